//
// Generated by NVIDIA NVVM Compiler
//
// Compiler Build ID: CL-36424714
// Cuda compilation tools, release 13.0, V13.0.88
// Based on NVVM 20.0.0
//

.version 9.0
.target sm_100
.address_size 64

	// .globl	profanity_init
.const .align 8 .b8 keccakf_rndc[192] = {1, 0, 0, 0, 0, 0, 0, 0, 130, 128, 0, 0, 0, 0, 0, 0, 138, 128, 0, 0, 0, 0, 0, 128, 0, 128, 0, 128, 0, 0, 0, 128, 139, 128, 0, 0, 0, 0, 0, 0, 1, 0, 0, 128, 0, 0, 0, 0, 129, 128, 0, 128, 0, 0, 0, 128, 9, 128, 0, 0, 0, 0, 0, 128, 138, 0, 0, 0, 0, 0, 0, 0, 136, 0, 0, 0, 0, 0, 0, 0, 9, 128, 0, 128, 0, 0, 0, 0, 10, 0, 0, 128, 0, 0, 0, 0, 139, 128, 0, 128, 0, 0, 0, 0, 139, 0, 0, 0, 0, 0, 0, 128, 137, 128, 0, 0, 0, 0, 0, 128, 3, 128, 0, 0, 0, 0, 0, 128, 2, 128, 0, 0, 0, 0, 0, 128, 128, 0, 0, 0, 0, 0, 0, 128, 10, 128, 0, 0, 0, 0, 0, 0, 10, 0, 0, 128, 0, 0, 0, 128, 129, 128, 0, 128, 0, 0, 0, 128, 128, 128, 0, 0, 0, 0, 0, 128, 1, 0, 0, 128, 0, 0, 0, 0, 8, 128, 0, 128, 0, 0, 0, 128};
.const .align 4 .b8 const_mod[32] = {47, 252, 255, 255, 254, 255, 255, 255, 255, 255, 255, 255, 255, 255, 255, 255, 255, 255, 255, 255, 255, 255, 255, 255, 255, 255, 255, 255, 255, 255, 255, 255};
.const .align 4 .b8 const_tripleNegativeGx[32] = {150, 177, 23, 187, 236, 123, 40, 242, 115, 133, 149, 118, 110, 9, 44, 248, 234, 222, 106, 148, 62, 216, 30, 255, 250, 204, 105, 18, 131, 204, 196, 146};
.const .align 4 .b8 const_doubleNegativeGy[32] = {191, 82, 222, 9, 223, 94, 112, 199, 204, 87, 245, 178, 110, 151, 208, 5, 174, 238, 221, 227, 7, 8, 182, 68, 53, 119, 184, 178, 17, 75, 138, 111};
.const .align 4 .b8 const_negativeGy[32] = {119, 39, 239, 4, 111, 47, 184, 99, 230, 171, 122, 89, 183, 75, 232, 2, 87, 247, 238, 241, 3, 4, 91, 162, 154, 59, 92, 217, 136, 37, 197, 183};
.const .align 4 .b8 const_negativeGx[32] = {151, 228, 7, 233, 163, 126, 13, 166, 38, 215, 49, 210, 36, 3, 100, 253, 248, 244, 120, 49, 106, 157, 95, 170, 83, 68, 35, 6, 129, 153, 65, 134};

.visible .entry profanity_init(
	.param .u64 .ptr .align 1 profanity_init_param_0,
	.param .u64 .ptr .align 1 profanity_init_param_1,
	.param .u64 .ptr .align 1 profanity_init_param_2,
	.param .u64 .ptr .align 1 profanity_init_param_3,
	.param .align 16 .b8 profanity_init_param_4[32],
	.param .align 16 .b8 profanity_init_param_5[32],
	.param .align 16 .b8 profanity_init_param_6[32],
	.param .u32 profanity_init_param_7,
	.param .u32 profanity_init_param_8
)
{
	.reg .pred 	%p<5467>;
	.reg .b16 	%rs<34>;
	.reg .b32 	%r<22009>;
	.reg .b64 	%rd<68>;

	ld.param.v2.u64 	{%rd11, %rd12}, [profanity_init_param_4+16];
	ld.param.v2.u64 	{%rd9, %rd10}, [profanity_init_param_4];
	ld.param.v2.u64 	{%rd15, %rd16}, [profanity_init_param_5+16];
	ld.param.v2.u64 	{%rd13, %rd14}, [profanity_init_param_5];
	ld.param.v2.u64 	{%rd19, %rd20}, [profanity_init_param_6+16];
	ld.param.v2.u64 	{%rd17, %rd18}, [profanity_init_param_6];
	ld.param.u32 	%r2594, [profanity_init_param_7];
	mov.u32 	%r2595, %ctaid.x;
	mov.u32 	%r2596, %ntid.x;
	mov.u32 	%r2597, %tid.x;
	mad.lo.s32 	%r2598, %r2595, %r2596, %r2597;
	setp.ge.u32 	%p1, %r2598, %r2594;
	@%p1 bra 	$L__BB0_184;
	ld.const.u32 	%r1, [const_mod+4];
	mov.b16 	%rs29, 1;
	mov.b32 	%r21069, 0;
	ld.const.u32 	%r2, [const_mod+16];
$L__BB0_2:
	mov.u32 	%r18, %r21358;
	mov.u32 	%r17, %r21357;
	mov.u32 	%r16, %r21356;
	mov.u32 	%r15, %r21355;
	mov.u32 	%r14, %r21354;
	mov.u32 	%r13, %r21353;
	mov.u32 	%r12, %r21352;
	mov.u32 	%r11, %r21351;
	mov.u32 	%r10, %r21350;
	mov.u32 	%r9, %r21349;
	mov.u32 	%r8, %r21348;
	mov.u32 	%r7, %r21347;
	mov.u32 	%r6, %r21346;
	mov.u32 	%r5, %r21345;
	mov.u32 	%r4, %r21344;
	mov.u32 	%r3, %r21343;
	shl.b32 	%r2601, %r21069, 3;
	shr.u64 	%rd21, %rd9, %r2601;
	and.b64  	%rd1, %rd21, 255;
	setp.eq.s64 	%p2, %rd1, 0;
	@%p2 bra 	$L__BB0_29;
	ld.param.u32 	%r21049, [profanity_init_param_8];
	ld.param.u64 	%rd60, [profanity_init_param_0];
	mul.lo.s32 	%r2602, %r21049, %r21069;
	cvt.u64.u32 	%rd22, %r2602;
	add.s64 	%rd23, %rd1, %rd22;
	cvta.to.global.u64 	%rd24, %rd60;
	shl.b64 	%rd25, %rd23, 6;
	add.s64 	%rd26, %rd24, %rd25;
	ld.global.u32 	%r20, [%rd26+-64];
	ld.global.u32 	%r21357, [%rd26+-60];
	ld.global.u32 	%r21356, [%rd26+-56];
	ld.global.u32 	%r21355, [%rd26+-52];
	ld.global.u32 	%r21354, [%rd26+-48];
	ld.global.u32 	%r21353, [%rd26+-44];
	ld.global.u32 	%r21352, [%rd26+-40];
	ld.global.u32 	%r21351, [%rd26+-36];
	ld.global.u32 	%r21350, [%rd26+-32];
	ld.global.u32 	%r21349, [%rd26+-28];
	ld.global.u32 	%r21348, [%rd26+-24];
	ld.global.u32 	%r21347, [%rd26+-20];
	ld.global.u32 	%r21346, [%rd26+-16];
	ld.global.u32 	%r21345, [%rd26+-12];
	ld.global.u32 	%r21344, [%rd26+-8];
	ld.global.u32 	%r21343, [%rd26+-4];
	and.b16  	%rs11, %rs29, 255;
	setp.ne.s16 	%p3, %rs11, 0;
	mov.b16 	%rs29, 0;
	mov.u32 	%r21358, %r20;
	@%p3 bra 	$L__BB0_29;
	ld.const.u32 	%r21099, [const_mod+8];
	ld.const.u32 	%r21098, [const_mod+12];
	ld.const.u32 	%r21096, [const_mod+20];
	ld.const.u32 	%r21095, [const_mod+24];
	ld.const.u32 	%r21094, [const_mod+28];
	ld.const.u32 	%r21101, [const_mod];
	sub.s32 	%r21125, %r20, %r18;
	setp.ge.u32 	%p4, %r21125, %r20;
	setp.ne.s32 	%p5, %r18, 0;
	and.pred  	%p6, %p4, %p5;
	selp.u32 	%r2603, 1, 0, %p6;
	add.s32 	%r2604, %r17, %r2603;
	sub.s32 	%r21124, %r21357, %r2604;
	setp.lt.u32 	%p7, %r21124, %r21357;
	setp.eq.s32 	%p8, %r2604, 0;
	selp.b32 	%r2605, %r2603, 1, %p8;
	selp.b32 	%r2606, 0, %r2605, %p7;
	add.s32 	%r2607, %r2606, %r16;
	sub.s32 	%r21123, %r21356, %r2607;
	setp.lt.u32 	%p9, %r21123, %r21356;
	setp.eq.s32 	%p10, %r2607, 0;
	selp.b32 	%r2608, %r2606, 1, %p10;
	selp.b32 	%r2609, 0, %r2608, %p9;
	add.s32 	%r2610, %r2609, %r15;
	sub.s32 	%r21122, %r21355, %r2610;
	setp.lt.u32 	%p11, %r21122, %r21355;
	setp.eq.s32 	%p12, %r2610, 0;
	selp.b32 	%r2611, %r2609, 1, %p12;
	selp.b32 	%r2612, 0, %r2611, %p11;
	add.s32 	%r2613, %r2612, %r14;
	sub.s32 	%r21121, %r21354, %r2613;
	setp.lt.u32 	%p13, %r21121, %r21354;
	setp.eq.s32 	%p14, %r2613, 0;
	selp.b32 	%r2614, %r2612, 1, %p14;
	selp.b32 	%r2615, 0, %r2614, %p13;
	add.s32 	%r2616, %r2615, %r13;
	sub.s32 	%r21120, %r21353, %r2616;
	setp.lt.u32 	%p15, %r21120, %r21353;
	setp.eq.s32 	%p16, %r2616, 0;
	selp.b32 	%r2617, %r2615, 1, %p16;
	selp.b32 	%r2618, 0, %r2617, %p15;
	add.s32 	%r2619, %r2618, %r12;
	sub.s32 	%r21119, %r21352, %r2619;
	setp.lt.u32 	%p17, %r21119, %r21352;
	setp.eq.s32 	%p18, %r2619, 0;
	selp.b32 	%r2620, %r2618, 1, %p18;
	selp.b32 	%r2621, 0, %r2620, %p17;
	add.s32 	%r2622, %r2621, %r11;
	sub.s32 	%r21118, %r21351, %r2622;
	setp.lt.u32 	%p19, %r21118, %r21351;
	or.b32  	%r2623, %r2622, %r2621;
	setp.eq.s32 	%p20, %r2623, 0;
	or.pred  	%p21, %p19, %p20;
	@%p21 bra 	$L__BB0_6;
	add.s32 	%r21125, %r21101, %r21125;
	setp.lt.u32 	%p22, %r21125, %r21101;
	selp.u32 	%r2624, 1, 0, %p22;
	add.s32 	%r2625, %r1, %r2624;
	add.s32 	%r21124, %r2625, %r21124;
	setp.lt.u32 	%p23, %r21124, %r1;
	setp.eq.s32 	%p24, %r21124, %r1;
	selp.b32 	%r2626, %r2624, 0, %p24;
	selp.b32 	%r2627, 1, %r2626, %p23;
	add.s32 	%r2628, %r21099, %r2627;
	add.s32 	%r21123, %r2628, %r21123;
	setp.lt.u32 	%p25, %r21123, %r21099;
	setp.eq.s32 	%p26, %r21123, %r21099;
	selp.b32 	%r2629, %r2627, 0, %p26;
	selp.b32 	%r2630, 1, %r2629, %p25;
	add.s32 	%r2631, %r21098, %r2630;
	add.s32 	%r21122, %r2631, %r21122;
	setp.lt.u32 	%p27, %r21122, %r21098;
	setp.eq.s32 	%p28, %r21122, %r21098;
	selp.b32 	%r2632, %r2630, 0, %p28;
	selp.b32 	%r2633, 1, %r2632, %p27;
	add.s32 	%r2634, %r2, %r2633;
	add.s32 	%r21121, %r2634, %r21121;
	setp.lt.u32 	%p29, %r21121, %r2;
	setp.eq.s32 	%p30, %r21121, %r2;
	selp.b32 	%r2635, %r2633, 0, %p30;
	selp.b32 	%r2636, 1, %r2635, %p29;
	add.s32 	%r2637, %r21096, %r2636;
	add.s32 	%r21120, %r2637, %r21120;
	setp.lt.u32 	%p31, %r21120, %r21096;
	setp.eq.s32 	%p32, %r21120, %r21096;
	selp.b32 	%r2638, %r2636, 0, %p32;
	selp.b32 	%r2639, 1, %r2638, %p31;
	add.s32 	%r2640, %r21095, %r2639;
	add.s32 	%r21119, %r2640, %r21119;
	setp.lt.u32 	%p33, %r21119, %r21095;
	setp.eq.s32 	%p34, %r21119, %r21095;
	selp.b32 	%r2641, %r2639, 0, %p34;
	selp.b32 	%r2642, 1, %r2641, %p33;
	add.s32 	%r2643, %r21094, %r2642;
	add.s32 	%r21118, %r2643, %r21118;
$L__BB0_6:
	mov.b32 	%r21117, 1;
	mov.b32 	%r21110, 0;
	mov.u32 	%r21111, %r21110;
	mov.u32 	%r21112, %r21110;
	mov.u32 	%r21113, %r21110;
	mov.u32 	%r21114, %r21110;
	mov.u32 	%r21115, %r21110;
	mov.u32 	%r21116, %r21110;
	mov.u32 	%r21134, %r21110;
	mov.u32 	%r21135, %r21110;
	mov.u32 	%r21136, %r21110;
	mov.u32 	%r21137, %r21110;
	mov.u32 	%r21138, %r21110;
	mov.u32 	%r21139, %r21110;
	mov.u32 	%r21140, %r21110;
	mov.u32 	%r21141, %r21110;
	mov.u32 	%r21097, %r2;
	mov.u32 	%r21100, %r1;
$L__BB0_7:
	ld.const.u32 	%r98, [const_mod+8];
	ld.const.u32 	%r99, [const_mod+12];
	ld.const.u32 	%r100, [const_mod+20];
	ld.const.u32 	%r101, [const_mod+24];
	or.b32  	%r2646, %r21125, %r21124;
	or.b32  	%r2647, %r2646, %r21123;
	or.b32  	%r2648, %r2647, %r21122;
	or.b32  	%r2649, %r2648, %r21121;
	or.b32  	%r2650, %r2649, %r21120;
	or.b32  	%r2651, %r2650, %r21119;
	or.b32  	%r2652, %r2651, %r21118;
	setp.eq.s32 	%p35, %r2652, 0;
	@%p35 bra 	$L__BB0_19;
	and.b32  	%r2653, %r21125, 1;
	setp.eq.b32 	%p36, %r2653, 1;
	@%p36 bra 	$L__BB0_9;
	bra.uni 	$L__BB0_15;
$L__BB0_9:
	and.b32  	%r2658, %r21101, 1;
	setp.eq.b32 	%p41, %r2658, 1;
	@%p41 bra 	$L__BB0_13;
$L__BB0_10:
	shf.l.wrap.b32 	%r21101, %r21101, %r21100, 31;
	shf.l.wrap.b32 	%r21100, %r21100, %r21099, 31;
	shf.l.wrap.b32 	%r21099, %r21099, %r21098, 31;
	shf.l.wrap.b32 	%r21098, %r21098, %r21097, 31;
	shf.l.wrap.b32 	%r21097, %r21097, %r21096, 31;
	shf.l.wrap.b32 	%r21096, %r21096, %r21095, 31;
	shf.l.wrap.b32 	%r21095, %r21095, %r21094, 31;
	shr.u32 	%r21094, %r21094, 1;
	and.b32  	%r2659, %r21141, 1;
	setp.eq.b32 	%p42, %r2659, 1;
	not.pred 	%p43, %p42;
	@%p43 bra 	$L__BB0_12;
	ld.const.u32 	%r2660, [const_mod];
	add.s32 	%r21141, %r2660, %r21141;
	add.s32 	%r21140, %r1, %r21140;
	add.s32 	%r21139, %r98, %r21139;
	add.s32 	%r21138, %r99, %r21138;
	add.s32 	%r21137, %r2, %r21137;
	add.s32 	%r21136, %r100, %r21136;
	add.s32 	%r21135, %r101, %r21135;
	ld.const.u32 	%r2661, [const_mod+28];
	add.s32 	%r21134, %r2661, %r21134;
$L__BB0_12:
	shf.l.wrap.b32 	%r21141, %r21141, %r21140, 31;
	shf.l.wrap.b32 	%r21140, %r21140, %r21139, 31;
	shf.l.wrap.b32 	%r21139, %r21139, %r21138, 31;
	shf.l.wrap.b32 	%r21138, %r21138, %r21137, 31;
	shf.l.wrap.b32 	%r21137, %r21137, %r21136, 31;
	shf.l.wrap.b32 	%r21136, %r21136, %r21135, 31;
	shf.l.wrap.b32 	%r21135, %r21135, %r21134, 31;
	shr.u32 	%r21134, %r21134, 1;
	and.b32  	%r2662, %r21101, 1;
	setp.eq.b32 	%p44, %r2662, 1;
	not.pred 	%p45, %p44;
	@%p45 bra 	$L__BB0_10;
$L__BB0_13:
	setp.lt.u32 	%p46, %r21125, %r21101;
	selp.u32 	%r2663, 1, 0, %p46;
	setp.gt.u32 	%p47, %r21125, %r21101;
	selp.u32 	%r2664, 1, 0, %p47;
	setp.lt.u32 	%p48, %r21124, %r21100;
	selp.b32 	%r2665, 2, 0, %p48;
	setp.gt.u32 	%p49, %r21124, %r21100;
	selp.b32 	%r2666, 2, 0, %p49;
	setp.lt.u32 	%p50, %r21123, %r21099;
	selp.b32 	%r2667, 4, 0, %p50;
	or.b32  	%r2668, %r2665, %r2667;
	setp.gt.u32 	%p51, %r21123, %r21099;
	selp.b32 	%r2669, 4, 0, %p51;
	or.b32  	%r2670, %r2666, %r2669;
	setp.lt.u32 	%p52, %r21122, %r21098;
	selp.b32 	%r2671, 8, 0, %p52;
	or.b32  	%r2672, %r2668, %r2671;
	setp.gt.u32 	%p53, %r21122, %r21098;
	selp.b32 	%r2673, 8, 0, %p53;
	or.b32  	%r2674, %r2670, %r2673;
	setp.lt.u32 	%p54, %r21121, %r21097;
	selp.b32 	%r2675, 16, 0, %p54;
	or.b32  	%r2676, %r2672, %r2675;
	setp.gt.u32 	%p55, %r21121, %r21097;
	selp.b32 	%r2677, 16, 0, %p55;
	or.b32  	%r2678, %r2674, %r2677;
	setp.lt.u32 	%p56, %r21120, %r21096;
	selp.b32 	%r2679, 32, 0, %p56;
	or.b32  	%r2680, %r2676, %r2679;
	setp.gt.u32 	%p57, %r21120, %r21096;
	selp.b32 	%r2681, 32, 0, %p57;
	or.b32  	%r2682, %r2678, %r2681;
	setp.lt.u32 	%p58, %r21119, %r21095;
	selp.b32 	%r2683, 64, 0, %p58;
	or.b32  	%r2684, %r2680, %r2683;
	setp.gt.u32 	%p59, %r21119, %r21095;
	selp.b32 	%r2685, 64, 0, %p59;
	or.b32  	%r2686, %r2682, %r2685;
	setp.lt.u32 	%p60, %r21118, %r21094;
	selp.b32 	%r2687, 128, 0, %p60;
	or.b32  	%r2688, %r2684, %r2687;
	or.b32  	%r2689, %r2688, %r2663;
	setp.gt.u32 	%p61, %r21118, %r21094;
	selp.b32 	%r2690, 128, 0, %p61;
	or.b32  	%r2691, %r2686, %r2690;
	or.b32  	%r2692, %r2691, %r2664;
	setp.lt.u32 	%p62, %r2692, %r2689;
	@%p62 bra 	$L__BB0_18;
	sub.s32 	%r230, %r21125, %r21101;
	setp.lt.u32 	%p63, %r21125, %r21101;
	selp.u32 	%r2693, 1, 0, %p63;
	add.s32 	%r2694, %r21100, %r2693;
	sub.s32 	%r231, %r21124, %r2694;
	setp.lt.u32 	%p64, %r21124, %r2694;
	setp.eq.s32 	%p65, %r2694, 0;
	selp.b32 	%r2695, %r2693, 0, %p65;
	selp.b32 	%r2696, 1, %r2695, %p64;
	add.s32 	%r2697, %r21099, %r2696;
	sub.s32 	%r232, %r21123, %r2697;
	setp.lt.u32 	%p66, %r21123, %r2697;
	setp.eq.s32 	%p67, %r2697, 0;
	selp.b32 	%r2698, %r2696, 0, %p67;
	selp.b32 	%r2699, 1, %r2698, %p66;
	add.s32 	%r2700, %r21098, %r2699;
	sub.s32 	%r233, %r21122, %r2700;
	setp.lt.u32 	%p68, %r21122, %r2700;
	setp.eq.s32 	%p69, %r2700, 0;
	selp.b32 	%r2701, %r2699, 0, %p69;
	selp.b32 	%r2702, 1, %r2701, %p68;
	add.s32 	%r2703, %r21097, %r2702;
	sub.s32 	%r234, %r21121, %r2703;
	setp.lt.u32 	%p70, %r21121, %r2703;
	setp.eq.s32 	%p71, %r2703, 0;
	selp.b32 	%r2704, %r2702, 0, %p71;
	selp.b32 	%r2705, 1, %r2704, %p70;
	add.s32 	%r2706, %r21096, %r2705;
	sub.s32 	%r235, %r21120, %r2706;
	setp.lt.u32 	%p72, %r21120, %r2706;
	setp.eq.s32 	%p73, %r2706, 0;
	selp.b32 	%r2707, %r2705, 0, %p73;
	selp.b32 	%r2708, 1, %r2707, %p72;
	add.s32 	%r2709, %r21095, %r2708;
	sub.s32 	%r236, %r21119, %r2709;
	setp.lt.u32 	%p74, %r21119, %r2709;
	setp.eq.s32 	%p75, %r2709, 0;
	selp.b32 	%r2710, %r2708, 0, %p75;
	selp.b32 	%r2711, 1, %r2710, %p74;
	add.s32 	%r2712, %r21094, %r2711;
	sub.s32 	%r21118, %r21118, %r2712;
	add.s32 	%r21117, %r21141, %r21117;
	add.s32 	%r21116, %r21140, %r21116;
	add.s32 	%r21115, %r21139, %r21115;
	add.s32 	%r21114, %r21138, %r21114;
	add.s32 	%r21113, %r21137, %r21113;
	add.s32 	%r21112, %r21136, %r21112;
	add.s32 	%r21111, %r21135, %r21111;
	add.s32 	%r21110, %r21134, %r21110;
	mov.u32 	%r21119, %r236;
	mov.u32 	%r21120, %r235;
	mov.u32 	%r21121, %r234;
	mov.u32 	%r21122, %r233;
	mov.u32 	%r21123, %r232;
	mov.u32 	%r21124, %r231;
	mov.u32 	%r21125, %r230;
	bra.uni 	$L__BB0_7;
$L__BB0_15:
	shf.l.wrap.b32 	%r21125, %r21125, %r21124, 31;
	shf.l.wrap.b32 	%r21124, %r21124, %r21123, 31;
	shf.l.wrap.b32 	%r21123, %r21123, %r21122, 31;
	shf.l.wrap.b32 	%r21122, %r21122, %r21121, 31;
	shf.l.wrap.b32 	%r21121, %r21121, %r21120, 31;
	shf.l.wrap.b32 	%r21120, %r21120, %r21119, 31;
	shf.l.wrap.b32 	%r21119, %r21119, %r21118, 31;
	shr.u32 	%r21118, %r21118, 1;
	and.b32  	%r2654, %r21117, 1;
	setp.eq.b32 	%p37, %r2654, 1;
	not.pred 	%p38, %p37;
	@%p38 bra 	$L__BB0_17;
	ld.const.u32 	%r2655, [const_mod];
	add.s32 	%r21117, %r2655, %r21117;
	add.s32 	%r21116, %r1, %r21116;
	add.s32 	%r21115, %r98, %r21115;
	add.s32 	%r21114, %r99, %r21114;
	add.s32 	%r21113, %r2, %r21113;
	add.s32 	%r21112, %r100, %r21112;
	add.s32 	%r21111, %r101, %r21111;
	ld.const.u32 	%r2656, [const_mod+28];
	add.s32 	%r21110, %r2656, %r21110;
$L__BB0_17:
	shf.l.wrap.b32 	%r21117, %r21117, %r21116, 31;
	shf.l.wrap.b32 	%r21116, %r21116, %r21115, 31;
	shf.l.wrap.b32 	%r21115, %r21115, %r21114, 31;
	shf.l.wrap.b32 	%r21114, %r21114, %r21113, 31;
	shf.l.wrap.b32 	%r21113, %r21113, %r21112, 31;
	shf.l.wrap.b32 	%r21112, %r21112, %r21111, 31;
	shf.l.wrap.b32 	%r21111, %r21111, %r21110, 31;
	shr.u32 	%r21110, %r21110, 1;
	and.b32  	%r2657, %r21125, 1;
	setp.eq.b32 	%p39, %r2657, 1;
	not.pred 	%p40, %p39;
	@%p40 bra 	$L__BB0_15;
	bra.uni 	$L__BB0_9;
$L__BB0_18:
	sub.s32 	%r246, %r21101, %r21125;
	setp.lt.u32 	%p76, %r21101, %r21125;
	selp.u32 	%r2713, 1, 0, %p76;
	add.s32 	%r2714, %r21124, %r2713;
	sub.s32 	%r247, %r21100, %r2714;
	setp.lt.u32 	%p77, %r21100, %r2714;
	setp.eq.s32 	%p78, %r2714, 0;
	selp.b32 	%r2715, %r2713, 0, %p78;
	selp.b32 	%r2716, 1, %r2715, %p77;
	add.s32 	%r2717, %r21123, %r2716;
	sub.s32 	%r248, %r21099, %r2717;
	setp.lt.u32 	%p79, %r21099, %r2717;
	setp.eq.s32 	%p80, %r2717, 0;
	selp.b32 	%r2718, %r2716, 0, %p80;
	selp.b32 	%r2719, 1, %r2718, %p79;
	add.s32 	%r2720, %r21122, %r2719;
	sub.s32 	%r249, %r21098, %r2720;
	setp.lt.u32 	%p81, %r21098, %r2720;
	setp.eq.s32 	%p82, %r2720, 0;
	selp.b32 	%r2721, %r2719, 0, %p82;
	selp.b32 	%r2722, 1, %r2721, %p81;
	add.s32 	%r2723, %r21121, %r2722;
	sub.s32 	%r250, %r21097, %r2723;
	setp.lt.u32 	%p83, %r21097, %r2723;
	setp.eq.s32 	%p84, %r2723, 0;
	selp.b32 	%r2724, %r2722, 0, %p84;
	selp.b32 	%r2725, 1, %r2724, %p83;
	add.s32 	%r2726, %r21120, %r2725;
	sub.s32 	%r251, %r21096, %r2726;
	setp.lt.u32 	%p85, %r21096, %r2726;
	setp.eq.s32 	%p86, %r2726, 0;
	selp.b32 	%r2727, %r2725, 0, %p86;
	selp.b32 	%r2728, 1, %r2727, %p85;
	add.s32 	%r2729, %r21119, %r2728;
	sub.s32 	%r252, %r21095, %r2729;
	setp.lt.u32 	%p87, %r21095, %r2729;
	setp.eq.s32 	%p88, %r2729, 0;
	selp.b32 	%r2730, %r2728, 0, %p88;
	selp.b32 	%r2731, 1, %r2730, %p87;
	add.s32 	%r2732, %r21118, %r2731;
	sub.s32 	%r21094, %r21094, %r2732;
	add.s32 	%r21141, %r21117, %r21141;
	add.s32 	%r21140, %r21116, %r21140;
	add.s32 	%r21139, %r21115, %r21139;
	add.s32 	%r21138, %r21114, %r21138;
	add.s32 	%r21137, %r21113, %r21137;
	add.s32 	%r21136, %r21112, %r21136;
	add.s32 	%r21135, %r21111, %r21135;
	add.s32 	%r21134, %r21110, %r21134;
	mov.u32 	%r21095, %r252;
	mov.u32 	%r21096, %r251;
	mov.u32 	%r21097, %r250;
	mov.u32 	%r21098, %r249;
	mov.u32 	%r21099, %r248;
	mov.u32 	%r21100, %r247;
	mov.u32 	%r21101, %r246;
	bra.uni 	$L__BB0_7;
$L__BB0_19:
	ld.const.u32 	%r262, [const_mod];
	setp.lt.u32 	%p89, %r262, %r21141;
	selp.u32 	%r2733, 1, 0, %p89;
	add.s32 	%r2734, %r21140, %r2733;
	sub.s32 	%r263, %r1, %r2734;
	setp.lt.u32 	%p90, %r1, %r2734;
	setp.eq.s32 	%p91, %r2734, 0;
	selp.b32 	%r2735, %r2733, 0, %p91;
	selp.b32 	%r2736, 1, %r2735, %p90;
	add.s32 	%r2737, %r21139, %r2736;
	sub.s32 	%r264, %r98, %r2737;
	setp.lt.u32 	%p92, %r98, %r2737;
	setp.eq.s32 	%p93, %r2737, 0;
	selp.b32 	%r2738, %r2736, 0, %p93;
	selp.b32 	%r2739, 1, %r2738, %p92;
	add.s32 	%r2740, %r21138, %r2739;
	sub.s32 	%r265, %r99, %r2740;
	setp.lt.u32 	%p94, %r99, %r2740;
	setp.eq.s32 	%p95, %r2740, 0;
	selp.b32 	%r2741, %r2739, 0, %p95;
	selp.b32 	%r2742, 1, %r2741, %p94;
	add.s32 	%r2743, %r21137, %r2742;
	sub.s32 	%r266, %r2, %r2743;
	setp.lt.u32 	%p96, %r2, %r2743;
	setp.eq.s32 	%p97, %r2743, 0;
	selp.b32 	%r2744, %r2742, 0, %p97;
	selp.b32 	%r2745, 1, %r2744, %p96;
	add.s32 	%r2746, %r21136, %r2745;
	sub.s32 	%r267, %r100, %r2746;
	setp.lt.u32 	%p98, %r100, %r2746;
	setp.eq.s32 	%p99, %r2746, 0;
	selp.b32 	%r2747, %r2745, 0, %p99;
	selp.b32 	%r2748, 1, %r2747, %p98;
	add.s32 	%r2749, %r21135, %r2748;
	sub.s32 	%r268, %r101, %r2749;
	setp.lt.u32 	%p100, %r101, %r2749;
	setp.eq.s32 	%p101, %r2749, 0;
	selp.b32 	%r2750, %r2748, 0, %p101;
	selp.b32 	%r2751, 1, %r2750, %p100;
	add.s32 	%r269, %r21134, %r2751;
	sub.s32 	%r21165, %r21350, %r10;
	setp.ge.u32 	%p102, %r21165, %r21350;
	setp.ne.s32 	%p103, %r10, 0;
	and.pred  	%p104, %p102, %p103;
	selp.u32 	%r2752, 1, 0, %p104;
	add.s32 	%r2753, %r9, %r2752;
	sub.s32 	%r21164, %r21349, %r2753;
	setp.lt.u32 	%p105, %r21164, %r21349;
	setp.eq.s32 	%p106, %r2753, 0;
	selp.b32 	%r2754, %r2752, 1, %p106;
	selp.b32 	%r2755, 0, %r2754, %p105;
	add.s32 	%r2756, %r2755, %r8;
	sub.s32 	%r21163, %r21348, %r2756;
	setp.lt.u32 	%p107, %r21163, %r21348;
	setp.eq.s32 	%p108, %r2756, 0;
	selp.b32 	%r2757, %r2755, 1, %p108;
	selp.b32 	%r2758, 0, %r2757, %p107;
	add.s32 	%r2759, %r2758, %r7;
	sub.s32 	%r21162, %r21347, %r2759;
	setp.lt.u32 	%p109, %r21162, %r21347;
	setp.eq.s32 	%p110, %r2759, 0;
	selp.b32 	%r2760, %r2758, 1, %p110;
	selp.b32 	%r2761, 0, %r2760, %p109;
	add.s32 	%r2762, %r2761, %r6;
	sub.s32 	%r21161, %r21346, %r2762;
	setp.lt.u32 	%p111, %r21161, %r21346;
	setp.eq.s32 	%p112, %r2762, 0;
	selp.b32 	%r2763, %r2761, 1, %p112;
	selp.b32 	%r2764, 0, %r2763, %p111;
	add.s32 	%r2765, %r2764, %r5;
	sub.s32 	%r21160, %r21345, %r2765;
	setp.lt.u32 	%p113, %r21160, %r21345;
	setp.eq.s32 	%p114, %r2765, 0;
	selp.b32 	%r2766, %r2764, 1, %p114;
	selp.b32 	%r2767, 0, %r2766, %p113;
	add.s32 	%r2768, %r2767, %r4;
	sub.s32 	%r21159, %r21344, %r2768;
	setp.lt.u32 	%p115, %r21159, %r21344;
	setp.eq.s32 	%p116, %r2768, 0;
	selp.b32 	%r2769, %r2767, 1, %p116;
	selp.b32 	%r2770, 0, %r2769, %p115;
	add.s32 	%r2771, %r2770, %r3;
	sub.s32 	%r21158, %r21343, %r2771;
	setp.lt.u32 	%p117, %r21158, %r21343;
	or.b32  	%r2772, %r2771, %r2770;
	setp.eq.s32 	%p118, %r2772, 0;
	or.pred  	%p119, %p117, %p118;
	@%p119 bra 	$L__BB0_21;
	add.s32 	%r21165, %r262, %r21165;
	setp.lt.u32 	%p120, %r21165, %r262;
	selp.u32 	%r2773, 1, 0, %p120;
	add.s32 	%r2774, %r1, %r2773;
	add.s32 	%r21164, %r2774, %r21164;
	setp.lt.u32 	%p121, %r21164, %r1;
	setp.eq.s32 	%p122, %r21164, %r1;
	selp.b32 	%r2775, %r2773, 0, %p122;
	selp.b32 	%r2776, 1, %r2775, %p121;
	add.s32 	%r2777, %r98, %r2776;
	add.s32 	%r21163, %r2777, %r21163;
	setp.lt.u32 	%p123, %r21163, %r98;
	setp.eq.s32 	%p124, %r21163, %r98;
	selp.b32 	%r2778, %r2776, 0, %p124;
	selp.b32 	%r2779, 1, %r2778, %p123;
	add.s32 	%r2780, %r99, %r2779;
	add.s32 	%r21162, %r2780, %r21162;
	setp.lt.u32 	%p125, %r21162, %r99;
	setp.eq.s32 	%p126, %r21162, %r99;
	selp.b32 	%r2781, %r2779, 0, %p126;
	selp.b32 	%r2782, 1, %r2781, %p125;
	add.s32 	%r2783, %r2, %r2782;
	add.s32 	%r21161, %r2783, %r21161;
	setp.lt.u32 	%p127, %r21161, %r2;
	setp.eq.s32 	%p128, %r21161, %r2;
	selp.b32 	%r2784, %r2782, 0, %p128;
	selp.b32 	%r2785, 1, %r2784, %p127;
	add.s32 	%r2786, %r100, %r2785;
	add.s32 	%r21160, %r2786, %r21160;
	setp.lt.u32 	%p129, %r21160, %r100;
	setp.eq.s32 	%p130, %r21160, %r100;
	selp.b32 	%r2787, %r2785, 0, %p130;
	selp.b32 	%r2788, 1, %r2787, %p129;
	add.s32 	%r2789, %r101, %r2788;
	add.s32 	%r21159, %r2789, %r21159;
	setp.lt.u32 	%p131, %r21159, %r101;
	setp.eq.s32 	%p132, %r21159, %r101;
	selp.b32 	%r2790, %r2788, 0, %p132;
	selp.b32 	%r2791, 1, %r2790, %p131;
	ld.const.u32 	%r2792, [const_mod+28];
	add.s32 	%r2793, %r2792, %r2791;
	add.s32 	%r21158, %r2793, %r21158;
$L__BB0_21:
	ld.const.u32 	%r294, [const_mod];
	sub.s32 	%r2794, %r294, %r21141;
	ld.const.u32 	%r295, [const_mod+28];
	sub.s32 	%r2795, %r295, %r269;
	mul.lo.s32 	%r2796, %r2794, %r21158;
	mul.hi.u32 	%r2797, %r2794, %r21158;
	mul.lo.s32 	%r2798, %r263, %r21158;
	add.s32 	%r2799, %r2798, %r2797;
	setp.lt.u32 	%p134, %r2799, %r2798;
	mul.hi.u32 	%r2800, %r263, %r21158;
	selp.u32 	%r2801, 1, 0, %p134;
	add.s32 	%r2802, %r2800, %r2801;
	mul.lo.s32 	%r2803, %r264, %r21158;
	add.s32 	%r2804, %r2803, %r2802;
	setp.lt.u32 	%p135, %r2804, %r2803;
	mul.hi.u32 	%r2805, %r264, %r21158;
	selp.u32 	%r2806, 1, 0, %p135;
	add.s32 	%r2807, %r2805, %r2806;
	mul.lo.s32 	%r2808, %r265, %r21158;
	add.s32 	%r2809, %r2808, %r2807;
	setp.lt.u32 	%p136, %r2809, %r2808;
	mul.hi.u32 	%r2810, %r265, %r21158;
	selp.u32 	%r2811, 1, 0, %p136;
	add.s32 	%r2812, %r2810, %r2811;
	mul.lo.s32 	%r2813, %r266, %r21158;
	add.s32 	%r2814, %r2813, %r2812;
	setp.lt.u32 	%p137, %r2814, %r2813;
	mul.hi.u32 	%r2815, %r266, %r21158;
	selp.u32 	%r2816, 1, 0, %p137;
	add.s32 	%r2817, %r2815, %r2816;
	mul.lo.s32 	%r2818, %r267, %r21158;
	add.s32 	%r2819, %r2818, %r2817;
	setp.lt.u32 	%p138, %r2819, %r2818;
	mul.hi.u32 	%r2820, %r267, %r21158;
	selp.u32 	%r2821, 1, 0, %p138;
	add.s32 	%r2822, %r2820, %r2821;
	mul.lo.s32 	%r2823, %r268, %r21158;
	add.s32 	%r2824, %r2823, %r2822;
	setp.lt.u32 	%p139, %r2824, %r2823;
	mul.hi.u32 	%r2825, %r268, %r21158;
	selp.u32 	%r2826, 1, 0, %p139;
	add.s32 	%r2827, %r2825, %r2826;
	mul.lo.s32 	%r2828, %r2795, %r21158;
	add.s32 	%r2829, %r2828, %r2827;
	setp.lt.u32 	%p140, %r2829, %r2828;
	mul.hi.u32 	%r2830, %r2795, %r21158;
	selp.u32 	%r2831, 1, 0, %p140;
	add.s32 	%r2832, %r2830, %r2831;
	mul.lo.s32 	%r2833, %r294, %r2832;
	mul.hi.u32 	%r2834, %r294, %r2832;
	sub.s32 	%r2835, %r2796, %r2833;
	setp.lt.u32 	%p141, %r2796, %r2833;
	selp.u32 	%r2836, 1, 0, %p141;
	mul.lo.s32 	%r2837, %r1, %r2832;
	add.s32 	%r2838, %r2837, %r2834;
	setp.lt.u32 	%p142, %r2838, %r2837;
	mul.hi.u32 	%r2839, %r1, %r2832;
	selp.u32 	%r2840, 1, 0, %p142;
	add.s32 	%r2841, %r2839, %r2840;
	add.s32 	%r2842, %r2838, %r2836;
	sub.s32 	%r2843, %r2799, %r2842;
	setp.lt.u32 	%p143, %r2799, %r2842;
	setp.eq.s32 	%p144, %r2842, 0;
	selp.b32 	%r2844, %r2836, 0, %p144;
	selp.b32 	%r2845, 1, %r2844, %p143;
	mul.lo.s32 	%r2846, %r98, %r2832;
	add.s32 	%r2847, %r2846, %r2841;
	setp.lt.u32 	%p145, %r2847, %r2846;
	mul.hi.u32 	%r2848, %r98, %r2832;
	selp.u32 	%r2849, 1, 0, %p145;
	add.s32 	%r2850, %r2848, %r2849;
	add.s32 	%r2851, %r2847, %r2845;
	sub.s32 	%r2852, %r2804, %r2851;
	setp.lt.u32 	%p146, %r2804, %r2851;
	setp.eq.s32 	%p147, %r2851, 0;
	selp.b32 	%r2853, %r2845, 0, %p147;
	selp.b32 	%r2854, 1, %r2853, %p146;
	mul.lo.s32 	%r2855, %r99, %r2832;
	add.s32 	%r2856, %r2855, %r2850;
	setp.lt.u32 	%p148, %r2856, %r2855;
	mul.hi.u32 	%r2857, %r99, %r2832;
	selp.u32 	%r2858, 1, 0, %p148;
	add.s32 	%r2859, %r2857, %r2858;
	add.s32 	%r2860, %r2856, %r2854;
	sub.s32 	%r2861, %r2809, %r2860;
	setp.lt.u32 	%p149, %r2809, %r2860;
	setp.eq.s32 	%p150, %r2860, 0;
	selp.b32 	%r2862, %r2854, 0, %p150;
	selp.b32 	%r2863, 1, %r2862, %p149;
	mul.lo.s32 	%r2864, %r2, %r2832;
	add.s32 	%r2865, %r2864, %r2859;
	setp.lt.u32 	%p151, %r2865, %r2864;
	mul.hi.u32 	%r2866, %r2, %r2832;
	selp.u32 	%r2867, 1, 0, %p151;
	add.s32 	%r2868, %r2866, %r2867;
	add.s32 	%r2869, %r2865, %r2863;
	sub.s32 	%r2870, %r2814, %r2869;
	setp.lt.u32 	%p152, %r2814, %r2869;
	setp.eq.s32 	%p153, %r2869, 0;
	selp.b32 	%r2871, %r2863, 0, %p153;
	selp.b32 	%r2872, 1, %r2871, %p152;
	mul.lo.s32 	%r2873, %r100, %r2832;
	add.s32 	%r2874, %r2873, %r2868;
	setp.lt.u32 	%p154, %r2874, %r2873;
	mul.hi.u32 	%r2875, %r100, %r2832;
	selp.u32 	%r2876, 1, 0, %p154;
	add.s32 	%r2877, %r2875, %r2876;
	add.s32 	%r2878, %r2874, %r2872;
	sub.s32 	%r2879, %r2819, %r2878;
	setp.lt.u32 	%p155, %r2819, %r2878;
	setp.eq.s32 	%p156, %r2878, 0;
	selp.b32 	%r2880, %r2872, 0, %p156;
	selp.b32 	%r2881, 1, %r2880, %p155;
	mul.lo.s32 	%r2882, %r101, %r2832;
	add.s32 	%r2883, %r2882, %r2877;
	setp.lt.u32 	%p157, %r2883, %r2882;
	mul.hi.u32 	%r2884, %r101, %r2832;
	selp.u32 	%r2885, 1, 0, %p157;
	add.s32 	%r2886, %r2884, %r2885;
	add.s32 	%r2887, %r2883, %r2881;
	setp.gt.u32 	%p158, %r2887, %r2824;
	setp.eq.s32 	%p159, %r2887, 0;
	selp.b32 	%r2888, %r2881, 0, %p159;
	selp.b32 	%r2889, 1, %r2888, %p158;
	mad.lo.s32 	%r2890, %r295, %r2832, %r2886;
	add.s32 	%r2891, %r2890, %r2889;
	sub.s32 	%r2892, %r2829, %r2891;
	mul.lo.s32 	%r2893, %r2794, %r21159;
	mul.hi.u32 	%r2894, %r2794, %r21159;
	mul.lo.s32 	%r2895, %r263, %r21159;
	add.s32 	%r2896, %r2895, %r2894;
	setp.lt.u32 	%p160, %r2896, %r2895;
	mul.hi.u32 	%r2897, %r263, %r21159;
	selp.u32 	%r2898, 1, 0, %p160;
	add.s32 	%r2899, %r2897, %r2898;
	add.s32 	%r2900, %r2896, %r2835;
	mul.lo.s32 	%r2901, %r264, %r21159;
	add.s32 	%r2902, %r2901, %r2899;
	setp.lt.u32 	%p161, %r2902, %r2901;
	mul.hi.u32 	%r2903, %r264, %r21159;
	selp.u32 	%r2904, 1, 0, %p161;
	add.s32 	%r2905, %r2903, %r2904;
	add.s32 	%r2906, %r2902, %r2843;
	mul.lo.s32 	%r2907, %r265, %r21159;
	add.s32 	%r2908, %r2907, %r2905;
	setp.lt.u32 	%p162, %r2908, %r2907;
	mul.hi.u32 	%r2909, %r265, %r21159;
	selp.u32 	%r2910, 1, 0, %p162;
	add.s32 	%r2911, %r2909, %r2910;
	add.s32 	%r2912, %r2908, %r2852;
	mul.lo.s32 	%r2913, %r266, %r21159;
	add.s32 	%r2914, %r2913, %r2911;
	setp.lt.u32 	%p163, %r2914, %r2913;
	mul.hi.u32 	%r2915, %r266, %r21159;
	selp.u32 	%r2916, 1, 0, %p163;
	add.s32 	%r2917, %r2915, %r2916;
	add.s32 	%r2918, %r2914, %r2861;
	mul.lo.s32 	%r2919, %r267, %r21159;
	add.s32 	%r2920, %r2919, %r2917;
	setp.lt.u32 	%p164, %r2920, %r2919;
	mul.hi.u32 	%r2921, %r267, %r21159;
	selp.u32 	%r2922, 1, 0, %p164;
	add.s32 	%r2923, %r2921, %r2922;
	add.s32 	%r2924, %r2920, %r2870;
	mul.lo.s32 	%r2925, %r268, %r21159;
	add.s32 	%r2926, %r2925, %r2923;
	setp.lt.u32 	%p165, %r2926, %r2925;
	mul.hi.u32 	%r2927, %r268, %r21159;
	selp.u32 	%r2928, 1, 0, %p165;
	add.s32 	%r2929, %r2927, %r2928;
	add.s32 	%r2930, %r2926, %r2879;
	mul.lo.s32 	%r2931, %r2795, %r21159;
	add.s32 	%r2932, %r2931, %r2929;
	setp.lt.u32 	%p166, %r2932, %r2931;
	mul.hi.u32 	%r2933, %r2795, %r21159;
	selp.u32 	%r2934, 1, 0, %p166;
	add.s32 	%r2935, %r2933, %r2934;
	add.s32 	%r2936, %r2935, %r2892;
	setp.lt.u32 	%p167, %r2936, %r2935;
	mul.lo.s32 	%r2937, %r294, %r2936;
	mul.hi.u32 	%r2938, %r294, %r2936;
	sub.s32 	%r2939, %r2893, %r2937;
	setp.lt.u32 	%p168, %r2893, %r2937;
	selp.u32 	%r2940, 1, 0, %p168;
	mul.lo.s32 	%r2941, %r1, %r2936;
	add.s32 	%r2942, %r2941, %r2938;
	setp.lt.u32 	%p169, %r2942, %r2941;
	mul.hi.u32 	%r2943, %r1, %r2936;
	selp.u32 	%r2944, 1, 0, %p169;
	add.s32 	%r2945, %r2943, %r2944;
	selp.b32 	%r2946, -977, 0, %p167;
	add.s32 	%r2947, %r2946, %r2942;
	add.s32 	%r2948, %r2947, %r2940;
	sub.s32 	%r2949, %r2900, %r2948;
	setp.lt.u32 	%p170, %r2900, %r2948;
	setp.eq.s32 	%p171, %r2948, 0;
	selp.b32 	%r2950, %r2940, 0, %p171;
	selp.b32 	%r2951, 1, %r2950, %p170;
	mul.lo.s32 	%r2952, %r98, %r2936;
	add.s32 	%r2953, %r2952, %r2945;
	setp.lt.u32 	%p172, %r2953, %r2952;
	mul.hi.u32 	%r2954, %r98, %r2936;
	selp.u32 	%r2955, 1, 0, %p172;
	add.s32 	%r2956, %r2954, %r2955;
	selp.b32 	%r2957, -2, 0, %p167;
	add.s32 	%r2958, %r2957, %r2953;
	add.s32 	%r2959, %r2958, %r2951;
	sub.s32 	%r2960, %r2906, %r2959;
	setp.lt.u32 	%p173, %r2906, %r2959;
	setp.eq.s32 	%p174, %r2959, 0;
	selp.b32 	%r2961, %r2951, 0, %p174;
	selp.b32 	%r2962, 1, %r2961, %p173;
	mul.lo.s32 	%r2963, %r99, %r2936;
	add.s32 	%r2964, %r2963, %r2956;
	setp.lt.u32 	%p175, %r2964, %r2963;
	mul.hi.u32 	%r2965, %r99, %r2936;
	selp.u32 	%r2966, 1, 0, %p175;
	add.s32 	%r2967, %r2965, %r2966;
	selp.s32 	%r2968, -1, 0, %p167;
	add.s32 	%r2969, %r2964, %r2968;
	add.s32 	%r2970, %r2969, %r2962;
	sub.s32 	%r2971, %r2912, %r2970;
	setp.lt.u32 	%p176, %r2912, %r2970;
	setp.eq.s32 	%p177, %r2970, 0;
	selp.b32 	%r2972, %r2962, 0, %p177;
	selp.b32 	%r2973, 1, %r2972, %p176;
	mul.lo.s32 	%r2974, %r2, %r2936;
	add.s32 	%r2975, %r2974, %r2967;
	setp.lt.u32 	%p178, %r2975, %r2974;
	mul.hi.u32 	%r2976, %r2, %r2936;
	selp.u32 	%r2977, 1, 0, %p178;
	add.s32 	%r2978, %r2976, %r2977;
	add.s32 	%r2979, %r2975, %r2968;
	add.s32 	%r2980, %r2979, %r2973;
	sub.s32 	%r2981, %r2918, %r2980;
	setp.lt.u32 	%p179, %r2918, %r2980;
	setp.eq.s32 	%p180, %r2980, 0;
	selp.b32 	%r2982, %r2973, 0, %p180;
	selp.b32 	%r2983, 1, %r2982, %p179;
	mul.lo.s32 	%r2984, %r100, %r2936;
	add.s32 	%r2985, %r2984, %r2978;
	setp.lt.u32 	%p181, %r2985, %r2984;
	mul.hi.u32 	%r2986, %r100, %r2936;
	selp.u32 	%r2987, 1, 0, %p181;
	add.s32 	%r2988, %r2986, %r2987;
	add.s32 	%r2989, %r2985, %r2968;
	add.s32 	%r2990, %r2989, %r2983;
	sub.s32 	%r2991, %r2924, %r2990;
	setp.lt.u32 	%p182, %r2924, %r2990;
	setp.eq.s32 	%p183, %r2990, 0;
	selp.b32 	%r2992, %r2983, 0, %p183;
	selp.b32 	%r2993, 1, %r2992, %p182;
	mul.lo.s32 	%r2994, %r101, %r2936;
	add.s32 	%r2995, %r2994, %r2988;
	setp.lt.u32 	%p184, %r2995, %r2994;
	mul.hi.u32 	%r2996, %r101, %r2936;
	selp.u32 	%r2997, 1, 0, %p184;
	add.s32 	%r2998, %r2996, %r2997;
	add.s32 	%r2999, %r2995, %r2968;
	add.s32 	%r3000, %r2999, %r2993;
	setp.gt.u32 	%p185, %r3000, %r2930;
	setp.eq.s32 	%p186, %r3000, 0;
	selp.b32 	%r3001, %r2993, 0, %p186;
	selp.b32 	%r3002, 1, %r3001, %p185;
	mad.lo.s32 	%r3003, %r295, %r2936, %r2998;
	add.s32 	%r3004, %r3003, %r2968;
	add.s32 	%r3005, %r3004, %r3002;
	add.s32 	%r3006, %r2824, %r2932;
	add.s32 	%r3007, %r2887, %r3005;
	sub.s32 	%r3008, %r3006, %r3007;
	mul.lo.s32 	%r3009, %r2794, %r21160;
	mul.hi.u32 	%r3010, %r2794, %r21160;
	mul.lo.s32 	%r3011, %r263, %r21160;
	add.s32 	%r3012, %r3011, %r3010;
	setp.lt.u32 	%p187, %r3012, %r3011;
	mul.hi.u32 	%r3013, %r263, %r21160;
	selp.u32 	%r3014, 1, 0, %p187;
	add.s32 	%r3015, %r3013, %r3014;
	add.s32 	%r3016, %r3012, %r2939;
	mul.lo.s32 	%r3017, %r264, %r21160;
	add.s32 	%r3018, %r3017, %r3015;
	setp.lt.u32 	%p188, %r3018, %r3017;
	mul.hi.u32 	%r3019, %r264, %r21160;
	selp.u32 	%r3020, 1, 0, %p188;
	add.s32 	%r3021, %r3019, %r3020;
	add.s32 	%r3022, %r3018, %r2949;
	mul.lo.s32 	%r3023, %r265, %r21160;
	add.s32 	%r3024, %r3023, %r3021;
	setp.lt.u32 	%p189, %r3024, %r3023;
	mul.hi.u32 	%r3025, %r265, %r21160;
	selp.u32 	%r3026, 1, 0, %p189;
	add.s32 	%r3027, %r3025, %r3026;
	add.s32 	%r3028, %r3024, %r2960;
	mul.lo.s32 	%r3029, %r266, %r21160;
	add.s32 	%r3030, %r3029, %r3027;
	setp.lt.u32 	%p190, %r3030, %r3029;
	mul.hi.u32 	%r3031, %r266, %r21160;
	selp.u32 	%r3032, 1, 0, %p190;
	add.s32 	%r3033, %r3031, %r3032;
	add.s32 	%r3034, %r3030, %r2971;
	mul.lo.s32 	%r3035, %r267, %r21160;
	add.s32 	%r3036, %r3035, %r3033;
	setp.lt.u32 	%p191, %r3036, %r3035;
	mul.hi.u32 	%r3037, %r267, %r21160;
	selp.u32 	%r3038, 1, 0, %p191;
	add.s32 	%r3039, %r3037, %r3038;
	add.s32 	%r3040, %r3036, %r2981;
	mul.lo.s32 	%r3041, %r268, %r21160;
	add.s32 	%r3042, %r3041, %r3039;
	setp.lt.u32 	%p192, %r3042, %r3041;
	mul.hi.u32 	%r3043, %r268, %r21160;
	selp.u32 	%r3044, 1, 0, %p192;
	add.s32 	%r3045, %r3043, %r3044;
	add.s32 	%r3046, %r3042, %r2991;
	mul.lo.s32 	%r3047, %r2795, %r21160;
	add.s32 	%r3048, %r3047, %r3045;
	setp.lt.u32 	%p193, %r3048, %r3047;
	mul.hi.u32 	%r3049, %r2795, %r21160;
	selp.u32 	%r3050, 1, 0, %p193;
	add.s32 	%r3051, %r3049, %r3050;
	add.s32 	%r3052, %r3051, %r3008;
	setp.lt.u32 	%p194, %r3052, %r3051;
	mul.lo.s32 	%r3053, %r294, %r3052;
	mul.hi.u32 	%r3054, %r294, %r3052;
	sub.s32 	%r3055, %r3009, %r3053;
	setp.lt.u32 	%p195, %r3009, %r3053;
	selp.u32 	%r3056, 1, 0, %p195;
	mul.lo.s32 	%r3057, %r1, %r3052;
	add.s32 	%r3058, %r3057, %r3054;
	setp.lt.u32 	%p196, %r3058, %r3057;
	mul.hi.u32 	%r3059, %r1, %r3052;
	selp.u32 	%r3060, 1, 0, %p196;
	add.s32 	%r3061, %r3059, %r3060;
	selp.b32 	%r3062, -977, 0, %p194;
	add.s32 	%r3063, %r3062, %r3058;
	add.s32 	%r3064, %r3063, %r3056;
	sub.s32 	%r3065, %r3016, %r3064;
	setp.lt.u32 	%p197, %r3016, %r3064;
	setp.eq.s32 	%p198, %r3064, 0;
	selp.b32 	%r3066, %r3056, 0, %p198;
	selp.b32 	%r3067, 1, %r3066, %p197;
	mul.lo.s32 	%r3068, %r98, %r3052;
	add.s32 	%r3069, %r3068, %r3061;
	setp.lt.u32 	%p199, %r3069, %r3068;
	mul.hi.u32 	%r3070, %r98, %r3052;
	selp.u32 	%r3071, 1, 0, %p199;
	add.s32 	%r3072, %r3070, %r3071;
	selp.b32 	%r3073, -2, 0, %p194;
	add.s32 	%r3074, %r3073, %r3069;
	add.s32 	%r3075, %r3074, %r3067;
	sub.s32 	%r3076, %r3022, %r3075;
	setp.lt.u32 	%p200, %r3022, %r3075;
	setp.eq.s32 	%p201, %r3075, 0;
	selp.b32 	%r3077, %r3067, 0, %p201;
	selp.b32 	%r3078, 1, %r3077, %p200;
	mul.lo.s32 	%r3079, %r99, %r3052;
	add.s32 	%r3080, %r3079, %r3072;
	setp.lt.u32 	%p202, %r3080, %r3079;
	mul.hi.u32 	%r3081, %r99, %r3052;
	selp.u32 	%r3082, 1, 0, %p202;
	add.s32 	%r3083, %r3081, %r3082;
	selp.s32 	%r3084, -1, 0, %p194;
	add.s32 	%r3085, %r3080, %r3084;
	add.s32 	%r3086, %r3085, %r3078;
	sub.s32 	%r3087, %r3028, %r3086;
	setp.lt.u32 	%p203, %r3028, %r3086;
	setp.eq.s32 	%p204, %r3086, 0;
	selp.b32 	%r3088, %r3078, 0, %p204;
	selp.b32 	%r3089, 1, %r3088, %p203;
	mul.lo.s32 	%r3090, %r2, %r3052;
	add.s32 	%r3091, %r3090, %r3083;
	setp.lt.u32 	%p205, %r3091, %r3090;
	mul.hi.u32 	%r3092, %r2, %r3052;
	selp.u32 	%r3093, 1, 0, %p205;
	add.s32 	%r3094, %r3092, %r3093;
	add.s32 	%r3095, %r3091, %r3084;
	add.s32 	%r3096, %r3095, %r3089;
	sub.s32 	%r3097, %r3034, %r3096;
	setp.lt.u32 	%p206, %r3034, %r3096;
	setp.eq.s32 	%p207, %r3096, 0;
	selp.b32 	%r3098, %r3089, 0, %p207;
	selp.b32 	%r3099, 1, %r3098, %p206;
	mul.lo.s32 	%r3100, %r100, %r3052;
	add.s32 	%r3101, %r3100, %r3094;
	setp.lt.u32 	%p208, %r3101, %r3100;
	mul.hi.u32 	%r3102, %r100, %r3052;
	selp.u32 	%r3103, 1, 0, %p208;
	add.s32 	%r3104, %r3102, %r3103;
	add.s32 	%r3105, %r3101, %r3084;
	add.s32 	%r3106, %r3105, %r3099;
	sub.s32 	%r3107, %r3040, %r3106;
	setp.lt.u32 	%p209, %r3040, %r3106;
	setp.eq.s32 	%p210, %r3106, 0;
	selp.b32 	%r3108, %r3099, 0, %p210;
	selp.b32 	%r3109, 1, %r3108, %p209;
	mul.lo.s32 	%r3110, %r101, %r3052;
	add.s32 	%r3111, %r3110, %r3104;
	setp.lt.u32 	%p211, %r3111, %r3110;
	mul.hi.u32 	%r3112, %r101, %r3052;
	selp.u32 	%r3113, 1, 0, %p211;
	add.s32 	%r3114, %r3112, %r3113;
	add.s32 	%r3115, %r3111, %r3084;
	add.s32 	%r3116, %r3115, %r3109;
	setp.gt.u32 	%p212, %r3116, %r3046;
	setp.eq.s32 	%p213, %r3116, 0;
	selp.b32 	%r3117, %r3109, 0, %p213;
	selp.b32 	%r3118, 1, %r3117, %p212;
	mad.lo.s32 	%r3119, %r295, %r3052, %r3114;
	add.s32 	%r3120, %r3119, %r3084;
	add.s32 	%r3121, %r3120, %r3118;
	add.s32 	%r3122, %r2930, %r3048;
	add.s32 	%r3123, %r3000, %r3121;
	sub.s32 	%r3124, %r3122, %r3123;
	mul.lo.s32 	%r3125, %r2794, %r21161;
	mul.hi.u32 	%r3126, %r2794, %r21161;
	mul.lo.s32 	%r3127, %r263, %r21161;
	add.s32 	%r3128, %r3127, %r3126;
	setp.lt.u32 	%p214, %r3128, %r3127;
	mul.hi.u32 	%r3129, %r263, %r21161;
	selp.u32 	%r3130, 1, 0, %p214;
	add.s32 	%r3131, %r3129, %r3130;
	add.s32 	%r3132, %r3128, %r3055;
	mul.lo.s32 	%r3133, %r264, %r21161;
	add.s32 	%r3134, %r3133, %r3131;
	setp.lt.u32 	%p215, %r3134, %r3133;
	mul.hi.u32 	%r3135, %r264, %r21161;
	selp.u32 	%r3136, 1, 0, %p215;
	add.s32 	%r3137, %r3135, %r3136;
	add.s32 	%r3138, %r3134, %r3065;
	mul.lo.s32 	%r3139, %r265, %r21161;
	add.s32 	%r3140, %r3139, %r3137;
	setp.lt.u32 	%p216, %r3140, %r3139;
	mul.hi.u32 	%r3141, %r265, %r21161;
	selp.u32 	%r3142, 1, 0, %p216;
	add.s32 	%r3143, %r3141, %r3142;
	add.s32 	%r3144, %r3140, %r3076;
	mul.lo.s32 	%r3145, %r266, %r21161;
	add.s32 	%r3146, %r3145, %r3143;
	setp.lt.u32 	%p217, %r3146, %r3145;
	mul.hi.u32 	%r3147, %r266, %r21161;
	selp.u32 	%r3148, 1, 0, %p217;
	add.s32 	%r3149, %r3147, %r3148;
	add.s32 	%r3150, %r3146, %r3087;
	mul.lo.s32 	%r3151, %r267, %r21161;
	add.s32 	%r3152, %r3151, %r3149;
	setp.lt.u32 	%p218, %r3152, %r3151;
	mul.hi.u32 	%r3153, %r267, %r21161;
	selp.u32 	%r3154, 1, 0, %p218;
	add.s32 	%r3155, %r3153, %r3154;
	add.s32 	%r3156, %r3152, %r3097;
	mul.lo.s32 	%r3157, %r268, %r21161;
	add.s32 	%r3158, %r3157, %r3155;
	setp.lt.u32 	%p219, %r3158, %r3157;
	mul.hi.u32 	%r3159, %r268, %r21161;
	selp.u32 	%r3160, 1, 0, %p219;
	add.s32 	%r3161, %r3159, %r3160;
	add.s32 	%r3162, %r3158, %r3107;
	mul.lo.s32 	%r3163, %r2795, %r21161;
	add.s32 	%r3164, %r3163, %r3161;
	setp.lt.u32 	%p220, %r3164, %r3163;
	mul.hi.u32 	%r3165, %r2795, %r21161;
	selp.u32 	%r3166, 1, 0, %p220;
	add.s32 	%r3167, %r3165, %r3166;
	add.s32 	%r3168, %r3167, %r3124;
	setp.lt.u32 	%p221, %r3168, %r3167;
	mul.lo.s32 	%r3169, %r294, %r3168;
	mul.hi.u32 	%r3170, %r294, %r3168;
	sub.s32 	%r3171, %r3125, %r3169;
	setp.lt.u32 	%p222, %r3125, %r3169;
	selp.u32 	%r3172, 1, 0, %p222;
	mul.lo.s32 	%r3173, %r1, %r3168;
	add.s32 	%r3174, %r3173, %r3170;
	setp.lt.u32 	%p223, %r3174, %r3173;
	mul.hi.u32 	%r3175, %r1, %r3168;
	selp.u32 	%r3176, 1, 0, %p223;
	add.s32 	%r3177, %r3175, %r3176;
	selp.b32 	%r3178, -977, 0, %p221;
	add.s32 	%r3179, %r3178, %r3174;
	add.s32 	%r3180, %r3179, %r3172;
	sub.s32 	%r3181, %r3132, %r3180;
	setp.lt.u32 	%p224, %r3132, %r3180;
	setp.eq.s32 	%p225, %r3180, 0;
	selp.b32 	%r3182, %r3172, 0, %p225;
	selp.b32 	%r3183, 1, %r3182, %p224;
	mul.lo.s32 	%r3184, %r98, %r3168;
	add.s32 	%r3185, %r3184, %r3177;
	setp.lt.u32 	%p226, %r3185, %r3184;
	mul.hi.u32 	%r3186, %r98, %r3168;
	selp.u32 	%r3187, 1, 0, %p226;
	add.s32 	%r3188, %r3186, %r3187;
	selp.b32 	%r3189, -2, 0, %p221;
	add.s32 	%r3190, %r3189, %r3185;
	add.s32 	%r3191, %r3190, %r3183;
	sub.s32 	%r3192, %r3138, %r3191;
	setp.lt.u32 	%p227, %r3138, %r3191;
	setp.eq.s32 	%p228, %r3191, 0;
	selp.b32 	%r3193, %r3183, 0, %p228;
	selp.b32 	%r3194, 1, %r3193, %p227;
	mul.lo.s32 	%r3195, %r99, %r3168;
	add.s32 	%r3196, %r3195, %r3188;
	setp.lt.u32 	%p229, %r3196, %r3195;
	mul.hi.u32 	%r3197, %r99, %r3168;
	selp.u32 	%r3198, 1, 0, %p229;
	add.s32 	%r3199, %r3197, %r3198;
	selp.s32 	%r3200, -1, 0, %p221;
	add.s32 	%r3201, %r3196, %r3200;
	add.s32 	%r3202, %r3201, %r3194;
	sub.s32 	%r3203, %r3144, %r3202;
	setp.lt.u32 	%p230, %r3144, %r3202;
	setp.eq.s32 	%p231, %r3202, 0;
	selp.b32 	%r3204, %r3194, 0, %p231;
	selp.b32 	%r3205, 1, %r3204, %p230;
	mul.lo.s32 	%r3206, %r2, %r3168;
	add.s32 	%r3207, %r3206, %r3199;
	setp.lt.u32 	%p232, %r3207, %r3206;
	mul.hi.u32 	%r3208, %r2, %r3168;
	selp.u32 	%r3209, 1, 0, %p232;
	add.s32 	%r3210, %r3208, %r3209;
	add.s32 	%r3211, %r3207, %r3200;
	add.s32 	%r3212, %r3211, %r3205;
	sub.s32 	%r3213, %r3150, %r3212;
	setp.lt.u32 	%p233, %r3150, %r3212;
	setp.eq.s32 	%p234, %r3212, 0;
	selp.b32 	%r3214, %r3205, 0, %p234;
	selp.b32 	%r3215, 1, %r3214, %p233;
	mul.lo.s32 	%r3216, %r100, %r3168;
	add.s32 	%r3217, %r3216, %r3210;
	setp.lt.u32 	%p235, %r3217, %r3216;
	mul.hi.u32 	%r3218, %r100, %r3168;
	selp.u32 	%r3219, 1, 0, %p235;
	add.s32 	%r3220, %r3218, %r3219;
	add.s32 	%r3221, %r3217, %r3200;
	add.s32 	%r3222, %r3221, %r3215;
	sub.s32 	%r3223, %r3156, %r3222;
	setp.lt.u32 	%p236, %r3156, %r3222;
	setp.eq.s32 	%p237, %r3222, 0;
	selp.b32 	%r3224, %r3215, 0, %p237;
	selp.b32 	%r3225, 1, %r3224, %p236;
	mul.lo.s32 	%r3226, %r101, %r3168;
	add.s32 	%r3227, %r3226, %r3220;
	setp.lt.u32 	%p238, %r3227, %r3226;
	mul.hi.u32 	%r3228, %r101, %r3168;
	selp.u32 	%r3229, 1, 0, %p238;
	add.s32 	%r3230, %r3228, %r3229;
	add.s32 	%r3231, %r3227, %r3200;
	add.s32 	%r3232, %r3231, %r3225;
	setp.gt.u32 	%p239, %r3232, %r3162;
	setp.eq.s32 	%p240, %r3232, 0;
	selp.b32 	%r3233, %r3225, 0, %p240;
	selp.b32 	%r3234, 1, %r3233, %p239;
	mad.lo.s32 	%r3235, %r295, %r3168, %r3230;
	add.s32 	%r3236, %r3235, %r3200;
	add.s32 	%r3237, %r3236, %r3234;
	add.s32 	%r3238, %r3046, %r3164;
	add.s32 	%r3239, %r3116, %r3237;
	sub.s32 	%r3240, %r3238, %r3239;
	mul.lo.s32 	%r3241, %r2794, %r21162;
	mul.hi.u32 	%r3242, %r2794, %r21162;
	mul.lo.s32 	%r3243, %r263, %r21162;
	add.s32 	%r3244, %r3243, %r3242;
	setp.lt.u32 	%p241, %r3244, %r3243;
	mul.hi.u32 	%r3245, %r263, %r21162;
	selp.u32 	%r3246, 1, 0, %p241;
	add.s32 	%r3247, %r3245, %r3246;
	add.s32 	%r3248, %r3244, %r3171;
	mul.lo.s32 	%r3249, %r264, %r21162;
	add.s32 	%r3250, %r3249, %r3247;
	setp.lt.u32 	%p242, %r3250, %r3249;
	mul.hi.u32 	%r3251, %r264, %r21162;
	selp.u32 	%r3252, 1, 0, %p242;
	add.s32 	%r3253, %r3251, %r3252;
	add.s32 	%r3254, %r3250, %r3181;
	mul.lo.s32 	%r3255, %r265, %r21162;
	add.s32 	%r3256, %r3255, %r3253;
	setp.lt.u32 	%p243, %r3256, %r3255;
	mul.hi.u32 	%r3257, %r265, %r21162;
	selp.u32 	%r3258, 1, 0, %p243;
	add.s32 	%r3259, %r3257, %r3258;
	add.s32 	%r3260, %r3256, %r3192;
	mul.lo.s32 	%r3261, %r266, %r21162;
	add.s32 	%r3262, %r3261, %r3259;
	setp.lt.u32 	%p244, %r3262, %r3261;
	mul.hi.u32 	%r3263, %r266, %r21162;
	selp.u32 	%r3264, 1, 0, %p244;
	add.s32 	%r3265, %r3263, %r3264;
	add.s32 	%r3266, %r3262, %r3203;
	mul.lo.s32 	%r3267, %r267, %r21162;
	add.s32 	%r3268, %r3267, %r3265;
	setp.lt.u32 	%p245, %r3268, %r3267;
	mul.hi.u32 	%r3269, %r267, %r21162;
	selp.u32 	%r3270, 1, 0, %p245;
	add.s32 	%r3271, %r3269, %r3270;
	add.s32 	%r3272, %r3268, %r3213;
	mul.lo.s32 	%r3273, %r268, %r21162;
	add.s32 	%r3274, %r3273, %r3271;
	setp.lt.u32 	%p246, %r3274, %r3273;
	mul.hi.u32 	%r3275, %r268, %r21162;
	selp.u32 	%r3276, 1, 0, %p246;
	add.s32 	%r3277, %r3275, %r3276;
	add.s32 	%r3278, %r3274, %r3223;
	mul.lo.s32 	%r3279, %r2795, %r21162;
	add.s32 	%r3280, %r3279, %r3277;
	setp.lt.u32 	%p247, %r3280, %r3279;
	mul.hi.u32 	%r3281, %r2795, %r21162;
	selp.u32 	%r3282, 1, 0, %p247;
	add.s32 	%r3283, %r3281, %r3282;
	add.s32 	%r3284, %r3283, %r3240;
	setp.lt.u32 	%p248, %r3284, %r3283;
	mul.lo.s32 	%r3285, %r294, %r3284;
	mul.hi.u32 	%r3286, %r294, %r3284;
	sub.s32 	%r3287, %r3241, %r3285;
	setp.lt.u32 	%p249, %r3241, %r3285;
	selp.u32 	%r3288, 1, 0, %p249;
	mul.lo.s32 	%r3289, %r1, %r3284;
	add.s32 	%r3290, %r3289, %r3286;
	setp.lt.u32 	%p250, %r3290, %r3289;
	mul.hi.u32 	%r3291, %r1, %r3284;
	selp.u32 	%r3292, 1, 0, %p250;
	add.s32 	%r3293, %r3291, %r3292;
	selp.b32 	%r3294, -977, 0, %p248;
	add.s32 	%r3295, %r3294, %r3290;
	add.s32 	%r3296, %r3295, %r3288;
	sub.s32 	%r3297, %r3248, %r3296;
	setp.lt.u32 	%p251, %r3248, %r3296;
	setp.eq.s32 	%p252, %r3296, 0;
	selp.b32 	%r3298, %r3288, 0, %p252;
	selp.b32 	%r3299, 1, %r3298, %p251;
	mul.lo.s32 	%r3300, %r98, %r3284;
	add.s32 	%r3301, %r3300, %r3293;
	setp.lt.u32 	%p253, %r3301, %r3300;
	mul.hi.u32 	%r3302, %r98, %r3284;
	selp.u32 	%r3303, 1, 0, %p253;
	add.s32 	%r3304, %r3302, %r3303;
	selp.b32 	%r3305, -2, 0, %p248;
	add.s32 	%r3306, %r3305, %r3301;
	add.s32 	%r3307, %r3306, %r3299;
	sub.s32 	%r3308, %r3254, %r3307;
	setp.lt.u32 	%p254, %r3254, %r3307;
	setp.eq.s32 	%p255, %r3307, 0;
	selp.b32 	%r3309, %r3299, 0, %p255;
	selp.b32 	%r3310, 1, %r3309, %p254;
	mul.lo.s32 	%r3311, %r99, %r3284;
	add.s32 	%r3312, %r3311, %r3304;
	setp.lt.u32 	%p256, %r3312, %r3311;
	mul.hi.u32 	%r3313, %r99, %r3284;
	selp.u32 	%r3314, 1, 0, %p256;
	add.s32 	%r3315, %r3313, %r3314;
	selp.s32 	%r3316, -1, 0, %p248;
	add.s32 	%r3317, %r3312, %r3316;
	add.s32 	%r3318, %r3317, %r3310;
	sub.s32 	%r3319, %r3260, %r3318;
	setp.lt.u32 	%p257, %r3260, %r3318;
	setp.eq.s32 	%p258, %r3318, 0;
	selp.b32 	%r3320, %r3310, 0, %p258;
	selp.b32 	%r3321, 1, %r3320, %p257;
	mul.lo.s32 	%r3322, %r2, %r3284;
	add.s32 	%r3323, %r3322, %r3315;
	setp.lt.u32 	%p259, %r3323, %r3322;
	mul.hi.u32 	%r3324, %r2, %r3284;
	selp.u32 	%r3325, 1, 0, %p259;
	add.s32 	%r3326, %r3324, %r3325;
	add.s32 	%r3327, %r3323, %r3316;
	add.s32 	%r3328, %r3327, %r3321;
	sub.s32 	%r3329, %r3266, %r3328;
	setp.lt.u32 	%p260, %r3266, %r3328;
	setp.eq.s32 	%p261, %r3328, 0;
	selp.b32 	%r3330, %r3321, 0, %p261;
	selp.b32 	%r3331, 1, %r3330, %p260;
	mul.lo.s32 	%r3332, %r100, %r3284;
	add.s32 	%r3333, %r3332, %r3326;
	setp.lt.u32 	%p262, %r3333, %r3332;
	mul.hi.u32 	%r3334, %r100, %r3284;
	selp.u32 	%r3335, 1, 0, %p262;
	add.s32 	%r3336, %r3334, %r3335;
	add.s32 	%r3337, %r3333, %r3316;
	add.s32 	%r3338, %r3337, %r3331;
	sub.s32 	%r3339, %r3272, %r3338;
	setp.lt.u32 	%p263, %r3272, %r3338;
	setp.eq.s32 	%p264, %r3338, 0;
	selp.b32 	%r3340, %r3331, 0, %p264;
	selp.b32 	%r3341, 1, %r3340, %p263;
	mul.lo.s32 	%r3342, %r101, %r3284;
	add.s32 	%r3343, %r3342, %r3336;
	setp.lt.u32 	%p265, %r3343, %r3342;
	mul.hi.u32 	%r3344, %r101, %r3284;
	selp.u32 	%r3345, 1, 0, %p265;
	add.s32 	%r3346, %r3344, %r3345;
	add.s32 	%r3347, %r3343, %r3316;
	add.s32 	%r3348, %r3347, %r3341;
	setp.gt.u32 	%p266, %r3348, %r3278;
	setp.eq.s32 	%p267, %r3348, 0;
	selp.b32 	%r3349, %r3341, 0, %p267;
	selp.b32 	%r3350, 1, %r3349, %p266;
	mad.lo.s32 	%r3351, %r295, %r3284, %r3346;
	add.s32 	%r3352, %r3351, %r3316;
	add.s32 	%r3353, %r3352, %r3350;
	add.s32 	%r3354, %r3162, %r3280;
	add.s32 	%r3355, %r3232, %r3353;
	sub.s32 	%r3356, %r3354, %r3355;
	mul.lo.s32 	%r3357, %r2794, %r21163;
	mul.hi.u32 	%r3358, %r2794, %r21163;
	mul.lo.s32 	%r3359, %r263, %r21163;
	add.s32 	%r3360, %r3359, %r3358;
	setp.lt.u32 	%p268, %r3360, %r3359;
	mul.hi.u32 	%r3361, %r263, %r21163;
	selp.u32 	%r3362, 1, 0, %p268;
	add.s32 	%r3363, %r3361, %r3362;
	add.s32 	%r3364, %r3360, %r3287;
	mul.lo.s32 	%r3365, %r264, %r21163;
	add.s32 	%r3366, %r3365, %r3363;
	setp.lt.u32 	%p269, %r3366, %r3365;
	mul.hi.u32 	%r3367, %r264, %r21163;
	selp.u32 	%r3368, 1, 0, %p269;
	add.s32 	%r3369, %r3367, %r3368;
	add.s32 	%r3370, %r3366, %r3297;
	mul.lo.s32 	%r3371, %r265, %r21163;
	add.s32 	%r3372, %r3371, %r3369;
	setp.lt.u32 	%p270, %r3372, %r3371;
	mul.hi.u32 	%r3373, %r265, %r21163;
	selp.u32 	%r3374, 1, 0, %p270;
	add.s32 	%r3375, %r3373, %r3374;
	add.s32 	%r3376, %r3372, %r3308;
	mul.lo.s32 	%r3377, %r266, %r21163;
	add.s32 	%r3378, %r3377, %r3375;
	setp.lt.u32 	%p271, %r3378, %r3377;
	mul.hi.u32 	%r3379, %r266, %r21163;
	selp.u32 	%r3380, 1, 0, %p271;
	add.s32 	%r3381, %r3379, %r3380;
	add.s32 	%r3382, %r3378, %r3319;
	mul.lo.s32 	%r3383, %r267, %r21163;
	add.s32 	%r3384, %r3383, %r3381;
	setp.lt.u32 	%p272, %r3384, %r3383;
	mul.hi.u32 	%r3385, %r267, %r21163;
	selp.u32 	%r3386, 1, 0, %p272;
	add.s32 	%r3387, %r3385, %r3386;
	add.s32 	%r3388, %r3384, %r3329;
	mul.lo.s32 	%r3389, %r268, %r21163;
	add.s32 	%r3390, %r3389, %r3387;
	setp.lt.u32 	%p273, %r3390, %r3389;
	mul.hi.u32 	%r3391, %r268, %r21163;
	selp.u32 	%r3392, 1, 0, %p273;
	add.s32 	%r3393, %r3391, %r3392;
	add.s32 	%r3394, %r3390, %r3339;
	mul.lo.s32 	%r3395, %r2795, %r21163;
	add.s32 	%r3396, %r3395, %r3393;
	setp.lt.u32 	%p274, %r3396, %r3395;
	mul.hi.u32 	%r3397, %r2795, %r21163;
	selp.u32 	%r3398, 1, 0, %p274;
	add.s32 	%r3399, %r3397, %r3398;
	add.s32 	%r3400, %r3399, %r3356;
	setp.lt.u32 	%p275, %r3400, %r3399;
	mul.lo.s32 	%r3401, %r294, %r3400;
	mul.hi.u32 	%r3402, %r294, %r3400;
	sub.s32 	%r3403, %r3357, %r3401;
	setp.lt.u32 	%p276, %r3357, %r3401;
	selp.u32 	%r3404, 1, 0, %p276;
	mul.lo.s32 	%r3405, %r1, %r3400;
	add.s32 	%r3406, %r3405, %r3402;
	setp.lt.u32 	%p277, %r3406, %r3405;
	mul.hi.u32 	%r3407, %r1, %r3400;
	selp.u32 	%r3408, 1, 0, %p277;
	add.s32 	%r3409, %r3407, %r3408;
	selp.b32 	%r3410, -977, 0, %p275;
	add.s32 	%r3411, %r3410, %r3406;
	add.s32 	%r3412, %r3411, %r3404;
	sub.s32 	%r3413, %r3364, %r3412;
	setp.lt.u32 	%p278, %r3364, %r3412;
	setp.eq.s32 	%p279, %r3412, 0;
	selp.b32 	%r3414, %r3404, 0, %p279;
	selp.b32 	%r3415, 1, %r3414, %p278;
	mul.lo.s32 	%r3416, %r98, %r3400;
	add.s32 	%r3417, %r3416, %r3409;
	setp.lt.u32 	%p280, %r3417, %r3416;
	mul.hi.u32 	%r3418, %r98, %r3400;
	selp.u32 	%r3419, 1, 0, %p280;
	add.s32 	%r3420, %r3418, %r3419;
	selp.b32 	%r3421, -2, 0, %p275;
	add.s32 	%r3422, %r3421, %r3417;
	add.s32 	%r3423, %r3422, %r3415;
	sub.s32 	%r3424, %r3370, %r3423;
	setp.lt.u32 	%p281, %r3370, %r3423;
	setp.eq.s32 	%p282, %r3423, 0;
	selp.b32 	%r3425, %r3415, 0, %p282;
	selp.b32 	%r3426, 1, %r3425, %p281;
	mul.lo.s32 	%r3427, %r99, %r3400;
	add.s32 	%r3428, %r3427, %r3420;
	setp.lt.u32 	%p283, %r3428, %r3427;
	mul.hi.u32 	%r3429, %r99, %r3400;
	selp.u32 	%r3430, 1, 0, %p283;
	add.s32 	%r3431, %r3429, %r3430;
	selp.s32 	%r3432, -1, 0, %p275;
	add.s32 	%r3433, %r3428, %r3432;
	add.s32 	%r3434, %r3433, %r3426;
	sub.s32 	%r3435, %r3376, %r3434;
	setp.lt.u32 	%p284, %r3376, %r3434;
	setp.eq.s32 	%p285, %r3434, 0;
	selp.b32 	%r3436, %r3426, 0, %p285;
	selp.b32 	%r3437, 1, %r3436, %p284;
	mul.lo.s32 	%r3438, %r2, %r3400;
	add.s32 	%r3439, %r3438, %r3431;
	setp.lt.u32 	%p286, %r3439, %r3438;
	mul.hi.u32 	%r3440, %r2, %r3400;
	selp.u32 	%r3441, 1, 0, %p286;
	add.s32 	%r3442, %r3440, %r3441;
	add.s32 	%r3443, %r3439, %r3432;
	add.s32 	%r3444, %r3443, %r3437;
	sub.s32 	%r3445, %r3382, %r3444;
	setp.lt.u32 	%p287, %r3382, %r3444;
	setp.eq.s32 	%p288, %r3444, 0;
	selp.b32 	%r3446, %r3437, 0, %p288;
	selp.b32 	%r3447, 1, %r3446, %p287;
	mul.lo.s32 	%r3448, %r100, %r3400;
	add.s32 	%r3449, %r3448, %r3442;
	setp.lt.u32 	%p289, %r3449, %r3448;
	mul.hi.u32 	%r3450, %r100, %r3400;
	selp.u32 	%r3451, 1, 0, %p289;
	add.s32 	%r3452, %r3450, %r3451;
	add.s32 	%r3453, %r3449, %r3432;
	add.s32 	%r3454, %r3453, %r3447;
	sub.s32 	%r3455, %r3388, %r3454;
	setp.lt.u32 	%p290, %r3388, %r3454;
	setp.eq.s32 	%p291, %r3454, 0;
	selp.b32 	%r3456, %r3447, 0, %p291;
	selp.b32 	%r3457, 1, %r3456, %p290;
	mul.lo.s32 	%r3458, %r101, %r3400;
	add.s32 	%r3459, %r3458, %r3452;
	setp.lt.u32 	%p292, %r3459, %r3458;
	mul.hi.u32 	%r3460, %r101, %r3400;
	selp.u32 	%r3461, 1, 0, %p292;
	add.s32 	%r3462, %r3460, %r3461;
	add.s32 	%r3463, %r3459, %r3432;
	add.s32 	%r3464, %r3463, %r3457;
	setp.gt.u32 	%p293, %r3464, %r3394;
	setp.eq.s32 	%p294, %r3464, 0;
	selp.b32 	%r3465, %r3457, 0, %p294;
	selp.b32 	%r3466, 1, %r3465, %p293;
	mad.lo.s32 	%r3467, %r295, %r3400, %r3462;
	add.s32 	%r3468, %r3467, %r3432;
	add.s32 	%r3469, %r3468, %r3466;
	add.s32 	%r3470, %r3278, %r3396;
	add.s32 	%r3471, %r3348, %r3469;
	sub.s32 	%r3472, %r3470, %r3471;
	mul.lo.s32 	%r3473, %r2794, %r21164;
	mul.hi.u32 	%r3474, %r2794, %r21164;
	mul.lo.s32 	%r3475, %r263, %r21164;
	add.s32 	%r3476, %r3475, %r3474;
	setp.lt.u32 	%p295, %r3476, %r3475;
	mul.hi.u32 	%r3477, %r263, %r21164;
	selp.u32 	%r3478, 1, 0, %p295;
	add.s32 	%r3479, %r3477, %r3478;
	add.s32 	%r3480, %r3476, %r3403;
	mul.lo.s32 	%r3481, %r264, %r21164;
	add.s32 	%r3482, %r3481, %r3479;
	setp.lt.u32 	%p296, %r3482, %r3481;
	mul.hi.u32 	%r3483, %r264, %r21164;
	selp.u32 	%r3484, 1, 0, %p296;
	add.s32 	%r3485, %r3483, %r3484;
	add.s32 	%r3486, %r3482, %r3413;
	mul.lo.s32 	%r3487, %r265, %r21164;
	add.s32 	%r3488, %r3487, %r3485;
	setp.lt.u32 	%p297, %r3488, %r3487;
	mul.hi.u32 	%r3489, %r265, %r21164;
	selp.u32 	%r3490, 1, 0, %p297;
	add.s32 	%r3491, %r3489, %r3490;
	add.s32 	%r3492, %r3488, %r3424;
	mul.lo.s32 	%r3493, %r266, %r21164;
	add.s32 	%r3494, %r3493, %r3491;
	setp.lt.u32 	%p298, %r3494, %r3493;
	mul.hi.u32 	%r3495, %r266, %r21164;
	selp.u32 	%r3496, 1, 0, %p298;
	add.s32 	%r3497, %r3495, %r3496;
	add.s32 	%r3498, %r3494, %r3435;
	mul.lo.s32 	%r3499, %r267, %r21164;
	add.s32 	%r3500, %r3499, %r3497;
	setp.lt.u32 	%p299, %r3500, %r3499;
	mul.hi.u32 	%r3501, %r267, %r21164;
	selp.u32 	%r3502, 1, 0, %p299;
	add.s32 	%r3503, %r3501, %r3502;
	add.s32 	%r3504, %r3500, %r3445;
	mul.lo.s32 	%r3505, %r268, %r21164;
	add.s32 	%r3506, %r3505, %r3503;
	setp.lt.u32 	%p300, %r3506, %r3505;
	mul.hi.u32 	%r3507, %r268, %r21164;
	selp.u32 	%r3508, 1, 0, %p300;
	add.s32 	%r3509, %r3507, %r3508;
	add.s32 	%r3510, %r3506, %r3455;
	mul.lo.s32 	%r3511, %r2795, %r21164;
	add.s32 	%r3512, %r3511, %r3509;
	setp.lt.u32 	%p301, %r3512, %r3511;
	mul.hi.u32 	%r3513, %r2795, %r21164;
	selp.u32 	%r3514, 1, 0, %p301;
	add.s32 	%r3515, %r3513, %r3514;
	add.s32 	%r3516, %r3515, %r3472;
	setp.lt.u32 	%p302, %r3516, %r3515;
	mul.lo.s32 	%r3517, %r294, %r3516;
	mul.hi.u32 	%r3518, %r294, %r3516;
	sub.s32 	%r3519, %r3473, %r3517;
	setp.lt.u32 	%p303, %r3473, %r3517;
	selp.u32 	%r3520, 1, 0, %p303;
	mul.lo.s32 	%r3521, %r1, %r3516;
	add.s32 	%r3522, %r3521, %r3518;
	setp.lt.u32 	%p304, %r3522, %r3521;
	mul.hi.u32 	%r3523, %r1, %r3516;
	selp.u32 	%r3524, 1, 0, %p304;
	add.s32 	%r3525, %r3523, %r3524;
	selp.b32 	%r3526, -977, 0, %p302;
	add.s32 	%r3527, %r3526, %r3522;
	add.s32 	%r3528, %r3527, %r3520;
	sub.s32 	%r3529, %r3480, %r3528;
	setp.lt.u32 	%p305, %r3480, %r3528;
	setp.eq.s32 	%p306, %r3528, 0;
	selp.b32 	%r3530, %r3520, 0, %p306;
	selp.b32 	%r3531, 1, %r3530, %p305;
	mul.lo.s32 	%r3532, %r98, %r3516;
	add.s32 	%r3533, %r3532, %r3525;
	setp.lt.u32 	%p307, %r3533, %r3532;
	mul.hi.u32 	%r3534, %r98, %r3516;
	selp.u32 	%r3535, 1, 0, %p307;
	add.s32 	%r3536, %r3534, %r3535;
	selp.b32 	%r3537, -2, 0, %p302;
	add.s32 	%r3538, %r3537, %r3533;
	add.s32 	%r3539, %r3538, %r3531;
	sub.s32 	%r3540, %r3486, %r3539;
	setp.lt.u32 	%p308, %r3486, %r3539;
	setp.eq.s32 	%p309, %r3539, 0;
	selp.b32 	%r3541, %r3531, 0, %p309;
	selp.b32 	%r3542, 1, %r3541, %p308;
	mul.lo.s32 	%r3543, %r99, %r3516;
	add.s32 	%r3544, %r3543, %r3536;
	setp.lt.u32 	%p310, %r3544, %r3543;
	mul.hi.u32 	%r3545, %r99, %r3516;
	selp.u32 	%r3546, 1, 0, %p310;
	add.s32 	%r3547, %r3545, %r3546;
	selp.s32 	%r3548, -1, 0, %p302;
	add.s32 	%r3549, %r3544, %r3548;
	add.s32 	%r3550, %r3549, %r3542;
	sub.s32 	%r3551, %r3492, %r3550;
	setp.lt.u32 	%p311, %r3492, %r3550;
	setp.eq.s32 	%p312, %r3550, 0;
	selp.b32 	%r3552, %r3542, 0, %p312;
	selp.b32 	%r3553, 1, %r3552, %p311;
	mul.lo.s32 	%r3554, %r2, %r3516;
	add.s32 	%r3555, %r3554, %r3547;
	setp.lt.u32 	%p313, %r3555, %r3554;
	mul.hi.u32 	%r3556, %r2, %r3516;
	selp.u32 	%r3557, 1, 0, %p313;
	add.s32 	%r3558, %r3556, %r3557;
	add.s32 	%r3559, %r3555, %r3548;
	add.s32 	%r3560, %r3559, %r3553;
	sub.s32 	%r3561, %r3498, %r3560;
	setp.lt.u32 	%p314, %r3498, %r3560;
	setp.eq.s32 	%p315, %r3560, 0;
	selp.b32 	%r3562, %r3553, 0, %p315;
	selp.b32 	%r3563, 1, %r3562, %p314;
	mul.lo.s32 	%r3564, %r100, %r3516;
	add.s32 	%r3565, %r3564, %r3558;
	setp.lt.u32 	%p316, %r3565, %r3564;
	mul.hi.u32 	%r3566, %r100, %r3516;
	selp.u32 	%r3567, 1, 0, %p316;
	add.s32 	%r3568, %r3566, %r3567;
	add.s32 	%r3569, %r3565, %r3548;
	add.s32 	%r3570, %r3569, %r3563;
	sub.s32 	%r3571, %r3504, %r3570;
	setp.lt.u32 	%p317, %r3504, %r3570;
	setp.eq.s32 	%p318, %r3570, 0;
	selp.b32 	%r3572, %r3563, 0, %p318;
	selp.b32 	%r3573, 1, %r3572, %p317;
	mul.lo.s32 	%r3574, %r101, %r3516;
	add.s32 	%r3575, %r3574, %r3568;
	setp.lt.u32 	%p319, %r3575, %r3574;
	mul.hi.u32 	%r3576, %r101, %r3516;
	selp.u32 	%r3577, 1, 0, %p319;
	add.s32 	%r3578, %r3576, %r3577;
	add.s32 	%r3579, %r3575, %r3548;
	add.s32 	%r3580, %r3579, %r3573;
	setp.gt.u32 	%p320, %r3580, %r3510;
	setp.eq.s32 	%p321, %r3580, 0;
	selp.b32 	%r3581, %r3573, 0, %p321;
	selp.b32 	%r3582, 1, %r3581, %p320;
	mad.lo.s32 	%r3583, %r295, %r3516, %r3578;
	add.s32 	%r3584, %r3583, %r3548;
	add.s32 	%r3585, %r3584, %r3582;
	add.s32 	%r3586, %r3394, %r3512;
	add.s32 	%r3587, %r3464, %r3585;
	sub.s32 	%r3588, %r3586, %r3587;
	mul.lo.s32 	%r3589, %r2794, %r21165;
	mul.hi.u32 	%r3590, %r2794, %r21165;
	mul.lo.s32 	%r3591, %r263, %r21165;
	add.s32 	%r3592, %r3591, %r3590;
	setp.lt.u32 	%p322, %r3592, %r3591;
	mul.hi.u32 	%r3593, %r263, %r21165;
	selp.u32 	%r3594, 1, 0, %p322;
	add.s32 	%r3595, %r3593, %r3594;
	add.s32 	%r3596, %r3592, %r3519;
	mul.lo.s32 	%r3597, %r264, %r21165;
	add.s32 	%r3598, %r3597, %r3595;
	setp.lt.u32 	%p323, %r3598, %r3597;
	mul.hi.u32 	%r3599, %r264, %r21165;
	selp.u32 	%r3600, 1, 0, %p323;
	add.s32 	%r3601, %r3599, %r3600;
	add.s32 	%r3602, %r3598, %r3529;
	mul.lo.s32 	%r3603, %r265, %r21165;
	add.s32 	%r3604, %r3603, %r3601;
	setp.lt.u32 	%p324, %r3604, %r3603;
	mul.hi.u32 	%r3605, %r265, %r21165;
	selp.u32 	%r3606, 1, 0, %p324;
	add.s32 	%r3607, %r3605, %r3606;
	add.s32 	%r3608, %r3604, %r3540;
	mul.lo.s32 	%r3609, %r266, %r21165;
	add.s32 	%r3610, %r3609, %r3607;
	setp.lt.u32 	%p325, %r3610, %r3609;
	mul.hi.u32 	%r3611, %r266, %r21165;
	selp.u32 	%r3612, 1, 0, %p325;
	add.s32 	%r3613, %r3611, %r3612;
	add.s32 	%r3614, %r3610, %r3551;
	mul.lo.s32 	%r3615, %r267, %r21165;
	add.s32 	%r3616, %r3615, %r3613;
	setp.lt.u32 	%p326, %r3616, %r3615;
	mul.hi.u32 	%r3617, %r267, %r21165;
	selp.u32 	%r3618, 1, 0, %p326;
	add.s32 	%r3619, %r3617, %r3618;
	add.s32 	%r3620, %r3616, %r3561;
	mul.lo.s32 	%r3621, %r268, %r21165;
	add.s32 	%r3622, %r3621, %r3619;
	setp.lt.u32 	%p327, %r3622, %r3621;
	mul.hi.u32 	%r3623, %r268, %r21165;
	selp.u32 	%r3624, 1, 0, %p327;
	add.s32 	%r3625, %r3623, %r3624;
	add.s32 	%r3626, %r3622, %r3571;
	mul.lo.s32 	%r3627, %r2795, %r21165;
	add.s32 	%r3628, %r3627, %r3625;
	setp.lt.u32 	%p328, %r3628, %r3627;
	mul.hi.u32 	%r3629, %r2795, %r21165;
	selp.u32 	%r3630, 1, 0, %p328;
	add.s32 	%r3631, %r3629, %r3630;
	add.s32 	%r3632, %r3631, %r3588;
	setp.lt.u32 	%p329, %r3632, %r3631;
	mul.lo.s32 	%r3633, %r294, %r3632;
	mul.hi.u32 	%r3634, %r294, %r3632;
	sub.s32 	%r296, %r3589, %r3633;
	setp.lt.u32 	%p330, %r3589, %r3633;
	selp.u32 	%r3635, 1, 0, %p330;
	mul.lo.s32 	%r3636, %r1, %r3632;
	add.s32 	%r3637, %r3636, %r3634;
	setp.lt.u32 	%p331, %r3637, %r3636;
	mul.hi.u32 	%r3638, %r1, %r3632;
	selp.u32 	%r3639, 1, 0, %p331;
	add.s32 	%r3640, %r3638, %r3639;
	selp.b32 	%r3641, -977, 0, %p329;
	add.s32 	%r3642, %r3641, %r3637;
	add.s32 	%r3643, %r3642, %r3635;
	sub.s32 	%r297, %r3596, %r3643;
	setp.lt.u32 	%p332, %r3596, %r3643;
	setp.eq.s32 	%p333, %r3643, 0;
	selp.b32 	%r3644, %r3635, 0, %p333;
	selp.b32 	%r3645, 1, %r3644, %p332;
	mul.lo.s32 	%r3646, %r98, %r3632;
	add.s32 	%r3647, %r3646, %r3640;
	setp.lt.u32 	%p334, %r3647, %r3646;
	mul.hi.u32 	%r3648, %r98, %r3632;
	selp.u32 	%r3649, 1, 0, %p334;
	add.s32 	%r3650, %r3648, %r3649;
	selp.b32 	%r3651, -2, 0, %p329;
	add.s32 	%r3652, %r3651, %r3647;
	add.s32 	%r3653, %r3652, %r3645;
	sub.s32 	%r298, %r3602, %r3653;
	setp.lt.u32 	%p335, %r3602, %r3653;
	setp.eq.s32 	%p336, %r3653, 0;
	selp.b32 	%r3654, %r3645, 0, %p336;
	selp.b32 	%r3655, 1, %r3654, %p335;
	mul.lo.s32 	%r3656, %r99, %r3632;
	add.s32 	%r3657, %r3656, %r3650;
	setp.lt.u32 	%p337, %r3657, %r3656;
	mul.hi.u32 	%r3658, %r99, %r3632;
	selp.u32 	%r3659, 1, 0, %p337;
	add.s32 	%r3660, %r3658, %r3659;
	selp.s32 	%r3661, -1, 0, %p329;
	add.s32 	%r3662, %r3657, %r3661;
	add.s32 	%r3663, %r3662, %r3655;
	sub.s32 	%r299, %r3608, %r3663;
	setp.lt.u32 	%p338, %r3608, %r3663;
	setp.eq.s32 	%p339, %r3663, 0;
	selp.b32 	%r3664, %r3655, 0, %p339;
	selp.b32 	%r3665, 1, %r3664, %p338;
	mul.lo.s32 	%r3666, %r2, %r3632;
	add.s32 	%r3667, %r3666, %r3660;
	setp.lt.u32 	%p340, %r3667, %r3666;
	mul.hi.u32 	%r3668, %r2, %r3632;
	selp.u32 	%r3669, 1, 0, %p340;
	add.s32 	%r3670, %r3668, %r3669;
	add.s32 	%r3671, %r3667, %r3661;
	add.s32 	%r3672, %r3671, %r3665;
	sub.s32 	%r300, %r3614, %r3672;
	setp.lt.u32 	%p341, %r3614, %r3672;
	setp.eq.s32 	%p342, %r3672, 0;
	selp.b32 	%r3673, %r3665, 0, %p342;
	selp.b32 	%r3674, 1, %r3673, %p341;
	mul.lo.s32 	%r3675, %r100, %r3632;
	add.s32 	%r3676, %r3675, %r3670;
	setp.lt.u32 	%p343, %r3676, %r3675;
	mul.hi.u32 	%r3677, %r100, %r3632;
	selp.u32 	%r3678, 1, 0, %p343;
	add.s32 	%r3679, %r3677, %r3678;
	add.s32 	%r3680, %r3676, %r3661;
	add.s32 	%r3681, %r3680, %r3674;
	sub.s32 	%r301, %r3620, %r3681;
	setp.lt.u32 	%p344, %r3620, %r3681;
	setp.eq.s32 	%p345, %r3681, 0;
	selp.b32 	%r3682, %r3674, 0, %p345;
	selp.b32 	%r3683, 1, %r3682, %p344;
	mul.lo.s32 	%r3684, %r101, %r3632;
	add.s32 	%r3685, %r3684, %r3679;
	setp.lt.u32 	%p346, %r3685, %r3684;
	mul.hi.u32 	%r3686, %r101, %r3632;
	selp.u32 	%r3687, 1, 0, %p346;
	add.s32 	%r3688, %r3686, %r3687;
	add.s32 	%r3689, %r3685, %r3661;
	add.s32 	%r3690, %r3689, %r3683;
	sub.s32 	%r302, %r3626, %r3690;
	setp.lt.u32 	%p347, %r3626, %r3690;
	setp.eq.s32 	%p348, %r3690, 0;
	selp.b32 	%r3691, %r3683, 0, %p348;
	selp.b32 	%r3692, 1, %r3691, %p347;
	mad.lo.s32 	%r3693, %r295, %r3632, %r3688;
	add.s32 	%r3694, %r3693, %r3661;
	add.s32 	%r3695, %r3694, %r3692;
	add.s32 	%r3696, %r3510, %r3628;
	add.s32 	%r3697, %r3580, %r3695;
	sub.s32 	%r303, %r3696, %r3697;
	mul.lo.s32 	%r3698, %r296, %r303;
	mul.hi.u32 	%r3699, %r296, %r303;
	mul.lo.s32 	%r3700, %r297, %r303;
	add.s32 	%r3701, %r3700, %r3699;
	setp.lt.u32 	%p349, %r3701, %r3700;
	mul.hi.u32 	%r3702, %r297, %r303;
	selp.u32 	%r3703, 1, 0, %p349;
	add.s32 	%r3704, %r3702, %r3703;
	mul.lo.s32 	%r3705, %r298, %r303;
	add.s32 	%r3706, %r3705, %r3704;
	setp.lt.u32 	%p350, %r3706, %r3705;
	mul.hi.u32 	%r3707, %r298, %r303;
	selp.u32 	%r3708, 1, 0, %p350;
	add.s32 	%r3709, %r3707, %r3708;
	mul.lo.s32 	%r3710, %r299, %r303;
	add.s32 	%r3711, %r3710, %r3709;
	setp.lt.u32 	%p351, %r3711, %r3710;
	mul.hi.u32 	%r3712, %r299, %r303;
	selp.u32 	%r3713, 1, 0, %p351;
	add.s32 	%r3714, %r3712, %r3713;
	mul.lo.s32 	%r3715, %r300, %r303;
	add.s32 	%r3716, %r3715, %r3714;
	setp.lt.u32 	%p352, %r3716, %r3715;
	mul.hi.u32 	%r3717, %r300, %r303;
	selp.u32 	%r3718, 1, 0, %p352;
	add.s32 	%r3719, %r3717, %r3718;
	mul.lo.s32 	%r3720, %r301, %r303;
	add.s32 	%r3721, %r3720, %r3719;
	setp.lt.u32 	%p353, %r3721, %r3720;
	mul.hi.u32 	%r3722, %r301, %r303;
	selp.u32 	%r3723, 1, 0, %p353;
	add.s32 	%r3724, %r3722, %r3723;
	mul.lo.s32 	%r3725, %r302, %r303;
	add.s32 	%r3726, %r3725, %r3724;
	setp.lt.u32 	%p354, %r3726, %r3725;
	mul.hi.u32 	%r3727, %r302, %r303;
	selp.u32 	%r3728, 1, 0, %p354;
	add.s32 	%r3729, %r3727, %r3728;
	mul.lo.s32 	%r3730, %r303, %r303;
	add.s32 	%r3731, %r3730, %r3729;
	setp.lt.u32 	%p355, %r3731, %r3730;
	mul.hi.u32 	%r3732, %r303, %r303;
	selp.u32 	%r3733, 1, 0, %p355;
	add.s32 	%r3734, %r3732, %r3733;
	mul.lo.s32 	%r3735, %r294, %r3734;
	mul.hi.u32 	%r3736, %r294, %r3734;
	sub.s32 	%r3737, %r3698, %r3735;
	setp.lt.u32 	%p356, %r3698, %r3735;
	selp.u32 	%r3738, 1, 0, %p356;
	mul.lo.s32 	%r3739, %r1, %r3734;
	add.s32 	%r3740, %r3739, %r3736;
	setp.lt.u32 	%p357, %r3740, %r3739;
	mul.hi.u32 	%r3741, %r1, %r3734;
	selp.u32 	%r3742, 1, 0, %p357;
	add.s32 	%r3743, %r3741, %r3742;
	add.s32 	%r3744, %r3740, %r3738;
	sub.s32 	%r3745, %r3701, %r3744;
	setp.lt.u32 	%p358, %r3701, %r3744;
	setp.eq.s32 	%p359, %r3744, 0;
	selp.b32 	%r3746, %r3738, 0, %p359;
	selp.b32 	%r3747, 1, %r3746, %p358;
	mul.lo.s32 	%r3748, %r98, %r3734;
	add.s32 	%r3749, %r3748, %r3743;
	setp.lt.u32 	%p360, %r3749, %r3748;
	mul.hi.u32 	%r3750, %r98, %r3734;
	selp.u32 	%r3751, 1, 0, %p360;
	add.s32 	%r3752, %r3750, %r3751;
	add.s32 	%r3753, %r3749, %r3747;
	sub.s32 	%r3754, %r3706, %r3753;
	setp.lt.u32 	%p361, %r3706, %r3753;
	setp.eq.s32 	%p362, %r3753, 0;
	selp.b32 	%r3755, %r3747, 0, %p362;
	selp.b32 	%r3756, 1, %r3755, %p361;
	mul.lo.s32 	%r3757, %r99, %r3734;
	add.s32 	%r3758, %r3757, %r3752;
	setp.lt.u32 	%p363, %r3758, %r3757;
	mul.hi.u32 	%r3759, %r99, %r3734;
	selp.u32 	%r3760, 1, 0, %p363;
	add.s32 	%r3761, %r3759, %r3760;
	add.s32 	%r3762, %r3758, %r3756;
	sub.s32 	%r3763, %r3711, %r3762;
	setp.lt.u32 	%p364, %r3711, %r3762;
	setp.eq.s32 	%p365, %r3762, 0;
	selp.b32 	%r3764, %r3756, 0, %p365;
	selp.b32 	%r3765, 1, %r3764, %p364;
	mul.lo.s32 	%r3766, %r2, %r3734;
	add.s32 	%r3767, %r3766, %r3761;
	setp.lt.u32 	%p366, %r3767, %r3766;
	mul.hi.u32 	%r3768, %r2, %r3734;
	selp.u32 	%r3769, 1, 0, %p366;
	add.s32 	%r3770, %r3768, %r3769;
	add.s32 	%r3771, %r3767, %r3765;
	sub.s32 	%r3772, %r3716, %r3771;
	setp.lt.u32 	%p367, %r3716, %r3771;
	setp.eq.s32 	%p368, %r3771, 0;
	selp.b32 	%r3773, %r3765, 0, %p368;
	selp.b32 	%r3774, 1, %r3773, %p367;
	mul.lo.s32 	%r3775, %r100, %r3734;
	add.s32 	%r3776, %r3775, %r3770;
	setp.lt.u32 	%p369, %r3776, %r3775;
	mul.hi.u32 	%r3777, %r100, %r3734;
	selp.u32 	%r3778, 1, 0, %p369;
	add.s32 	%r3779, %r3777, %r3778;
	add.s32 	%r3780, %r3776, %r3774;
	sub.s32 	%r3781, %r3721, %r3780;
	setp.lt.u32 	%p370, %r3721, %r3780;
	setp.eq.s32 	%p371, %r3780, 0;
	selp.b32 	%r3782, %r3774, 0, %p371;
	selp.b32 	%r3783, 1, %r3782, %p370;
	mul.lo.s32 	%r3784, %r101, %r3734;
	add.s32 	%r3785, %r3784, %r3779;
	setp.lt.u32 	%p372, %r3785, %r3784;
	mul.hi.u32 	%r3786, %r101, %r3734;
	selp.u32 	%r3787, 1, 0, %p372;
	add.s32 	%r3788, %r3786, %r3787;
	add.s32 	%r3789, %r3785, %r3783;
	setp.gt.u32 	%p373, %r3789, %r3726;
	setp.eq.s32 	%p374, %r3789, 0;
	selp.b32 	%r3790, %r3783, 0, %p374;
	selp.b32 	%r3791, 1, %r3790, %p373;
	mad.lo.s32 	%r3792, %r295, %r3734, %r3788;
	add.s32 	%r3793, %r3792, %r3791;
	sub.s32 	%r3794, %r3731, %r3793;
	mul.lo.s32 	%r3795, %r296, %r302;
	mul.hi.u32 	%r3796, %r296, %r302;
	mul.lo.s32 	%r3797, %r297, %r302;
	add.s32 	%r3798, %r3797, %r3796;
	setp.lt.u32 	%p375, %r3798, %r3797;
	mul.hi.u32 	%r3799, %r297, %r302;
	selp.u32 	%r3800, 1, 0, %p375;
	add.s32 	%r3801, %r3799, %r3800;
	add.s32 	%r3802, %r3798, %r3737;
	mul.lo.s32 	%r3803, %r298, %r302;
	add.s32 	%r3804, %r3803, %r3801;
	setp.lt.u32 	%p376, %r3804, %r3803;
	mul.hi.u32 	%r3805, %r298, %r302;
	selp.u32 	%r3806, 1, 0, %p376;
	add.s32 	%r3807, %r3805, %r3806;
	add.s32 	%r3808, %r3804, %r3745;
	mul.lo.s32 	%r3809, %r299, %r302;
	add.s32 	%r3810, %r3809, %r3807;
	setp.lt.u32 	%p377, %r3810, %r3809;
	mul.hi.u32 	%r3811, %r299, %r302;
	selp.u32 	%r3812, 1, 0, %p377;
	add.s32 	%r3813, %r3811, %r3812;
	add.s32 	%r3814, %r3810, %r3754;
	mul.lo.s32 	%r3815, %r300, %r302;
	add.s32 	%r3816, %r3815, %r3813;
	setp.lt.u32 	%p378, %r3816, %r3815;
	mul.hi.u32 	%r3817, %r300, %r302;
	selp.u32 	%r3818, 1, 0, %p378;
	add.s32 	%r3819, %r3817, %r3818;
	add.s32 	%r3820, %r3816, %r3763;
	mul.lo.s32 	%r3821, %r301, %r302;
	add.s32 	%r3822, %r3821, %r3819;
	setp.lt.u32 	%p379, %r3822, %r3821;
	mul.hi.u32 	%r3823, %r301, %r302;
	selp.u32 	%r3824, 1, 0, %p379;
	add.s32 	%r3825, %r3823, %r3824;
	add.s32 	%r3826, %r3822, %r3772;
	mul.lo.s32 	%r3827, %r302, %r302;
	add.s32 	%r3828, %r3827, %r3825;
	setp.lt.u32 	%p380, %r3828, %r3827;
	mul.hi.u32 	%r3829, %r302, %r302;
	selp.u32 	%r3830, 1, 0, %p380;
	add.s32 	%r3831, %r3829, %r3830;
	add.s32 	%r3832, %r3828, %r3781;
	add.s32 	%r3833, %r3725, %r3831;
	setp.lt.u32 	%p381, %r3833, %r3725;
	mul.hi.u32 	%r3834, %r303, %r302;
	selp.u32 	%r3835, 1, 0, %p381;
	add.s32 	%r3836, %r3834, %r3835;
	add.s32 	%r3837, %r3836, %r3794;
	setp.lt.u32 	%p382, %r3837, %r3836;
	mul.lo.s32 	%r3838, %r294, %r3837;
	mul.hi.u32 	%r3839, %r294, %r3837;
	sub.s32 	%r3840, %r3795, %r3838;
	setp.lt.u32 	%p383, %r3795, %r3838;
	selp.u32 	%r3841, 1, 0, %p383;
	mul.lo.s32 	%r3842, %r1, %r3837;
	add.s32 	%r3843, %r3842, %r3839;
	setp.lt.u32 	%p384, %r3843, %r3842;
	mul.hi.u32 	%r3844, %r1, %r3837;
	selp.u32 	%r3845, 1, 0, %p384;
	add.s32 	%r3846, %r3844, %r3845;
	selp.b32 	%r3847, -977, 0, %p382;
	add.s32 	%r3848, %r3847, %r3843;
	add.s32 	%r3849, %r3848, %r3841;
	sub.s32 	%r3850, %r3802, %r3849;
	setp.lt.u32 	%p385, %r3802, %r3849;
	setp.eq.s32 	%p386, %r3849, 0;
	selp.b32 	%r3851, %r3841, 0, %p386;
	selp.b32 	%r3852, 1, %r3851, %p385;
	mul.lo.s32 	%r3853, %r98, %r3837;
	add.s32 	%r3854, %r3853, %r3846;
	setp.lt.u32 	%p387, %r3854, %r3853;
	mul.hi.u32 	%r3855, %r98, %r3837;
	selp.u32 	%r3856, 1, 0, %p387;
	add.s32 	%r3857, %r3855, %r3856;
	selp.b32 	%r3858, -2, 0, %p382;
	add.s32 	%r3859, %r3858, %r3854;
	add.s32 	%r3860, %r3859, %r3852;
	sub.s32 	%r3861, %r3808, %r3860;
	setp.lt.u32 	%p388, %r3808, %r3860;
	setp.eq.s32 	%p389, %r3860, 0;
	selp.b32 	%r3862, %r3852, 0, %p389;
	selp.b32 	%r3863, 1, %r3862, %p388;
	mul.lo.s32 	%r3864, %r99, %r3837;
	add.s32 	%r3865, %r3864, %r3857;
	setp.lt.u32 	%p390, %r3865, %r3864;
	mul.hi.u32 	%r3866, %r99, %r3837;
	selp.u32 	%r3867, 1, 0, %p390;
	add.s32 	%r3868, %r3866, %r3867;
	selp.s32 	%r3869, -1, 0, %p382;
	add.s32 	%r3870, %r3865, %r3869;
	add.s32 	%r3871, %r3870, %r3863;
	sub.s32 	%r3872, %r3814, %r3871;
	setp.lt.u32 	%p391, %r3814, %r3871;
	setp.eq.s32 	%p392, %r3871, 0;
	selp.b32 	%r3873, %r3863, 0, %p392;
	selp.b32 	%r3874, 1, %r3873, %p391;
	mul.lo.s32 	%r3875, %r2, %r3837;
	add.s32 	%r3876, %r3875, %r3868;
	setp.lt.u32 	%p393, %r3876, %r3875;
	mul.hi.u32 	%r3877, %r2, %r3837;
	selp.u32 	%r3878, 1, 0, %p393;
	add.s32 	%r3879, %r3877, %r3878;
	add.s32 	%r3880, %r3876, %r3869;
	add.s32 	%r3881, %r3880, %r3874;
	sub.s32 	%r3882, %r3820, %r3881;
	setp.lt.u32 	%p394, %r3820, %r3881;
	setp.eq.s32 	%p395, %r3881, 0;
	selp.b32 	%r3883, %r3874, 0, %p395;
	selp.b32 	%r3884, 1, %r3883, %p394;
	mul.lo.s32 	%r3885, %r100, %r3837;
	add.s32 	%r3886, %r3885, %r3879;
	setp.lt.u32 	%p396, %r3886, %r3885;
	mul.hi.u32 	%r3887, %r100, %r3837;
	selp.u32 	%r3888, 1, 0, %p396;
	add.s32 	%r3889, %r3887, %r3888;
	add.s32 	%r3890, %r3886, %r3869;
	add.s32 	%r3891, %r3890, %r3884;
	sub.s32 	%r3892, %r3826, %r3891;
	setp.lt.u32 	%p397, %r3826, %r3891;
	setp.eq.s32 	%p398, %r3891, 0;
	selp.b32 	%r3893, %r3884, 0, %p398;
	selp.b32 	%r3894, 1, %r3893, %p397;
	mul.lo.s32 	%r3895, %r101, %r3837;
	add.s32 	%r3896, %r3895, %r3889;
	setp.lt.u32 	%p399, %r3896, %r3895;
	mul.hi.u32 	%r3897, %r101, %r3837;
	selp.u32 	%r3898, 1, 0, %p399;
	add.s32 	%r3899, %r3897, %r3898;
	add.s32 	%r3900, %r3896, %r3869;
	add.s32 	%r3901, %r3900, %r3894;
	setp.gt.u32 	%p400, %r3901, %r3832;
	setp.eq.s32 	%p401, %r3901, 0;
	selp.b32 	%r3902, %r3894, 0, %p401;
	selp.b32 	%r3903, 1, %r3902, %p400;
	mad.lo.s32 	%r3904, %r295, %r3837, %r3899;
	add.s32 	%r3905, %r3904, %r3869;
	add.s32 	%r3906, %r3905, %r3903;
	add.s32 	%r3907, %r3726, %r3833;
	add.s32 	%r3908, %r3789, %r3906;
	sub.s32 	%r3909, %r3907, %r3908;
	mul.lo.s32 	%r3910, %r296, %r301;
	mul.hi.u32 	%r3911, %r296, %r301;
	mul.lo.s32 	%r3912, %r297, %r301;
	add.s32 	%r3913, %r3912, %r3911;
	setp.lt.u32 	%p402, %r3913, %r3912;
	mul.hi.u32 	%r3914, %r297, %r301;
	selp.u32 	%r3915, 1, 0, %p402;
	add.s32 	%r3916, %r3914, %r3915;
	add.s32 	%r3917, %r3913, %r3840;
	mul.lo.s32 	%r3918, %r298, %r301;
	add.s32 	%r3919, %r3918, %r3916;
	setp.lt.u32 	%p403, %r3919, %r3918;
	mul.hi.u32 	%r3920, %r298, %r301;
	selp.u32 	%r3921, 1, 0, %p403;
	add.s32 	%r3922, %r3920, %r3921;
	add.s32 	%r3923, %r3919, %r3850;
	mul.lo.s32 	%r3924, %r299, %r301;
	add.s32 	%r3925, %r3924, %r3922;
	setp.lt.u32 	%p404, %r3925, %r3924;
	mul.hi.u32 	%r3926, %r299, %r301;
	selp.u32 	%r3927, 1, 0, %p404;
	add.s32 	%r3928, %r3926, %r3927;
	add.s32 	%r3929, %r3925, %r3861;
	mul.lo.s32 	%r3930, %r300, %r301;
	add.s32 	%r3931, %r3930, %r3928;
	setp.lt.u32 	%p405, %r3931, %r3930;
	mul.hi.u32 	%r3932, %r300, %r301;
	selp.u32 	%r3933, 1, 0, %p405;
	add.s32 	%r3934, %r3932, %r3933;
	add.s32 	%r3935, %r3931, %r3872;
	mul.lo.s32 	%r3936, %r301, %r301;
	add.s32 	%r3937, %r3936, %r3934;
	setp.lt.u32 	%p406, %r3937, %r3936;
	mul.hi.u32 	%r3938, %r301, %r301;
	selp.u32 	%r3939, 1, 0, %p406;
	add.s32 	%r3940, %r3938, %r3939;
	add.s32 	%r3941, %r3937, %r3882;
	add.s32 	%r3942, %r3821, %r3940;
	setp.lt.u32 	%p407, %r3942, %r3821;
	mul.hi.u32 	%r3943, %r302, %r301;
	selp.u32 	%r3944, 1, 0, %p407;
	add.s32 	%r3945, %r3943, %r3944;
	add.s32 	%r3946, %r3942, %r3892;
	add.s32 	%r3947, %r3720, %r3945;
	setp.lt.u32 	%p408, %r3947, %r3720;
	mul.hi.u32 	%r3948, %r303, %r301;
	selp.u32 	%r3949, 1, 0, %p408;
	add.s32 	%r3950, %r3948, %r3949;
	add.s32 	%r3951, %r3950, %r3909;
	setp.lt.u32 	%p409, %r3951, %r3950;
	mul.lo.s32 	%r3952, %r294, %r3951;
	mul.hi.u32 	%r3953, %r294, %r3951;
	sub.s32 	%r3954, %r3910, %r3952;
	setp.lt.u32 	%p410, %r3910, %r3952;
	selp.u32 	%r3955, 1, 0, %p410;
	mul.lo.s32 	%r3956, %r1, %r3951;
	add.s32 	%r3957, %r3956, %r3953;
	setp.lt.u32 	%p411, %r3957, %r3956;
	mul.hi.u32 	%r3958, %r1, %r3951;
	selp.u32 	%r3959, 1, 0, %p411;
	add.s32 	%r3960, %r3958, %r3959;
	selp.b32 	%r3961, -977, 0, %p409;
	add.s32 	%r3962, %r3961, %r3957;
	add.s32 	%r3963, %r3962, %r3955;
	sub.s32 	%r3964, %r3917, %r3963;
	setp.lt.u32 	%p412, %r3917, %r3963;
	setp.eq.s32 	%p413, %r3963, 0;
	selp.b32 	%r3965, %r3955, 0, %p413;
	selp.b32 	%r3966, 1, %r3965, %p412;
	mul.lo.s32 	%r3967, %r98, %r3951;
	add.s32 	%r3968, %r3967, %r3960;
	setp.lt.u32 	%p414, %r3968, %r3967;
	mul.hi.u32 	%r3969, %r98, %r3951;
	selp.u32 	%r3970, 1, 0, %p414;
	add.s32 	%r3971, %r3969, %r3970;
	selp.b32 	%r3972, -2, 0, %p409;
	add.s32 	%r3973, %r3972, %r3968;
	add.s32 	%r3974, %r3973, %r3966;
	sub.s32 	%r3975, %r3923, %r3974;
	setp.lt.u32 	%p415, %r3923, %r3974;
	setp.eq.s32 	%p416, %r3974, 0;
	selp.b32 	%r3976, %r3966, 0, %p416;
	selp.b32 	%r3977, 1, %r3976, %p415;
	mul.lo.s32 	%r3978, %r99, %r3951;
	add.s32 	%r3979, %r3978, %r3971;
	setp.lt.u32 	%p417, %r3979, %r3978;
	mul.hi.u32 	%r3980, %r99, %r3951;
	selp.u32 	%r3981, 1, 0, %p417;
	add.s32 	%r3982, %r3980, %r3981;
	selp.s32 	%r3983, -1, 0, %p409;
	add.s32 	%r3984, %r3979, %r3983;
	add.s32 	%r3985, %r3984, %r3977;
	sub.s32 	%r3986, %r3929, %r3985;
	setp.lt.u32 	%p418, %r3929, %r3985;
	setp.eq.s32 	%p419, %r3985, 0;
	selp.b32 	%r3987, %r3977, 0, %p419;
	selp.b32 	%r3988, 1, %r3987, %p418;
	mul.lo.s32 	%r3989, %r2, %r3951;
	add.s32 	%r3990, %r3989, %r3982;
	setp.lt.u32 	%p420, %r3990, %r3989;
	mul.hi.u32 	%r3991, %r2, %r3951;
	selp.u32 	%r3992, 1, 0, %p420;
	add.s32 	%r3993, %r3991, %r3992;
	add.s32 	%r3994, %r3990, %r3983;
	add.s32 	%r3995, %r3994, %r3988;
	sub.s32 	%r3996, %r3935, %r3995;
	setp.lt.u32 	%p421, %r3935, %r3995;
	setp.eq.s32 	%p422, %r3995, 0;
	selp.b32 	%r3997, %r3988, 0, %p422;
	selp.b32 	%r3998, 1, %r3997, %p421;
	mul.lo.s32 	%r3999, %r100, %r3951;
	add.s32 	%r4000, %r3999, %r3993;
	setp.lt.u32 	%p423, %r4000, %r3999;
	mul.hi.u32 	%r4001, %r100, %r3951;
	selp.u32 	%r4002, 1, 0, %p423;
	add.s32 	%r4003, %r4001, %r4002;
	add.s32 	%r4004, %r4000, %r3983;
	add.s32 	%r4005, %r4004, %r3998;
	sub.s32 	%r4006, %r3941, %r4005;
	setp.lt.u32 	%p424, %r3941, %r4005;
	setp.eq.s32 	%p425, %r4005, 0;
	selp.b32 	%r4007, %r3998, 0, %p425;
	selp.b32 	%r4008, 1, %r4007, %p424;
	mul.lo.s32 	%r4009, %r101, %r3951;
	add.s32 	%r4010, %r4009, %r4003;
	setp.lt.u32 	%p426, %r4010, %r4009;
	mul.hi.u32 	%r4011, %r101, %r3951;
	selp.u32 	%r4012, 1, 0, %p426;
	add.s32 	%r4013, %r4011, %r4012;
	add.s32 	%r4014, %r4010, %r3983;
	add.s32 	%r4015, %r4014, %r4008;
	setp.gt.u32 	%p427, %r4015, %r3946;
	setp.eq.s32 	%p428, %r4015, 0;
	selp.b32 	%r4016, %r4008, 0, %p428;
	selp.b32 	%r4017, 1, %r4016, %p427;
	mad.lo.s32 	%r4018, %r295, %r3951, %r4013;
	add.s32 	%r4019, %r4018, %r3983;
	add.s32 	%r4020, %r4019, %r4017;
	add.s32 	%r4021, %r3832, %r3947;
	add.s32 	%r4022, %r3901, %r4020;
	sub.s32 	%r4023, %r4021, %r4022;
	mul.lo.s32 	%r4024, %r296, %r300;
	mul.hi.u32 	%r4025, %r296, %r300;
	mul.lo.s32 	%r4026, %r297, %r300;
	add.s32 	%r4027, %r4026, %r4025;
	setp.lt.u32 	%p429, %r4027, %r4026;
	mul.hi.u32 	%r4028, %r297, %r300;
	selp.u32 	%r4029, 1, 0, %p429;
	add.s32 	%r4030, %r4028, %r4029;
	add.s32 	%r4031, %r4027, %r3954;
	mul.lo.s32 	%r4032, %r298, %r300;
	add.s32 	%r4033, %r4032, %r4030;
	setp.lt.u32 	%p430, %r4033, %r4032;
	mul.hi.u32 	%r4034, %r298, %r300;
	selp.u32 	%r4035, 1, 0, %p430;
	add.s32 	%r4036, %r4034, %r4035;
	add.s32 	%r4037, %r4033, %r3964;
	mul.lo.s32 	%r4038, %r299, %r300;
	add.s32 	%r4039, %r4038, %r4036;
	setp.lt.u32 	%p431, %r4039, %r4038;
	mul.hi.u32 	%r4040, %r299, %r300;
	selp.u32 	%r4041, 1, 0, %p431;
	add.s32 	%r4042, %r4040, %r4041;
	add.s32 	%r4043, %r4039, %r3975;
	mul.lo.s32 	%r4044, %r300, %r300;
	add.s32 	%r4045, %r4044, %r4042;
	setp.lt.u32 	%p432, %r4045, %r4044;
	mul.hi.u32 	%r4046, %r300, %r300;
	selp.u32 	%r4047, 1, 0, %p432;
	add.s32 	%r4048, %r4046, %r4047;
	add.s32 	%r4049, %r4045, %r3986;
	add.s32 	%r4050, %r3930, %r4048;
	setp.lt.u32 	%p433, %r4050, %r3930;
	mul.hi.u32 	%r4051, %r301, %r300;
	selp.u32 	%r4052, 1, 0, %p433;
	add.s32 	%r4053, %r4051, %r4052;
	add.s32 	%r4054, %r4050, %r3996;
	add.s32 	%r4055, %r3815, %r4053;
	setp.lt.u32 	%p434, %r4055, %r3815;
	mul.hi.u32 	%r4056, %r302, %r300;
	selp.u32 	%r4057, 1, 0, %p434;
	add.s32 	%r4058, %r4056, %r4057;
	add.s32 	%r4059, %r4055, %r4006;
	add.s32 	%r4060, %r3715, %r4058;
	setp.lt.u32 	%p435, %r4060, %r3715;
	mul.hi.u32 	%r4061, %r303, %r300;
	selp.u32 	%r4062, 1, 0, %p435;
	add.s32 	%r4063, %r4061, %r4062;
	add.s32 	%r4064, %r4063, %r4023;
	setp.lt.u32 	%p436, %r4064, %r4063;
	mul.lo.s32 	%r4065, %r294, %r4064;
	mul.hi.u32 	%r4066, %r294, %r4064;
	sub.s32 	%r4067, %r4024, %r4065;
	setp.lt.u32 	%p437, %r4024, %r4065;
	selp.u32 	%r4068, 1, 0, %p437;
	mul.lo.s32 	%r4069, %r1, %r4064;
	add.s32 	%r4070, %r4069, %r4066;
	setp.lt.u32 	%p438, %r4070, %r4069;
	mul.hi.u32 	%r4071, %r1, %r4064;
	selp.u32 	%r4072, 1, 0, %p438;
	add.s32 	%r4073, %r4071, %r4072;
	selp.b32 	%r4074, -977, 0, %p436;
	add.s32 	%r4075, %r4074, %r4070;
	add.s32 	%r4076, %r4075, %r4068;
	sub.s32 	%r4077, %r4031, %r4076;
	setp.lt.u32 	%p439, %r4031, %r4076;
	setp.eq.s32 	%p440, %r4076, 0;
	selp.b32 	%r4078, %r4068, 0, %p440;
	selp.b32 	%r4079, 1, %r4078, %p439;
	mul.lo.s32 	%r4080, %r98, %r4064;
	add.s32 	%r4081, %r4080, %r4073;
	setp.lt.u32 	%p441, %r4081, %r4080;
	mul.hi.u32 	%r4082, %r98, %r4064;
	selp.u32 	%r4083, 1, 0, %p441;
	add.s32 	%r4084, %r4082, %r4083;
	selp.b32 	%r4085, -2, 0, %p436;
	add.s32 	%r4086, %r4085, %r4081;
	add.s32 	%r4087, %r4086, %r4079;
	sub.s32 	%r4088, %r4037, %r4087;
	setp.lt.u32 	%p442, %r4037, %r4087;
	setp.eq.s32 	%p443, %r4087, 0;
	selp.b32 	%r4089, %r4079, 0, %p443;
	selp.b32 	%r4090, 1, %r4089, %p442;
	mul.lo.s32 	%r4091, %r99, %r4064;
	add.s32 	%r4092, %r4091, %r4084;
	setp.lt.u32 	%p444, %r4092, %r4091;
	mul.hi.u32 	%r4093, %r99, %r4064;
	selp.u32 	%r4094, 1, 0, %p444;
	add.s32 	%r4095, %r4093, %r4094;
	selp.s32 	%r4096, -1, 0, %p436;
	add.s32 	%r4097, %r4092, %r4096;
	add.s32 	%r4098, %r4097, %r4090;
	sub.s32 	%r4099, %r4043, %r4098;
	setp.lt.u32 	%p445, %r4043, %r4098;
	setp.eq.s32 	%p446, %r4098, 0;
	selp.b32 	%r4100, %r4090, 0, %p446;
	selp.b32 	%r4101, 1, %r4100, %p445;
	mul.lo.s32 	%r4102, %r2, %r4064;
	add.s32 	%r4103, %r4102, %r4095;
	setp.lt.u32 	%p447, %r4103, %r4102;
	mul.hi.u32 	%r4104, %r2, %r4064;
	selp.u32 	%r4105, 1, 0, %p447;
	add.s32 	%r4106, %r4104, %r4105;
	add.s32 	%r4107, %r4103, %r4096;
	add.s32 	%r4108, %r4107, %r4101;
	sub.s32 	%r4109, %r4049, %r4108;
	setp.lt.u32 	%p448, %r4049, %r4108;
	setp.eq.s32 	%p449, %r4108, 0;
	selp.b32 	%r4110, %r4101, 0, %p449;
	selp.b32 	%r4111, 1, %r4110, %p448;
	mul.lo.s32 	%r4112, %r100, %r4064;
	add.s32 	%r4113, %r4112, %r4106;
	setp.lt.u32 	%p450, %r4113, %r4112;
	mul.hi.u32 	%r4114, %r100, %r4064;
	selp.u32 	%r4115, 1, 0, %p450;
	add.s32 	%r4116, %r4114, %r4115;
	add.s32 	%r4117, %r4113, %r4096;
	add.s32 	%r4118, %r4117, %r4111;
	sub.s32 	%r4119, %r4054, %r4118;
	setp.lt.u32 	%p451, %r4054, %r4118;
	setp.eq.s32 	%p452, %r4118, 0;
	selp.b32 	%r4120, %r4111, 0, %p452;
	selp.b32 	%r4121, 1, %r4120, %p451;
	mul.lo.s32 	%r4122, %r101, %r4064;
	add.s32 	%r4123, %r4122, %r4116;
	setp.lt.u32 	%p453, %r4123, %r4122;
	mul.hi.u32 	%r4124, %r101, %r4064;
	selp.u32 	%r4125, 1, 0, %p453;
	add.s32 	%r4126, %r4124, %r4125;
	add.s32 	%r4127, %r4123, %r4096;
	add.s32 	%r4128, %r4127, %r4121;
	setp.gt.u32 	%p454, %r4128, %r4059;
	setp.eq.s32 	%p455, %r4128, 0;
	selp.b32 	%r4129, %r4121, 0, %p455;
	selp.b32 	%r4130, 1, %r4129, %p454;
	mad.lo.s32 	%r4131, %r295, %r4064, %r4126;
	add.s32 	%r4132, %r4131, %r4096;
	add.s32 	%r4133, %r4132, %r4130;
	add.s32 	%r4134, %r3946, %r4060;
	add.s32 	%r4135, %r4015, %r4133;
	sub.s32 	%r4136, %r4134, %r4135;
	mul.lo.s32 	%r4137, %r296, %r299;
	mul.hi.u32 	%r4138, %r296, %r299;
	mul.lo.s32 	%r4139, %r297, %r299;
	add.s32 	%r4140, %r4139, %r4138;
	setp.lt.u32 	%p456, %r4140, %r4139;
	mul.hi.u32 	%r4141, %r297, %r299;
	selp.u32 	%r4142, 1, 0, %p456;
	add.s32 	%r4143, %r4141, %r4142;
	add.s32 	%r4144, %r4140, %r4067;
	mul.lo.s32 	%r4145, %r298, %r299;
	add.s32 	%r4146, %r4145, %r4143;
	setp.lt.u32 	%p457, %r4146, %r4145;
	mul.hi.u32 	%r4147, %r298, %r299;
	selp.u32 	%r4148, 1, 0, %p457;
	add.s32 	%r4149, %r4147, %r4148;
	add.s32 	%r4150, %r4146, %r4077;
	mul.lo.s32 	%r4151, %r299, %r299;
	add.s32 	%r4152, %r4151, %r4149;
	setp.lt.u32 	%p458, %r4152, %r4151;
	mul.hi.u32 	%r4153, %r299, %r299;
	selp.u32 	%r4154, 1, 0, %p458;
	add.s32 	%r4155, %r4153, %r4154;
	add.s32 	%r4156, %r4152, %r4088;
	add.s32 	%r4157, %r4038, %r4155;
	setp.lt.u32 	%p459, %r4157, %r4038;
	mul.hi.u32 	%r4158, %r300, %r299;
	selp.u32 	%r4159, 1, 0, %p459;
	add.s32 	%r4160, %r4158, %r4159;
	add.s32 	%r4161, %r4157, %r4099;
	add.s32 	%r4162, %r3924, %r4160;
	setp.lt.u32 	%p460, %r4162, %r3924;
	mul.hi.u32 	%r4163, %r301, %r299;
	selp.u32 	%r4164, 1, 0, %p460;
	add.s32 	%r4165, %r4163, %r4164;
	add.s32 	%r4166, %r4162, %r4109;
	add.s32 	%r4167, %r3809, %r4165;
	setp.lt.u32 	%p461, %r4167, %r3809;
	mul.hi.u32 	%r4168, %r302, %r299;
	selp.u32 	%r4169, 1, 0, %p461;
	add.s32 	%r4170, %r4168, %r4169;
	add.s32 	%r4171, %r4167, %r4119;
	add.s32 	%r4172, %r3710, %r4170;
	setp.lt.u32 	%p462, %r4172, %r3710;
	mul.hi.u32 	%r4173, %r303, %r299;
	selp.u32 	%r4174, 1, 0, %p462;
	add.s32 	%r4175, %r4173, %r4174;
	add.s32 	%r4176, %r4175, %r4136;
	setp.lt.u32 	%p463, %r4176, %r4175;
	mul.lo.s32 	%r4177, %r294, %r4176;
	mul.hi.u32 	%r4178, %r294, %r4176;
	sub.s32 	%r4179, %r4137, %r4177;
	setp.lt.u32 	%p464, %r4137, %r4177;
	selp.u32 	%r4180, 1, 0, %p464;
	mul.lo.s32 	%r4181, %r1, %r4176;
	add.s32 	%r4182, %r4181, %r4178;
	setp.lt.u32 	%p465, %r4182, %r4181;
	mul.hi.u32 	%r4183, %r1, %r4176;
	selp.u32 	%r4184, 1, 0, %p465;
	add.s32 	%r4185, %r4183, %r4184;
	selp.b32 	%r4186, -977, 0, %p463;
	add.s32 	%r4187, %r4186, %r4182;
	add.s32 	%r4188, %r4187, %r4180;
	sub.s32 	%r4189, %r4144, %r4188;
	setp.lt.u32 	%p466, %r4144, %r4188;
	setp.eq.s32 	%p467, %r4188, 0;
	selp.b32 	%r4190, %r4180, 0, %p467;
	selp.b32 	%r4191, 1, %r4190, %p466;
	mul.lo.s32 	%r4192, %r98, %r4176;
	add.s32 	%r4193, %r4192, %r4185;
	setp.lt.u32 	%p468, %r4193, %r4192;
	mul.hi.u32 	%r4194, %r98, %r4176;
	selp.u32 	%r4195, 1, 0, %p468;
	add.s32 	%r4196, %r4194, %r4195;
	selp.b32 	%r4197, -2, 0, %p463;
	add.s32 	%r4198, %r4197, %r4193;
	add.s32 	%r4199, %r4198, %r4191;
	sub.s32 	%r4200, %r4150, %r4199;
	setp.lt.u32 	%p469, %r4150, %r4199;
	setp.eq.s32 	%p470, %r4199, 0;
	selp.b32 	%r4201, %r4191, 0, %p470;
	selp.b32 	%r4202, 1, %r4201, %p469;
	mul.lo.s32 	%r4203, %r99, %r4176;
	add.s32 	%r4204, %r4203, %r4196;
	setp.lt.u32 	%p471, %r4204, %r4203;
	mul.hi.u32 	%r4205, %r99, %r4176;
	selp.u32 	%r4206, 1, 0, %p471;
	add.s32 	%r4207, %r4205, %r4206;
	selp.s32 	%r4208, -1, 0, %p463;
	add.s32 	%r4209, %r4204, %r4208;
	add.s32 	%r4210, %r4209, %r4202;
	sub.s32 	%r4211, %r4156, %r4210;
	setp.lt.u32 	%p472, %r4156, %r4210;
	setp.eq.s32 	%p473, %r4210, 0;
	selp.b32 	%r4212, %r4202, 0, %p473;
	selp.b32 	%r4213, 1, %r4212, %p472;
	mul.lo.s32 	%r4214, %r2, %r4176;
	add.s32 	%r4215, %r4214, %r4207;
	setp.lt.u32 	%p474, %r4215, %r4214;
	mul.hi.u32 	%r4216, %r2, %r4176;
	selp.u32 	%r4217, 1, 0, %p474;
	add.s32 	%r4218, %r4216, %r4217;
	add.s32 	%r4219, %r4215, %r4208;
	add.s32 	%r4220, %r4219, %r4213;
	sub.s32 	%r4221, %r4161, %r4220;
	setp.lt.u32 	%p475, %r4161, %r4220;
	setp.eq.s32 	%p476, %r4220, 0;
	selp.b32 	%r4222, %r4213, 0, %p476;
	selp.b32 	%r4223, 1, %r4222, %p475;
	mul.lo.s32 	%r4224, %r100, %r4176;
	add.s32 	%r4225, %r4224, %r4218;
	setp.lt.u32 	%p477, %r4225, %r4224;
	mul.hi.u32 	%r4226, %r100, %r4176;
	selp.u32 	%r4227, 1, 0, %p477;
	add.s32 	%r4228, %r4226, %r4227;
	add.s32 	%r4229, %r4225, %r4208;
	add.s32 	%r4230, %r4229, %r4223;
	sub.s32 	%r4231, %r4166, %r4230;
	setp.lt.u32 	%p478, %r4166, %r4230;
	setp.eq.s32 	%p479, %r4230, 0;
	selp.b32 	%r4232, %r4223, 0, %p479;
	selp.b32 	%r4233, 1, %r4232, %p478;
	mul.lo.s32 	%r4234, %r101, %r4176;
	add.s32 	%r4235, %r4234, %r4228;
	setp.lt.u32 	%p480, %r4235, %r4234;
	mul.hi.u32 	%r4236, %r101, %r4176;
	selp.u32 	%r4237, 1, 0, %p480;
	add.s32 	%r4238, %r4236, %r4237;
	add.s32 	%r4239, %r4235, %r4208;
	add.s32 	%r4240, %r4239, %r4233;
	setp.gt.u32 	%p481, %r4240, %r4171;
	setp.eq.s32 	%p482, %r4240, 0;
	selp.b32 	%r4241, %r4233, 0, %p482;
	selp.b32 	%r4242, 1, %r4241, %p481;
	mad.lo.s32 	%r4243, %r295, %r4176, %r4238;
	add.s32 	%r4244, %r4243, %r4208;
	add.s32 	%r4245, %r4244, %r4242;
	add.s32 	%r4246, %r4059, %r4172;
	add.s32 	%r4247, %r4128, %r4245;
	sub.s32 	%r4248, %r4246, %r4247;
	mul.lo.s32 	%r4249, %r296, %r298;
	mul.hi.u32 	%r4250, %r296, %r298;
	mul.lo.s32 	%r4251, %r297, %r298;
	add.s32 	%r4252, %r4251, %r4250;
	setp.lt.u32 	%p483, %r4252, %r4251;
	mul.hi.u32 	%r4253, %r297, %r298;
	selp.u32 	%r4254, 1, 0, %p483;
	add.s32 	%r4255, %r4253, %r4254;
	add.s32 	%r4256, %r4252, %r4179;
	mul.lo.s32 	%r4257, %r298, %r298;
	add.s32 	%r4258, %r4257, %r4255;
	setp.lt.u32 	%p484, %r4258, %r4257;
	mul.hi.u32 	%r4259, %r298, %r298;
	selp.u32 	%r4260, 1, 0, %p484;
	add.s32 	%r4261, %r4259, %r4260;
	add.s32 	%r4262, %r4258, %r4189;
	add.s32 	%r4263, %r4145, %r4261;
	setp.lt.u32 	%p485, %r4263, %r4145;
	mul.hi.u32 	%r4264, %r299, %r298;
	selp.u32 	%r4265, 1, 0, %p485;
	add.s32 	%r4266, %r4264, %r4265;
	add.s32 	%r4267, %r4263, %r4200;
	add.s32 	%r4268, %r4032, %r4266;
	setp.lt.u32 	%p486, %r4268, %r4032;
	mul.hi.u32 	%r4269, %r300, %r298;
	selp.u32 	%r4270, 1, 0, %p486;
	add.s32 	%r4271, %r4269, %r4270;
	add.s32 	%r4272, %r4268, %r4211;
	add.s32 	%r4273, %r3918, %r4271;
	setp.lt.u32 	%p487, %r4273, %r3918;
	mul.hi.u32 	%r4274, %r301, %r298;
	selp.u32 	%r4275, 1, 0, %p487;
	add.s32 	%r4276, %r4274, %r4275;
	add.s32 	%r4277, %r4273, %r4221;
	add.s32 	%r4278, %r3803, %r4276;
	setp.lt.u32 	%p488, %r4278, %r3803;
	mul.hi.u32 	%r4279, %r302, %r298;
	selp.u32 	%r4280, 1, 0, %p488;
	add.s32 	%r4281, %r4279, %r4280;
	add.s32 	%r4282, %r4278, %r4231;
	add.s32 	%r4283, %r3705, %r4281;
	setp.lt.u32 	%p489, %r4283, %r3705;
	mul.hi.u32 	%r4284, %r303, %r298;
	selp.u32 	%r4285, 1, 0, %p489;
	add.s32 	%r4286, %r4284, %r4285;
	add.s32 	%r4287, %r4286, %r4248;
	setp.lt.u32 	%p490, %r4287, %r4286;
	mul.lo.s32 	%r4288, %r294, %r4287;
	mul.hi.u32 	%r4289, %r294, %r4287;
	sub.s32 	%r4290, %r4249, %r4288;
	setp.lt.u32 	%p491, %r4249, %r4288;
	selp.u32 	%r4291, 1, 0, %p491;
	mul.lo.s32 	%r4292, %r1, %r4287;
	add.s32 	%r4293, %r4292, %r4289;
	setp.lt.u32 	%p492, %r4293, %r4292;
	mul.hi.u32 	%r4294, %r1, %r4287;
	selp.u32 	%r4295, 1, 0, %p492;
	add.s32 	%r4296, %r4294, %r4295;
	selp.b32 	%r4297, -977, 0, %p490;
	add.s32 	%r4298, %r4297, %r4293;
	add.s32 	%r4299, %r4298, %r4291;
	sub.s32 	%r4300, %r4256, %r4299;
	setp.lt.u32 	%p493, %r4256, %r4299;
	setp.eq.s32 	%p494, %r4299, 0;
	selp.b32 	%r4301, %r4291, 0, %p494;
	selp.b32 	%r4302, 1, %r4301, %p493;
	mul.lo.s32 	%r4303, %r98, %r4287;
	add.s32 	%r4304, %r4303, %r4296;
	setp.lt.u32 	%p495, %r4304, %r4303;
	mul.hi.u32 	%r4305, %r98, %r4287;
	selp.u32 	%r4306, 1, 0, %p495;
	add.s32 	%r4307, %r4305, %r4306;
	selp.b32 	%r4308, -2, 0, %p490;
	add.s32 	%r4309, %r4308, %r4304;
	add.s32 	%r4310, %r4309, %r4302;
	sub.s32 	%r4311, %r4262, %r4310;
	setp.lt.u32 	%p496, %r4262, %r4310;
	setp.eq.s32 	%p497, %r4310, 0;
	selp.b32 	%r4312, %r4302, 0, %p497;
	selp.b32 	%r4313, 1, %r4312, %p496;
	mul.lo.s32 	%r4314, %r99, %r4287;
	add.s32 	%r4315, %r4314, %r4307;
	setp.lt.u32 	%p498, %r4315, %r4314;
	mul.hi.u32 	%r4316, %r99, %r4287;
	selp.u32 	%r4317, 1, 0, %p498;
	add.s32 	%r4318, %r4316, %r4317;
	selp.s32 	%r4319, -1, 0, %p490;
	add.s32 	%r4320, %r4315, %r4319;
	add.s32 	%r4321, %r4320, %r4313;
	sub.s32 	%r4322, %r4267, %r4321;
	setp.lt.u32 	%p499, %r4267, %r4321;
	setp.eq.s32 	%p500, %r4321, 0;
	selp.b32 	%r4323, %r4313, 0, %p500;
	selp.b32 	%r4324, 1, %r4323, %p499;
	mul.lo.s32 	%r4325, %r2, %r4287;
	add.s32 	%r4326, %r4325, %r4318;
	setp.lt.u32 	%p501, %r4326, %r4325;
	mul.hi.u32 	%r4327, %r2, %r4287;
	selp.u32 	%r4328, 1, 0, %p501;
	add.s32 	%r4329, %r4327, %r4328;
	add.s32 	%r4330, %r4326, %r4319;
	add.s32 	%r4331, %r4330, %r4324;
	sub.s32 	%r4332, %r4272, %r4331;
	setp.lt.u32 	%p502, %r4272, %r4331;
	setp.eq.s32 	%p503, %r4331, 0;
	selp.b32 	%r4333, %r4324, 0, %p503;
	selp.b32 	%r4334, 1, %r4333, %p502;
	mul.lo.s32 	%r4335, %r100, %r4287;
	add.s32 	%r4336, %r4335, %r4329;
	setp.lt.u32 	%p504, %r4336, %r4335;
	mul.hi.u32 	%r4337, %r100, %r4287;
	selp.u32 	%r4338, 1, 0, %p504;
	add.s32 	%r4339, %r4337, %r4338;
	add.s32 	%r4340, %r4336, %r4319;
	add.s32 	%r4341, %r4340, %r4334;
	sub.s32 	%r4342, %r4277, %r4341;
	setp.lt.u32 	%p505, %r4277, %r4341;
	setp.eq.s32 	%p506, %r4341, 0;
	selp.b32 	%r4343, %r4334, 0, %p506;
	selp.b32 	%r4344, 1, %r4343, %p505;
	mul.lo.s32 	%r4345, %r101, %r4287;
	add.s32 	%r4346, %r4345, %r4339;
	setp.lt.u32 	%p507, %r4346, %r4345;
	mul.hi.u32 	%r4347, %r101, %r4287;
	selp.u32 	%r4348, 1, 0, %p507;
	add.s32 	%r4349, %r4347, %r4348;
	add.s32 	%r4350, %r4346, %r4319;
	add.s32 	%r4351, %r4350, %r4344;
	setp.gt.u32 	%p508, %r4351, %r4282;
	setp.eq.s32 	%p509, %r4351, 0;
	selp.b32 	%r4352, %r4344, 0, %p509;
	selp.b32 	%r4353, 1, %r4352, %p508;
	mad.lo.s32 	%r4354, %r295, %r4287, %r4349;
	add.s32 	%r4355, %r4354, %r4319;
	add.s32 	%r4356, %r4355, %r4353;
	add.s32 	%r4357, %r4171, %r4283;
	add.s32 	%r4358, %r4240, %r4356;
	sub.s32 	%r4359, %r4357, %r4358;
	mul.lo.s32 	%r4360, %r296, %r297;
	mul.hi.u32 	%r4361, %r296, %r297;
	mul.lo.s32 	%r4362, %r297, %r297;
	add.s32 	%r4363, %r4362, %r4361;
	setp.lt.u32 	%p510, %r4363, %r4362;
	mul.hi.u32 	%r4364, %r297, %r297;
	selp.u32 	%r4365, 1, 0, %p510;
	add.s32 	%r4366, %r4364, %r4365;
	add.s32 	%r4367, %r4363, %r4290;
	add.s32 	%r4368, %r4251, %r4366;
	setp.lt.u32 	%p511, %r4368, %r4251;
	mul.hi.u32 	%r4369, %r298, %r297;
	selp.u32 	%r4370, 1, 0, %p511;
	add.s32 	%r4371, %r4369, %r4370;
	add.s32 	%r4372, %r4368, %r4300;
	add.s32 	%r4373, %r4139, %r4371;
	setp.lt.u32 	%p512, %r4373, %r4139;
	mul.hi.u32 	%r4374, %r299, %r297;
	selp.u32 	%r4375, 1, 0, %p512;
	add.s32 	%r4376, %r4374, %r4375;
	add.s32 	%r4377, %r4373, %r4311;
	add.s32 	%r4378, %r4026, %r4376;
	setp.lt.u32 	%p513, %r4378, %r4026;
	mul.hi.u32 	%r4379, %r300, %r297;
	selp.u32 	%r4380, 1, 0, %p513;
	add.s32 	%r4381, %r4379, %r4380;
	add.s32 	%r4382, %r4378, %r4322;
	add.s32 	%r4383, %r3912, %r4381;
	setp.lt.u32 	%p514, %r4383, %r3912;
	mul.hi.u32 	%r4384, %r301, %r297;
	selp.u32 	%r4385, 1, 0, %p514;
	add.s32 	%r4386, %r4384, %r4385;
	add.s32 	%r4387, %r4383, %r4332;
	add.s32 	%r4388, %r3797, %r4386;
	setp.lt.u32 	%p515, %r4388, %r3797;
	mul.hi.u32 	%r4389, %r302, %r297;
	selp.u32 	%r4390, 1, 0, %p515;
	add.s32 	%r4391, %r4389, %r4390;
	add.s32 	%r4392, %r4388, %r4342;
	add.s32 	%r4393, %r3700, %r4391;
	setp.lt.u32 	%p516, %r4393, %r3700;
	mul.hi.u32 	%r4394, %r303, %r297;
	selp.u32 	%r4395, 1, 0, %p516;
	add.s32 	%r4396, %r4394, %r4395;
	add.s32 	%r4397, %r4396, %r4359;
	setp.lt.u32 	%p517, %r4397, %r4396;
	mul.lo.s32 	%r4398, %r294, %r4397;
	mul.hi.u32 	%r4399, %r294, %r4397;
	sub.s32 	%r4400, %r4360, %r4398;
	setp.lt.u32 	%p518, %r4360, %r4398;
	selp.u32 	%r4401, 1, 0, %p518;
	mul.lo.s32 	%r4402, %r1, %r4397;
	add.s32 	%r4403, %r4402, %r4399;
	setp.lt.u32 	%p519, %r4403, %r4402;
	mul.hi.u32 	%r4404, %r1, %r4397;
	selp.u32 	%r4405, 1, 0, %p519;
	add.s32 	%r4406, %r4404, %r4405;
	selp.b32 	%r4407, -977, 0, %p517;
	add.s32 	%r4408, %r4407, %r4403;
	add.s32 	%r4409, %r4408, %r4401;
	sub.s32 	%r4410, %r4367, %r4409;
	setp.lt.u32 	%p520, %r4367, %r4409;
	setp.eq.s32 	%p521, %r4409, 0;
	selp.b32 	%r4411, %r4401, 0, %p521;
	selp.b32 	%r4412, 1, %r4411, %p520;
	mul.lo.s32 	%r4413, %r98, %r4397;
	add.s32 	%r4414, %r4413, %r4406;
	setp.lt.u32 	%p522, %r4414, %r4413;
	mul.hi.u32 	%r4415, %r98, %r4397;
	selp.u32 	%r4416, 1, 0, %p522;
	add.s32 	%r4417, %r4415, %r4416;
	selp.b32 	%r4418, -2, 0, %p517;
	add.s32 	%r4419, %r4418, %r4414;
	add.s32 	%r4420, %r4419, %r4412;
	sub.s32 	%r4421, %r4372, %r4420;
	setp.lt.u32 	%p523, %r4372, %r4420;
	setp.eq.s32 	%p524, %r4420, 0;
	selp.b32 	%r4422, %r4412, 0, %p524;
	selp.b32 	%r4423, 1, %r4422, %p523;
	mul.lo.s32 	%r4424, %r99, %r4397;
	add.s32 	%r4425, %r4424, %r4417;
	setp.lt.u32 	%p525, %r4425, %r4424;
	mul.hi.u32 	%r4426, %r99, %r4397;
	selp.u32 	%r4427, 1, 0, %p525;
	add.s32 	%r4428, %r4426, %r4427;
	selp.s32 	%r4429, -1, 0, %p517;
	add.s32 	%r4430, %r4425, %r4429;
	add.s32 	%r4431, %r4430, %r4423;
	sub.s32 	%r4432, %r4377, %r4431;
	setp.lt.u32 	%p526, %r4377, %r4431;
	setp.eq.s32 	%p527, %r4431, 0;
	selp.b32 	%r4433, %r4423, 0, %p527;
	selp.b32 	%r4434, 1, %r4433, %p526;
	mul.lo.s32 	%r4435, %r2, %r4397;
	add.s32 	%r4436, %r4435, %r4428;
	setp.lt.u32 	%p528, %r4436, %r4435;
	mul.hi.u32 	%r4437, %r2, %r4397;
	selp.u32 	%r4438, 1, 0, %p528;
	add.s32 	%r4439, %r4437, %r4438;
	add.s32 	%r4440, %r4436, %r4429;
	add.s32 	%r4441, %r4440, %r4434;
	sub.s32 	%r4442, %r4382, %r4441;
	setp.lt.u32 	%p529, %r4382, %r4441;
	setp.eq.s32 	%p530, %r4441, 0;
	selp.b32 	%r4443, %r4434, 0, %p530;
	selp.b32 	%r4444, 1, %r4443, %p529;
	mul.lo.s32 	%r4445, %r100, %r4397;
	add.s32 	%r4446, %r4445, %r4439;
	setp.lt.u32 	%p531, %r4446, %r4445;
	mul.hi.u32 	%r4447, %r100, %r4397;
	selp.u32 	%r4448, 1, 0, %p531;
	add.s32 	%r4449, %r4447, %r4448;
	add.s32 	%r4450, %r4446, %r4429;
	add.s32 	%r4451, %r4450, %r4444;
	sub.s32 	%r4452, %r4387, %r4451;
	setp.lt.u32 	%p532, %r4387, %r4451;
	setp.eq.s32 	%p533, %r4451, 0;
	selp.b32 	%r4453, %r4444, 0, %p533;
	selp.b32 	%r4454, 1, %r4453, %p532;
	mul.lo.s32 	%r4455, %r101, %r4397;
	add.s32 	%r4456, %r4455, %r4449;
	setp.lt.u32 	%p534, %r4456, %r4455;
	mul.hi.u32 	%r4457, %r101, %r4397;
	selp.u32 	%r4458, 1, 0, %p534;
	add.s32 	%r4459, %r4457, %r4458;
	add.s32 	%r4460, %r4456, %r4429;
	add.s32 	%r4461, %r4460, %r4454;
	setp.gt.u32 	%p535, %r4461, %r4392;
	setp.eq.s32 	%p536, %r4461, 0;
	selp.b32 	%r4462, %r4454, 0, %p536;
	selp.b32 	%r4463, 1, %r4462, %p535;
	mad.lo.s32 	%r4464, %r295, %r4397, %r4459;
	add.s32 	%r4465, %r4464, %r4429;
	add.s32 	%r4466, %r4465, %r4463;
	add.s32 	%r4467, %r4282, %r4393;
	add.s32 	%r4468, %r4351, %r4466;
	sub.s32 	%r4469, %r4467, %r4468;
	mul.lo.s32 	%r4470, %r296, %r296;
	mul.hi.u32 	%r4471, %r296, %r296;
	add.s32 	%r4472, %r4360, %r4471;
	setp.lt.u32 	%p537, %r4472, %r4360;
	mul.hi.u32 	%r4473, %r297, %r296;
	selp.u32 	%r4474, 1, 0, %p537;
	add.s32 	%r4475, %r4473, %r4474;
	add.s32 	%r4476, %r4472, %r4400;
	add.s32 	%r4477, %r4249, %r4475;
	setp.lt.u32 	%p538, %r4477, %r4249;
	mul.hi.u32 	%r4478, %r298, %r296;
	selp.u32 	%r4479, 1, 0, %p538;
	add.s32 	%r4480, %r4478, %r4479;
	add.s32 	%r4481, %r4477, %r4410;
	add.s32 	%r4482, %r4137, %r4480;
	setp.lt.u32 	%p539, %r4482, %r4137;
	mul.hi.u32 	%r4483, %r299, %r296;
	selp.u32 	%r4484, 1, 0, %p539;
	add.s32 	%r4485, %r4483, %r4484;
	add.s32 	%r4486, %r4482, %r4421;
	add.s32 	%r4487, %r4024, %r4485;
	setp.lt.u32 	%p540, %r4487, %r4024;
	mul.hi.u32 	%r4488, %r300, %r296;
	selp.u32 	%r4489, 1, 0, %p540;
	add.s32 	%r4490, %r4488, %r4489;
	add.s32 	%r4491, %r4487, %r4432;
	add.s32 	%r4492, %r3910, %r4490;
	setp.lt.u32 	%p541, %r4492, %r3910;
	mul.hi.u32 	%r4493, %r301, %r296;
	selp.u32 	%r4494, 1, 0, %p541;
	add.s32 	%r4495, %r4493, %r4494;
	add.s32 	%r4496, %r4492, %r4442;
	add.s32 	%r4497, %r3795, %r4495;
	setp.lt.u32 	%p542, %r4497, %r3795;
	mul.hi.u32 	%r4498, %r302, %r296;
	selp.u32 	%r4499, 1, 0, %p542;
	add.s32 	%r4500, %r4498, %r4499;
	add.s32 	%r4501, %r4497, %r4452;
	add.s32 	%r4502, %r3698, %r4500;
	setp.lt.u32 	%p543, %r4502, %r3698;
	mul.hi.u32 	%r4503, %r303, %r296;
	selp.u32 	%r4504, 1, 0, %p543;
	add.s32 	%r4505, %r4503, %r4504;
	add.s32 	%r4506, %r4505, %r4469;
	setp.lt.u32 	%p544, %r4506, %r4505;
	mul.lo.s32 	%r4507, %r294, %r4506;
	mul.hi.u32 	%r4508, %r294, %r4506;
	sub.s32 	%r4509, %r4470, %r4507;
	setp.lt.u32 	%p545, %r4470, %r4507;
	selp.u32 	%r4510, 1, 0, %p545;
	mul.lo.s32 	%r4511, %r1, %r4506;
	add.s32 	%r4512, %r4511, %r4508;
	setp.lt.u32 	%p546, %r4512, %r4511;
	mul.hi.u32 	%r4513, %r1, %r4506;
	selp.u32 	%r4514, 1, 0, %p546;
	add.s32 	%r4515, %r4513, %r4514;
	selp.b32 	%r4516, -977, 0, %p544;
	add.s32 	%r4517, %r4516, %r4512;
	add.s32 	%r4518, %r4517, %r4510;
	sub.s32 	%r4519, %r4476, %r4518;
	setp.lt.u32 	%p547, %r4476, %r4518;
	setp.eq.s32 	%p548, %r4518, 0;
	selp.b32 	%r4520, %r4510, 0, %p548;
	selp.b32 	%r4521, 1, %r4520, %p547;
	mul.lo.s32 	%r4522, %r98, %r4506;
	add.s32 	%r4523, %r4522, %r4515;
	setp.lt.u32 	%p549, %r4523, %r4522;
	mul.hi.u32 	%r4524, %r98, %r4506;
	selp.u32 	%r4525, 1, 0, %p549;
	add.s32 	%r4526, %r4524, %r4525;
	selp.b32 	%r4527, -2, 0, %p544;
	add.s32 	%r4528, %r4527, %r4523;
	add.s32 	%r4529, %r4528, %r4521;
	sub.s32 	%r4530, %r4481, %r4529;
	setp.lt.u32 	%p550, %r4481, %r4529;
	setp.eq.s32 	%p551, %r4529, 0;
	selp.b32 	%r4531, %r4521, 0, %p551;
	selp.b32 	%r4532, 1, %r4531, %p550;
	mul.lo.s32 	%r4533, %r99, %r4506;
	add.s32 	%r4534, %r4533, %r4526;
	setp.lt.u32 	%p552, %r4534, %r4533;
	mul.hi.u32 	%r4535, %r99, %r4506;
	selp.u32 	%r4536, 1, 0, %p552;
	add.s32 	%r4537, %r4535, %r4536;
	selp.s32 	%r4538, -1, 0, %p544;
	add.s32 	%r4539, %r4534, %r4538;
	add.s32 	%r4540, %r4539, %r4532;
	sub.s32 	%r4541, %r4486, %r4540;
	setp.lt.u32 	%p553, %r4486, %r4540;
	setp.eq.s32 	%p554, %r4540, 0;
	selp.b32 	%r4542, %r4532, 0, %p554;
	selp.b32 	%r4543, 1, %r4542, %p553;
	mul.lo.s32 	%r4544, %r2, %r4506;
	add.s32 	%r4545, %r4544, %r4537;
	setp.lt.u32 	%p555, %r4545, %r4544;
	mul.hi.u32 	%r4546, %r2, %r4506;
	selp.u32 	%r4547, 1, 0, %p555;
	add.s32 	%r4548, %r4546, %r4547;
	add.s32 	%r4549, %r4545, %r4538;
	add.s32 	%r4550, %r4549, %r4543;
	sub.s32 	%r4551, %r4491, %r4550;
	setp.lt.u32 	%p556, %r4491, %r4550;
	setp.eq.s32 	%p557, %r4550, 0;
	selp.b32 	%r4552, %r4543, 0, %p557;
	selp.b32 	%r4553, 1, %r4552, %p556;
	mul.lo.s32 	%r4554, %r100, %r4506;
	add.s32 	%r4555, %r4554, %r4548;
	setp.lt.u32 	%p558, %r4555, %r4554;
	mul.hi.u32 	%r4556, %r100, %r4506;
	selp.u32 	%r4557, 1, 0, %p558;
	add.s32 	%r4558, %r4556, %r4557;
	add.s32 	%r4559, %r4555, %r4538;
	add.s32 	%r4560, %r4559, %r4553;
	sub.s32 	%r4561, %r4496, %r4560;
	setp.lt.u32 	%p559, %r4496, %r4560;
	setp.eq.s32 	%p560, %r4560, 0;
	selp.b32 	%r4562, %r4553, 0, %p560;
	selp.b32 	%r4563, 1, %r4562, %p559;
	mul.lo.s32 	%r4564, %r101, %r4506;
	add.s32 	%r4565, %r4564, %r4558;
	setp.lt.u32 	%p561, %r4565, %r4564;
	mul.hi.u32 	%r4566, %r101, %r4506;
	selp.u32 	%r4567, 1, 0, %p561;
	add.s32 	%r4568, %r4566, %r4567;
	add.s32 	%r4569, %r4565, %r4538;
	add.s32 	%r4570, %r4569, %r4563;
	sub.s32 	%r4571, %r4501, %r4570;
	setp.lt.u32 	%p562, %r4501, %r4570;
	setp.eq.s32 	%p563, %r4570, 0;
	selp.b32 	%r4572, %r4563, 0, %p563;
	selp.b32 	%r4573, 1, %r4572, %p562;
	mad.lo.s32 	%r4574, %r295, %r4506, %r4568;
	add.s32 	%r4575, %r4574, %r4538;
	add.s32 	%r4576, %r4575, %r4573;
	add.s32 	%r4577, %r4392, %r4502;
	add.s32 	%r4578, %r4461, %r4576;
	sub.s32 	%r4579, %r4577, %r4578;
	sub.s32 	%r21173, %r4509, %r18;
	setp.ge.u32 	%p564, %r21173, %r4509;
	and.pred  	%p565, %p564, %p5;
	selp.u32 	%r4580, 1, 0, %p565;
	add.s32 	%r4581, %r17, %r4580;
	sub.s32 	%r21172, %r4519, %r4581;
	setp.lt.u32 	%p566, %r21172, %r4519;
	setp.eq.s32 	%p567, %r4581, 0;
	selp.b32 	%r4582, %r4580, 1, %p567;
	selp.b32 	%r4583, 0, %r4582, %p566;
	add.s32 	%r4584, %r4583, %r16;
	sub.s32 	%r21171, %r4530, %r4584;
	setp.lt.u32 	%p568, %r21171, %r4530;
	setp.eq.s32 	%p569, %r4584, 0;
	selp.b32 	%r4585, %r4583, 1, %p569;
	selp.b32 	%r4586, 0, %r4585, %p568;
	add.s32 	%r4587, %r4586, %r15;
	sub.s32 	%r21170, %r4541, %r4587;
	setp.lt.u32 	%p570, %r21170, %r4541;
	setp.eq.s32 	%p571, %r4587, 0;
	selp.b32 	%r4588, %r4586, 1, %p571;
	selp.b32 	%r4589, 0, %r4588, %p570;
	add.s32 	%r4590, %r4589, %r14;
	sub.s32 	%r21169, %r4551, %r4590;
	setp.lt.u32 	%p572, %r21169, %r4551;
	setp.eq.s32 	%p573, %r4590, 0;
	selp.b32 	%r4591, %r4589, 1, %p573;
	selp.b32 	%r4592, 0, %r4591, %p572;
	add.s32 	%r4593, %r4592, %r13;
	sub.s32 	%r21168, %r4561, %r4593;
	setp.lt.u32 	%p574, %r21168, %r4561;
	setp.eq.s32 	%p575, %r4593, 0;
	selp.b32 	%r4594, %r4592, 1, %p575;
	selp.b32 	%r4595, 0, %r4594, %p574;
	add.s32 	%r4596, %r4595, %r12;
	sub.s32 	%r21167, %r4571, %r4596;
	setp.lt.u32 	%p576, %r21167, %r4571;
	setp.eq.s32 	%p577, %r4596, 0;
	selp.b32 	%r4597, %r4595, 1, %p577;
	selp.b32 	%r4598, 0, %r4597, %p576;
	add.s32 	%r4599, %r4598, %r11;
	sub.s32 	%r21166, %r4579, %r4599;
	setp.lt.u32 	%p578, %r21166, %r4579;
	or.b32  	%r4600, %r4599, %r4598;
	setp.eq.s32 	%p579, %r4600, 0;
	or.pred  	%p580, %p578, %p579;
	@%p580 bra 	$L__BB0_23;
	add.s32 	%r21173, %r294, %r21173;
	setp.lt.u32 	%p581, %r21173, %r294;
	selp.u32 	%r4601, 1, 0, %p581;
	add.s32 	%r4602, %r1, %r4601;
	add.s32 	%r21172, %r4602, %r21172;
	setp.lt.u32 	%p582, %r21172, %r1;
	setp.eq.s32 	%p583, %r21172, %r1;
	selp.b32 	%r4603, %r4601, 0, %p583;
	selp.b32 	%r4604, 1, %r4603, %p582;
	add.s32 	%r4605, %r98, %r4604;
	add.s32 	%r21171, %r4605, %r21171;
	setp.lt.u32 	%p584, %r21171, %r98;
	setp.eq.s32 	%p585, %r21171, %r98;
	selp.b32 	%r4606, %r4604, 0, %p585;
	selp.b32 	%r4607, 1, %r4606, %p584;
	add.s32 	%r4608, %r99, %r4607;
	add.s32 	%r21170, %r4608, %r21170;
	setp.lt.u32 	%p586, %r21170, %r99;
	setp.eq.s32 	%p587, %r21170, %r99;
	selp.b32 	%r4609, %r4607, 0, %p587;
	selp.b32 	%r4610, 1, %r4609, %p586;
	add.s32 	%r4611, %r2, %r4610;
	add.s32 	%r21169, %r4611, %r21169;
	setp.lt.u32 	%p588, %r21169, %r2;
	setp.eq.s32 	%p589, %r21169, %r2;
	selp.b32 	%r4612, %r4610, 0, %p589;
	selp.b32 	%r4613, 1, %r4612, %p588;
	add.s32 	%r4614, %r100, %r4613;
	add.s32 	%r21168, %r4614, %r21168;
	setp.lt.u32 	%p590, %r21168, %r100;
	setp.eq.s32 	%p591, %r21168, %r100;
	selp.b32 	%r4615, %r4613, 0, %p591;
	selp.b32 	%r4616, 1, %r4615, %p590;
	add.s32 	%r4617, %r101, %r4616;
	add.s32 	%r21167, %r4617, %r21167;
	setp.lt.u32 	%p592, %r21167, %r101;
	setp.eq.s32 	%p593, %r21167, %r101;
	selp.b32 	%r4618, %r4616, 0, %p593;
	selp.b32 	%r4619, 1, %r4618, %p592;
	add.s32 	%r4620, %r295, %r4619;
	add.s32 	%r21166, %r4620, %r21166;
$L__BB0_23:
	sub.s32 	%r21358, %r21173, %r20;
	setp.ge.u32 	%p594, %r21358, %r21173;
	setp.ne.s32 	%p595, %r20, 0;
	and.pred  	%p596, %p594, %p595;
	selp.u32 	%r4621, 1, 0, %p596;
	add.s32 	%r4622, %r21357, %r4621;
	sub.s32 	%r21357, %r21172, %r4622;
	setp.lt.u32 	%p597, %r21357, %r21172;
	setp.eq.s32 	%p598, %r4622, 0;
	selp.b32 	%r4623, %r4621, 1, %p598;
	selp.b32 	%r4624, 0, %r4623, %p597;
	add.s32 	%r4625, %r4624, %r21356;
	sub.s32 	%r21356, %r21171, %r4625;
	setp.lt.u32 	%p599, %r21356, %r21171;
	setp.eq.s32 	%p600, %r4625, 0;
	selp.b32 	%r4626, %r4624, 1, %p600;
	selp.b32 	%r4627, 0, %r4626, %p599;
	add.s32 	%r4628, %r4627, %r21355;
	sub.s32 	%r21355, %r21170, %r4628;
	setp.lt.u32 	%p601, %r21355, %r21170;
	setp.eq.s32 	%p602, %r4628, 0;
	selp.b32 	%r4629, %r4627, 1, %p602;
	selp.b32 	%r4630, 0, %r4629, %p601;
	add.s32 	%r4631, %r4630, %r21354;
	sub.s32 	%r21354, %r21169, %r4631;
	setp.lt.u32 	%p603, %r21354, %r21169;
	setp.eq.s32 	%p604, %r4631, 0;
	selp.b32 	%r4632, %r4630, 1, %p604;
	selp.b32 	%r4633, 0, %r4632, %p603;
	add.s32 	%r4634, %r4633, %r21353;
	sub.s32 	%r21353, %r21168, %r4634;
	setp.lt.u32 	%p605, %r21353, %r21168;
	setp.eq.s32 	%p606, %r4634, 0;
	selp.b32 	%r4635, %r4633, 1, %p606;
	selp.b32 	%r4636, 0, %r4635, %p605;
	add.s32 	%r4637, %r4636, %r21352;
	sub.s32 	%r21352, %r21167, %r4637;
	setp.lt.u32 	%p607, %r21352, %r21167;
	setp.eq.s32 	%p608, %r4637, 0;
	selp.b32 	%r4638, %r4636, 1, %p608;
	selp.b32 	%r4639, 0, %r4638, %p607;
	add.s32 	%r4640, %r4639, %r21351;
	sub.s32 	%r21351, %r21166, %r4640;
	setp.lt.u32 	%p609, %r21351, %r21166;
	or.b32  	%r4641, %r4640, %r4639;
	setp.eq.s32 	%p610, %r4641, 0;
	or.pred  	%p611, %p609, %p610;
	@%p611 bra 	$L__BB0_25;
	add.s32 	%r21358, %r294, %r21358;
	setp.lt.u32 	%p612, %r21358, %r294;
	selp.u32 	%r4642, 1, 0, %p612;
	add.s32 	%r4643, %r1, %r4642;
	add.s32 	%r21357, %r4643, %r21357;
	setp.lt.u32 	%p613, %r21357, %r1;
	setp.eq.s32 	%p614, %r21357, %r1;
	selp.b32 	%r4644, %r4642, 0, %p614;
	selp.b32 	%r4645, 1, %r4644, %p613;
	add.s32 	%r4646, %r98, %r4645;
	add.s32 	%r21356, %r4646, %r21356;
	setp.lt.u32 	%p615, %r21356, %r98;
	setp.eq.s32 	%p616, %r21356, %r98;
	selp.b32 	%r4647, %r4645, 0, %p616;
	selp.b32 	%r4648, 1, %r4647, %p615;
	add.s32 	%r4649, %r99, %r4648;
	add.s32 	%r21355, %r4649, %r21355;
	setp.lt.u32 	%p617, %r21355, %r99;
	setp.eq.s32 	%p618, %r21355, %r99;
	selp.b32 	%r4650, %r4648, 0, %p618;
	selp.b32 	%r4651, 1, %r4650, %p617;
	add.s32 	%r4652, %r2, %r4651;
	add.s32 	%r21354, %r4652, %r21354;
	setp.lt.u32 	%p619, %r21354, %r2;
	setp.eq.s32 	%p620, %r21354, %r2;
	selp.b32 	%r4653, %r4651, 0, %p620;
	selp.b32 	%r4654, 1, %r4653, %p619;
	add.s32 	%r4655, %r100, %r4654;
	add.s32 	%r21353, %r4655, %r21353;
	setp.lt.u32 	%p621, %r21353, %r100;
	setp.eq.s32 	%p622, %r21353, %r100;
	selp.b32 	%r4656, %r4654, 0, %p622;
	selp.b32 	%r4657, 1, %r4656, %p621;
	add.s32 	%r4658, %r101, %r4657;
	add.s32 	%r21352, %r4658, %r21352;
	setp.lt.u32 	%p623, %r21352, %r101;
	setp.eq.s32 	%p624, %r21352, %r101;
	selp.b32 	%r4659, %r4657, 0, %p624;
	selp.b32 	%r4660, 1, %r4659, %p623;
	add.s32 	%r4661, %r295, %r4660;
	add.s32 	%r21351, %r4661, %r21351;
$L__BB0_25:
	sub.s32 	%r21189, %r18, %r21358;
	setp.ge.u32 	%p625, %r21189, %r18;
	setp.ne.s32 	%p626, %r21358, 0;
	and.pred  	%p627, %p625, %p626;
	selp.u32 	%r4662, 1, 0, %p627;
	add.s32 	%r4663, %r21357, %r4662;
	sub.s32 	%r21188, %r17, %r4663;
	setp.lt.u32 	%p628, %r21188, %r17;
	setp.eq.s32 	%p629, %r4663, 0;
	selp.b32 	%r4664, %r4662, 1, %p629;
	selp.b32 	%r4665, 0, %r4664, %p628;
	add.s32 	%r4666, %r4665, %r21356;
	sub.s32 	%r21187, %r16, %r4666;
	setp.lt.u32 	%p630, %r21187, %r16;
	setp.eq.s32 	%p631, %r4666, 0;
	selp.b32 	%r4667, %r4665, 1, %p631;
	selp.b32 	%r4668, 0, %r4667, %p630;
	add.s32 	%r4669, %r4668, %r21355;
	sub.s32 	%r21186, %r15, %r4669;
	setp.lt.u32 	%p632, %r21186, %r15;
	setp.eq.s32 	%p633, %r4669, 0;
	selp.b32 	%r4670, %r4668, 1, %p633;
	selp.b32 	%r4671, 0, %r4670, %p632;
	add.s32 	%r4672, %r4671, %r21354;
	sub.s32 	%r21185, %r14, %r4672;
	setp.lt.u32 	%p634, %r21185, %r14;
	setp.eq.s32 	%p635, %r4672, 0;
	selp.b32 	%r4673, %r4671, 1, %p635;
	selp.b32 	%r4674, 0, %r4673, %p634;
	add.s32 	%r4675, %r4674, %r21353;
	sub.s32 	%r21184, %r13, %r4675;
	setp.lt.u32 	%p636, %r21184, %r13;
	setp.eq.s32 	%p637, %r4675, 0;
	selp.b32 	%r4676, %r4674, 1, %p637;
	selp.b32 	%r4677, 0, %r4676, %p636;
	add.s32 	%r4678, %r4677, %r21352;
	sub.s32 	%r21183, %r12, %r4678;
	setp.lt.u32 	%p638, %r21183, %r12;
	setp.eq.s32 	%p639, %r4678, 0;
	selp.b32 	%r4679, %r4677, 1, %p639;
	selp.b32 	%r4680, 0, %r4679, %p638;
	add.s32 	%r4681, %r4680, %r21351;
	sub.s32 	%r21182, %r11, %r4681;
	setp.lt.u32 	%p640, %r21182, %r11;
	or.b32  	%r4682, %r4681, %r4680;
	setp.eq.s32 	%p641, %r4682, 0;
	or.pred  	%p642, %p640, %p641;
	@%p642 bra 	$L__BB0_27;
	add.s32 	%r21189, %r294, %r21189;
	setp.lt.u32 	%p643, %r21189, %r294;
	selp.u32 	%r4683, 1, 0, %p643;
	add.s32 	%r4684, %r1, %r4683;
	add.s32 	%r21188, %r4684, %r21188;
	setp.lt.u32 	%p644, %r21188, %r1;
	setp.eq.s32 	%p645, %r21188, %r1;
	selp.b32 	%r4685, %r4683, 0, %p645;
	selp.b32 	%r4686, 1, %r4685, %p644;
	add.s32 	%r4687, %r98, %r4686;
	add.s32 	%r21187, %r4687, %r21187;
	setp.lt.u32 	%p646, %r21187, %r98;
	setp.eq.s32 	%p647, %r21187, %r98;
	selp.b32 	%r4688, %r4686, 0, %p647;
	selp.b32 	%r4689, 1, %r4688, %p646;
	add.s32 	%r4690, %r99, %r4689;
	add.s32 	%r21186, %r4690, %r21186;
	setp.lt.u32 	%p648, %r21186, %r99;
	setp.eq.s32 	%p649, %r21186, %r99;
	selp.b32 	%r4691, %r4689, 0, %p649;
	selp.b32 	%r4692, 1, %r4691, %p648;
	add.s32 	%r4693, %r2, %r4692;
	add.s32 	%r21185, %r4693, %r21185;
	setp.lt.u32 	%p650, %r21185, %r2;
	setp.eq.s32 	%p651, %r21185, %r2;
	selp.b32 	%r4694, %r4692, 0, %p651;
	selp.b32 	%r4695, 1, %r4694, %p650;
	add.s32 	%r4696, %r100, %r4695;
	add.s32 	%r21184, %r4696, %r21184;
	setp.lt.u32 	%p652, %r21184, %r100;
	setp.eq.s32 	%p653, %r21184, %r100;
	selp.b32 	%r4697, %r4695, 0, %p653;
	selp.b32 	%r4698, 1, %r4697, %p652;
	add.s32 	%r4699, %r101, %r4698;
	add.s32 	%r21183, %r4699, %r21183;
	setp.lt.u32 	%p654, %r21183, %r101;
	setp.eq.s32 	%p655, %r21183, %r101;
	selp.b32 	%r4700, %r4698, 0, %p655;
	selp.b32 	%r4701, 1, %r4700, %p654;
	add.s32 	%r4702, %r295, %r4701;
	add.s32 	%r21182, %r4702, %r21182;
$L__BB0_27:
	mul.lo.s32 	%r4703, %r21189, %r303;
	mul.hi.u32 	%r4704, %r21189, %r303;
	mul.lo.s32 	%r4705, %r21188, %r303;
	add.s32 	%r4706, %r4705, %r4704;
	setp.lt.u32 	%p657, %r4706, %r4705;
	mul.hi.u32 	%r4707, %r21188, %r303;
	selp.u32 	%r4708, 1, 0, %p657;
	add.s32 	%r4709, %r4707, %r4708;
	mul.lo.s32 	%r4710, %r21187, %r303;
	add.s32 	%r4711, %r4710, %r4709;
	setp.lt.u32 	%p658, %r4711, %r4710;
	mul.hi.u32 	%r4712, %r21187, %r303;
	selp.u32 	%r4713, 1, 0, %p658;
	add.s32 	%r4714, %r4712, %r4713;
	mul.lo.s32 	%r4715, %r21186, %r303;
	add.s32 	%r4716, %r4715, %r4714;
	setp.lt.u32 	%p659, %r4716, %r4715;
	mul.hi.u32 	%r4717, %r21186, %r303;
	selp.u32 	%r4718, 1, 0, %p659;
	add.s32 	%r4719, %r4717, %r4718;
	mul.lo.s32 	%r4720, %r21185, %r303;
	add.s32 	%r4721, %r4720, %r4719;
	setp.lt.u32 	%p660, %r4721, %r4720;
	mul.hi.u32 	%r4722, %r21185, %r303;
	selp.u32 	%r4723, 1, 0, %p660;
	add.s32 	%r4724, %r4722, %r4723;
	mul.lo.s32 	%r4725, %r21184, %r303;
	add.s32 	%r4726, %r4725, %r4724;
	setp.lt.u32 	%p661, %r4726, %r4725;
	mul.hi.u32 	%r4727, %r21184, %r303;
	selp.u32 	%r4728, 1, 0, %p661;
	add.s32 	%r4729, %r4727, %r4728;
	mul.lo.s32 	%r4730, %r21183, %r303;
	add.s32 	%r4731, %r4730, %r4729;
	setp.lt.u32 	%p662, %r4731, %r4730;
	mul.hi.u32 	%r4732, %r21183, %r303;
	selp.u32 	%r4733, 1, 0, %p662;
	add.s32 	%r4734, %r4732, %r4733;
	mul.lo.s32 	%r4735, %r21182, %r303;
	add.s32 	%r4736, %r4735, %r4734;
	setp.lt.u32 	%p663, %r4736, %r4735;
	mul.hi.u32 	%r4737, %r21182, %r303;
	selp.u32 	%r4738, 1, 0, %p663;
	add.s32 	%r4739, %r4737, %r4738;
	mul.lo.s32 	%r4740, %r294, %r4739;
	mul.hi.u32 	%r4741, %r294, %r4739;
	sub.s32 	%r4742, %r4703, %r4740;
	setp.lt.u32 	%p664, %r4703, %r4740;
	selp.u32 	%r4743, 1, 0, %p664;
	mul.lo.s32 	%r4744, %r1, %r4739;
	add.s32 	%r4745, %r4744, %r4741;
	setp.lt.u32 	%p665, %r4745, %r4744;
	mul.hi.u32 	%r4746, %r1, %r4739;
	selp.u32 	%r4747, 1, 0, %p665;
	add.s32 	%r4748, %r4746, %r4747;
	add.s32 	%r4749, %r4745, %r4743;
	sub.s32 	%r4750, %r4706, %r4749;
	setp.lt.u32 	%p666, %r4706, %r4749;
	setp.eq.s32 	%p667, %r4749, 0;
	selp.b32 	%r4751, %r4743, 0, %p667;
	selp.b32 	%r4752, 1, %r4751, %p666;
	mul.lo.s32 	%r4753, %r98, %r4739;
	add.s32 	%r4754, %r4753, %r4748;
	setp.lt.u32 	%p668, %r4754, %r4753;
	mul.hi.u32 	%r4755, %r98, %r4739;
	selp.u32 	%r4756, 1, 0, %p668;
	add.s32 	%r4757, %r4755, %r4756;
	add.s32 	%r4758, %r4754, %r4752;
	sub.s32 	%r4759, %r4711, %r4758;
	setp.lt.u32 	%p669, %r4711, %r4758;
	setp.eq.s32 	%p670, %r4758, 0;
	selp.b32 	%r4760, %r4752, 0, %p670;
	selp.b32 	%r4761, 1, %r4760, %p669;
	mul.lo.s32 	%r4762, %r99, %r4739;
	add.s32 	%r4763, %r4762, %r4757;
	setp.lt.u32 	%p671, %r4763, %r4762;
	mul.hi.u32 	%r4764, %r99, %r4739;
	selp.u32 	%r4765, 1, 0, %p671;
	add.s32 	%r4766, %r4764, %r4765;
	add.s32 	%r4767, %r4763, %r4761;
	sub.s32 	%r4768, %r4716, %r4767;
	setp.lt.u32 	%p672, %r4716, %r4767;
	setp.eq.s32 	%p673, %r4767, 0;
	selp.b32 	%r4769, %r4761, 0, %p673;
	selp.b32 	%r4770, 1, %r4769, %p672;
	mul.lo.s32 	%r4771, %r2, %r4739;
	add.s32 	%r4772, %r4771, %r4766;
	setp.lt.u32 	%p674, %r4772, %r4771;
	mul.hi.u32 	%r4773, %r2, %r4739;
	selp.u32 	%r4774, 1, 0, %p674;
	add.s32 	%r4775, %r4773, %r4774;
	add.s32 	%r4776, %r4772, %r4770;
	sub.s32 	%r4777, %r4721, %r4776;
	setp.lt.u32 	%p675, %r4721, %r4776;
	setp.eq.s32 	%p676, %r4776, 0;
	selp.b32 	%r4778, %r4770, 0, %p676;
	selp.b32 	%r4779, 1, %r4778, %p675;
	mul.lo.s32 	%r4780, %r100, %r4739;
	add.s32 	%r4781, %r4780, %r4775;
	setp.lt.u32 	%p677, %r4781, %r4780;
	mul.hi.u32 	%r4782, %r100, %r4739;
	selp.u32 	%r4783, 1, 0, %p677;
	add.s32 	%r4784, %r4782, %r4783;
	add.s32 	%r4785, %r4781, %r4779;
	sub.s32 	%r4786, %r4726, %r4785;
	setp.lt.u32 	%p678, %r4726, %r4785;
	setp.eq.s32 	%p679, %r4785, 0;
	selp.b32 	%r4787, %r4779, 0, %p679;
	selp.b32 	%r4788, 1, %r4787, %p678;
	mul.lo.s32 	%r4789, %r101, %r4739;
	add.s32 	%r4790, %r4789, %r4784;
	setp.lt.u32 	%p680, %r4790, %r4789;
	mul.hi.u32 	%r4791, %r101, %r4739;
	selp.u32 	%r4792, 1, 0, %p680;
	add.s32 	%r4793, %r4791, %r4792;
	add.s32 	%r4794, %r4790, %r4788;
	setp.gt.u32 	%p681, %r4794, %r4731;
	setp.eq.s32 	%p682, %r4794, 0;
	selp.b32 	%r4795, %r4788, 0, %p682;
	selp.b32 	%r4796, 1, %r4795, %p681;
	mad.lo.s32 	%r4797, %r295, %r4739, %r4793;
	add.s32 	%r4798, %r4797, %r4796;
	sub.s32 	%r4799, %r4736, %r4798;
	mul.lo.s32 	%r4800, %r21189, %r302;
	mul.hi.u32 	%r4801, %r21189, %r302;
	mul.lo.s32 	%r4802, %r21188, %r302;
	add.s32 	%r4803, %r4802, %r4801;
	setp.lt.u32 	%p683, %r4803, %r4802;
	mul.hi.u32 	%r4804, %r21188, %r302;
	selp.u32 	%r4805, 1, 0, %p683;
	add.s32 	%r4806, %r4804, %r4805;
	add.s32 	%r4807, %r4803, %r4742;
	mul.lo.s32 	%r4808, %r21187, %r302;
	add.s32 	%r4809, %r4808, %r4806;
	setp.lt.u32 	%p684, %r4809, %r4808;
	mul.hi.u32 	%r4810, %r21187, %r302;
	selp.u32 	%r4811, 1, 0, %p684;
	add.s32 	%r4812, %r4810, %r4811;
	add.s32 	%r4813, %r4809, %r4750;
	mul.lo.s32 	%r4814, %r21186, %r302;
	add.s32 	%r4815, %r4814, %r4812;
	setp.lt.u32 	%p685, %r4815, %r4814;
	mul.hi.u32 	%r4816, %r21186, %r302;
	selp.u32 	%r4817, 1, 0, %p685;
	add.s32 	%r4818, %r4816, %r4817;
	add.s32 	%r4819, %r4815, %r4759;
	mul.lo.s32 	%r4820, %r21185, %r302;
	add.s32 	%r4821, %r4820, %r4818;
	setp.lt.u32 	%p686, %r4821, %r4820;
	mul.hi.u32 	%r4822, %r21185, %r302;
	selp.u32 	%r4823, 1, 0, %p686;
	add.s32 	%r4824, %r4822, %r4823;
	add.s32 	%r4825, %r4821, %r4768;
	mul.lo.s32 	%r4826, %r21184, %r302;
	add.s32 	%r4827, %r4826, %r4824;
	setp.lt.u32 	%p687, %r4827, %r4826;
	mul.hi.u32 	%r4828, %r21184, %r302;
	selp.u32 	%r4829, 1, 0, %p687;
	add.s32 	%r4830, %r4828, %r4829;
	add.s32 	%r4831, %r4827, %r4777;
	mul.lo.s32 	%r4832, %r21183, %r302;
	add.s32 	%r4833, %r4832, %r4830;
	setp.lt.u32 	%p688, %r4833, %r4832;
	mul.hi.u32 	%r4834, %r21183, %r302;
	selp.u32 	%r4835, 1, 0, %p688;
	add.s32 	%r4836, %r4834, %r4835;
	add.s32 	%r4837, %r4833, %r4786;
	mul.lo.s32 	%r4838, %r21182, %r302;
	add.s32 	%r4839, %r4838, %r4836;
	setp.lt.u32 	%p689, %r4839, %r4838;
	mul.hi.u32 	%r4840, %r21182, %r302;
	selp.u32 	%r4841, 1, 0, %p689;
	add.s32 	%r4842, %r4840, %r4841;
	add.s32 	%r4843, %r4842, %r4799;
	setp.lt.u32 	%p690, %r4843, %r4842;
	mul.lo.s32 	%r4844, %r294, %r4843;
	mul.hi.u32 	%r4845, %r294, %r4843;
	sub.s32 	%r4846, %r4800, %r4844;
	setp.lt.u32 	%p691, %r4800, %r4844;
	selp.u32 	%r4847, 1, 0, %p691;
	mul.lo.s32 	%r4848, %r1, %r4843;
	add.s32 	%r4849, %r4848, %r4845;
	setp.lt.u32 	%p692, %r4849, %r4848;
	mul.hi.u32 	%r4850, %r1, %r4843;
	selp.u32 	%r4851, 1, 0, %p692;
	add.s32 	%r4852, %r4850, %r4851;
	selp.b32 	%r4853, -977, 0, %p690;
	add.s32 	%r4854, %r4853, %r4849;
	add.s32 	%r4855, %r4854, %r4847;
	sub.s32 	%r4856, %r4807, %r4855;
	setp.lt.u32 	%p693, %r4807, %r4855;
	setp.eq.s32 	%p694, %r4855, 0;
	selp.b32 	%r4857, %r4847, 0, %p694;
	selp.b32 	%r4858, 1, %r4857, %p693;
	mul.lo.s32 	%r4859, %r98, %r4843;
	add.s32 	%r4860, %r4859, %r4852;
	setp.lt.u32 	%p695, %r4860, %r4859;
	mul.hi.u32 	%r4861, %r98, %r4843;
	selp.u32 	%r4862, 1, 0, %p695;
	add.s32 	%r4863, %r4861, %r4862;
	selp.b32 	%r4864, -2, 0, %p690;
	add.s32 	%r4865, %r4864, %r4860;
	add.s32 	%r4866, %r4865, %r4858;
	sub.s32 	%r4867, %r4813, %r4866;
	setp.lt.u32 	%p696, %r4813, %r4866;
	setp.eq.s32 	%p697, %r4866, 0;
	selp.b32 	%r4868, %r4858, 0, %p697;
	selp.b32 	%r4869, 1, %r4868, %p696;
	mul.lo.s32 	%r4870, %r99, %r4843;
	add.s32 	%r4871, %r4870, %r4863;
	setp.lt.u32 	%p698, %r4871, %r4870;
	mul.hi.u32 	%r4872, %r99, %r4843;
	selp.u32 	%r4873, 1, 0, %p698;
	add.s32 	%r4874, %r4872, %r4873;
	selp.s32 	%r4875, -1, 0, %p690;
	add.s32 	%r4876, %r4871, %r4875;
	add.s32 	%r4877, %r4876, %r4869;
	sub.s32 	%r4878, %r4819, %r4877;
	setp.lt.u32 	%p699, %r4819, %r4877;
	setp.eq.s32 	%p700, %r4877, 0;
	selp.b32 	%r4879, %r4869, 0, %p700;
	selp.b32 	%r4880, 1, %r4879, %p699;
	mul.lo.s32 	%r4881, %r2, %r4843;
	add.s32 	%r4882, %r4881, %r4874;
	setp.lt.u32 	%p701, %r4882, %r4881;
	mul.hi.u32 	%r4883, %r2, %r4843;
	selp.u32 	%r4884, 1, 0, %p701;
	add.s32 	%r4885, %r4883, %r4884;
	add.s32 	%r4886, %r4882, %r4875;
	add.s32 	%r4887, %r4886, %r4880;
	sub.s32 	%r4888, %r4825, %r4887;
	setp.lt.u32 	%p702, %r4825, %r4887;
	setp.eq.s32 	%p703, %r4887, 0;
	selp.b32 	%r4889, %r4880, 0, %p703;
	selp.b32 	%r4890, 1, %r4889, %p702;
	mul.lo.s32 	%r4891, %r100, %r4843;
	add.s32 	%r4892, %r4891, %r4885;
	setp.lt.u32 	%p704, %r4892, %r4891;
	mul.hi.u32 	%r4893, %r100, %r4843;
	selp.u32 	%r4894, 1, 0, %p704;
	add.s32 	%r4895, %r4893, %r4894;
	add.s32 	%r4896, %r4892, %r4875;
	add.s32 	%r4897, %r4896, %r4890;
	sub.s32 	%r4898, %r4831, %r4897;
	setp.lt.u32 	%p705, %r4831, %r4897;
	setp.eq.s32 	%p706, %r4897, 0;
	selp.b32 	%r4899, %r4890, 0, %p706;
	selp.b32 	%r4900, 1, %r4899, %p705;
	mul.lo.s32 	%r4901, %r101, %r4843;
	add.s32 	%r4902, %r4901, %r4895;
	setp.lt.u32 	%p707, %r4902, %r4901;
	mul.hi.u32 	%r4903, %r101, %r4843;
	selp.u32 	%r4904, 1, 0, %p707;
	add.s32 	%r4905, %r4903, %r4904;
	add.s32 	%r4906, %r4902, %r4875;
	add.s32 	%r4907, %r4906, %r4900;
	setp.gt.u32 	%p708, %r4907, %r4837;
	setp.eq.s32 	%p709, %r4907, 0;
	selp.b32 	%r4908, %r4900, 0, %p709;
	selp.b32 	%r4909, 1, %r4908, %p708;
	mad.lo.s32 	%r4910, %r295, %r4843, %r4905;
	add.s32 	%r4911, %r4910, %r4875;
	add.s32 	%r4912, %r4911, %r4909;
	add.s32 	%r4913, %r4731, %r4839;
	add.s32 	%r4914, %r4794, %r4912;
	sub.s32 	%r4915, %r4913, %r4914;
	mul.lo.s32 	%r4916, %r21189, %r301;
	mul.hi.u32 	%r4917, %r21189, %r301;
	mul.lo.s32 	%r4918, %r21188, %r301;
	add.s32 	%r4919, %r4918, %r4917;
	setp.lt.u32 	%p710, %r4919, %r4918;
	mul.hi.u32 	%r4920, %r21188, %r301;
	selp.u32 	%r4921, 1, 0, %p710;
	add.s32 	%r4922, %r4920, %r4921;
	add.s32 	%r4923, %r4919, %r4846;
	mul.lo.s32 	%r4924, %r21187, %r301;
	add.s32 	%r4925, %r4924, %r4922;
	setp.lt.u32 	%p711, %r4925, %r4924;
	mul.hi.u32 	%r4926, %r21187, %r301;
	selp.u32 	%r4927, 1, 0, %p711;
	add.s32 	%r4928, %r4926, %r4927;
	add.s32 	%r4929, %r4925, %r4856;
	mul.lo.s32 	%r4930, %r21186, %r301;
	add.s32 	%r4931, %r4930, %r4928;
	setp.lt.u32 	%p712, %r4931, %r4930;
	mul.hi.u32 	%r4932, %r21186, %r301;
	selp.u32 	%r4933, 1, 0, %p712;
	add.s32 	%r4934, %r4932, %r4933;
	add.s32 	%r4935, %r4931, %r4867;
	mul.lo.s32 	%r4936, %r21185, %r301;
	add.s32 	%r4937, %r4936, %r4934;
	setp.lt.u32 	%p713, %r4937, %r4936;
	mul.hi.u32 	%r4938, %r21185, %r301;
	selp.u32 	%r4939, 1, 0, %p713;
	add.s32 	%r4940, %r4938, %r4939;
	add.s32 	%r4941, %r4937, %r4878;
	mul.lo.s32 	%r4942, %r21184, %r301;
	add.s32 	%r4943, %r4942, %r4940;
	setp.lt.u32 	%p714, %r4943, %r4942;
	mul.hi.u32 	%r4944, %r21184, %r301;
	selp.u32 	%r4945, 1, 0, %p714;
	add.s32 	%r4946, %r4944, %r4945;
	add.s32 	%r4947, %r4943, %r4888;
	mul.lo.s32 	%r4948, %r21183, %r301;
	add.s32 	%r4949, %r4948, %r4946;
	setp.lt.u32 	%p715, %r4949, %r4948;
	mul.hi.u32 	%r4950, %r21183, %r301;
	selp.u32 	%r4951, 1, 0, %p715;
	add.s32 	%r4952, %r4950, %r4951;
	add.s32 	%r4953, %r4949, %r4898;
	mul.lo.s32 	%r4954, %r21182, %r301;
	add.s32 	%r4955, %r4954, %r4952;
	setp.lt.u32 	%p716, %r4955, %r4954;
	mul.hi.u32 	%r4956, %r21182, %r301;
	selp.u32 	%r4957, 1, 0, %p716;
	add.s32 	%r4958, %r4956, %r4957;
	add.s32 	%r4959, %r4958, %r4915;
	setp.lt.u32 	%p717, %r4959, %r4958;
	mul.lo.s32 	%r4960, %r294, %r4959;
	mul.hi.u32 	%r4961, %r294, %r4959;
	sub.s32 	%r4962, %r4916, %r4960;
	setp.lt.u32 	%p718, %r4916, %r4960;
	selp.u32 	%r4963, 1, 0, %p718;
	mul.lo.s32 	%r4964, %r1, %r4959;
	add.s32 	%r4965, %r4964, %r4961;
	setp.lt.u32 	%p719, %r4965, %r4964;
	mul.hi.u32 	%r4966, %r1, %r4959;
	selp.u32 	%r4967, 1, 0, %p719;
	add.s32 	%r4968, %r4966, %r4967;
	selp.b32 	%r4969, -977, 0, %p717;
	add.s32 	%r4970, %r4969, %r4965;
	add.s32 	%r4971, %r4970, %r4963;
	sub.s32 	%r4972, %r4923, %r4971;
	setp.lt.u32 	%p720, %r4923, %r4971;
	setp.eq.s32 	%p721, %r4971, 0;
	selp.b32 	%r4973, %r4963, 0, %p721;
	selp.b32 	%r4974, 1, %r4973, %p720;
	mul.lo.s32 	%r4975, %r98, %r4959;
	add.s32 	%r4976, %r4975, %r4968;
	setp.lt.u32 	%p722, %r4976, %r4975;
	mul.hi.u32 	%r4977, %r98, %r4959;
	selp.u32 	%r4978, 1, 0, %p722;
	add.s32 	%r4979, %r4977, %r4978;
	selp.b32 	%r4980, -2, 0, %p717;
	add.s32 	%r4981, %r4980, %r4976;
	add.s32 	%r4982, %r4981, %r4974;
	sub.s32 	%r4983, %r4929, %r4982;
	setp.lt.u32 	%p723, %r4929, %r4982;
	setp.eq.s32 	%p724, %r4982, 0;
	selp.b32 	%r4984, %r4974, 0, %p724;
	selp.b32 	%r4985, 1, %r4984, %p723;
	mul.lo.s32 	%r4986, %r99, %r4959;
	add.s32 	%r4987, %r4986, %r4979;
	setp.lt.u32 	%p725, %r4987, %r4986;
	mul.hi.u32 	%r4988, %r99, %r4959;
	selp.u32 	%r4989, 1, 0, %p725;
	add.s32 	%r4990, %r4988, %r4989;
	selp.s32 	%r4991, -1, 0, %p717;
	add.s32 	%r4992, %r4987, %r4991;
	add.s32 	%r4993, %r4992, %r4985;
	sub.s32 	%r4994, %r4935, %r4993;
	setp.lt.u32 	%p726, %r4935, %r4993;
	setp.eq.s32 	%p727, %r4993, 0;
	selp.b32 	%r4995, %r4985, 0, %p727;
	selp.b32 	%r4996, 1, %r4995, %p726;
	mul.lo.s32 	%r4997, %r2, %r4959;
	add.s32 	%r4998, %r4997, %r4990;
	setp.lt.u32 	%p728, %r4998, %r4997;
	mul.hi.u32 	%r4999, %r2, %r4959;
	selp.u32 	%r5000, 1, 0, %p728;
	add.s32 	%r5001, %r4999, %r5000;
	add.s32 	%r5002, %r4998, %r4991;
	add.s32 	%r5003, %r5002, %r4996;
	sub.s32 	%r5004, %r4941, %r5003;
	setp.lt.u32 	%p729, %r4941, %r5003;
	setp.eq.s32 	%p730, %r5003, 0;
	selp.b32 	%r5005, %r4996, 0, %p730;
	selp.b32 	%r5006, 1, %r5005, %p729;
	mul.lo.s32 	%r5007, %r100, %r4959;
	add.s32 	%r5008, %r5007, %r5001;
	setp.lt.u32 	%p731, %r5008, %r5007;
	mul.hi.u32 	%r5009, %r100, %r4959;
	selp.u32 	%r5010, 1, 0, %p731;
	add.s32 	%r5011, %r5009, %r5010;
	add.s32 	%r5012, %r5008, %r4991;
	add.s32 	%r5013, %r5012, %r5006;
	sub.s32 	%r5014, %r4947, %r5013;
	setp.lt.u32 	%p732, %r4947, %r5013;
	setp.eq.s32 	%p733, %r5013, 0;
	selp.b32 	%r5015, %r5006, 0, %p733;
	selp.b32 	%r5016, 1, %r5015, %p732;
	mul.lo.s32 	%r5017, %r101, %r4959;
	add.s32 	%r5018, %r5017, %r5011;
	setp.lt.u32 	%p734, %r5018, %r5017;
	mul.hi.u32 	%r5019, %r101, %r4959;
	selp.u32 	%r5020, 1, 0, %p734;
	add.s32 	%r5021, %r5019, %r5020;
	add.s32 	%r5022, %r5018, %r4991;
	add.s32 	%r5023, %r5022, %r5016;
	setp.gt.u32 	%p735, %r5023, %r4953;
	setp.eq.s32 	%p736, %r5023, 0;
	selp.b32 	%r5024, %r5016, 0, %p736;
	selp.b32 	%r5025, 1, %r5024, %p735;
	mad.lo.s32 	%r5026, %r295, %r4959, %r5021;
	add.s32 	%r5027, %r5026, %r4991;
	add.s32 	%r5028, %r5027, %r5025;
	add.s32 	%r5029, %r4837, %r4955;
	add.s32 	%r5030, %r4907, %r5028;
	sub.s32 	%r5031, %r5029, %r5030;
	mul.lo.s32 	%r5032, %r21189, %r300;
	mul.hi.u32 	%r5033, %r21189, %r300;
	mul.lo.s32 	%r5034, %r21188, %r300;
	add.s32 	%r5035, %r5034, %r5033;
	setp.lt.u32 	%p737, %r5035, %r5034;
	mul.hi.u32 	%r5036, %r21188, %r300;
	selp.u32 	%r5037, 1, 0, %p737;
	add.s32 	%r5038, %r5036, %r5037;
	add.s32 	%r5039, %r5035, %r4962;
	mul.lo.s32 	%r5040, %r21187, %r300;
	add.s32 	%r5041, %r5040, %r5038;
	setp.lt.u32 	%p738, %r5041, %r5040;
	mul.hi.u32 	%r5042, %r21187, %r300;
	selp.u32 	%r5043, 1, 0, %p738;
	add.s32 	%r5044, %r5042, %r5043;
	add.s32 	%r5045, %r5041, %r4972;
	mul.lo.s32 	%r5046, %r21186, %r300;
	add.s32 	%r5047, %r5046, %r5044;
	setp.lt.u32 	%p739, %r5047, %r5046;
	mul.hi.u32 	%r5048, %r21186, %r300;
	selp.u32 	%r5049, 1, 0, %p739;
	add.s32 	%r5050, %r5048, %r5049;
	add.s32 	%r5051, %r5047, %r4983;
	mul.lo.s32 	%r5052, %r21185, %r300;
	add.s32 	%r5053, %r5052, %r5050;
	setp.lt.u32 	%p740, %r5053, %r5052;
	mul.hi.u32 	%r5054, %r21185, %r300;
	selp.u32 	%r5055, 1, 0, %p740;
	add.s32 	%r5056, %r5054, %r5055;
	add.s32 	%r5057, %r5053, %r4994;
	mul.lo.s32 	%r5058, %r21184, %r300;
	add.s32 	%r5059, %r5058, %r5056;
	setp.lt.u32 	%p741, %r5059, %r5058;
	mul.hi.u32 	%r5060, %r21184, %r300;
	selp.u32 	%r5061, 1, 0, %p741;
	add.s32 	%r5062, %r5060, %r5061;
	add.s32 	%r5063, %r5059, %r5004;
	mul.lo.s32 	%r5064, %r21183, %r300;
	add.s32 	%r5065, %r5064, %r5062;
	setp.lt.u32 	%p742, %r5065, %r5064;
	mul.hi.u32 	%r5066, %r21183, %r300;
	selp.u32 	%r5067, 1, 0, %p742;
	add.s32 	%r5068, %r5066, %r5067;
	add.s32 	%r5069, %r5065, %r5014;
	mul.lo.s32 	%r5070, %r21182, %r300;
	add.s32 	%r5071, %r5070, %r5068;
	setp.lt.u32 	%p743, %r5071, %r5070;
	mul.hi.u32 	%r5072, %r21182, %r300;
	selp.u32 	%r5073, 1, 0, %p743;
	add.s32 	%r5074, %r5072, %r5073;
	add.s32 	%r5075, %r5074, %r5031;
	setp.lt.u32 	%p744, %r5075, %r5074;
	mul.lo.s32 	%r5076, %r294, %r5075;
	mul.hi.u32 	%r5077, %r294, %r5075;
	sub.s32 	%r5078, %r5032, %r5076;
	setp.lt.u32 	%p745, %r5032, %r5076;
	selp.u32 	%r5079, 1, 0, %p745;
	mul.lo.s32 	%r5080, %r1, %r5075;
	add.s32 	%r5081, %r5080, %r5077;
	setp.lt.u32 	%p746, %r5081, %r5080;
	mul.hi.u32 	%r5082, %r1, %r5075;
	selp.u32 	%r5083, 1, 0, %p746;
	add.s32 	%r5084, %r5082, %r5083;
	selp.b32 	%r5085, -977, 0, %p744;
	add.s32 	%r5086, %r5085, %r5081;
	add.s32 	%r5087, %r5086, %r5079;
	sub.s32 	%r5088, %r5039, %r5087;
	setp.lt.u32 	%p747, %r5039, %r5087;
	setp.eq.s32 	%p748, %r5087, 0;
	selp.b32 	%r5089, %r5079, 0, %p748;
	selp.b32 	%r5090, 1, %r5089, %p747;
	mul.lo.s32 	%r5091, %r98, %r5075;
	add.s32 	%r5092, %r5091, %r5084;
	setp.lt.u32 	%p749, %r5092, %r5091;
	mul.hi.u32 	%r5093, %r98, %r5075;
	selp.u32 	%r5094, 1, 0, %p749;
	add.s32 	%r5095, %r5093, %r5094;
	selp.b32 	%r5096, -2, 0, %p744;
	add.s32 	%r5097, %r5096, %r5092;
	add.s32 	%r5098, %r5097, %r5090;
	sub.s32 	%r5099, %r5045, %r5098;
	setp.lt.u32 	%p750, %r5045, %r5098;
	setp.eq.s32 	%p751, %r5098, 0;
	selp.b32 	%r5100, %r5090, 0, %p751;
	selp.b32 	%r5101, 1, %r5100, %p750;
	mul.lo.s32 	%r5102, %r99, %r5075;
	add.s32 	%r5103, %r5102, %r5095;
	setp.lt.u32 	%p752, %r5103, %r5102;
	mul.hi.u32 	%r5104, %r99, %r5075;
	selp.u32 	%r5105, 1, 0, %p752;
	add.s32 	%r5106, %r5104, %r5105;
	selp.s32 	%r5107, -1, 0, %p744;
	add.s32 	%r5108, %r5103, %r5107;
	add.s32 	%r5109, %r5108, %r5101;
	sub.s32 	%r5110, %r5051, %r5109;
	setp.lt.u32 	%p753, %r5051, %r5109;
	setp.eq.s32 	%p754, %r5109, 0;
	selp.b32 	%r5111, %r5101, 0, %p754;
	selp.b32 	%r5112, 1, %r5111, %p753;
	mul.lo.s32 	%r5113, %r2, %r5075;
	add.s32 	%r5114, %r5113, %r5106;
	setp.lt.u32 	%p755, %r5114, %r5113;
	mul.hi.u32 	%r5115, %r2, %r5075;
	selp.u32 	%r5116, 1, 0, %p755;
	add.s32 	%r5117, %r5115, %r5116;
	add.s32 	%r5118, %r5114, %r5107;
	add.s32 	%r5119, %r5118, %r5112;
	sub.s32 	%r5120, %r5057, %r5119;
	setp.lt.u32 	%p756, %r5057, %r5119;
	setp.eq.s32 	%p757, %r5119, 0;
	selp.b32 	%r5121, %r5112, 0, %p757;
	selp.b32 	%r5122, 1, %r5121, %p756;
	mul.lo.s32 	%r5123, %r100, %r5075;
	add.s32 	%r5124, %r5123, %r5117;
	setp.lt.u32 	%p758, %r5124, %r5123;
	mul.hi.u32 	%r5125, %r100, %r5075;
	selp.u32 	%r5126, 1, 0, %p758;
	add.s32 	%r5127, %r5125, %r5126;
	add.s32 	%r5128, %r5124, %r5107;
	add.s32 	%r5129, %r5128, %r5122;
	sub.s32 	%r5130, %r5063, %r5129;
	setp.lt.u32 	%p759, %r5063, %r5129;
	setp.eq.s32 	%p760, %r5129, 0;
	selp.b32 	%r5131, %r5122, 0, %p760;
	selp.b32 	%r5132, 1, %r5131, %p759;
	mul.lo.s32 	%r5133, %r101, %r5075;
	add.s32 	%r5134, %r5133, %r5127;
	setp.lt.u32 	%p761, %r5134, %r5133;
	mul.hi.u32 	%r5135, %r101, %r5075;
	selp.u32 	%r5136, 1, 0, %p761;
	add.s32 	%r5137, %r5135, %r5136;
	add.s32 	%r5138, %r5134, %r5107;
	add.s32 	%r5139, %r5138, %r5132;
	setp.gt.u32 	%p762, %r5139, %r5069;
	setp.eq.s32 	%p763, %r5139, 0;
	selp.b32 	%r5140, %r5132, 0, %p763;
	selp.b32 	%r5141, 1, %r5140, %p762;
	mad.lo.s32 	%r5142, %r295, %r5075, %r5137;
	add.s32 	%r5143, %r5142, %r5107;
	add.s32 	%r5144, %r5143, %r5141;
	add.s32 	%r5145, %r4953, %r5071;
	add.s32 	%r5146, %r5023, %r5144;
	sub.s32 	%r5147, %r5145, %r5146;
	mul.lo.s32 	%r5148, %r21189, %r299;
	mul.hi.u32 	%r5149, %r21189, %r299;
	mul.lo.s32 	%r5150, %r21188, %r299;
	add.s32 	%r5151, %r5150, %r5149;
	setp.lt.u32 	%p764, %r5151, %r5150;
	mul.hi.u32 	%r5152, %r21188, %r299;
	selp.u32 	%r5153, 1, 0, %p764;
	add.s32 	%r5154, %r5152, %r5153;
	add.s32 	%r5155, %r5151, %r5078;
	mul.lo.s32 	%r5156, %r21187, %r299;
	add.s32 	%r5157, %r5156, %r5154;
	setp.lt.u32 	%p765, %r5157, %r5156;
	mul.hi.u32 	%r5158, %r21187, %r299;
	selp.u32 	%r5159, 1, 0, %p765;
	add.s32 	%r5160, %r5158, %r5159;
	add.s32 	%r5161, %r5157, %r5088;
	mul.lo.s32 	%r5162, %r21186, %r299;
	add.s32 	%r5163, %r5162, %r5160;
	setp.lt.u32 	%p766, %r5163, %r5162;
	mul.hi.u32 	%r5164, %r21186, %r299;
	selp.u32 	%r5165, 1, 0, %p766;
	add.s32 	%r5166, %r5164, %r5165;
	add.s32 	%r5167, %r5163, %r5099;
	mul.lo.s32 	%r5168, %r21185, %r299;
	add.s32 	%r5169, %r5168, %r5166;
	setp.lt.u32 	%p767, %r5169, %r5168;
	mul.hi.u32 	%r5170, %r21185, %r299;
	selp.u32 	%r5171, 1, 0, %p767;
	add.s32 	%r5172, %r5170, %r5171;
	add.s32 	%r5173, %r5169, %r5110;
	mul.lo.s32 	%r5174, %r21184, %r299;
	add.s32 	%r5175, %r5174, %r5172;
	setp.lt.u32 	%p768, %r5175, %r5174;
	mul.hi.u32 	%r5176, %r21184, %r299;
	selp.u32 	%r5177, 1, 0, %p768;
	add.s32 	%r5178, %r5176, %r5177;
	add.s32 	%r5179, %r5175, %r5120;
	mul.lo.s32 	%r5180, %r21183, %r299;
	add.s32 	%r5181, %r5180, %r5178;
	setp.lt.u32 	%p769, %r5181, %r5180;
	mul.hi.u32 	%r5182, %r21183, %r299;
	selp.u32 	%r5183, 1, 0, %p769;
	add.s32 	%r5184, %r5182, %r5183;
	add.s32 	%r5185, %r5181, %r5130;
	mul.lo.s32 	%r5186, %r21182, %r299;
	add.s32 	%r5187, %r5186, %r5184;
	setp.lt.u32 	%p770, %r5187, %r5186;
	mul.hi.u32 	%r5188, %r21182, %r299;
	selp.u32 	%r5189, 1, 0, %p770;
	add.s32 	%r5190, %r5188, %r5189;
	add.s32 	%r5191, %r5190, %r5147;
	setp.lt.u32 	%p771, %r5191, %r5190;
	mul.lo.s32 	%r5192, %r294, %r5191;
	mul.hi.u32 	%r5193, %r294, %r5191;
	sub.s32 	%r5194, %r5148, %r5192;
	setp.lt.u32 	%p772, %r5148, %r5192;
	selp.u32 	%r5195, 1, 0, %p772;
	mul.lo.s32 	%r5196, %r1, %r5191;
	add.s32 	%r5197, %r5196, %r5193;
	setp.lt.u32 	%p773, %r5197, %r5196;
	mul.hi.u32 	%r5198, %r1, %r5191;
	selp.u32 	%r5199, 1, 0, %p773;
	add.s32 	%r5200, %r5198, %r5199;
	selp.b32 	%r5201, -977, 0, %p771;
	add.s32 	%r5202, %r5201, %r5197;
	add.s32 	%r5203, %r5202, %r5195;
	sub.s32 	%r5204, %r5155, %r5203;
	setp.lt.u32 	%p774, %r5155, %r5203;
	setp.eq.s32 	%p775, %r5203, 0;
	selp.b32 	%r5205, %r5195, 0, %p775;
	selp.b32 	%r5206, 1, %r5205, %p774;
	mul.lo.s32 	%r5207, %r98, %r5191;
	add.s32 	%r5208, %r5207, %r5200;
	setp.lt.u32 	%p776, %r5208, %r5207;
	mul.hi.u32 	%r5209, %r98, %r5191;
	selp.u32 	%r5210, 1, 0, %p776;
	add.s32 	%r5211, %r5209, %r5210;
	selp.b32 	%r5212, -2, 0, %p771;
	add.s32 	%r5213, %r5212, %r5208;
	add.s32 	%r5214, %r5213, %r5206;
	sub.s32 	%r5215, %r5161, %r5214;
	setp.lt.u32 	%p777, %r5161, %r5214;
	setp.eq.s32 	%p778, %r5214, 0;
	selp.b32 	%r5216, %r5206, 0, %p778;
	selp.b32 	%r5217, 1, %r5216, %p777;
	mul.lo.s32 	%r5218, %r99, %r5191;
	add.s32 	%r5219, %r5218, %r5211;
	setp.lt.u32 	%p779, %r5219, %r5218;
	mul.hi.u32 	%r5220, %r99, %r5191;
	selp.u32 	%r5221, 1, 0, %p779;
	add.s32 	%r5222, %r5220, %r5221;
	selp.s32 	%r5223, -1, 0, %p771;
	add.s32 	%r5224, %r5219, %r5223;
	add.s32 	%r5225, %r5224, %r5217;
	sub.s32 	%r5226, %r5167, %r5225;
	setp.lt.u32 	%p780, %r5167, %r5225;
	setp.eq.s32 	%p781, %r5225, 0;
	selp.b32 	%r5227, %r5217, 0, %p781;
	selp.b32 	%r5228, 1, %r5227, %p780;
	mul.lo.s32 	%r5229, %r2, %r5191;
	add.s32 	%r5230, %r5229, %r5222;
	setp.lt.u32 	%p782, %r5230, %r5229;
	mul.hi.u32 	%r5231, %r2, %r5191;
	selp.u32 	%r5232, 1, 0, %p782;
	add.s32 	%r5233, %r5231, %r5232;
	add.s32 	%r5234, %r5230, %r5223;
	add.s32 	%r5235, %r5234, %r5228;
	sub.s32 	%r5236, %r5173, %r5235;
	setp.lt.u32 	%p783, %r5173, %r5235;
	setp.eq.s32 	%p784, %r5235, 0;
	selp.b32 	%r5237, %r5228, 0, %p784;
	selp.b32 	%r5238, 1, %r5237, %p783;
	mul.lo.s32 	%r5239, %r100, %r5191;
	add.s32 	%r5240, %r5239, %r5233;
	setp.lt.u32 	%p785, %r5240, %r5239;
	mul.hi.u32 	%r5241, %r100, %r5191;
	selp.u32 	%r5242, 1, 0, %p785;
	add.s32 	%r5243, %r5241, %r5242;
	add.s32 	%r5244, %r5240, %r5223;
	add.s32 	%r5245, %r5244, %r5238;
	sub.s32 	%r5246, %r5179, %r5245;
	setp.lt.u32 	%p786, %r5179, %r5245;
	setp.eq.s32 	%p787, %r5245, 0;
	selp.b32 	%r5247, %r5238, 0, %p787;
	selp.b32 	%r5248, 1, %r5247, %p786;
	mul.lo.s32 	%r5249, %r101, %r5191;
	add.s32 	%r5250, %r5249, %r5243;
	setp.lt.u32 	%p788, %r5250, %r5249;
	mul.hi.u32 	%r5251, %r101, %r5191;
	selp.u32 	%r5252, 1, 0, %p788;
	add.s32 	%r5253, %r5251, %r5252;
	add.s32 	%r5254, %r5250, %r5223;
	add.s32 	%r5255, %r5254, %r5248;
	setp.gt.u32 	%p789, %r5255, %r5185;
	setp.eq.s32 	%p790, %r5255, 0;
	selp.b32 	%r5256, %r5248, 0, %p790;
	selp.b32 	%r5257, 1, %r5256, %p789;
	mad.lo.s32 	%r5258, %r295, %r5191, %r5253;
	add.s32 	%r5259, %r5258, %r5223;
	add.s32 	%r5260, %r5259, %r5257;
	add.s32 	%r5261, %r5069, %r5187;
	add.s32 	%r5262, %r5139, %r5260;
	sub.s32 	%r5263, %r5261, %r5262;
	mul.lo.s32 	%r5264, %r21189, %r298;
	mul.hi.u32 	%r5265, %r21189, %r298;
	mul.lo.s32 	%r5266, %r21188, %r298;
	add.s32 	%r5267, %r5266, %r5265;
	setp.lt.u32 	%p791, %r5267, %r5266;
	mul.hi.u32 	%r5268, %r21188, %r298;
	selp.u32 	%r5269, 1, 0, %p791;
	add.s32 	%r5270, %r5268, %r5269;
	add.s32 	%r5271, %r5267, %r5194;
	mul.lo.s32 	%r5272, %r21187, %r298;
	add.s32 	%r5273, %r5272, %r5270;
	setp.lt.u32 	%p792, %r5273, %r5272;
	mul.hi.u32 	%r5274, %r21187, %r298;
	selp.u32 	%r5275, 1, 0, %p792;
	add.s32 	%r5276, %r5274, %r5275;
	add.s32 	%r5277, %r5273, %r5204;
	mul.lo.s32 	%r5278, %r21186, %r298;
	add.s32 	%r5279, %r5278, %r5276;
	setp.lt.u32 	%p793, %r5279, %r5278;
	mul.hi.u32 	%r5280, %r21186, %r298;
	selp.u32 	%r5281, 1, 0, %p793;
	add.s32 	%r5282, %r5280, %r5281;
	add.s32 	%r5283, %r5279, %r5215;
	mul.lo.s32 	%r5284, %r21185, %r298;
	add.s32 	%r5285, %r5284, %r5282;
	setp.lt.u32 	%p794, %r5285, %r5284;
	mul.hi.u32 	%r5286, %r21185, %r298;
	selp.u32 	%r5287, 1, 0, %p794;
	add.s32 	%r5288, %r5286, %r5287;
	add.s32 	%r5289, %r5285, %r5226;
	mul.lo.s32 	%r5290, %r21184, %r298;
	add.s32 	%r5291, %r5290, %r5288;
	setp.lt.u32 	%p795, %r5291, %r5290;
	mul.hi.u32 	%r5292, %r21184, %r298;
	selp.u32 	%r5293, 1, 0, %p795;
	add.s32 	%r5294, %r5292, %r5293;
	add.s32 	%r5295, %r5291, %r5236;
	mul.lo.s32 	%r5296, %r21183, %r298;
	add.s32 	%r5297, %r5296, %r5294;
	setp.lt.u32 	%p796, %r5297, %r5296;
	mul.hi.u32 	%r5298, %r21183, %r298;
	selp.u32 	%r5299, 1, 0, %p796;
	add.s32 	%r5300, %r5298, %r5299;
	add.s32 	%r5301, %r5297, %r5246;
	mul.lo.s32 	%r5302, %r21182, %r298;
	add.s32 	%r5303, %r5302, %r5300;
	setp.lt.u32 	%p797, %r5303, %r5302;
	mul.hi.u32 	%r5304, %r21182, %r298;
	selp.u32 	%r5305, 1, 0, %p797;
	add.s32 	%r5306, %r5304, %r5305;
	add.s32 	%r5307, %r5306, %r5263;
	setp.lt.u32 	%p798, %r5307, %r5306;
	mul.lo.s32 	%r5308, %r294, %r5307;
	mul.hi.u32 	%r5309, %r294, %r5307;
	sub.s32 	%r5310, %r5264, %r5308;
	setp.lt.u32 	%p799, %r5264, %r5308;
	selp.u32 	%r5311, 1, 0, %p799;
	mul.lo.s32 	%r5312, %r1, %r5307;
	add.s32 	%r5313, %r5312, %r5309;
	setp.lt.u32 	%p800, %r5313, %r5312;
	mul.hi.u32 	%r5314, %r1, %r5307;
	selp.u32 	%r5315, 1, 0, %p800;
	add.s32 	%r5316, %r5314, %r5315;
	selp.b32 	%r5317, -977, 0, %p798;
	add.s32 	%r5318, %r5317, %r5313;
	add.s32 	%r5319, %r5318, %r5311;
	sub.s32 	%r5320, %r5271, %r5319;
	setp.lt.u32 	%p801, %r5271, %r5319;
	setp.eq.s32 	%p802, %r5319, 0;
	selp.b32 	%r5321, %r5311, 0, %p802;
	selp.b32 	%r5322, 1, %r5321, %p801;
	mul.lo.s32 	%r5323, %r98, %r5307;
	add.s32 	%r5324, %r5323, %r5316;
	setp.lt.u32 	%p803, %r5324, %r5323;
	mul.hi.u32 	%r5325, %r98, %r5307;
	selp.u32 	%r5326, 1, 0, %p803;
	add.s32 	%r5327, %r5325, %r5326;
	selp.b32 	%r5328, -2, 0, %p798;
	add.s32 	%r5329, %r5328, %r5324;
	add.s32 	%r5330, %r5329, %r5322;
	sub.s32 	%r5331, %r5277, %r5330;
	setp.lt.u32 	%p804, %r5277, %r5330;
	setp.eq.s32 	%p805, %r5330, 0;
	selp.b32 	%r5332, %r5322, 0, %p805;
	selp.b32 	%r5333, 1, %r5332, %p804;
	mul.lo.s32 	%r5334, %r99, %r5307;
	add.s32 	%r5335, %r5334, %r5327;
	setp.lt.u32 	%p806, %r5335, %r5334;
	mul.hi.u32 	%r5336, %r99, %r5307;
	selp.u32 	%r5337, 1, 0, %p806;
	add.s32 	%r5338, %r5336, %r5337;
	selp.s32 	%r5339, -1, 0, %p798;
	add.s32 	%r5340, %r5335, %r5339;
	add.s32 	%r5341, %r5340, %r5333;
	sub.s32 	%r5342, %r5283, %r5341;
	setp.lt.u32 	%p807, %r5283, %r5341;
	setp.eq.s32 	%p808, %r5341, 0;
	selp.b32 	%r5343, %r5333, 0, %p808;
	selp.b32 	%r5344, 1, %r5343, %p807;
	mul.lo.s32 	%r5345, %r2, %r5307;
	add.s32 	%r5346, %r5345, %r5338;
	setp.lt.u32 	%p809, %r5346, %r5345;
	mul.hi.u32 	%r5347, %r2, %r5307;
	selp.u32 	%r5348, 1, 0, %p809;
	add.s32 	%r5349, %r5347, %r5348;
	add.s32 	%r5350, %r5346, %r5339;
	add.s32 	%r5351, %r5350, %r5344;
	sub.s32 	%r5352, %r5289, %r5351;
	setp.lt.u32 	%p810, %r5289, %r5351;
	setp.eq.s32 	%p811, %r5351, 0;
	selp.b32 	%r5353, %r5344, 0, %p811;
	selp.b32 	%r5354, 1, %r5353, %p810;
	mul.lo.s32 	%r5355, %r100, %r5307;
	add.s32 	%r5356, %r5355, %r5349;
	setp.lt.u32 	%p812, %r5356, %r5355;
	mul.hi.u32 	%r5357, %r100, %r5307;
	selp.u32 	%r5358, 1, 0, %p812;
	add.s32 	%r5359, %r5357, %r5358;
	add.s32 	%r5360, %r5356, %r5339;
	add.s32 	%r5361, %r5360, %r5354;
	sub.s32 	%r5362, %r5295, %r5361;
	setp.lt.u32 	%p813, %r5295, %r5361;
	setp.eq.s32 	%p814, %r5361, 0;
	selp.b32 	%r5363, %r5354, 0, %p814;
	selp.b32 	%r5364, 1, %r5363, %p813;
	mul.lo.s32 	%r5365, %r101, %r5307;
	add.s32 	%r5366, %r5365, %r5359;
	setp.lt.u32 	%p815, %r5366, %r5365;
	mul.hi.u32 	%r5367, %r101, %r5307;
	selp.u32 	%r5368, 1, 0, %p815;
	add.s32 	%r5369, %r5367, %r5368;
	add.s32 	%r5370, %r5366, %r5339;
	add.s32 	%r5371, %r5370, %r5364;
	setp.gt.u32 	%p816, %r5371, %r5301;
	setp.eq.s32 	%p817, %r5371, 0;
	selp.b32 	%r5372, %r5364, 0, %p817;
	selp.b32 	%r5373, 1, %r5372, %p816;
	mad.lo.s32 	%r5374, %r295, %r5307, %r5369;
	add.s32 	%r5375, %r5374, %r5339;
	add.s32 	%r5376, %r5375, %r5373;
	add.s32 	%r5377, %r5185, %r5303;
	add.s32 	%r5378, %r5255, %r5376;
	sub.s32 	%r5379, %r5377, %r5378;
	mul.lo.s32 	%r5380, %r21189, %r297;
	mul.hi.u32 	%r5381, %r21189, %r297;
	mul.lo.s32 	%r5382, %r21188, %r297;
	add.s32 	%r5383, %r5382, %r5381;
	setp.lt.u32 	%p818, %r5383, %r5382;
	mul.hi.u32 	%r5384, %r21188, %r297;
	selp.u32 	%r5385, 1, 0, %p818;
	add.s32 	%r5386, %r5384, %r5385;
	add.s32 	%r5387, %r5383, %r5310;
	mul.lo.s32 	%r5388, %r21187, %r297;
	add.s32 	%r5389, %r5388, %r5386;
	setp.lt.u32 	%p819, %r5389, %r5388;
	mul.hi.u32 	%r5390, %r21187, %r297;
	selp.u32 	%r5391, 1, 0, %p819;
	add.s32 	%r5392, %r5390, %r5391;
	add.s32 	%r5393, %r5389, %r5320;
	mul.lo.s32 	%r5394, %r21186, %r297;
	add.s32 	%r5395, %r5394, %r5392;
	setp.lt.u32 	%p820, %r5395, %r5394;
	mul.hi.u32 	%r5396, %r21186, %r297;
	selp.u32 	%r5397, 1, 0, %p820;
	add.s32 	%r5398, %r5396, %r5397;
	add.s32 	%r5399, %r5395, %r5331;
	mul.lo.s32 	%r5400, %r21185, %r297;
	add.s32 	%r5401, %r5400, %r5398;
	setp.lt.u32 	%p821, %r5401, %r5400;
	mul.hi.u32 	%r5402, %r21185, %r297;
	selp.u32 	%r5403, 1, 0, %p821;
	add.s32 	%r5404, %r5402, %r5403;
	add.s32 	%r5405, %r5401, %r5342;
	mul.lo.s32 	%r5406, %r21184, %r297;
	add.s32 	%r5407, %r5406, %r5404;
	setp.lt.u32 	%p822, %r5407, %r5406;
	mul.hi.u32 	%r5408, %r21184, %r297;
	selp.u32 	%r5409, 1, 0, %p822;
	add.s32 	%r5410, %r5408, %r5409;
	add.s32 	%r5411, %r5407, %r5352;
	mul.lo.s32 	%r5412, %r21183, %r297;
	add.s32 	%r5413, %r5412, %r5410;
	setp.lt.u32 	%p823, %r5413, %r5412;
	mul.hi.u32 	%r5414, %r21183, %r297;
	selp.u32 	%r5415, 1, 0, %p823;
	add.s32 	%r5416, %r5414, %r5415;
	add.s32 	%r5417, %r5413, %r5362;
	mul.lo.s32 	%r5418, %r21182, %r297;
	add.s32 	%r5419, %r5418, %r5416;
	setp.lt.u32 	%p824, %r5419, %r5418;
	mul.hi.u32 	%r5420, %r21182, %r297;
	selp.u32 	%r5421, 1, 0, %p824;
	add.s32 	%r5422, %r5420, %r5421;
	add.s32 	%r5423, %r5422, %r5379;
	setp.lt.u32 	%p825, %r5423, %r5422;
	mul.lo.s32 	%r5424, %r294, %r5423;
	mul.hi.u32 	%r5425, %r294, %r5423;
	sub.s32 	%r5426, %r5380, %r5424;
	setp.lt.u32 	%p826, %r5380, %r5424;
	selp.u32 	%r5427, 1, 0, %p826;
	mul.lo.s32 	%r5428, %r1, %r5423;
	add.s32 	%r5429, %r5428, %r5425;
	setp.lt.u32 	%p827, %r5429, %r5428;
	mul.hi.u32 	%r5430, %r1, %r5423;
	selp.u32 	%r5431, 1, 0, %p827;
	add.s32 	%r5432, %r5430, %r5431;
	selp.b32 	%r5433, -977, 0, %p825;
	add.s32 	%r5434, %r5433, %r5429;
	add.s32 	%r5435, %r5434, %r5427;
	sub.s32 	%r5436, %r5387, %r5435;
	setp.lt.u32 	%p828, %r5387, %r5435;
	setp.eq.s32 	%p829, %r5435, 0;
	selp.b32 	%r5437, %r5427, 0, %p829;
	selp.b32 	%r5438, 1, %r5437, %p828;
	mul.lo.s32 	%r5439, %r98, %r5423;
	add.s32 	%r5440, %r5439, %r5432;
	setp.lt.u32 	%p830, %r5440, %r5439;
	mul.hi.u32 	%r5441, %r98, %r5423;
	selp.u32 	%r5442, 1, 0, %p830;
	add.s32 	%r5443, %r5441, %r5442;
	selp.b32 	%r5444, -2, 0, %p825;
	add.s32 	%r5445, %r5444, %r5440;
	add.s32 	%r5446, %r5445, %r5438;
	sub.s32 	%r5447, %r5393, %r5446;
	setp.lt.u32 	%p831, %r5393, %r5446;
	setp.eq.s32 	%p832, %r5446, 0;
	selp.b32 	%r5448, %r5438, 0, %p832;
	selp.b32 	%r5449, 1, %r5448, %p831;
	mul.lo.s32 	%r5450, %r99, %r5423;
	add.s32 	%r5451, %r5450, %r5443;
	setp.lt.u32 	%p833, %r5451, %r5450;
	mul.hi.u32 	%r5452, %r99, %r5423;
	selp.u32 	%r5453, 1, 0, %p833;
	add.s32 	%r5454, %r5452, %r5453;
	selp.s32 	%r5455, -1, 0, %p825;
	add.s32 	%r5456, %r5451, %r5455;
	add.s32 	%r5457, %r5456, %r5449;
	sub.s32 	%r5458, %r5399, %r5457;
	setp.lt.u32 	%p834, %r5399, %r5457;
	setp.eq.s32 	%p835, %r5457, 0;
	selp.b32 	%r5459, %r5449, 0, %p835;
	selp.b32 	%r5460, 1, %r5459, %p834;
	mul.lo.s32 	%r5461, %r2, %r5423;
	add.s32 	%r5462, %r5461, %r5454;
	setp.lt.u32 	%p836, %r5462, %r5461;
	mul.hi.u32 	%r5463, %r2, %r5423;
	selp.u32 	%r5464, 1, 0, %p836;
	add.s32 	%r5465, %r5463, %r5464;
	add.s32 	%r5466, %r5462, %r5455;
	add.s32 	%r5467, %r5466, %r5460;
	sub.s32 	%r5468, %r5405, %r5467;
	setp.lt.u32 	%p837, %r5405, %r5467;
	setp.eq.s32 	%p838, %r5467, 0;
	selp.b32 	%r5469, %r5460, 0, %p838;
	selp.b32 	%r5470, 1, %r5469, %p837;
	mul.lo.s32 	%r5471, %r100, %r5423;
	add.s32 	%r5472, %r5471, %r5465;
	setp.lt.u32 	%p839, %r5472, %r5471;
	mul.hi.u32 	%r5473, %r100, %r5423;
	selp.u32 	%r5474, 1, 0, %p839;
	add.s32 	%r5475, %r5473, %r5474;
	add.s32 	%r5476, %r5472, %r5455;
	add.s32 	%r5477, %r5476, %r5470;
	sub.s32 	%r5478, %r5411, %r5477;
	setp.lt.u32 	%p840, %r5411, %r5477;
	setp.eq.s32 	%p841, %r5477, 0;
	selp.b32 	%r5479, %r5470, 0, %p841;
	selp.b32 	%r5480, 1, %r5479, %p840;
	mul.lo.s32 	%r5481, %r101, %r5423;
	add.s32 	%r5482, %r5481, %r5475;
	setp.lt.u32 	%p842, %r5482, %r5481;
	mul.hi.u32 	%r5483, %r101, %r5423;
	selp.u32 	%r5484, 1, 0, %p842;
	add.s32 	%r5485, %r5483, %r5484;
	add.s32 	%r5486, %r5482, %r5455;
	add.s32 	%r5487, %r5486, %r5480;
	setp.gt.u32 	%p843, %r5487, %r5417;
	setp.eq.s32 	%p844, %r5487, 0;
	selp.b32 	%r5488, %r5480, 0, %p844;
	selp.b32 	%r5489, 1, %r5488, %p843;
	mad.lo.s32 	%r5490, %r295, %r5423, %r5485;
	add.s32 	%r5491, %r5490, %r5455;
	add.s32 	%r5492, %r5491, %r5489;
	add.s32 	%r5493, %r5301, %r5419;
	add.s32 	%r5494, %r5371, %r5492;
	sub.s32 	%r5495, %r5493, %r5494;
	mul.lo.s32 	%r5496, %r21189, %r296;
	mul.hi.u32 	%r5497, %r21189, %r296;
	mul.lo.s32 	%r5498, %r21188, %r296;
	add.s32 	%r5499, %r5498, %r5497;
	setp.lt.u32 	%p845, %r5499, %r5498;
	mul.hi.u32 	%r5500, %r21188, %r296;
	selp.u32 	%r5501, 1, 0, %p845;
	add.s32 	%r5502, %r5500, %r5501;
	add.s32 	%r5503, %r5499, %r5426;
	mul.lo.s32 	%r5504, %r21187, %r296;
	add.s32 	%r5505, %r5504, %r5502;
	setp.lt.u32 	%p846, %r5505, %r5504;
	mul.hi.u32 	%r5506, %r21187, %r296;
	selp.u32 	%r5507, 1, 0, %p846;
	add.s32 	%r5508, %r5506, %r5507;
	add.s32 	%r5509, %r5505, %r5436;
	mul.lo.s32 	%r5510, %r21186, %r296;
	add.s32 	%r5511, %r5510, %r5508;
	setp.lt.u32 	%p847, %r5511, %r5510;
	mul.hi.u32 	%r5512, %r21186, %r296;
	selp.u32 	%r5513, 1, 0, %p847;
	add.s32 	%r5514, %r5512, %r5513;
	add.s32 	%r5515, %r5511, %r5447;
	mul.lo.s32 	%r5516, %r21185, %r296;
	add.s32 	%r5517, %r5516, %r5514;
	setp.lt.u32 	%p848, %r5517, %r5516;
	mul.hi.u32 	%r5518, %r21185, %r296;
	selp.u32 	%r5519, 1, 0, %p848;
	add.s32 	%r5520, %r5518, %r5519;
	add.s32 	%r5521, %r5517, %r5458;
	mul.lo.s32 	%r5522, %r21184, %r296;
	add.s32 	%r5523, %r5522, %r5520;
	setp.lt.u32 	%p849, %r5523, %r5522;
	mul.hi.u32 	%r5524, %r21184, %r296;
	selp.u32 	%r5525, 1, 0, %p849;
	add.s32 	%r5526, %r5524, %r5525;
	add.s32 	%r5527, %r5523, %r5468;
	mul.lo.s32 	%r5528, %r21183, %r296;
	add.s32 	%r5529, %r5528, %r5526;
	setp.lt.u32 	%p850, %r5529, %r5528;
	mul.hi.u32 	%r5530, %r21183, %r296;
	selp.u32 	%r5531, 1, 0, %p850;
	add.s32 	%r5532, %r5530, %r5531;
	add.s32 	%r5533, %r5529, %r5478;
	mul.lo.s32 	%r5534, %r21182, %r296;
	add.s32 	%r5535, %r5534, %r5532;
	setp.lt.u32 	%p851, %r5535, %r5534;
	mul.hi.u32 	%r5536, %r21182, %r296;
	selp.u32 	%r5537, 1, 0, %p851;
	add.s32 	%r5538, %r5536, %r5537;
	add.s32 	%r5539, %r5538, %r5495;
	setp.lt.u32 	%p852, %r5539, %r5538;
	mul.lo.s32 	%r5540, %r294, %r5539;
	mul.hi.u32 	%r5541, %r294, %r5539;
	sub.s32 	%r5542, %r5496, %r5540;
	setp.lt.u32 	%p853, %r5496, %r5540;
	selp.u32 	%r5543, 1, 0, %p853;
	mul.lo.s32 	%r5544, %r1, %r5539;
	add.s32 	%r5545, %r5544, %r5541;
	setp.lt.u32 	%p854, %r5545, %r5544;
	mul.hi.u32 	%r5546, %r1, %r5539;
	selp.u32 	%r5547, 1, 0, %p854;
	add.s32 	%r5548, %r5546, %r5547;
	selp.b32 	%r5549, -977, 0, %p852;
	add.s32 	%r5550, %r5549, %r5545;
	add.s32 	%r5551, %r5550, %r5543;
	sub.s32 	%r5552, %r5503, %r5551;
	setp.lt.u32 	%p855, %r5503, %r5551;
	setp.eq.s32 	%p856, %r5551, 0;
	selp.b32 	%r5553, %r5543, 0, %p856;
	selp.b32 	%r5554, 1, %r5553, %p855;
	mul.lo.s32 	%r5555, %r98, %r5539;
	add.s32 	%r5556, %r5555, %r5548;
	setp.lt.u32 	%p857, %r5556, %r5555;
	mul.hi.u32 	%r5557, %r98, %r5539;
	selp.u32 	%r5558, 1, 0, %p857;
	add.s32 	%r5559, %r5557, %r5558;
	selp.b32 	%r5560, -2, 0, %p852;
	add.s32 	%r5561, %r5560, %r5556;
	add.s32 	%r5562, %r5561, %r5554;
	sub.s32 	%r5563, %r5509, %r5562;
	setp.lt.u32 	%p858, %r5509, %r5562;
	setp.eq.s32 	%p859, %r5562, 0;
	selp.b32 	%r5564, %r5554, 0, %p859;
	selp.b32 	%r5565, 1, %r5564, %p858;
	mul.lo.s32 	%r5566, %r99, %r5539;
	add.s32 	%r5567, %r5566, %r5559;
	setp.lt.u32 	%p860, %r5567, %r5566;
	mul.hi.u32 	%r5568, %r99, %r5539;
	selp.u32 	%r5569, 1, 0, %p860;
	add.s32 	%r5570, %r5568, %r5569;
	selp.s32 	%r5571, -1, 0, %p852;
	add.s32 	%r5572, %r5567, %r5571;
	add.s32 	%r5573, %r5572, %r5565;
	sub.s32 	%r5574, %r5515, %r5573;
	setp.lt.u32 	%p861, %r5515, %r5573;
	setp.eq.s32 	%p862, %r5573, 0;
	selp.b32 	%r5575, %r5565, 0, %p862;
	selp.b32 	%r5576, 1, %r5575, %p861;
	mul.lo.s32 	%r5577, %r2, %r5539;
	add.s32 	%r5578, %r5577, %r5570;
	setp.lt.u32 	%p863, %r5578, %r5577;
	mul.hi.u32 	%r5579, %r2, %r5539;
	selp.u32 	%r5580, 1, 0, %p863;
	add.s32 	%r5581, %r5579, %r5580;
	add.s32 	%r5582, %r5578, %r5571;
	add.s32 	%r5583, %r5582, %r5576;
	sub.s32 	%r5584, %r5521, %r5583;
	setp.lt.u32 	%p864, %r5521, %r5583;
	setp.eq.s32 	%p865, %r5583, 0;
	selp.b32 	%r5585, %r5576, 0, %p865;
	selp.b32 	%r5586, 1, %r5585, %p864;
	mul.lo.s32 	%r5587, %r100, %r5539;
	add.s32 	%r5588, %r5587, %r5581;
	setp.lt.u32 	%p866, %r5588, %r5587;
	mul.hi.u32 	%r5589, %r100, %r5539;
	selp.u32 	%r5590, 1, 0, %p866;
	add.s32 	%r5591, %r5589, %r5590;
	add.s32 	%r5592, %r5588, %r5571;
	add.s32 	%r5593, %r5592, %r5586;
	sub.s32 	%r5594, %r5527, %r5593;
	setp.lt.u32 	%p867, %r5527, %r5593;
	setp.eq.s32 	%p868, %r5593, 0;
	selp.b32 	%r5595, %r5586, 0, %p868;
	selp.b32 	%r5596, 1, %r5595, %p867;
	mul.lo.s32 	%r5597, %r101, %r5539;
	add.s32 	%r5598, %r5597, %r5591;
	setp.lt.u32 	%p869, %r5598, %r5597;
	mul.hi.u32 	%r5599, %r101, %r5539;
	selp.u32 	%r5600, 1, 0, %p869;
	add.s32 	%r5601, %r5599, %r5600;
	add.s32 	%r5602, %r5598, %r5571;
	add.s32 	%r5603, %r5602, %r5596;
	sub.s32 	%r5604, %r5533, %r5603;
	setp.lt.u32 	%p870, %r5533, %r5603;
	setp.eq.s32 	%p871, %r5603, 0;
	selp.b32 	%r5605, %r5596, 0, %p871;
	selp.b32 	%r5606, 1, %r5605, %p870;
	mad.lo.s32 	%r5607, %r295, %r5539, %r5601;
	add.s32 	%r5608, %r5607, %r5571;
	add.s32 	%r5609, %r5608, %r5606;
	add.s32 	%r5610, %r5417, %r5535;
	add.s32 	%r5611, %r5487, %r5609;
	sub.s32 	%r5612, %r5610, %r5611;
	sub.s32 	%r21350, %r5542, %r10;
	setp.ge.u32 	%p872, %r21350, %r5542;
	and.pred  	%p873, %p872, %p103;
	selp.u32 	%r5613, 1, 0, %p873;
	add.s32 	%r5614, %r9, %r5613;
	sub.s32 	%r21349, %r5552, %r5614;
	setp.lt.u32 	%p874, %r21349, %r5552;
	setp.eq.s32 	%p875, %r5614, 0;
	selp.b32 	%r5615, %r5613, 1, %p875;
	selp.b32 	%r5616, 0, %r5615, %p874;
	add.s32 	%r5617, %r5616, %r8;
	sub.s32 	%r21348, %r5563, %r5617;
	setp.lt.u32 	%p876, %r21348, %r5563;
	setp.eq.s32 	%p877, %r5617, 0;
	selp.b32 	%r5618, %r5616, 1, %p877;
	selp.b32 	%r5619, 0, %r5618, %p876;
	add.s32 	%r5620, %r5619, %r7;
	sub.s32 	%r21347, %r5574, %r5620;
	setp.lt.u32 	%p878, %r21347, %r5574;
	setp.eq.s32 	%p879, %r5620, 0;
	selp.b32 	%r5621, %r5619, 1, %p879;
	selp.b32 	%r5622, 0, %r5621, %p878;
	add.s32 	%r5623, %r5622, %r6;
	sub.s32 	%r21346, %r5584, %r5623;
	setp.lt.u32 	%p880, %r21346, %r5584;
	setp.eq.s32 	%p881, %r5623, 0;
	selp.b32 	%r5624, %r5622, 1, %p881;
	selp.b32 	%r5625, 0, %r5624, %p880;
	add.s32 	%r5626, %r5625, %r5;
	sub.s32 	%r21345, %r5594, %r5626;
	setp.lt.u32 	%p882, %r21345, %r5594;
	setp.eq.s32 	%p883, %r5626, 0;
	selp.b32 	%r5627, %r5625, 1, %p883;
	selp.b32 	%r5628, 0, %r5627, %p882;
	add.s32 	%r5629, %r5628, %r4;
	sub.s32 	%r21344, %r5604, %r5629;
	setp.lt.u32 	%p884, %r21344, %r5604;
	setp.eq.s32 	%p885, %r5629, 0;
	selp.b32 	%r5630, %r5628, 1, %p885;
	selp.b32 	%r5631, 0, %r5630, %p884;
	add.s32 	%r5632, %r5631, %r3;
	sub.s32 	%r21343, %r5612, %r5632;
	setp.lt.u32 	%p886, %r21343, %r5612;
	or.b32  	%r5633, %r5632, %r5631;
	setp.eq.s32 	%p887, %r5633, 0;
	or.pred  	%p888, %p886, %p887;
	@%p888 bra 	$L__BB0_29;
	add.s32 	%r21350, %r294, %r21350;
	setp.lt.u32 	%p889, %r21350, %r294;
	selp.u32 	%r5634, 1, 0, %p889;
	add.s32 	%r5635, %r1, %r5634;
	add.s32 	%r21349, %r5635, %r21349;
	setp.lt.u32 	%p890, %r21349, %r1;
	setp.eq.s32 	%p891, %r21349, %r1;
	selp.b32 	%r5636, %r5634, 0, %p891;
	selp.b32 	%r5637, 1, %r5636, %p890;
	add.s32 	%r5638, %r98, %r5637;
	add.s32 	%r21348, %r5638, %r21348;
	setp.lt.u32 	%p892, %r21348, %r98;
	setp.eq.s32 	%p893, %r21348, %r98;
	selp.b32 	%r5639, %r5637, 0, %p893;
	selp.b32 	%r5640, 1, %r5639, %p892;
	add.s32 	%r5641, %r99, %r5640;
	add.s32 	%r21347, %r5641, %r21347;
	setp.lt.u32 	%p894, %r21347, %r99;
	setp.eq.s32 	%p895, %r21347, %r99;
	selp.b32 	%r5642, %r5640, 0, %p895;
	selp.b32 	%r5643, 1, %r5642, %p894;
	add.s32 	%r5644, %r2, %r5643;
	add.s32 	%r21346, %r5644, %r21346;
	setp.lt.u32 	%p896, %r21346, %r2;
	setp.eq.s32 	%p897, %r21346, %r2;
	selp.b32 	%r5645, %r5643, 0, %p897;
	selp.b32 	%r5646, 1, %r5645, %p896;
	add.s32 	%r5647, %r100, %r5646;
	add.s32 	%r21345, %r5647, %r21345;
	setp.lt.u32 	%p898, %r21345, %r100;
	setp.eq.s32 	%p899, %r21345, %r100;
	selp.b32 	%r5648, %r5646, 0, %p899;
	selp.b32 	%r5649, 1, %r5648, %p898;
	add.s32 	%r5650, %r101, %r5649;
	add.s32 	%r21344, %r5650, %r21344;
	setp.lt.u32 	%p900, %r21344, %r101;
	setp.eq.s32 	%p901, %r21344, %r101;
	selp.b32 	%r5651, %r5649, 0, %p901;
	selp.b32 	%r5652, 1, %r5651, %p900;
	add.s32 	%r5653, %r295, %r5652;
	add.s32 	%r21343, %r5653, %r21343;
$L__BB0_29:
	add.s32 	%r21069, %r21069, 1;
	setp.ne.s32 	%p902, %r21069, 8;
	@%p902 bra 	$L__BB0_2;
	mov.b32 	%r21222, 0;
$L__BB0_31:
	mov.u32 	%r424, %r21358;
	mov.u32 	%r423, %r21357;
	mov.u32 	%r422, %r21356;
	mov.u32 	%r421, %r21355;
	mov.u32 	%r420, %r21354;
	mov.u32 	%r419, %r21353;
	mov.u32 	%r418, %r21352;
	mov.u32 	%r417, %r21351;
	mov.u32 	%r416, %r21350;
	mov.u32 	%r415, %r21349;
	mov.u32 	%r414, %r21348;
	mov.u32 	%r413, %r21347;
	mov.u32 	%r412, %r21346;
	mov.u32 	%r411, %r21345;
	mov.u32 	%r410, %r21344;
	mov.u32 	%r409, %r21343;
	shl.b32 	%r5655, %r21222, 3;
	shr.u64 	%rd27, %rd10, %r5655;
	and.b64  	%rd2, %rd27, 255;
	setp.eq.s64 	%p903, %rd2, 0;
	@%p903 bra 	$L__BB0_58;
	ld.param.u32 	%r21050, [profanity_init_param_8];
	ld.param.u64 	%rd61, [profanity_init_param_0];
	mul.lo.s32 	%r5656, %r21050, %r21222;
	cvt.u64.u32 	%rd28, %r5656;
	shl.b32 	%r5657, %r21050, 3;
	cvt.u64.u32 	%rd29, %r5657;
	add.s64 	%rd30, %rd29, %rd28;
	add.s64 	%rd31, %rd30, %rd2;
	cvta.to.global.u64 	%rd32, %rd61;
	shl.b64 	%rd33, %rd31, 6;
	add.s64 	%rd34, %rd32, %rd33;
	ld.global.u32 	%r426, [%rd34+-64];
	ld.global.u32 	%r21357, [%rd34+-60];
	ld.global.u32 	%r21356, [%rd34+-56];
	ld.global.u32 	%r21355, [%rd34+-52];
	ld.global.u32 	%r21354, [%rd34+-48];
	ld.global.u32 	%r21353, [%rd34+-44];
	ld.global.u32 	%r21352, [%rd34+-40];
	ld.global.u32 	%r21351, [%rd34+-36];
	ld.global.u32 	%r21350, [%rd34+-32];
	ld.global.u32 	%r21349, [%rd34+-28];
	ld.global.u32 	%r21348, [%rd34+-24];
	ld.global.u32 	%r21347, [%rd34+-20];
	ld.global.u32 	%r21346, [%rd34+-16];
	ld.global.u32 	%r21345, [%rd34+-12];
	ld.global.u32 	%r21344, [%rd34+-8];
	ld.global.u32 	%r21343, [%rd34+-4];
	and.b16  	%rs15, %rs29, 255;
	setp.ne.s16 	%p904, %rs15, 0;
	mov.b16 	%rs29, 0;
	mov.u32 	%r21358, %r426;
	@%p904 bra 	$L__BB0_58;
	ld.const.u32 	%r21252, [const_mod+8];
	ld.const.u32 	%r21251, [const_mod+12];
	ld.const.u32 	%r21249, [const_mod+20];
	ld.const.u32 	%r21248, [const_mod+24];
	ld.const.u32 	%r21247, [const_mod+28];
	ld.const.u32 	%r21254, [const_mod];
	sub.s32 	%r21278, %r426, %r424;
	setp.ge.u32 	%p905, %r21278, %r426;
	setp.ne.s32 	%p906, %r424, 0;
	and.pred  	%p907, %p905, %p906;
	selp.u32 	%r5658, 1, 0, %p907;
	add.s32 	%r5659, %r423, %r5658;
	sub.s32 	%r21277, %r21357, %r5659;
	setp.lt.u32 	%p908, %r21277, %r21357;
	setp.eq.s32 	%p909, %r5659, 0;
	selp.b32 	%r5660, %r5658, 1, %p909;
	selp.b32 	%r5661, 0, %r5660, %p908;
	add.s32 	%r5662, %r5661, %r422;
	sub.s32 	%r21276, %r21356, %r5662;
	setp.lt.u32 	%p910, %r21276, %r21356;
	setp.eq.s32 	%p911, %r5662, 0;
	selp.b32 	%r5663, %r5661, 1, %p911;
	selp.b32 	%r5664, 0, %r5663, %p910;
	add.s32 	%r5665, %r5664, %r421;
	sub.s32 	%r21275, %r21355, %r5665;
	setp.lt.u32 	%p912, %r21275, %r21355;
	setp.eq.s32 	%p913, %r5665, 0;
	selp.b32 	%r5666, %r5664, 1, %p913;
	selp.b32 	%r5667, 0, %r5666, %p912;
	add.s32 	%r5668, %r5667, %r420;
	sub.s32 	%r21274, %r21354, %r5668;
	setp.lt.u32 	%p914, %r21274, %r21354;
	setp.eq.s32 	%p915, %r5668, 0;
	selp.b32 	%r5669, %r5667, 1, %p915;
	selp.b32 	%r5670, 0, %r5669, %p914;
	add.s32 	%r5671, %r5670, %r419;
	sub.s32 	%r21273, %r21353, %r5671;
	setp.lt.u32 	%p916, %r21273, %r21353;
	setp.eq.s32 	%p917, %r5671, 0;
	selp.b32 	%r5672, %r5670, 1, %p917;
	selp.b32 	%r5673, 0, %r5672, %p916;
	add.s32 	%r5674, %r5673, %r418;
	sub.s32 	%r21272, %r21352, %r5674;
	setp.lt.u32 	%p918, %r21272, %r21352;
	setp.eq.s32 	%p919, %r5674, 0;
	selp.b32 	%r5675, %r5673, 1, %p919;
	selp.b32 	%r5676, 0, %r5675, %p918;
	add.s32 	%r5677, %r5676, %r417;
	sub.s32 	%r21271, %r21351, %r5677;
	setp.lt.u32 	%p920, %r21271, %r21351;
	or.b32  	%r5678, %r5677, %r5676;
	setp.eq.s32 	%p921, %r5678, 0;
	or.pred  	%p922, %p920, %p921;
	@%p922 bra 	$L__BB0_35;
	add.s32 	%r21278, %r21254, %r21278;
	setp.lt.u32 	%p923, %r21278, %r21254;
	selp.u32 	%r5679, 1, 0, %p923;
	add.s32 	%r5680, %r1, %r5679;
	add.s32 	%r21277, %r5680, %r21277;
	setp.lt.u32 	%p924, %r21277, %r1;
	setp.eq.s32 	%p925, %r21277, %r1;
	selp.b32 	%r5681, %r5679, 0, %p925;
	selp.b32 	%r5682, 1, %r5681, %p924;
	add.s32 	%r5683, %r21252, %r5682;
	add.s32 	%r21276, %r5683, %r21276;
	setp.lt.u32 	%p926, %r21276, %r21252;
	setp.eq.s32 	%p927, %r21276, %r21252;
	selp.b32 	%r5684, %r5682, 0, %p927;
	selp.b32 	%r5685, 1, %r5684, %p926;
	add.s32 	%r5686, %r21251, %r5685;
	add.s32 	%r21275, %r5686, %r21275;
	setp.lt.u32 	%p928, %r21275, %r21251;
	setp.eq.s32 	%p929, %r21275, %r21251;
	selp.b32 	%r5687, %r5685, 0, %p929;
	selp.b32 	%r5688, 1, %r5687, %p928;
	add.s32 	%r5689, %r2, %r5688;
	add.s32 	%r21274, %r5689, %r21274;
	setp.lt.u32 	%p930, %r21274, %r2;
	setp.eq.s32 	%p931, %r21274, %r2;
	selp.b32 	%r5690, %r5688, 0, %p931;
	selp.b32 	%r5691, 1, %r5690, %p930;
	add.s32 	%r5692, %r21249, %r5691;
	add.s32 	%r21273, %r5692, %r21273;
	setp.lt.u32 	%p932, %r21273, %r21249;
	setp.eq.s32 	%p933, %r21273, %r21249;
	selp.b32 	%r5693, %r5691, 0, %p933;
	selp.b32 	%r5694, 1, %r5693, %p932;
	add.s32 	%r5695, %r21248, %r5694;
	add.s32 	%r21272, %r5695, %r21272;
	setp.lt.u32 	%p934, %r21272, %r21248;
	setp.eq.s32 	%p935, %r21272, %r21248;
	selp.b32 	%r5696, %r5694, 0, %p935;
	selp.b32 	%r5697, 1, %r5696, %p934;
	add.s32 	%r5698, %r21247, %r5697;
	add.s32 	%r21271, %r5698, %r21271;
$L__BB0_35:
	mov.b32 	%r21270, 1;
	mov.b32 	%r21263, 0;
	mov.u32 	%r21264, %r21263;
	mov.u32 	%r21265, %r21263;
	mov.u32 	%r21266, %r21263;
	mov.u32 	%r21267, %r21263;
	mov.u32 	%r21268, %r21263;
	mov.u32 	%r21269, %r21263;
	mov.u32 	%r21287, %r21263;
	mov.u32 	%r21288, %r21263;
	mov.u32 	%r21289, %r21263;
	mov.u32 	%r21290, %r21263;
	mov.u32 	%r21291, %r21263;
	mov.u32 	%r21292, %r21263;
	mov.u32 	%r21293, %r21263;
	mov.u32 	%r21294, %r21263;
	mov.u32 	%r21250, %r2;
	mov.u32 	%r21253, %r1;
$L__BB0_36:
	ld.const.u32 	%r504, [const_mod+8];
	ld.const.u32 	%r505, [const_mod+12];
	ld.const.u32 	%r506, [const_mod+20];
	ld.const.u32 	%r507, [const_mod+24];
	or.b32  	%r5701, %r21278, %r21277;
	or.b32  	%r5702, %r5701, %r21276;
	or.b32  	%r5703, %r5702, %r21275;
	or.b32  	%r5704, %r5703, %r21274;
	or.b32  	%r5705, %r5704, %r21273;
	or.b32  	%r5706, %r5705, %r21272;
	or.b32  	%r5707, %r5706, %r21271;
	setp.eq.s32 	%p936, %r5707, 0;
	@%p936 bra 	$L__BB0_48;
	and.b32  	%r5708, %r21278, 1;
	setp.eq.b32 	%p937, %r5708, 1;
	@%p937 bra 	$L__BB0_38;
	bra.uni 	$L__BB0_44;
$L__BB0_38:
	and.b32  	%r5713, %r21254, 1;
	setp.eq.b32 	%p942, %r5713, 1;
	@%p942 bra 	$L__BB0_42;
$L__BB0_39:
	shf.l.wrap.b32 	%r21254, %r21254, %r21253, 31;
	shf.l.wrap.b32 	%r21253, %r21253, %r21252, 31;
	shf.l.wrap.b32 	%r21252, %r21252, %r21251, 31;
	shf.l.wrap.b32 	%r21251, %r21251, %r21250, 31;
	shf.l.wrap.b32 	%r21250, %r21250, %r21249, 31;
	shf.l.wrap.b32 	%r21249, %r21249, %r21248, 31;
	shf.l.wrap.b32 	%r21248, %r21248, %r21247, 31;
	shr.u32 	%r21247, %r21247, 1;
	and.b32  	%r5714, %r21294, 1;
	setp.eq.b32 	%p943, %r5714, 1;
	not.pred 	%p944, %p943;
	@%p944 bra 	$L__BB0_41;
	ld.const.u32 	%r5715, [const_mod];
	add.s32 	%r21294, %r5715, %r21294;
	add.s32 	%r21293, %r1, %r21293;
	add.s32 	%r21292, %r504, %r21292;
	add.s32 	%r21291, %r505, %r21291;
	add.s32 	%r21290, %r2, %r21290;
	add.s32 	%r21289, %r506, %r21289;
	add.s32 	%r21288, %r507, %r21288;
	ld.const.u32 	%r5716, [const_mod+28];
	add.s32 	%r21287, %r5716, %r21287;
$L__BB0_41:
	shf.l.wrap.b32 	%r21294, %r21294, %r21293, 31;
	shf.l.wrap.b32 	%r21293, %r21293, %r21292, 31;
	shf.l.wrap.b32 	%r21292, %r21292, %r21291, 31;
	shf.l.wrap.b32 	%r21291, %r21291, %r21290, 31;
	shf.l.wrap.b32 	%r21290, %r21290, %r21289, 31;
	shf.l.wrap.b32 	%r21289, %r21289, %r21288, 31;
	shf.l.wrap.b32 	%r21288, %r21288, %r21287, 31;
	shr.u32 	%r21287, %r21287, 1;
	and.b32  	%r5717, %r21254, 1;
	setp.eq.b32 	%p945, %r5717, 1;
	not.pred 	%p946, %p945;
	@%p946 bra 	$L__BB0_39;
$L__BB0_42:
	setp.lt.u32 	%p947, %r21278, %r21254;
	selp.u32 	%r5718, 1, 0, %p947;
	setp.gt.u32 	%p948, %r21278, %r21254;
	selp.u32 	%r5719, 1, 0, %p948;
	setp.lt.u32 	%p949, %r21277, %r21253;
	selp.b32 	%r5720, 2, 0, %p949;
	setp.gt.u32 	%p950, %r21277, %r21253;
	selp.b32 	%r5721, 2, 0, %p950;
	setp.lt.u32 	%p951, %r21276, %r21252;
	selp.b32 	%r5722, 4, 0, %p951;
	or.b32  	%r5723, %r5720, %r5722;
	setp.gt.u32 	%p952, %r21276, %r21252;
	selp.b32 	%r5724, 4, 0, %p952;
	or.b32  	%r5725, %r5721, %r5724;
	setp.lt.u32 	%p953, %r21275, %r21251;
	selp.b32 	%r5726, 8, 0, %p953;
	or.b32  	%r5727, %r5723, %r5726;
	setp.gt.u32 	%p954, %r21275, %r21251;
	selp.b32 	%r5728, 8, 0, %p954;
	or.b32  	%r5729, %r5725, %r5728;
	setp.lt.u32 	%p955, %r21274, %r21250;
	selp.b32 	%r5730, 16, 0, %p955;
	or.b32  	%r5731, %r5727, %r5730;
	setp.gt.u32 	%p956, %r21274, %r21250;
	selp.b32 	%r5732, 16, 0, %p956;
	or.b32  	%r5733, %r5729, %r5732;
	setp.lt.u32 	%p957, %r21273, %r21249;
	selp.b32 	%r5734, 32, 0, %p957;
	or.b32  	%r5735, %r5731, %r5734;
	setp.gt.u32 	%p958, %r21273, %r21249;
	selp.b32 	%r5736, 32, 0, %p958;
	or.b32  	%r5737, %r5733, %r5736;
	setp.lt.u32 	%p959, %r21272, %r21248;
	selp.b32 	%r5738, 64, 0, %p959;
	or.b32  	%r5739, %r5735, %r5738;
	setp.gt.u32 	%p960, %r21272, %r21248;
	selp.b32 	%r5740, 64, 0, %p960;
	or.b32  	%r5741, %r5737, %r5740;
	setp.lt.u32 	%p961, %r21271, %r21247;
	selp.b32 	%r5742, 128, 0, %p961;
	or.b32  	%r5743, %r5739, %r5742;
	or.b32  	%r5744, %r5743, %r5718;
	setp.gt.u32 	%p962, %r21271, %r21247;
	selp.b32 	%r5745, 128, 0, %p962;
	or.b32  	%r5746, %r5741, %r5745;
	or.b32  	%r5747, %r5746, %r5719;
	setp.lt.u32 	%p963, %r5747, %r5744;
	@%p963 bra 	$L__BB0_47;
	sub.s32 	%r636, %r21278, %r21254;
	setp.lt.u32 	%p964, %r21278, %r21254;
	selp.u32 	%r5748, 1, 0, %p964;
	add.s32 	%r5749, %r21253, %r5748;
	sub.s32 	%r637, %r21277, %r5749;
	setp.lt.u32 	%p965, %r21277, %r5749;
	setp.eq.s32 	%p966, %r5749, 0;
	selp.b32 	%r5750, %r5748, 0, %p966;
	selp.b32 	%r5751, 1, %r5750, %p965;
	add.s32 	%r5752, %r21252, %r5751;
	sub.s32 	%r638, %r21276, %r5752;
	setp.lt.u32 	%p967, %r21276, %r5752;
	setp.eq.s32 	%p968, %r5752, 0;
	selp.b32 	%r5753, %r5751, 0, %p968;
	selp.b32 	%r5754, 1, %r5753, %p967;
	add.s32 	%r5755, %r21251, %r5754;
	sub.s32 	%r639, %r21275, %r5755;
	setp.lt.u32 	%p969, %r21275, %r5755;
	setp.eq.s32 	%p970, %r5755, 0;
	selp.b32 	%r5756, %r5754, 0, %p970;
	selp.b32 	%r5757, 1, %r5756, %p969;
	add.s32 	%r5758, %r21250, %r5757;
	sub.s32 	%r640, %r21274, %r5758;
	setp.lt.u32 	%p971, %r21274, %r5758;
	setp.eq.s32 	%p972, %r5758, 0;
	selp.b32 	%r5759, %r5757, 0, %p972;
	selp.b32 	%r5760, 1, %r5759, %p971;
	add.s32 	%r5761, %r21249, %r5760;
	sub.s32 	%r641, %r21273, %r5761;
	setp.lt.u32 	%p973, %r21273, %r5761;
	setp.eq.s32 	%p974, %r5761, 0;
	selp.b32 	%r5762, %r5760, 0, %p974;
	selp.b32 	%r5763, 1, %r5762, %p973;
	add.s32 	%r5764, %r21248, %r5763;
	sub.s32 	%r642, %r21272, %r5764;
	setp.lt.u32 	%p975, %r21272, %r5764;
	setp.eq.s32 	%p976, %r5764, 0;
	selp.b32 	%r5765, %r5763, 0, %p976;
	selp.b32 	%r5766, 1, %r5765, %p975;
	add.s32 	%r5767, %r21247, %r5766;
	sub.s32 	%r21271, %r21271, %r5767;
	add.s32 	%r21270, %r21294, %r21270;
	add.s32 	%r21269, %r21293, %r21269;
	add.s32 	%r21268, %r21292, %r21268;
	add.s32 	%r21267, %r21291, %r21267;
	add.s32 	%r21266, %r21290, %r21266;
	add.s32 	%r21265, %r21289, %r21265;
	add.s32 	%r21264, %r21288, %r21264;
	add.s32 	%r21263, %r21287, %r21263;
	mov.u32 	%r21272, %r642;
	mov.u32 	%r21273, %r641;
	mov.u32 	%r21274, %r640;
	mov.u32 	%r21275, %r639;
	mov.u32 	%r21276, %r638;
	mov.u32 	%r21277, %r637;
	mov.u32 	%r21278, %r636;
	bra.uni 	$L__BB0_36;
$L__BB0_44:
	shf.l.wrap.b32 	%r21278, %r21278, %r21277, 31;
	shf.l.wrap.b32 	%r21277, %r21277, %r21276, 31;
	shf.l.wrap.b32 	%r21276, %r21276, %r21275, 31;
	shf.l.wrap.b32 	%r21275, %r21275, %r21274, 31;
	shf.l.wrap.b32 	%r21274, %r21274, %r21273, 31;
	shf.l.wrap.b32 	%r21273, %r21273, %r21272, 31;
	shf.l.wrap.b32 	%r21272, %r21272, %r21271, 31;
	shr.u32 	%r21271, %r21271, 1;
	and.b32  	%r5709, %r21270, 1;
	setp.eq.b32 	%p938, %r5709, 1;
	not.pred 	%p939, %p938;
	@%p939 bra 	$L__BB0_46;
	ld.const.u32 	%r5710, [const_mod];
	add.s32 	%r21270, %r5710, %r21270;
	add.s32 	%r21269, %r1, %r21269;
	add.s32 	%r21268, %r504, %r21268;
	add.s32 	%r21267, %r505, %r21267;
	add.s32 	%r21266, %r2, %r21266;
	add.s32 	%r21265, %r506, %r21265;
	add.s32 	%r21264, %r507, %r21264;
	ld.const.u32 	%r5711, [const_mod+28];
	add.s32 	%r21263, %r5711, %r21263;
$L__BB0_46:
	shf.l.wrap.b32 	%r21270, %r21270, %r21269, 31;
	shf.l.wrap.b32 	%r21269, %r21269, %r21268, 31;
	shf.l.wrap.b32 	%r21268, %r21268, %r21267, 31;
	shf.l.wrap.b32 	%r21267, %r21267, %r21266, 31;
	shf.l.wrap.b32 	%r21266, %r21266, %r21265, 31;
	shf.l.wrap.b32 	%r21265, %r21265, %r21264, 31;
	shf.l.wrap.b32 	%r21264, %r21264, %r21263, 31;
	shr.u32 	%r21263, %r21263, 1;
	and.b32  	%r5712, %r21278, 1;
	setp.eq.b32 	%p940, %r5712, 1;
	not.pred 	%p941, %p940;
	@%p941 bra 	$L__BB0_44;
	bra.uni 	$L__BB0_38;
$L__BB0_47:
	sub.s32 	%r652, %r21254, %r21278;
	setp.lt.u32 	%p977, %r21254, %r21278;
	selp.u32 	%r5768, 1, 0, %p977;
	add.s32 	%r5769, %r21277, %r5768;
	sub.s32 	%r653, %r21253, %r5769;
	setp.lt.u32 	%p978, %r21253, %r5769;
	setp.eq.s32 	%p979, %r5769, 0;
	selp.b32 	%r5770, %r5768, 0, %p979;
	selp.b32 	%r5771, 1, %r5770, %p978;
	add.s32 	%r5772, %r21276, %r5771;
	sub.s32 	%r654, %r21252, %r5772;
	setp.lt.u32 	%p980, %r21252, %r5772;
	setp.eq.s32 	%p981, %r5772, 0;
	selp.b32 	%r5773, %r5771, 0, %p981;
	selp.b32 	%r5774, 1, %r5773, %p980;
	add.s32 	%r5775, %r21275, %r5774;
	sub.s32 	%r655, %r21251, %r5775;
	setp.lt.u32 	%p982, %r21251, %r5775;
	setp.eq.s32 	%p983, %r5775, 0;
	selp.b32 	%r5776, %r5774, 0, %p983;
	selp.b32 	%r5777, 1, %r5776, %p982;
	add.s32 	%r5778, %r21274, %r5777;
	sub.s32 	%r656, %r21250, %r5778;
	setp.lt.u32 	%p984, %r21250, %r5778;
	setp.eq.s32 	%p985, %r5778, 0;
	selp.b32 	%r5779, %r5777, 0, %p985;
	selp.b32 	%r5780, 1, %r5779, %p984;
	add.s32 	%r5781, %r21273, %r5780;
	sub.s32 	%r657, %r21249, %r5781;
	setp.lt.u32 	%p986, %r21249, %r5781;
	setp.eq.s32 	%p987, %r5781, 0;
	selp.b32 	%r5782, %r5780, 0, %p987;
	selp.b32 	%r5783, 1, %r5782, %p986;
	add.s32 	%r5784, %r21272, %r5783;
	sub.s32 	%r658, %r21248, %r5784;
	setp.lt.u32 	%p988, %r21248, %r5784;
	setp.eq.s32 	%p989, %r5784, 0;
	selp.b32 	%r5785, %r5783, 0, %p989;
	selp.b32 	%r5786, 1, %r5785, %p988;
	add.s32 	%r5787, %r21271, %r5786;
	sub.s32 	%r21247, %r21247, %r5787;
	add.s32 	%r21294, %r21270, %r21294;
	add.s32 	%r21293, %r21269, %r21293;
	add.s32 	%r21292, %r21268, %r21292;
	add.s32 	%r21291, %r21267, %r21291;
	add.s32 	%r21290, %r21266, %r21290;
	add.s32 	%r21289, %r21265, %r21289;
	add.s32 	%r21288, %r21264, %r21288;
	add.s32 	%r21287, %r21263, %r21287;
	mov.u32 	%r21248, %r658;
	mov.u32 	%r21249, %r657;
	mov.u32 	%r21250, %r656;
	mov.u32 	%r21251, %r655;
	mov.u32 	%r21252, %r654;
	mov.u32 	%r21253, %r653;
	mov.u32 	%r21254, %r652;
	bra.uni 	$L__BB0_36;
$L__BB0_48:
	ld.const.u32 	%r668, [const_mod];
	setp.lt.u32 	%p990, %r668, %r21294;
	selp.u32 	%r5788, 1, 0, %p990;
	add.s32 	%r5789, %r21293, %r5788;
	sub.s32 	%r669, %r1, %r5789;
	setp.lt.u32 	%p991, %r1, %r5789;
	setp.eq.s32 	%p992, %r5789, 0;
	selp.b32 	%r5790, %r5788, 0, %p992;
	selp.b32 	%r5791, 1, %r5790, %p991;
	add.s32 	%r5792, %r21292, %r5791;
	sub.s32 	%r670, %r504, %r5792;
	setp.lt.u32 	%p993, %r504, %r5792;
	setp.eq.s32 	%p994, %r5792, 0;
	selp.b32 	%r5793, %r5791, 0, %p994;
	selp.b32 	%r5794, 1, %r5793, %p993;
	add.s32 	%r5795, %r21291, %r5794;
	sub.s32 	%r671, %r505, %r5795;
	setp.lt.u32 	%p995, %r505, %r5795;
	setp.eq.s32 	%p996, %r5795, 0;
	selp.b32 	%r5796, %r5794, 0, %p996;
	selp.b32 	%r5797, 1, %r5796, %p995;
	add.s32 	%r5798, %r21290, %r5797;
	sub.s32 	%r672, %r2, %r5798;
	setp.lt.u32 	%p997, %r2, %r5798;
	setp.eq.s32 	%p998, %r5798, 0;
	selp.b32 	%r5799, %r5797, 0, %p998;
	selp.b32 	%r5800, 1, %r5799, %p997;
	add.s32 	%r5801, %r21289, %r5800;
	sub.s32 	%r673, %r506, %r5801;
	setp.lt.u32 	%p999, %r506, %r5801;
	setp.eq.s32 	%p1000, %r5801, 0;
	selp.b32 	%r5802, %r5800, 0, %p1000;
	selp.b32 	%r5803, 1, %r5802, %p999;
	add.s32 	%r5804, %r21288, %r5803;
	sub.s32 	%r674, %r507, %r5804;
	setp.lt.u32 	%p1001, %r507, %r5804;
	setp.eq.s32 	%p1002, %r5804, 0;
	selp.b32 	%r5805, %r5803, 0, %p1002;
	selp.b32 	%r5806, 1, %r5805, %p1001;
	add.s32 	%r675, %r21287, %r5806;
	sub.s32 	%r21318, %r21350, %r416;
	setp.ge.u32 	%p1003, %r21318, %r21350;
	setp.ne.s32 	%p1004, %r416, 0;
	and.pred  	%p1005, %p1003, %p1004;
	selp.u32 	%r5807, 1, 0, %p1005;
	add.s32 	%r5808, %r415, %r5807;
	sub.s32 	%r21317, %r21349, %r5808;
	setp.lt.u32 	%p1006, %r21317, %r21349;
	setp.eq.s32 	%p1007, %r5808, 0;
	selp.b32 	%r5809, %r5807, 1, %p1007;
	selp.b32 	%r5810, 0, %r5809, %p1006;
	add.s32 	%r5811, %r5810, %r414;
	sub.s32 	%r21316, %r21348, %r5811;
	setp.lt.u32 	%p1008, %r21316, %r21348;
	setp.eq.s32 	%p1009, %r5811, 0;
	selp.b32 	%r5812, %r5810, 1, %p1009;
	selp.b32 	%r5813, 0, %r5812, %p1008;
	add.s32 	%r5814, %r5813, %r413;
	sub.s32 	%r21315, %r21347, %r5814;
	setp.lt.u32 	%p1010, %r21315, %r21347;
	setp.eq.s32 	%p1011, %r5814, 0;
	selp.b32 	%r5815, %r5813, 1, %p1011;
	selp.b32 	%r5816, 0, %r5815, %p1010;
	add.s32 	%r5817, %r5816, %r412;
	sub.s32 	%r21314, %r21346, %r5817;
	setp.lt.u32 	%p1012, %r21314, %r21346;
	setp.eq.s32 	%p1013, %r5817, 0;
	selp.b32 	%r5818, %r5816, 1, %p1013;
	selp.b32 	%r5819, 0, %r5818, %p1012;
	add.s32 	%r5820, %r5819, %r411;
	sub.s32 	%r21313, %r21345, %r5820;
	setp.lt.u32 	%p1014, %r21313, %r21345;
	setp.eq.s32 	%p1015, %r5820, 0;
	selp.b32 	%r5821, %r5819, 1, %p1015;
	selp.b32 	%r5822, 0, %r5821, %p1014;
	add.s32 	%r5823, %r5822, %r410;
	sub.s32 	%r21312, %r21344, %r5823;
	setp.lt.u32 	%p1016, %r21312, %r21344;
	setp.eq.s32 	%p1017, %r5823, 0;
	selp.b32 	%r5824, %r5822, 1, %p1017;
	selp.b32 	%r5825, 0, %r5824, %p1016;
	add.s32 	%r5826, %r5825, %r409;
	sub.s32 	%r21311, %r21343, %r5826;
	setp.lt.u32 	%p1018, %r21311, %r21343;
	or.b32  	%r5827, %r5826, %r5825;
	setp.eq.s32 	%p1019, %r5827, 0;
	or.pred  	%p1020, %p1018, %p1019;
	@%p1020 bra 	$L__BB0_50;
	add.s32 	%r21318, %r668, %r21318;
	setp.lt.u32 	%p1021, %r21318, %r668;
	selp.u32 	%r5828, 1, 0, %p1021;
	add.s32 	%r5829, %r1, %r5828;
	add.s32 	%r21317, %r5829, %r21317;
	setp.lt.u32 	%p1022, %r21317, %r1;
	setp.eq.s32 	%p1023, %r21317, %r1;
	selp.b32 	%r5830, %r5828, 0, %p1023;
	selp.b32 	%r5831, 1, %r5830, %p1022;
	add.s32 	%r5832, %r504, %r5831;
	add.s32 	%r21316, %r5832, %r21316;
	setp.lt.u32 	%p1024, %r21316, %r504;
	setp.eq.s32 	%p1025, %r21316, %r504;
	selp.b32 	%r5833, %r5831, 0, %p1025;
	selp.b32 	%r5834, 1, %r5833, %p1024;
	add.s32 	%r5835, %r505, %r5834;
	add.s32 	%r21315, %r5835, %r21315;
	setp.lt.u32 	%p1026, %r21315, %r505;
	setp.eq.s32 	%p1027, %r21315, %r505;
	selp.b32 	%r5836, %r5834, 0, %p1027;
	selp.b32 	%r5837, 1, %r5836, %p1026;
	add.s32 	%r5838, %r2, %r5837;
	add.s32 	%r21314, %r5838, %r21314;
	setp.lt.u32 	%p1028, %r21314, %r2;
	setp.eq.s32 	%p1029, %r21314, %r2;
	selp.b32 	%r5839, %r5837, 0, %p1029;
	selp.b32 	%r5840, 1, %r5839, %p1028;
	add.s32 	%r5841, %r506, %r5840;
	add.s32 	%r21313, %r5841, %r21313;
	setp.lt.u32 	%p1030, %r21313, %r506;
	setp.eq.s32 	%p1031, %r21313, %r506;
	selp.b32 	%r5842, %r5840, 0, %p1031;
	selp.b32 	%r5843, 1, %r5842, %p1030;
	add.s32 	%r5844, %r507, %r5843;
	add.s32 	%r21312, %r5844, %r21312;
	setp.lt.u32 	%p1032, %r21312, %r507;
	setp.eq.s32 	%p1033, %r21312, %r507;
	selp.b32 	%r5845, %r5843, 0, %p1033;
	selp.b32 	%r5846, 1, %r5845, %p1032;
	ld.const.u32 	%r5847, [const_mod+28];
	add.s32 	%r5848, %r5847, %r5846;
	add.s32 	%r21311, %r5848, %r21311;
$L__BB0_50:
	ld.const.u32 	%r700, [const_mod];
	sub.s32 	%r5849, %r700, %r21294;
	ld.const.u32 	%r701, [const_mod+28];
	sub.s32 	%r5850, %r701, %r675;
	mul.lo.s32 	%r5851, %r5849, %r21311;
	mul.hi.u32 	%r5852, %r5849, %r21311;
	mul.lo.s32 	%r5853, %r669, %r21311;
	add.s32 	%r5854, %r5853, %r5852;
	setp.lt.u32 	%p1035, %r5854, %r5853;
	mul.hi.u32 	%r5855, %r669, %r21311;
	selp.u32 	%r5856, 1, 0, %p1035;
	add.s32 	%r5857, %r5855, %r5856;
	mul.lo.s32 	%r5858, %r670, %r21311;
	add.s32 	%r5859, %r5858, %r5857;
	setp.lt.u32 	%p1036, %r5859, %r5858;
	mul.hi.u32 	%r5860, %r670, %r21311;
	selp.u32 	%r5861, 1, 0, %p1036;
	add.s32 	%r5862, %r5860, %r5861;
	mul.lo.s32 	%r5863, %r671, %r21311;
	add.s32 	%r5864, %r5863, %r5862;
	setp.lt.u32 	%p1037, %r5864, %r5863;
	mul.hi.u32 	%r5865, %r671, %r21311;
	selp.u32 	%r5866, 1, 0, %p1037;
	add.s32 	%r5867, %r5865, %r5866;
	mul.lo.s32 	%r5868, %r672, %r21311;
	add.s32 	%r5869, %r5868, %r5867;
	setp.lt.u32 	%p1038, %r5869, %r5868;
	mul.hi.u32 	%r5870, %r672, %r21311;
	selp.u32 	%r5871, 1, 0, %p1038;
	add.s32 	%r5872, %r5870, %r5871;
	mul.lo.s32 	%r5873, %r673, %r21311;
	add.s32 	%r5874, %r5873, %r5872;
	setp.lt.u32 	%p1039, %r5874, %r5873;
	mul.hi.u32 	%r5875, %r673, %r21311;
	selp.u32 	%r5876, 1, 0, %p1039;
	add.s32 	%r5877, %r5875, %r5876;
	mul.lo.s32 	%r5878, %r674, %r21311;
	add.s32 	%r5879, %r5878, %r5877;
	setp.lt.u32 	%p1040, %r5879, %r5878;
	mul.hi.u32 	%r5880, %r674, %r21311;
	selp.u32 	%r5881, 1, 0, %p1040;
	add.s32 	%r5882, %r5880, %r5881;
	mul.lo.s32 	%r5883, %r5850, %r21311;
	add.s32 	%r5884, %r5883, %r5882;
	setp.lt.u32 	%p1041, %r5884, %r5883;
	mul.hi.u32 	%r5885, %r5850, %r21311;
	selp.u32 	%r5886, 1, 0, %p1041;
	add.s32 	%r5887, %r5885, %r5886;
	mul.lo.s32 	%r5888, %r700, %r5887;
	mul.hi.u32 	%r5889, %r700, %r5887;
	sub.s32 	%r5890, %r5851, %r5888;
	setp.lt.u32 	%p1042, %r5851, %r5888;
	selp.u32 	%r5891, 1, 0, %p1042;
	mul.lo.s32 	%r5892, %r1, %r5887;
	add.s32 	%r5893, %r5892, %r5889;
	setp.lt.u32 	%p1043, %r5893, %r5892;
	mul.hi.u32 	%r5894, %r1, %r5887;
	selp.u32 	%r5895, 1, 0, %p1043;
	add.s32 	%r5896, %r5894, %r5895;
	add.s32 	%r5897, %r5893, %r5891;
	sub.s32 	%r5898, %r5854, %r5897;
	setp.lt.u32 	%p1044, %r5854, %r5897;
	setp.eq.s32 	%p1045, %r5897, 0;
	selp.b32 	%r5899, %r5891, 0, %p1045;
	selp.b32 	%r5900, 1, %r5899, %p1044;
	mul.lo.s32 	%r5901, %r504, %r5887;
	add.s32 	%r5902, %r5901, %r5896;
	setp.lt.u32 	%p1046, %r5902, %r5901;
	mul.hi.u32 	%r5903, %r504, %r5887;
	selp.u32 	%r5904, 1, 0, %p1046;
	add.s32 	%r5905, %r5903, %r5904;
	add.s32 	%r5906, %r5902, %r5900;
	sub.s32 	%r5907, %r5859, %r5906;
	setp.lt.u32 	%p1047, %r5859, %r5906;
	setp.eq.s32 	%p1048, %r5906, 0;
	selp.b32 	%r5908, %r5900, 0, %p1048;
	selp.b32 	%r5909, 1, %r5908, %p1047;
	mul.lo.s32 	%r5910, %r505, %r5887;
	add.s32 	%r5911, %r5910, %r5905;
	setp.lt.u32 	%p1049, %r5911, %r5910;
	mul.hi.u32 	%r5912, %r505, %r5887;
	selp.u32 	%r5913, 1, 0, %p1049;
	add.s32 	%r5914, %r5912, %r5913;
	add.s32 	%r5915, %r5911, %r5909;
	sub.s32 	%r5916, %r5864, %r5915;
	setp.lt.u32 	%p1050, %r5864, %r5915;
	setp.eq.s32 	%p1051, %r5915, 0;
	selp.b32 	%r5917, %r5909, 0, %p1051;
	selp.b32 	%r5918, 1, %r5917, %p1050;
	mul.lo.s32 	%r5919, %r2, %r5887;
	add.s32 	%r5920, %r5919, %r5914;
	setp.lt.u32 	%p1052, %r5920, %r5919;
	mul.hi.u32 	%r5921, %r2, %r5887;
	selp.u32 	%r5922, 1, 0, %p1052;
	add.s32 	%r5923, %r5921, %r5922;
	add.s32 	%r5924, %r5920, %r5918;
	sub.s32 	%r5925, %r5869, %r5924;
	setp.lt.u32 	%p1053, %r5869, %r5924;
	setp.eq.s32 	%p1054, %r5924, 0;
	selp.b32 	%r5926, %r5918, 0, %p1054;
	selp.b32 	%r5927, 1, %r5926, %p1053;
	mul.lo.s32 	%r5928, %r506, %r5887;
	add.s32 	%r5929, %r5928, %r5923;
	setp.lt.u32 	%p1055, %r5929, %r5928;
	mul.hi.u32 	%r5930, %r506, %r5887;
	selp.u32 	%r5931, 1, 0, %p1055;
	add.s32 	%r5932, %r5930, %r5931;
	add.s32 	%r5933, %r5929, %r5927;
	sub.s32 	%r5934, %r5874, %r5933;
	setp.lt.u32 	%p1056, %r5874, %r5933;
	setp.eq.s32 	%p1057, %r5933, 0;
	selp.b32 	%r5935, %r5927, 0, %p1057;
	selp.b32 	%r5936, 1, %r5935, %p1056;
	mul.lo.s32 	%r5937, %r507, %r5887;
	add.s32 	%r5938, %r5937, %r5932;
	setp.lt.u32 	%p1058, %r5938, %r5937;
	mul.hi.u32 	%r5939, %r507, %r5887;
	selp.u32 	%r5940, 1, 0, %p1058;
	add.s32 	%r5941, %r5939, %r5940;
	add.s32 	%r5942, %r5938, %r5936;
	setp.gt.u32 	%p1059, %r5942, %r5879;
	setp.eq.s32 	%p1060, %r5942, 0;
	selp.b32 	%r5943, %r5936, 0, %p1060;
	selp.b32 	%r5944, 1, %r5943, %p1059;
	mad.lo.s32 	%r5945, %r701, %r5887, %r5941;
	add.s32 	%r5946, %r5945, %r5944;
	sub.s32 	%r5947, %r5884, %r5946;
	mul.lo.s32 	%r5948, %r5849, %r21312;
	mul.hi.u32 	%r5949, %r5849, %r21312;
	mul.lo.s32 	%r5950, %r669, %r21312;
	add.s32 	%r5951, %r5950, %r5949;
	setp.lt.u32 	%p1061, %r5951, %r5950;
	mul.hi.u32 	%r5952, %r669, %r21312;
	selp.u32 	%r5953, 1, 0, %p1061;
	add.s32 	%r5954, %r5952, %r5953;
	add.s32 	%r5955, %r5951, %r5890;
	mul.lo.s32 	%r5956, %r670, %r21312;
	add.s32 	%r5957, %r5956, %r5954;
	setp.lt.u32 	%p1062, %r5957, %r5956;
	mul.hi.u32 	%r5958, %r670, %r21312;
	selp.u32 	%r5959, 1, 0, %p1062;
	add.s32 	%r5960, %r5958, %r5959;
	add.s32 	%r5961, %r5957, %r5898;
	mul.lo.s32 	%r5962, %r671, %r21312;
	add.s32 	%r5963, %r5962, %r5960;
	setp.lt.u32 	%p1063, %r5963, %r5962;
	mul.hi.u32 	%r5964, %r671, %r21312;
	selp.u32 	%r5965, 1, 0, %p1063;
	add.s32 	%r5966, %r5964, %r5965;
	add.s32 	%r5967, %r5963, %r5907;
	mul.lo.s32 	%r5968, %r672, %r21312;
	add.s32 	%r5969, %r5968, %r5966;
	setp.lt.u32 	%p1064, %r5969, %r5968;
	mul.hi.u32 	%r5970, %r672, %r21312;
	selp.u32 	%r5971, 1, 0, %p1064;
	add.s32 	%r5972, %r5970, %r5971;
	add.s32 	%r5973, %r5969, %r5916;
	mul.lo.s32 	%r5974, %r673, %r21312;
	add.s32 	%r5975, %r5974, %r5972;
	setp.lt.u32 	%p1065, %r5975, %r5974;
	mul.hi.u32 	%r5976, %r673, %r21312;
	selp.u32 	%r5977, 1, 0, %p1065;
	add.s32 	%r5978, %r5976, %r5977;
	add.s32 	%r5979, %r5975, %r5925;
	mul.lo.s32 	%r5980, %r674, %r21312;
	add.s32 	%r5981, %r5980, %r5978;
	setp.lt.u32 	%p1066, %r5981, %r5980;
	mul.hi.u32 	%r5982, %r674, %r21312;
	selp.u32 	%r5983, 1, 0, %p1066;
	add.s32 	%r5984, %r5982, %r5983;
	add.s32 	%r5985, %r5981, %r5934;
	mul.lo.s32 	%r5986, %r5850, %r21312;
	add.s32 	%r5987, %r5986, %r5984;
	setp.lt.u32 	%p1067, %r5987, %r5986;
	mul.hi.u32 	%r5988, %r5850, %r21312;
	selp.u32 	%r5989, 1, 0, %p1067;
	add.s32 	%r5990, %r5988, %r5989;
	add.s32 	%r5991, %r5990, %r5947;
	setp.lt.u32 	%p1068, %r5991, %r5990;
	mul.lo.s32 	%r5992, %r700, %r5991;
	mul.hi.u32 	%r5993, %r700, %r5991;
	sub.s32 	%r5994, %r5948, %r5992;
	setp.lt.u32 	%p1069, %r5948, %r5992;
	selp.u32 	%r5995, 1, 0, %p1069;
	mul.lo.s32 	%r5996, %r1, %r5991;
	add.s32 	%r5997, %r5996, %r5993;
	setp.lt.u32 	%p1070, %r5997, %r5996;
	mul.hi.u32 	%r5998, %r1, %r5991;
	selp.u32 	%r5999, 1, 0, %p1070;
	add.s32 	%r6000, %r5998, %r5999;
	selp.b32 	%r6001, -977, 0, %p1068;
	add.s32 	%r6002, %r6001, %r5997;
	add.s32 	%r6003, %r6002, %r5995;
	sub.s32 	%r6004, %r5955, %r6003;
	setp.lt.u32 	%p1071, %r5955, %r6003;
	setp.eq.s32 	%p1072, %r6003, 0;
	selp.b32 	%r6005, %r5995, 0, %p1072;
	selp.b32 	%r6006, 1, %r6005, %p1071;
	mul.lo.s32 	%r6007, %r504, %r5991;
	add.s32 	%r6008, %r6007, %r6000;
	setp.lt.u32 	%p1073, %r6008, %r6007;
	mul.hi.u32 	%r6009, %r504, %r5991;
	selp.u32 	%r6010, 1, 0, %p1073;
	add.s32 	%r6011, %r6009, %r6010;
	selp.b32 	%r6012, -2, 0, %p1068;
	add.s32 	%r6013, %r6012, %r6008;
	add.s32 	%r6014, %r6013, %r6006;
	sub.s32 	%r6015, %r5961, %r6014;
	setp.lt.u32 	%p1074, %r5961, %r6014;
	setp.eq.s32 	%p1075, %r6014, 0;
	selp.b32 	%r6016, %r6006, 0, %p1075;
	selp.b32 	%r6017, 1, %r6016, %p1074;
	mul.lo.s32 	%r6018, %r505, %r5991;
	add.s32 	%r6019, %r6018, %r6011;
	setp.lt.u32 	%p1076, %r6019, %r6018;
	mul.hi.u32 	%r6020, %r505, %r5991;
	selp.u32 	%r6021, 1, 0, %p1076;
	add.s32 	%r6022, %r6020, %r6021;
	selp.s32 	%r6023, -1, 0, %p1068;
	add.s32 	%r6024, %r6019, %r6023;
	add.s32 	%r6025, %r6024, %r6017;
	sub.s32 	%r6026, %r5967, %r6025;
	setp.lt.u32 	%p1077, %r5967, %r6025;
	setp.eq.s32 	%p1078, %r6025, 0;
	selp.b32 	%r6027, %r6017, 0, %p1078;
	selp.b32 	%r6028, 1, %r6027, %p1077;
	mul.lo.s32 	%r6029, %r2, %r5991;
	add.s32 	%r6030, %r6029, %r6022;
	setp.lt.u32 	%p1079, %r6030, %r6029;
	mul.hi.u32 	%r6031, %r2, %r5991;
	selp.u32 	%r6032, 1, 0, %p1079;
	add.s32 	%r6033, %r6031, %r6032;
	add.s32 	%r6034, %r6030, %r6023;
	add.s32 	%r6035, %r6034, %r6028;
	sub.s32 	%r6036, %r5973, %r6035;
	setp.lt.u32 	%p1080, %r5973, %r6035;
	setp.eq.s32 	%p1081, %r6035, 0;
	selp.b32 	%r6037, %r6028, 0, %p1081;
	selp.b32 	%r6038, 1, %r6037, %p1080;
	mul.lo.s32 	%r6039, %r506, %r5991;
	add.s32 	%r6040, %r6039, %r6033;
	setp.lt.u32 	%p1082, %r6040, %r6039;
	mul.hi.u32 	%r6041, %r506, %r5991;
	selp.u32 	%r6042, 1, 0, %p1082;
	add.s32 	%r6043, %r6041, %r6042;
	add.s32 	%r6044, %r6040, %r6023;
	add.s32 	%r6045, %r6044, %r6038;
	sub.s32 	%r6046, %r5979, %r6045;
	setp.lt.u32 	%p1083, %r5979, %r6045;
	setp.eq.s32 	%p1084, %r6045, 0;
	selp.b32 	%r6047, %r6038, 0, %p1084;
	selp.b32 	%r6048, 1, %r6047, %p1083;
	mul.lo.s32 	%r6049, %r507, %r5991;
	add.s32 	%r6050, %r6049, %r6043;
	setp.lt.u32 	%p1085, %r6050, %r6049;
	mul.hi.u32 	%r6051, %r507, %r5991;
	selp.u32 	%r6052, 1, 0, %p1085;
	add.s32 	%r6053, %r6051, %r6052;
	add.s32 	%r6054, %r6050, %r6023;
	add.s32 	%r6055, %r6054, %r6048;
	setp.gt.u32 	%p1086, %r6055, %r5985;
	setp.eq.s32 	%p1087, %r6055, 0;
	selp.b32 	%r6056, %r6048, 0, %p1087;
	selp.b32 	%r6057, 1, %r6056, %p1086;
	mad.lo.s32 	%r6058, %r701, %r5991, %r6053;
	add.s32 	%r6059, %r6058, %r6023;
	add.s32 	%r6060, %r6059, %r6057;
	add.s32 	%r6061, %r5879, %r5987;
	add.s32 	%r6062, %r5942, %r6060;
	sub.s32 	%r6063, %r6061, %r6062;
	mul.lo.s32 	%r6064, %r5849, %r21313;
	mul.hi.u32 	%r6065, %r5849, %r21313;
	mul.lo.s32 	%r6066, %r669, %r21313;
	add.s32 	%r6067, %r6066, %r6065;
	setp.lt.u32 	%p1088, %r6067, %r6066;
	mul.hi.u32 	%r6068, %r669, %r21313;
	selp.u32 	%r6069, 1, 0, %p1088;
	add.s32 	%r6070, %r6068, %r6069;
	add.s32 	%r6071, %r6067, %r5994;
	mul.lo.s32 	%r6072, %r670, %r21313;
	add.s32 	%r6073, %r6072, %r6070;
	setp.lt.u32 	%p1089, %r6073, %r6072;
	mul.hi.u32 	%r6074, %r670, %r21313;
	selp.u32 	%r6075, 1, 0, %p1089;
	add.s32 	%r6076, %r6074, %r6075;
	add.s32 	%r6077, %r6073, %r6004;
	mul.lo.s32 	%r6078, %r671, %r21313;
	add.s32 	%r6079, %r6078, %r6076;
	setp.lt.u32 	%p1090, %r6079, %r6078;
	mul.hi.u32 	%r6080, %r671, %r21313;
	selp.u32 	%r6081, 1, 0, %p1090;
	add.s32 	%r6082, %r6080, %r6081;
	add.s32 	%r6083, %r6079, %r6015;
	mul.lo.s32 	%r6084, %r672, %r21313;
	add.s32 	%r6085, %r6084, %r6082;
	setp.lt.u32 	%p1091, %r6085, %r6084;
	mul.hi.u32 	%r6086, %r672, %r21313;
	selp.u32 	%r6087, 1, 0, %p1091;
	add.s32 	%r6088, %r6086, %r6087;
	add.s32 	%r6089, %r6085, %r6026;
	mul.lo.s32 	%r6090, %r673, %r21313;
	add.s32 	%r6091, %r6090, %r6088;
	setp.lt.u32 	%p1092, %r6091, %r6090;
	mul.hi.u32 	%r6092, %r673, %r21313;
	selp.u32 	%r6093, 1, 0, %p1092;
	add.s32 	%r6094, %r6092, %r6093;
	add.s32 	%r6095, %r6091, %r6036;
	mul.lo.s32 	%r6096, %r674, %r21313;
	add.s32 	%r6097, %r6096, %r6094;
	setp.lt.u32 	%p1093, %r6097, %r6096;
	mul.hi.u32 	%r6098, %r674, %r21313;
	selp.u32 	%r6099, 1, 0, %p1093;
	add.s32 	%r6100, %r6098, %r6099;
	add.s32 	%r6101, %r6097, %r6046;
	mul.lo.s32 	%r6102, %r5850, %r21313;
	add.s32 	%r6103, %r6102, %r6100;
	setp.lt.u32 	%p1094, %r6103, %r6102;
	mul.hi.u32 	%r6104, %r5850, %r21313;
	selp.u32 	%r6105, 1, 0, %p1094;
	add.s32 	%r6106, %r6104, %r6105;
	add.s32 	%r6107, %r6106, %r6063;
	setp.lt.u32 	%p1095, %r6107, %r6106;
	mul.lo.s32 	%r6108, %r700, %r6107;
	mul.hi.u32 	%r6109, %r700, %r6107;
	sub.s32 	%r6110, %r6064, %r6108;
	setp.lt.u32 	%p1096, %r6064, %r6108;
	selp.u32 	%r6111, 1, 0, %p1096;
	mul.lo.s32 	%r6112, %r1, %r6107;
	add.s32 	%r6113, %r6112, %r6109;
	setp.lt.u32 	%p1097, %r6113, %r6112;
	mul.hi.u32 	%r6114, %r1, %r6107;
	selp.u32 	%r6115, 1, 0, %p1097;
	add.s32 	%r6116, %r6114, %r6115;
	selp.b32 	%r6117, -977, 0, %p1095;
	add.s32 	%r6118, %r6117, %r6113;
	add.s32 	%r6119, %r6118, %r6111;
	sub.s32 	%r6120, %r6071, %r6119;
	setp.lt.u32 	%p1098, %r6071, %r6119;
	setp.eq.s32 	%p1099, %r6119, 0;
	selp.b32 	%r6121, %r6111, 0, %p1099;
	selp.b32 	%r6122, 1, %r6121, %p1098;
	mul.lo.s32 	%r6123, %r504, %r6107;
	add.s32 	%r6124, %r6123, %r6116;
	setp.lt.u32 	%p1100, %r6124, %r6123;
	mul.hi.u32 	%r6125, %r504, %r6107;
	selp.u32 	%r6126, 1, 0, %p1100;
	add.s32 	%r6127, %r6125, %r6126;
	selp.b32 	%r6128, -2, 0, %p1095;
	add.s32 	%r6129, %r6128, %r6124;
	add.s32 	%r6130, %r6129, %r6122;
	sub.s32 	%r6131, %r6077, %r6130;
	setp.lt.u32 	%p1101, %r6077, %r6130;
	setp.eq.s32 	%p1102, %r6130, 0;
	selp.b32 	%r6132, %r6122, 0, %p1102;
	selp.b32 	%r6133, 1, %r6132, %p1101;
	mul.lo.s32 	%r6134, %r505, %r6107;
	add.s32 	%r6135, %r6134, %r6127;
	setp.lt.u32 	%p1103, %r6135, %r6134;
	mul.hi.u32 	%r6136, %r505, %r6107;
	selp.u32 	%r6137, 1, 0, %p1103;
	add.s32 	%r6138, %r6136, %r6137;
	selp.s32 	%r6139, -1, 0, %p1095;
	add.s32 	%r6140, %r6135, %r6139;
	add.s32 	%r6141, %r6140, %r6133;
	sub.s32 	%r6142, %r6083, %r6141;
	setp.lt.u32 	%p1104, %r6083, %r6141;
	setp.eq.s32 	%p1105, %r6141, 0;
	selp.b32 	%r6143, %r6133, 0, %p1105;
	selp.b32 	%r6144, 1, %r6143, %p1104;
	mul.lo.s32 	%r6145, %r2, %r6107;
	add.s32 	%r6146, %r6145, %r6138;
	setp.lt.u32 	%p1106, %r6146, %r6145;
	mul.hi.u32 	%r6147, %r2, %r6107;
	selp.u32 	%r6148, 1, 0, %p1106;
	add.s32 	%r6149, %r6147, %r6148;
	add.s32 	%r6150, %r6146, %r6139;
	add.s32 	%r6151, %r6150, %r6144;
	sub.s32 	%r6152, %r6089, %r6151;
	setp.lt.u32 	%p1107, %r6089, %r6151;
	setp.eq.s32 	%p1108, %r6151, 0;
	selp.b32 	%r6153, %r6144, 0, %p1108;
	selp.b32 	%r6154, 1, %r6153, %p1107;
	mul.lo.s32 	%r6155, %r506, %r6107;
	add.s32 	%r6156, %r6155, %r6149;
	setp.lt.u32 	%p1109, %r6156, %r6155;
	mul.hi.u32 	%r6157, %r506, %r6107;
	selp.u32 	%r6158, 1, 0, %p1109;
	add.s32 	%r6159, %r6157, %r6158;
	add.s32 	%r6160, %r6156, %r6139;
	add.s32 	%r6161, %r6160, %r6154;
	sub.s32 	%r6162, %r6095, %r6161;
	setp.lt.u32 	%p1110, %r6095, %r6161;
	setp.eq.s32 	%p1111, %r6161, 0;
	selp.b32 	%r6163, %r6154, 0, %p1111;
	selp.b32 	%r6164, 1, %r6163, %p1110;
	mul.lo.s32 	%r6165, %r507, %r6107;
	add.s32 	%r6166, %r6165, %r6159;
	setp.lt.u32 	%p1112, %r6166, %r6165;
	mul.hi.u32 	%r6167, %r507, %r6107;
	selp.u32 	%r6168, 1, 0, %p1112;
	add.s32 	%r6169, %r6167, %r6168;
	add.s32 	%r6170, %r6166, %r6139;
	add.s32 	%r6171, %r6170, %r6164;
	setp.gt.u32 	%p1113, %r6171, %r6101;
	setp.eq.s32 	%p1114, %r6171, 0;
	selp.b32 	%r6172, %r6164, 0, %p1114;
	selp.b32 	%r6173, 1, %r6172, %p1113;
	mad.lo.s32 	%r6174, %r701, %r6107, %r6169;
	add.s32 	%r6175, %r6174, %r6139;
	add.s32 	%r6176, %r6175, %r6173;
	add.s32 	%r6177, %r5985, %r6103;
	add.s32 	%r6178, %r6055, %r6176;
	sub.s32 	%r6179, %r6177, %r6178;
	mul.lo.s32 	%r6180, %r5849, %r21314;
	mul.hi.u32 	%r6181, %r5849, %r21314;
	mul.lo.s32 	%r6182, %r669, %r21314;
	add.s32 	%r6183, %r6182, %r6181;
	setp.lt.u32 	%p1115, %r6183, %r6182;
	mul.hi.u32 	%r6184, %r669, %r21314;
	selp.u32 	%r6185, 1, 0, %p1115;
	add.s32 	%r6186, %r6184, %r6185;
	add.s32 	%r6187, %r6183, %r6110;
	mul.lo.s32 	%r6188, %r670, %r21314;
	add.s32 	%r6189, %r6188, %r6186;
	setp.lt.u32 	%p1116, %r6189, %r6188;
	mul.hi.u32 	%r6190, %r670, %r21314;
	selp.u32 	%r6191, 1, 0, %p1116;
	add.s32 	%r6192, %r6190, %r6191;
	add.s32 	%r6193, %r6189, %r6120;
	mul.lo.s32 	%r6194, %r671, %r21314;
	add.s32 	%r6195, %r6194, %r6192;
	setp.lt.u32 	%p1117, %r6195, %r6194;
	mul.hi.u32 	%r6196, %r671, %r21314;
	selp.u32 	%r6197, 1, 0, %p1117;
	add.s32 	%r6198, %r6196, %r6197;
	add.s32 	%r6199, %r6195, %r6131;
	mul.lo.s32 	%r6200, %r672, %r21314;
	add.s32 	%r6201, %r6200, %r6198;
	setp.lt.u32 	%p1118, %r6201, %r6200;
	mul.hi.u32 	%r6202, %r672, %r21314;
	selp.u32 	%r6203, 1, 0, %p1118;
	add.s32 	%r6204, %r6202, %r6203;
	add.s32 	%r6205, %r6201, %r6142;
	mul.lo.s32 	%r6206, %r673, %r21314;
	add.s32 	%r6207, %r6206, %r6204;
	setp.lt.u32 	%p1119, %r6207, %r6206;
	mul.hi.u32 	%r6208, %r673, %r21314;
	selp.u32 	%r6209, 1, 0, %p1119;
	add.s32 	%r6210, %r6208, %r6209;
	add.s32 	%r6211, %r6207, %r6152;
	mul.lo.s32 	%r6212, %r674, %r21314;
	add.s32 	%r6213, %r6212, %r6210;
	setp.lt.u32 	%p1120, %r6213, %r6212;
	mul.hi.u32 	%r6214, %r674, %r21314;
	selp.u32 	%r6215, 1, 0, %p1120;
	add.s32 	%r6216, %r6214, %r6215;
	add.s32 	%r6217, %r6213, %r6162;
	mul.lo.s32 	%r6218, %r5850, %r21314;
	add.s32 	%r6219, %r6218, %r6216;
	setp.lt.u32 	%p1121, %r6219, %r6218;
	mul.hi.u32 	%r6220, %r5850, %r21314;
	selp.u32 	%r6221, 1, 0, %p1121;
	add.s32 	%r6222, %r6220, %r6221;
	add.s32 	%r6223, %r6222, %r6179;
	setp.lt.u32 	%p1122, %r6223, %r6222;
	mul.lo.s32 	%r6224, %r700, %r6223;
	mul.hi.u32 	%r6225, %r700, %r6223;
	sub.s32 	%r6226, %r6180, %r6224;
	setp.lt.u32 	%p1123, %r6180, %r6224;
	selp.u32 	%r6227, 1, 0, %p1123;
	mul.lo.s32 	%r6228, %r1, %r6223;
	add.s32 	%r6229, %r6228, %r6225;
	setp.lt.u32 	%p1124, %r6229, %r6228;
	mul.hi.u32 	%r6230, %r1, %r6223;
	selp.u32 	%r6231, 1, 0, %p1124;
	add.s32 	%r6232, %r6230, %r6231;
	selp.b32 	%r6233, -977, 0, %p1122;
	add.s32 	%r6234, %r6233, %r6229;
	add.s32 	%r6235, %r6234, %r6227;
	sub.s32 	%r6236, %r6187, %r6235;
	setp.lt.u32 	%p1125, %r6187, %r6235;
	setp.eq.s32 	%p1126, %r6235, 0;
	selp.b32 	%r6237, %r6227, 0, %p1126;
	selp.b32 	%r6238, 1, %r6237, %p1125;
	mul.lo.s32 	%r6239, %r504, %r6223;
	add.s32 	%r6240, %r6239, %r6232;
	setp.lt.u32 	%p1127, %r6240, %r6239;
	mul.hi.u32 	%r6241, %r504, %r6223;
	selp.u32 	%r6242, 1, 0, %p1127;
	add.s32 	%r6243, %r6241, %r6242;
	selp.b32 	%r6244, -2, 0, %p1122;
	add.s32 	%r6245, %r6244, %r6240;
	add.s32 	%r6246, %r6245, %r6238;
	sub.s32 	%r6247, %r6193, %r6246;
	setp.lt.u32 	%p1128, %r6193, %r6246;
	setp.eq.s32 	%p1129, %r6246, 0;
	selp.b32 	%r6248, %r6238, 0, %p1129;
	selp.b32 	%r6249, 1, %r6248, %p1128;
	mul.lo.s32 	%r6250, %r505, %r6223;
	add.s32 	%r6251, %r6250, %r6243;
	setp.lt.u32 	%p1130, %r6251, %r6250;
	mul.hi.u32 	%r6252, %r505, %r6223;
	selp.u32 	%r6253, 1, 0, %p1130;
	add.s32 	%r6254, %r6252, %r6253;
	selp.s32 	%r6255, -1, 0, %p1122;
	add.s32 	%r6256, %r6251, %r6255;
	add.s32 	%r6257, %r6256, %r6249;
	sub.s32 	%r6258, %r6199, %r6257;
	setp.lt.u32 	%p1131, %r6199, %r6257;
	setp.eq.s32 	%p1132, %r6257, 0;
	selp.b32 	%r6259, %r6249, 0, %p1132;
	selp.b32 	%r6260, 1, %r6259, %p1131;
	mul.lo.s32 	%r6261, %r2, %r6223;
	add.s32 	%r6262, %r6261, %r6254;
	setp.lt.u32 	%p1133, %r6262, %r6261;
	mul.hi.u32 	%r6263, %r2, %r6223;
	selp.u32 	%r6264, 1, 0, %p1133;
	add.s32 	%r6265, %r6263, %r6264;
	add.s32 	%r6266, %r6262, %r6255;
	add.s32 	%r6267, %r6266, %r6260;
	sub.s32 	%r6268, %r6205, %r6267;
	setp.lt.u32 	%p1134, %r6205, %r6267;
	setp.eq.s32 	%p1135, %r6267, 0;
	selp.b32 	%r6269, %r6260, 0, %p1135;
	selp.b32 	%r6270, 1, %r6269, %p1134;
	mul.lo.s32 	%r6271, %r506, %r6223;
	add.s32 	%r6272, %r6271, %r6265;
	setp.lt.u32 	%p1136, %r6272, %r6271;
	mul.hi.u32 	%r6273, %r506, %r6223;
	selp.u32 	%r6274, 1, 0, %p1136;
	add.s32 	%r6275, %r6273, %r6274;
	add.s32 	%r6276, %r6272, %r6255;
	add.s32 	%r6277, %r6276, %r6270;
	sub.s32 	%r6278, %r6211, %r6277;
	setp.lt.u32 	%p1137, %r6211, %r6277;
	setp.eq.s32 	%p1138, %r6277, 0;
	selp.b32 	%r6279, %r6270, 0, %p1138;
	selp.b32 	%r6280, 1, %r6279, %p1137;
	mul.lo.s32 	%r6281, %r507, %r6223;
	add.s32 	%r6282, %r6281, %r6275;
	setp.lt.u32 	%p1139, %r6282, %r6281;
	mul.hi.u32 	%r6283, %r507, %r6223;
	selp.u32 	%r6284, 1, 0, %p1139;
	add.s32 	%r6285, %r6283, %r6284;
	add.s32 	%r6286, %r6282, %r6255;
	add.s32 	%r6287, %r6286, %r6280;
	setp.gt.u32 	%p1140, %r6287, %r6217;
	setp.eq.s32 	%p1141, %r6287, 0;
	selp.b32 	%r6288, %r6280, 0, %p1141;
	selp.b32 	%r6289, 1, %r6288, %p1140;
	mad.lo.s32 	%r6290, %r701, %r6223, %r6285;
	add.s32 	%r6291, %r6290, %r6255;
	add.s32 	%r6292, %r6291, %r6289;
	add.s32 	%r6293, %r6101, %r6219;
	add.s32 	%r6294, %r6171, %r6292;
	sub.s32 	%r6295, %r6293, %r6294;
	mul.lo.s32 	%r6296, %r5849, %r21315;
	mul.hi.u32 	%r6297, %r5849, %r21315;
	mul.lo.s32 	%r6298, %r669, %r21315;
	add.s32 	%r6299, %r6298, %r6297;
	setp.lt.u32 	%p1142, %r6299, %r6298;
	mul.hi.u32 	%r6300, %r669, %r21315;
	selp.u32 	%r6301, 1, 0, %p1142;
	add.s32 	%r6302, %r6300, %r6301;
	add.s32 	%r6303, %r6299, %r6226;
	mul.lo.s32 	%r6304, %r670, %r21315;
	add.s32 	%r6305, %r6304, %r6302;
	setp.lt.u32 	%p1143, %r6305, %r6304;
	mul.hi.u32 	%r6306, %r670, %r21315;
	selp.u32 	%r6307, 1, 0, %p1143;
	add.s32 	%r6308, %r6306, %r6307;
	add.s32 	%r6309, %r6305, %r6236;
	mul.lo.s32 	%r6310, %r671, %r21315;
	add.s32 	%r6311, %r6310, %r6308;
	setp.lt.u32 	%p1144, %r6311, %r6310;
	mul.hi.u32 	%r6312, %r671, %r21315;
	selp.u32 	%r6313, 1, 0, %p1144;
	add.s32 	%r6314, %r6312, %r6313;
	add.s32 	%r6315, %r6311, %r6247;
	mul.lo.s32 	%r6316, %r672, %r21315;
	add.s32 	%r6317, %r6316, %r6314;
	setp.lt.u32 	%p1145, %r6317, %r6316;
	mul.hi.u32 	%r6318, %r672, %r21315;
	selp.u32 	%r6319, 1, 0, %p1145;
	add.s32 	%r6320, %r6318, %r6319;
	add.s32 	%r6321, %r6317, %r6258;
	mul.lo.s32 	%r6322, %r673, %r21315;
	add.s32 	%r6323, %r6322, %r6320;
	setp.lt.u32 	%p1146, %r6323, %r6322;
	mul.hi.u32 	%r6324, %r673, %r21315;
	selp.u32 	%r6325, 1, 0, %p1146;
	add.s32 	%r6326, %r6324, %r6325;
	add.s32 	%r6327, %r6323, %r6268;
	mul.lo.s32 	%r6328, %r674, %r21315;
	add.s32 	%r6329, %r6328, %r6326;
	setp.lt.u32 	%p1147, %r6329, %r6328;
	mul.hi.u32 	%r6330, %r674, %r21315;
	selp.u32 	%r6331, 1, 0, %p1147;
	add.s32 	%r6332, %r6330, %r6331;
	add.s32 	%r6333, %r6329, %r6278;
	mul.lo.s32 	%r6334, %r5850, %r21315;
	add.s32 	%r6335, %r6334, %r6332;
	setp.lt.u32 	%p1148, %r6335, %r6334;
	mul.hi.u32 	%r6336, %r5850, %r21315;
	selp.u32 	%r6337, 1, 0, %p1148;
	add.s32 	%r6338, %r6336, %r6337;
	add.s32 	%r6339, %r6338, %r6295;
	setp.lt.u32 	%p1149, %r6339, %r6338;
	mul.lo.s32 	%r6340, %r700, %r6339;
	mul.hi.u32 	%r6341, %r700, %r6339;
	sub.s32 	%r6342, %r6296, %r6340;
	setp.lt.u32 	%p1150, %r6296, %r6340;
	selp.u32 	%r6343, 1, 0, %p1150;
	mul.lo.s32 	%r6344, %r1, %r6339;
	add.s32 	%r6345, %r6344, %r6341;
	setp.lt.u32 	%p1151, %r6345, %r6344;
	mul.hi.u32 	%r6346, %r1, %r6339;
	selp.u32 	%r6347, 1, 0, %p1151;
	add.s32 	%r6348, %r6346, %r6347;
	selp.b32 	%r6349, -977, 0, %p1149;
	add.s32 	%r6350, %r6349, %r6345;
	add.s32 	%r6351, %r6350, %r6343;
	sub.s32 	%r6352, %r6303, %r6351;
	setp.lt.u32 	%p1152, %r6303, %r6351;
	setp.eq.s32 	%p1153, %r6351, 0;
	selp.b32 	%r6353, %r6343, 0, %p1153;
	selp.b32 	%r6354, 1, %r6353, %p1152;
	mul.lo.s32 	%r6355, %r504, %r6339;
	add.s32 	%r6356, %r6355, %r6348;
	setp.lt.u32 	%p1154, %r6356, %r6355;
	mul.hi.u32 	%r6357, %r504, %r6339;
	selp.u32 	%r6358, 1, 0, %p1154;
	add.s32 	%r6359, %r6357, %r6358;
	selp.b32 	%r6360, -2, 0, %p1149;
	add.s32 	%r6361, %r6360, %r6356;
	add.s32 	%r6362, %r6361, %r6354;
	sub.s32 	%r6363, %r6309, %r6362;
	setp.lt.u32 	%p1155, %r6309, %r6362;
	setp.eq.s32 	%p1156, %r6362, 0;
	selp.b32 	%r6364, %r6354, 0, %p1156;
	selp.b32 	%r6365, 1, %r6364, %p1155;
	mul.lo.s32 	%r6366, %r505, %r6339;
	add.s32 	%r6367, %r6366, %r6359;
	setp.lt.u32 	%p1157, %r6367, %r6366;
	mul.hi.u32 	%r6368, %r505, %r6339;
	selp.u32 	%r6369, 1, 0, %p1157;
	add.s32 	%r6370, %r6368, %r6369;
	selp.s32 	%r6371, -1, 0, %p1149;
	add.s32 	%r6372, %r6367, %r6371;
	add.s32 	%r6373, %r6372, %r6365;
	sub.s32 	%r6374, %r6315, %r6373;
	setp.lt.u32 	%p1158, %r6315, %r6373;
	setp.eq.s32 	%p1159, %r6373, 0;
	selp.b32 	%r6375, %r6365, 0, %p1159;
	selp.b32 	%r6376, 1, %r6375, %p1158;
	mul.lo.s32 	%r6377, %r2, %r6339;
	add.s32 	%r6378, %r6377, %r6370;
	setp.lt.u32 	%p1160, %r6378, %r6377;
	mul.hi.u32 	%r6379, %r2, %r6339;
	selp.u32 	%r6380, 1, 0, %p1160;
	add.s32 	%r6381, %r6379, %r6380;
	add.s32 	%r6382, %r6378, %r6371;
	add.s32 	%r6383, %r6382, %r6376;
	sub.s32 	%r6384, %r6321, %r6383;
	setp.lt.u32 	%p1161, %r6321, %r6383;
	setp.eq.s32 	%p1162, %r6383, 0;
	selp.b32 	%r6385, %r6376, 0, %p1162;
	selp.b32 	%r6386, 1, %r6385, %p1161;
	mul.lo.s32 	%r6387, %r506, %r6339;
	add.s32 	%r6388, %r6387, %r6381;
	setp.lt.u32 	%p1163, %r6388, %r6387;
	mul.hi.u32 	%r6389, %r506, %r6339;
	selp.u32 	%r6390, 1, 0, %p1163;
	add.s32 	%r6391, %r6389, %r6390;
	add.s32 	%r6392, %r6388, %r6371;
	add.s32 	%r6393, %r6392, %r6386;
	sub.s32 	%r6394, %r6327, %r6393;
	setp.lt.u32 	%p1164, %r6327, %r6393;
	setp.eq.s32 	%p1165, %r6393, 0;
	selp.b32 	%r6395, %r6386, 0, %p1165;
	selp.b32 	%r6396, 1, %r6395, %p1164;
	mul.lo.s32 	%r6397, %r507, %r6339;
	add.s32 	%r6398, %r6397, %r6391;
	setp.lt.u32 	%p1166, %r6398, %r6397;
	mul.hi.u32 	%r6399, %r507, %r6339;
	selp.u32 	%r6400, 1, 0, %p1166;
	add.s32 	%r6401, %r6399, %r6400;
	add.s32 	%r6402, %r6398, %r6371;
	add.s32 	%r6403, %r6402, %r6396;
	setp.gt.u32 	%p1167, %r6403, %r6333;
	setp.eq.s32 	%p1168, %r6403, 0;
	selp.b32 	%r6404, %r6396, 0, %p1168;
	selp.b32 	%r6405, 1, %r6404, %p1167;
	mad.lo.s32 	%r6406, %r701, %r6339, %r6401;
	add.s32 	%r6407, %r6406, %r6371;
	add.s32 	%r6408, %r6407, %r6405;
	add.s32 	%r6409, %r6217, %r6335;
	add.s32 	%r6410, %r6287, %r6408;
	sub.s32 	%r6411, %r6409, %r6410;
	mul.lo.s32 	%r6412, %r5849, %r21316;
	mul.hi.u32 	%r6413, %r5849, %r21316;
	mul.lo.s32 	%r6414, %r669, %r21316;
	add.s32 	%r6415, %r6414, %r6413;
	setp.lt.u32 	%p1169, %r6415, %r6414;
	mul.hi.u32 	%r6416, %r669, %r21316;
	selp.u32 	%r6417, 1, 0, %p1169;
	add.s32 	%r6418, %r6416, %r6417;
	add.s32 	%r6419, %r6415, %r6342;
	mul.lo.s32 	%r6420, %r670, %r21316;
	add.s32 	%r6421, %r6420, %r6418;
	setp.lt.u32 	%p1170, %r6421, %r6420;
	mul.hi.u32 	%r6422, %r670, %r21316;
	selp.u32 	%r6423, 1, 0, %p1170;
	add.s32 	%r6424, %r6422, %r6423;
	add.s32 	%r6425, %r6421, %r6352;
	mul.lo.s32 	%r6426, %r671, %r21316;
	add.s32 	%r6427, %r6426, %r6424;
	setp.lt.u32 	%p1171, %r6427, %r6426;
	mul.hi.u32 	%r6428, %r671, %r21316;
	selp.u32 	%r6429, 1, 0, %p1171;
	add.s32 	%r6430, %r6428, %r6429;
	add.s32 	%r6431, %r6427, %r6363;
	mul.lo.s32 	%r6432, %r672, %r21316;
	add.s32 	%r6433, %r6432, %r6430;
	setp.lt.u32 	%p1172, %r6433, %r6432;
	mul.hi.u32 	%r6434, %r672, %r21316;
	selp.u32 	%r6435, 1, 0, %p1172;
	add.s32 	%r6436, %r6434, %r6435;
	add.s32 	%r6437, %r6433, %r6374;
	mul.lo.s32 	%r6438, %r673, %r21316;
	add.s32 	%r6439, %r6438, %r6436;
	setp.lt.u32 	%p1173, %r6439, %r6438;
	mul.hi.u32 	%r6440, %r673, %r21316;
	selp.u32 	%r6441, 1, 0, %p1173;
	add.s32 	%r6442, %r6440, %r6441;
	add.s32 	%r6443, %r6439, %r6384;
	mul.lo.s32 	%r6444, %r674, %r21316;
	add.s32 	%r6445, %r6444, %r6442;
	setp.lt.u32 	%p1174, %r6445, %r6444;
	mul.hi.u32 	%r6446, %r674, %r21316;
	selp.u32 	%r6447, 1, 0, %p1174;
	add.s32 	%r6448, %r6446, %r6447;
	add.s32 	%r6449, %r6445, %r6394;
	mul.lo.s32 	%r6450, %r5850, %r21316;
	add.s32 	%r6451, %r6450, %r6448;
	setp.lt.u32 	%p1175, %r6451, %r6450;
	mul.hi.u32 	%r6452, %r5850, %r21316;
	selp.u32 	%r6453, 1, 0, %p1175;
	add.s32 	%r6454, %r6452, %r6453;
	add.s32 	%r6455, %r6454, %r6411;
	setp.lt.u32 	%p1176, %r6455, %r6454;
	mul.lo.s32 	%r6456, %r700, %r6455;
	mul.hi.u32 	%r6457, %r700, %r6455;
	sub.s32 	%r6458, %r6412, %r6456;
	setp.lt.u32 	%p1177, %r6412, %r6456;
	selp.u32 	%r6459, 1, 0, %p1177;
	mul.lo.s32 	%r6460, %r1, %r6455;
	add.s32 	%r6461, %r6460, %r6457;
	setp.lt.u32 	%p1178, %r6461, %r6460;
	mul.hi.u32 	%r6462, %r1, %r6455;
	selp.u32 	%r6463, 1, 0, %p1178;
	add.s32 	%r6464, %r6462, %r6463;
	selp.b32 	%r6465, -977, 0, %p1176;
	add.s32 	%r6466, %r6465, %r6461;
	add.s32 	%r6467, %r6466, %r6459;
	sub.s32 	%r6468, %r6419, %r6467;
	setp.lt.u32 	%p1179, %r6419, %r6467;
	setp.eq.s32 	%p1180, %r6467, 0;
	selp.b32 	%r6469, %r6459, 0, %p1180;
	selp.b32 	%r6470, 1, %r6469, %p1179;
	mul.lo.s32 	%r6471, %r504, %r6455;
	add.s32 	%r6472, %r6471, %r6464;
	setp.lt.u32 	%p1181, %r6472, %r6471;
	mul.hi.u32 	%r6473, %r504, %r6455;
	selp.u32 	%r6474, 1, 0, %p1181;
	add.s32 	%r6475, %r6473, %r6474;
	selp.b32 	%r6476, -2, 0, %p1176;
	add.s32 	%r6477, %r6476, %r6472;
	add.s32 	%r6478, %r6477, %r6470;
	sub.s32 	%r6479, %r6425, %r6478;
	setp.lt.u32 	%p1182, %r6425, %r6478;
	setp.eq.s32 	%p1183, %r6478, 0;
	selp.b32 	%r6480, %r6470, 0, %p1183;
	selp.b32 	%r6481, 1, %r6480, %p1182;
	mul.lo.s32 	%r6482, %r505, %r6455;
	add.s32 	%r6483, %r6482, %r6475;
	setp.lt.u32 	%p1184, %r6483, %r6482;
	mul.hi.u32 	%r6484, %r505, %r6455;
	selp.u32 	%r6485, 1, 0, %p1184;
	add.s32 	%r6486, %r6484, %r6485;
	selp.s32 	%r6487, -1, 0, %p1176;
	add.s32 	%r6488, %r6483, %r6487;
	add.s32 	%r6489, %r6488, %r6481;
	sub.s32 	%r6490, %r6431, %r6489;
	setp.lt.u32 	%p1185, %r6431, %r6489;
	setp.eq.s32 	%p1186, %r6489, 0;
	selp.b32 	%r6491, %r6481, 0, %p1186;
	selp.b32 	%r6492, 1, %r6491, %p1185;
	mul.lo.s32 	%r6493, %r2, %r6455;
	add.s32 	%r6494, %r6493, %r6486;
	setp.lt.u32 	%p1187, %r6494, %r6493;
	mul.hi.u32 	%r6495, %r2, %r6455;
	selp.u32 	%r6496, 1, 0, %p1187;
	add.s32 	%r6497, %r6495, %r6496;
	add.s32 	%r6498, %r6494, %r6487;
	add.s32 	%r6499, %r6498, %r6492;
	sub.s32 	%r6500, %r6437, %r6499;
	setp.lt.u32 	%p1188, %r6437, %r6499;
	setp.eq.s32 	%p1189, %r6499, 0;
	selp.b32 	%r6501, %r6492, 0, %p1189;
	selp.b32 	%r6502, 1, %r6501, %p1188;
	mul.lo.s32 	%r6503, %r506, %r6455;
	add.s32 	%r6504, %r6503, %r6497;
	setp.lt.u32 	%p1190, %r6504, %r6503;
	mul.hi.u32 	%r6505, %r506, %r6455;
	selp.u32 	%r6506, 1, 0, %p1190;
	add.s32 	%r6507, %r6505, %r6506;
	add.s32 	%r6508, %r6504, %r6487;
	add.s32 	%r6509, %r6508, %r6502;
	sub.s32 	%r6510, %r6443, %r6509;
	setp.lt.u32 	%p1191, %r6443, %r6509;
	setp.eq.s32 	%p1192, %r6509, 0;
	selp.b32 	%r6511, %r6502, 0, %p1192;
	selp.b32 	%r6512, 1, %r6511, %p1191;
	mul.lo.s32 	%r6513, %r507, %r6455;
	add.s32 	%r6514, %r6513, %r6507;
	setp.lt.u32 	%p1193, %r6514, %r6513;
	mul.hi.u32 	%r6515, %r507, %r6455;
	selp.u32 	%r6516, 1, 0, %p1193;
	add.s32 	%r6517, %r6515, %r6516;
	add.s32 	%r6518, %r6514, %r6487;
	add.s32 	%r6519, %r6518, %r6512;
	setp.gt.u32 	%p1194, %r6519, %r6449;
	setp.eq.s32 	%p1195, %r6519, 0;
	selp.b32 	%r6520, %r6512, 0, %p1195;
	selp.b32 	%r6521, 1, %r6520, %p1194;
	mad.lo.s32 	%r6522, %r701, %r6455, %r6517;
	add.s32 	%r6523, %r6522, %r6487;
	add.s32 	%r6524, %r6523, %r6521;
	add.s32 	%r6525, %r6333, %r6451;
	add.s32 	%r6526, %r6403, %r6524;
	sub.s32 	%r6527, %r6525, %r6526;
	mul.lo.s32 	%r6528, %r5849, %r21317;
	mul.hi.u32 	%r6529, %r5849, %r21317;
	mul.lo.s32 	%r6530, %r669, %r21317;
	add.s32 	%r6531, %r6530, %r6529;
	setp.lt.u32 	%p1196, %r6531, %r6530;
	mul.hi.u32 	%r6532, %r669, %r21317;
	selp.u32 	%r6533, 1, 0, %p1196;
	add.s32 	%r6534, %r6532, %r6533;
	add.s32 	%r6535, %r6531, %r6458;
	mul.lo.s32 	%r6536, %r670, %r21317;
	add.s32 	%r6537, %r6536, %r6534;
	setp.lt.u32 	%p1197, %r6537, %r6536;
	mul.hi.u32 	%r6538, %r670, %r21317;
	selp.u32 	%r6539, 1, 0, %p1197;
	add.s32 	%r6540, %r6538, %r6539;
	add.s32 	%r6541, %r6537, %r6468;
	mul.lo.s32 	%r6542, %r671, %r21317;
	add.s32 	%r6543, %r6542, %r6540;
	setp.lt.u32 	%p1198, %r6543, %r6542;
	mul.hi.u32 	%r6544, %r671, %r21317;
	selp.u32 	%r6545, 1, 0, %p1198;
	add.s32 	%r6546, %r6544, %r6545;
	add.s32 	%r6547, %r6543, %r6479;
	mul.lo.s32 	%r6548, %r672, %r21317;
	add.s32 	%r6549, %r6548, %r6546;
	setp.lt.u32 	%p1199, %r6549, %r6548;
	mul.hi.u32 	%r6550, %r672, %r21317;
	selp.u32 	%r6551, 1, 0, %p1199;
	add.s32 	%r6552, %r6550, %r6551;
	add.s32 	%r6553, %r6549, %r6490;
	mul.lo.s32 	%r6554, %r673, %r21317;
	add.s32 	%r6555, %r6554, %r6552;
	setp.lt.u32 	%p1200, %r6555, %r6554;
	mul.hi.u32 	%r6556, %r673, %r21317;
	selp.u32 	%r6557, 1, 0, %p1200;
	add.s32 	%r6558, %r6556, %r6557;
	add.s32 	%r6559, %r6555, %r6500;
	mul.lo.s32 	%r6560, %r674, %r21317;
	add.s32 	%r6561, %r6560, %r6558;
	setp.lt.u32 	%p1201, %r6561, %r6560;
	mul.hi.u32 	%r6562, %r674, %r21317;
	selp.u32 	%r6563, 1, 0, %p1201;
	add.s32 	%r6564, %r6562, %r6563;
	add.s32 	%r6565, %r6561, %r6510;
	mul.lo.s32 	%r6566, %r5850, %r21317;
	add.s32 	%r6567, %r6566, %r6564;
	setp.lt.u32 	%p1202, %r6567, %r6566;
	mul.hi.u32 	%r6568, %r5850, %r21317;
	selp.u32 	%r6569, 1, 0, %p1202;
	add.s32 	%r6570, %r6568, %r6569;
	add.s32 	%r6571, %r6570, %r6527;
	setp.lt.u32 	%p1203, %r6571, %r6570;
	mul.lo.s32 	%r6572, %r700, %r6571;
	mul.hi.u32 	%r6573, %r700, %r6571;
	sub.s32 	%r6574, %r6528, %r6572;
	setp.lt.u32 	%p1204, %r6528, %r6572;
	selp.u32 	%r6575, 1, 0, %p1204;
	mul.lo.s32 	%r6576, %r1, %r6571;
	add.s32 	%r6577, %r6576, %r6573;
	setp.lt.u32 	%p1205, %r6577, %r6576;
	mul.hi.u32 	%r6578, %r1, %r6571;
	selp.u32 	%r6579, 1, 0, %p1205;
	add.s32 	%r6580, %r6578, %r6579;
	selp.b32 	%r6581, -977, 0, %p1203;
	add.s32 	%r6582, %r6581, %r6577;
	add.s32 	%r6583, %r6582, %r6575;
	sub.s32 	%r6584, %r6535, %r6583;
	setp.lt.u32 	%p1206, %r6535, %r6583;
	setp.eq.s32 	%p1207, %r6583, 0;
	selp.b32 	%r6585, %r6575, 0, %p1207;
	selp.b32 	%r6586, 1, %r6585, %p1206;
	mul.lo.s32 	%r6587, %r504, %r6571;
	add.s32 	%r6588, %r6587, %r6580;
	setp.lt.u32 	%p1208, %r6588, %r6587;
	mul.hi.u32 	%r6589, %r504, %r6571;
	selp.u32 	%r6590, 1, 0, %p1208;
	add.s32 	%r6591, %r6589, %r6590;
	selp.b32 	%r6592, -2, 0, %p1203;
	add.s32 	%r6593, %r6592, %r6588;
	add.s32 	%r6594, %r6593, %r6586;
	sub.s32 	%r6595, %r6541, %r6594;
	setp.lt.u32 	%p1209, %r6541, %r6594;
	setp.eq.s32 	%p1210, %r6594, 0;
	selp.b32 	%r6596, %r6586, 0, %p1210;
	selp.b32 	%r6597, 1, %r6596, %p1209;
	mul.lo.s32 	%r6598, %r505, %r6571;
	add.s32 	%r6599, %r6598, %r6591;
	setp.lt.u32 	%p1211, %r6599, %r6598;
	mul.hi.u32 	%r6600, %r505, %r6571;
	selp.u32 	%r6601, 1, 0, %p1211;
	add.s32 	%r6602, %r6600, %r6601;
	selp.s32 	%r6603, -1, 0, %p1203;
	add.s32 	%r6604, %r6599, %r6603;
	add.s32 	%r6605, %r6604, %r6597;
	sub.s32 	%r6606, %r6547, %r6605;
	setp.lt.u32 	%p1212, %r6547, %r6605;
	setp.eq.s32 	%p1213, %r6605, 0;
	selp.b32 	%r6607, %r6597, 0, %p1213;
	selp.b32 	%r6608, 1, %r6607, %p1212;
	mul.lo.s32 	%r6609, %r2, %r6571;
	add.s32 	%r6610, %r6609, %r6602;
	setp.lt.u32 	%p1214, %r6610, %r6609;
	mul.hi.u32 	%r6611, %r2, %r6571;
	selp.u32 	%r6612, 1, 0, %p1214;
	add.s32 	%r6613, %r6611, %r6612;
	add.s32 	%r6614, %r6610, %r6603;
	add.s32 	%r6615, %r6614, %r6608;
	sub.s32 	%r6616, %r6553, %r6615;
	setp.lt.u32 	%p1215, %r6553, %r6615;
	setp.eq.s32 	%p1216, %r6615, 0;
	selp.b32 	%r6617, %r6608, 0, %p1216;
	selp.b32 	%r6618, 1, %r6617, %p1215;
	mul.lo.s32 	%r6619, %r506, %r6571;
	add.s32 	%r6620, %r6619, %r6613;
	setp.lt.u32 	%p1217, %r6620, %r6619;
	mul.hi.u32 	%r6621, %r506, %r6571;
	selp.u32 	%r6622, 1, 0, %p1217;
	add.s32 	%r6623, %r6621, %r6622;
	add.s32 	%r6624, %r6620, %r6603;
	add.s32 	%r6625, %r6624, %r6618;
	sub.s32 	%r6626, %r6559, %r6625;
	setp.lt.u32 	%p1218, %r6559, %r6625;
	setp.eq.s32 	%p1219, %r6625, 0;
	selp.b32 	%r6627, %r6618, 0, %p1219;
	selp.b32 	%r6628, 1, %r6627, %p1218;
	mul.lo.s32 	%r6629, %r507, %r6571;
	add.s32 	%r6630, %r6629, %r6623;
	setp.lt.u32 	%p1220, %r6630, %r6629;
	mul.hi.u32 	%r6631, %r507, %r6571;
	selp.u32 	%r6632, 1, 0, %p1220;
	add.s32 	%r6633, %r6631, %r6632;
	add.s32 	%r6634, %r6630, %r6603;
	add.s32 	%r6635, %r6634, %r6628;
	setp.gt.u32 	%p1221, %r6635, %r6565;
	setp.eq.s32 	%p1222, %r6635, 0;
	selp.b32 	%r6636, %r6628, 0, %p1222;
	selp.b32 	%r6637, 1, %r6636, %p1221;
	mad.lo.s32 	%r6638, %r701, %r6571, %r6633;
	add.s32 	%r6639, %r6638, %r6603;
	add.s32 	%r6640, %r6639, %r6637;
	add.s32 	%r6641, %r6449, %r6567;
	add.s32 	%r6642, %r6519, %r6640;
	sub.s32 	%r6643, %r6641, %r6642;
	mul.lo.s32 	%r6644, %r5849, %r21318;
	mul.hi.u32 	%r6645, %r5849, %r21318;
	mul.lo.s32 	%r6646, %r669, %r21318;
	add.s32 	%r6647, %r6646, %r6645;
	setp.lt.u32 	%p1223, %r6647, %r6646;
	mul.hi.u32 	%r6648, %r669, %r21318;
	selp.u32 	%r6649, 1, 0, %p1223;
	add.s32 	%r6650, %r6648, %r6649;
	add.s32 	%r6651, %r6647, %r6574;
	mul.lo.s32 	%r6652, %r670, %r21318;
	add.s32 	%r6653, %r6652, %r6650;
	setp.lt.u32 	%p1224, %r6653, %r6652;
	mul.hi.u32 	%r6654, %r670, %r21318;
	selp.u32 	%r6655, 1, 0, %p1224;
	add.s32 	%r6656, %r6654, %r6655;
	add.s32 	%r6657, %r6653, %r6584;
	mul.lo.s32 	%r6658, %r671, %r21318;
	add.s32 	%r6659, %r6658, %r6656;
	setp.lt.u32 	%p1225, %r6659, %r6658;
	mul.hi.u32 	%r6660, %r671, %r21318;
	selp.u32 	%r6661, 1, 0, %p1225;
	add.s32 	%r6662, %r6660, %r6661;
	add.s32 	%r6663, %r6659, %r6595;
	mul.lo.s32 	%r6664, %r672, %r21318;
	add.s32 	%r6665, %r6664, %r6662;
	setp.lt.u32 	%p1226, %r6665, %r6664;
	mul.hi.u32 	%r6666, %r672, %r21318;
	selp.u32 	%r6667, 1, 0, %p1226;
	add.s32 	%r6668, %r6666, %r6667;
	add.s32 	%r6669, %r6665, %r6606;
	mul.lo.s32 	%r6670, %r673, %r21318;
	add.s32 	%r6671, %r6670, %r6668;
	setp.lt.u32 	%p1227, %r6671, %r6670;
	mul.hi.u32 	%r6672, %r673, %r21318;
	selp.u32 	%r6673, 1, 0, %p1227;
	add.s32 	%r6674, %r6672, %r6673;
	add.s32 	%r6675, %r6671, %r6616;
	mul.lo.s32 	%r6676, %r674, %r21318;
	add.s32 	%r6677, %r6676, %r6674;
	setp.lt.u32 	%p1228, %r6677, %r6676;
	mul.hi.u32 	%r6678, %r674, %r21318;
	selp.u32 	%r6679, 1, 0, %p1228;
	add.s32 	%r6680, %r6678, %r6679;
	add.s32 	%r6681, %r6677, %r6626;
	mul.lo.s32 	%r6682, %r5850, %r21318;
	add.s32 	%r6683, %r6682, %r6680;
	setp.lt.u32 	%p1229, %r6683, %r6682;
	mul.hi.u32 	%r6684, %r5850, %r21318;
	selp.u32 	%r6685, 1, 0, %p1229;
	add.s32 	%r6686, %r6684, %r6685;
	add.s32 	%r6687, %r6686, %r6643;
	setp.lt.u32 	%p1230, %r6687, %r6686;
	mul.lo.s32 	%r6688, %r700, %r6687;
	mul.hi.u32 	%r6689, %r700, %r6687;
	sub.s32 	%r702, %r6644, %r6688;
	setp.lt.u32 	%p1231, %r6644, %r6688;
	selp.u32 	%r6690, 1, 0, %p1231;
	mul.lo.s32 	%r6691, %r1, %r6687;
	add.s32 	%r6692, %r6691, %r6689;
	setp.lt.u32 	%p1232, %r6692, %r6691;
	mul.hi.u32 	%r6693, %r1, %r6687;
	selp.u32 	%r6694, 1, 0, %p1232;
	add.s32 	%r6695, %r6693, %r6694;
	selp.b32 	%r6696, -977, 0, %p1230;
	add.s32 	%r6697, %r6696, %r6692;
	add.s32 	%r6698, %r6697, %r6690;
	sub.s32 	%r703, %r6651, %r6698;
	setp.lt.u32 	%p1233, %r6651, %r6698;
	setp.eq.s32 	%p1234, %r6698, 0;
	selp.b32 	%r6699, %r6690, 0, %p1234;
	selp.b32 	%r6700, 1, %r6699, %p1233;
	mul.lo.s32 	%r6701, %r504, %r6687;
	add.s32 	%r6702, %r6701, %r6695;
	setp.lt.u32 	%p1235, %r6702, %r6701;
	mul.hi.u32 	%r6703, %r504, %r6687;
	selp.u32 	%r6704, 1, 0, %p1235;
	add.s32 	%r6705, %r6703, %r6704;
	selp.b32 	%r6706, -2, 0, %p1230;
	add.s32 	%r6707, %r6706, %r6702;
	add.s32 	%r6708, %r6707, %r6700;
	sub.s32 	%r704, %r6657, %r6708;
	setp.lt.u32 	%p1236, %r6657, %r6708;
	setp.eq.s32 	%p1237, %r6708, 0;
	selp.b32 	%r6709, %r6700, 0, %p1237;
	selp.b32 	%r6710, 1, %r6709, %p1236;
	mul.lo.s32 	%r6711, %r505, %r6687;
	add.s32 	%r6712, %r6711, %r6705;
	setp.lt.u32 	%p1238, %r6712, %r6711;
	mul.hi.u32 	%r6713, %r505, %r6687;
	selp.u32 	%r6714, 1, 0, %p1238;
	add.s32 	%r6715, %r6713, %r6714;
	selp.s32 	%r6716, -1, 0, %p1230;
	add.s32 	%r6717, %r6712, %r6716;
	add.s32 	%r6718, %r6717, %r6710;
	sub.s32 	%r705, %r6663, %r6718;
	setp.lt.u32 	%p1239, %r6663, %r6718;
	setp.eq.s32 	%p1240, %r6718, 0;
	selp.b32 	%r6719, %r6710, 0, %p1240;
	selp.b32 	%r6720, 1, %r6719, %p1239;
	mul.lo.s32 	%r6721, %r2, %r6687;
	add.s32 	%r6722, %r6721, %r6715;
	setp.lt.u32 	%p1241, %r6722, %r6721;
	mul.hi.u32 	%r6723, %r2, %r6687;
	selp.u32 	%r6724, 1, 0, %p1241;
	add.s32 	%r6725, %r6723, %r6724;
	add.s32 	%r6726, %r6722, %r6716;
	add.s32 	%r6727, %r6726, %r6720;
	sub.s32 	%r706, %r6669, %r6727;
	setp.lt.u32 	%p1242, %r6669, %r6727;
	setp.eq.s32 	%p1243, %r6727, 0;
	selp.b32 	%r6728, %r6720, 0, %p1243;
	selp.b32 	%r6729, 1, %r6728, %p1242;
	mul.lo.s32 	%r6730, %r506, %r6687;
	add.s32 	%r6731, %r6730, %r6725;
	setp.lt.u32 	%p1244, %r6731, %r6730;
	mul.hi.u32 	%r6732, %r506, %r6687;
	selp.u32 	%r6733, 1, 0, %p1244;
	add.s32 	%r6734, %r6732, %r6733;
	add.s32 	%r6735, %r6731, %r6716;
	add.s32 	%r6736, %r6735, %r6729;
	sub.s32 	%r707, %r6675, %r6736;
	setp.lt.u32 	%p1245, %r6675, %r6736;
	setp.eq.s32 	%p1246, %r6736, 0;
	selp.b32 	%r6737, %r6729, 0, %p1246;
	selp.b32 	%r6738, 1, %r6737, %p1245;
	mul.lo.s32 	%r6739, %r507, %r6687;
	add.s32 	%r6740, %r6739, %r6734;
	setp.lt.u32 	%p1247, %r6740, %r6739;
	mul.hi.u32 	%r6741, %r507, %r6687;
	selp.u32 	%r6742, 1, 0, %p1247;
	add.s32 	%r6743, %r6741, %r6742;
	add.s32 	%r6744, %r6740, %r6716;
	add.s32 	%r6745, %r6744, %r6738;
	sub.s32 	%r708, %r6681, %r6745;
	setp.lt.u32 	%p1248, %r6681, %r6745;
	setp.eq.s32 	%p1249, %r6745, 0;
	selp.b32 	%r6746, %r6738, 0, %p1249;
	selp.b32 	%r6747, 1, %r6746, %p1248;
	mad.lo.s32 	%r6748, %r701, %r6687, %r6743;
	add.s32 	%r6749, %r6748, %r6716;
	add.s32 	%r6750, %r6749, %r6747;
	add.s32 	%r6751, %r6565, %r6683;
	add.s32 	%r6752, %r6635, %r6750;
	sub.s32 	%r709, %r6751, %r6752;
	mul.lo.s32 	%r6753, %r702, %r709;
	mul.hi.u32 	%r6754, %r702, %r709;
	mul.lo.s32 	%r6755, %r703, %r709;
	add.s32 	%r6756, %r6755, %r6754;
	setp.lt.u32 	%p1250, %r6756, %r6755;
	mul.hi.u32 	%r6757, %r703, %r709;
	selp.u32 	%r6758, 1, 0, %p1250;
	add.s32 	%r6759, %r6757, %r6758;
	mul.lo.s32 	%r6760, %r704, %r709;
	add.s32 	%r6761, %r6760, %r6759;
	setp.lt.u32 	%p1251, %r6761, %r6760;
	mul.hi.u32 	%r6762, %r704, %r709;
	selp.u32 	%r6763, 1, 0, %p1251;
	add.s32 	%r6764, %r6762, %r6763;
	mul.lo.s32 	%r6765, %r705, %r709;
	add.s32 	%r6766, %r6765, %r6764;
	setp.lt.u32 	%p1252, %r6766, %r6765;
	mul.hi.u32 	%r6767, %r705, %r709;
	selp.u32 	%r6768, 1, 0, %p1252;
	add.s32 	%r6769, %r6767, %r6768;
	mul.lo.s32 	%r6770, %r706, %r709;
	add.s32 	%r6771, %r6770, %r6769;
	setp.lt.u32 	%p1253, %r6771, %r6770;
	mul.hi.u32 	%r6772, %r706, %r709;
	selp.u32 	%r6773, 1, 0, %p1253;
	add.s32 	%r6774, %r6772, %r6773;
	mul.lo.s32 	%r6775, %r707, %r709;
	add.s32 	%r6776, %r6775, %r6774;
	setp.lt.u32 	%p1254, %r6776, %r6775;
	mul.hi.u32 	%r6777, %r707, %r709;
	selp.u32 	%r6778, 1, 0, %p1254;
	add.s32 	%r6779, %r6777, %r6778;
	mul.lo.s32 	%r6780, %r708, %r709;
	add.s32 	%r6781, %r6780, %r6779;
	setp.lt.u32 	%p1255, %r6781, %r6780;
	mul.hi.u32 	%r6782, %r708, %r709;
	selp.u32 	%r6783, 1, 0, %p1255;
	add.s32 	%r6784, %r6782, %r6783;
	mul.lo.s32 	%r6785, %r709, %r709;
	add.s32 	%r6786, %r6785, %r6784;
	setp.lt.u32 	%p1256, %r6786, %r6785;
	mul.hi.u32 	%r6787, %r709, %r709;
	selp.u32 	%r6788, 1, 0, %p1256;
	add.s32 	%r6789, %r6787, %r6788;
	mul.lo.s32 	%r6790, %r700, %r6789;
	mul.hi.u32 	%r6791, %r700, %r6789;
	sub.s32 	%r6792, %r6753, %r6790;
	setp.lt.u32 	%p1257, %r6753, %r6790;
	selp.u32 	%r6793, 1, 0, %p1257;
	mul.lo.s32 	%r6794, %r1, %r6789;
	add.s32 	%r6795, %r6794, %r6791;
	setp.lt.u32 	%p1258, %r6795, %r6794;
	mul.hi.u32 	%r6796, %r1, %r6789;
	selp.u32 	%r6797, 1, 0, %p1258;
	add.s32 	%r6798, %r6796, %r6797;
	add.s32 	%r6799, %r6795, %r6793;
	sub.s32 	%r6800, %r6756, %r6799;
	setp.lt.u32 	%p1259, %r6756, %r6799;
	setp.eq.s32 	%p1260, %r6799, 0;
	selp.b32 	%r6801, %r6793, 0, %p1260;
	selp.b32 	%r6802, 1, %r6801, %p1259;
	mul.lo.s32 	%r6803, %r504, %r6789;
	add.s32 	%r6804, %r6803, %r6798;
	setp.lt.u32 	%p1261, %r6804, %r6803;
	mul.hi.u32 	%r6805, %r504, %r6789;
	selp.u32 	%r6806, 1, 0, %p1261;
	add.s32 	%r6807, %r6805, %r6806;
	add.s32 	%r6808, %r6804, %r6802;
	sub.s32 	%r6809, %r6761, %r6808;
	setp.lt.u32 	%p1262, %r6761, %r6808;
	setp.eq.s32 	%p1263, %r6808, 0;
	selp.b32 	%r6810, %r6802, 0, %p1263;
	selp.b32 	%r6811, 1, %r6810, %p1262;
	mul.lo.s32 	%r6812, %r505, %r6789;
	add.s32 	%r6813, %r6812, %r6807;
	setp.lt.u32 	%p1264, %r6813, %r6812;
	mul.hi.u32 	%r6814, %r505, %r6789;
	selp.u32 	%r6815, 1, 0, %p1264;
	add.s32 	%r6816, %r6814, %r6815;
	add.s32 	%r6817, %r6813, %r6811;
	sub.s32 	%r6818, %r6766, %r6817;
	setp.lt.u32 	%p1265, %r6766, %r6817;
	setp.eq.s32 	%p1266, %r6817, 0;
	selp.b32 	%r6819, %r6811, 0, %p1266;
	selp.b32 	%r6820, 1, %r6819, %p1265;
	mul.lo.s32 	%r6821, %r2, %r6789;
	add.s32 	%r6822, %r6821, %r6816;
	setp.lt.u32 	%p1267, %r6822, %r6821;
	mul.hi.u32 	%r6823, %r2, %r6789;
	selp.u32 	%r6824, 1, 0, %p1267;
	add.s32 	%r6825, %r6823, %r6824;
	add.s32 	%r6826, %r6822, %r6820;
	sub.s32 	%r6827, %r6771, %r6826;
	setp.lt.u32 	%p1268, %r6771, %r6826;
	setp.eq.s32 	%p1269, %r6826, 0;
	selp.b32 	%r6828, %r6820, 0, %p1269;
	selp.b32 	%r6829, 1, %r6828, %p1268;
	mul.lo.s32 	%r6830, %r506, %r6789;
	add.s32 	%r6831, %r6830, %r6825;
	setp.lt.u32 	%p1270, %r6831, %r6830;
	mul.hi.u32 	%r6832, %r506, %r6789;
	selp.u32 	%r6833, 1, 0, %p1270;
	add.s32 	%r6834, %r6832, %r6833;
	add.s32 	%r6835, %r6831, %r6829;
	sub.s32 	%r6836, %r6776, %r6835;
	setp.lt.u32 	%p1271, %r6776, %r6835;
	setp.eq.s32 	%p1272, %r6835, 0;
	selp.b32 	%r6837, %r6829, 0, %p1272;
	selp.b32 	%r6838, 1, %r6837, %p1271;
	mul.lo.s32 	%r6839, %r507, %r6789;
	add.s32 	%r6840, %r6839, %r6834;
	setp.lt.u32 	%p1273, %r6840, %r6839;
	mul.hi.u32 	%r6841, %r507, %r6789;
	selp.u32 	%r6842, 1, 0, %p1273;
	add.s32 	%r6843, %r6841, %r6842;
	add.s32 	%r6844, %r6840, %r6838;
	setp.gt.u32 	%p1274, %r6844, %r6781;
	setp.eq.s32 	%p1275, %r6844, 0;
	selp.b32 	%r6845, %r6838, 0, %p1275;
	selp.b32 	%r6846, 1, %r6845, %p1274;
	mad.lo.s32 	%r6847, %r701, %r6789, %r6843;
	add.s32 	%r6848, %r6847, %r6846;
	sub.s32 	%r6849, %r6786, %r6848;
	mul.lo.s32 	%r6850, %r702, %r708;
	mul.hi.u32 	%r6851, %r702, %r708;
	mul.lo.s32 	%r6852, %r703, %r708;
	add.s32 	%r6853, %r6852, %r6851;
	setp.lt.u32 	%p1276, %r6853, %r6852;
	mul.hi.u32 	%r6854, %r703, %r708;
	selp.u32 	%r6855, 1, 0, %p1276;
	add.s32 	%r6856, %r6854, %r6855;
	add.s32 	%r6857, %r6853, %r6792;
	mul.lo.s32 	%r6858, %r704, %r708;
	add.s32 	%r6859, %r6858, %r6856;
	setp.lt.u32 	%p1277, %r6859, %r6858;
	mul.hi.u32 	%r6860, %r704, %r708;
	selp.u32 	%r6861, 1, 0, %p1277;
	add.s32 	%r6862, %r6860, %r6861;
	add.s32 	%r6863, %r6859, %r6800;
	mul.lo.s32 	%r6864, %r705, %r708;
	add.s32 	%r6865, %r6864, %r6862;
	setp.lt.u32 	%p1278, %r6865, %r6864;
	mul.hi.u32 	%r6866, %r705, %r708;
	selp.u32 	%r6867, 1, 0, %p1278;
	add.s32 	%r6868, %r6866, %r6867;
	add.s32 	%r6869, %r6865, %r6809;
	mul.lo.s32 	%r6870, %r706, %r708;
	add.s32 	%r6871, %r6870, %r6868;
	setp.lt.u32 	%p1279, %r6871, %r6870;
	mul.hi.u32 	%r6872, %r706, %r708;
	selp.u32 	%r6873, 1, 0, %p1279;
	add.s32 	%r6874, %r6872, %r6873;
	add.s32 	%r6875, %r6871, %r6818;
	mul.lo.s32 	%r6876, %r707, %r708;
	add.s32 	%r6877, %r6876, %r6874;
	setp.lt.u32 	%p1280, %r6877, %r6876;
	mul.hi.u32 	%r6878, %r707, %r708;
	selp.u32 	%r6879, 1, 0, %p1280;
	add.s32 	%r6880, %r6878, %r6879;
	add.s32 	%r6881, %r6877, %r6827;
	mul.lo.s32 	%r6882, %r708, %r708;
	add.s32 	%r6883, %r6882, %r6880;
	setp.lt.u32 	%p1281, %r6883, %r6882;
	mul.hi.u32 	%r6884, %r708, %r708;
	selp.u32 	%r6885, 1, 0, %p1281;
	add.s32 	%r6886, %r6884, %r6885;
	add.s32 	%r6887, %r6883, %r6836;
	add.s32 	%r6888, %r6780, %r6886;
	setp.lt.u32 	%p1282, %r6888, %r6780;
	mul.hi.u32 	%r6889, %r709, %r708;
	selp.u32 	%r6890, 1, 0, %p1282;
	add.s32 	%r6891, %r6889, %r6890;
	add.s32 	%r6892, %r6891, %r6849;
	setp.lt.u32 	%p1283, %r6892, %r6891;
	mul.lo.s32 	%r6893, %r700, %r6892;
	mul.hi.u32 	%r6894, %r700, %r6892;
	sub.s32 	%r6895, %r6850, %r6893;
	setp.lt.u32 	%p1284, %r6850, %r6893;
	selp.u32 	%r6896, 1, 0, %p1284;
	mul.lo.s32 	%r6897, %r1, %r6892;
	add.s32 	%r6898, %r6897, %r6894;
	setp.lt.u32 	%p1285, %r6898, %r6897;
	mul.hi.u32 	%r6899, %r1, %r6892;
	selp.u32 	%r6900, 1, 0, %p1285;
	add.s32 	%r6901, %r6899, %r6900;
	selp.b32 	%r6902, -977, 0, %p1283;
	add.s32 	%r6903, %r6902, %r6898;
	add.s32 	%r6904, %r6903, %r6896;
	sub.s32 	%r6905, %r6857, %r6904;
	setp.lt.u32 	%p1286, %r6857, %r6904;
	setp.eq.s32 	%p1287, %r6904, 0;
	selp.b32 	%r6906, %r6896, 0, %p1287;
	selp.b32 	%r6907, 1, %r6906, %p1286;
	mul.lo.s32 	%r6908, %r504, %r6892;
	add.s32 	%r6909, %r6908, %r6901;
	setp.lt.u32 	%p1288, %r6909, %r6908;
	mul.hi.u32 	%r6910, %r504, %r6892;
	selp.u32 	%r6911, 1, 0, %p1288;
	add.s32 	%r6912, %r6910, %r6911;
	selp.b32 	%r6913, -2, 0, %p1283;
	add.s32 	%r6914, %r6913, %r6909;
	add.s32 	%r6915, %r6914, %r6907;
	sub.s32 	%r6916, %r6863, %r6915;
	setp.lt.u32 	%p1289, %r6863, %r6915;
	setp.eq.s32 	%p1290, %r6915, 0;
	selp.b32 	%r6917, %r6907, 0, %p1290;
	selp.b32 	%r6918, 1, %r6917, %p1289;
	mul.lo.s32 	%r6919, %r505, %r6892;
	add.s32 	%r6920, %r6919, %r6912;
	setp.lt.u32 	%p1291, %r6920, %r6919;
	mul.hi.u32 	%r6921, %r505, %r6892;
	selp.u32 	%r6922, 1, 0, %p1291;
	add.s32 	%r6923, %r6921, %r6922;
	selp.s32 	%r6924, -1, 0, %p1283;
	add.s32 	%r6925, %r6920, %r6924;
	add.s32 	%r6926, %r6925, %r6918;
	sub.s32 	%r6927, %r6869, %r6926;
	setp.lt.u32 	%p1292, %r6869, %r6926;
	setp.eq.s32 	%p1293, %r6926, 0;
	selp.b32 	%r6928, %r6918, 0, %p1293;
	selp.b32 	%r6929, 1, %r6928, %p1292;
	mul.lo.s32 	%r6930, %r2, %r6892;
	add.s32 	%r6931, %r6930, %r6923;
	setp.lt.u32 	%p1294, %r6931, %r6930;
	mul.hi.u32 	%r6932, %r2, %r6892;
	selp.u32 	%r6933, 1, 0, %p1294;
	add.s32 	%r6934, %r6932, %r6933;
	add.s32 	%r6935, %r6931, %r6924;
	add.s32 	%r6936, %r6935, %r6929;
	sub.s32 	%r6937, %r6875, %r6936;
	setp.lt.u32 	%p1295, %r6875, %r6936;
	setp.eq.s32 	%p1296, %r6936, 0;
	selp.b32 	%r6938, %r6929, 0, %p1296;
	selp.b32 	%r6939, 1, %r6938, %p1295;
	mul.lo.s32 	%r6940, %r506, %r6892;
	add.s32 	%r6941, %r6940, %r6934;
	setp.lt.u32 	%p1297, %r6941, %r6940;
	mul.hi.u32 	%r6942, %r506, %r6892;
	selp.u32 	%r6943, 1, 0, %p1297;
	add.s32 	%r6944, %r6942, %r6943;
	add.s32 	%r6945, %r6941, %r6924;
	add.s32 	%r6946, %r6945, %r6939;
	sub.s32 	%r6947, %r6881, %r6946;
	setp.lt.u32 	%p1298, %r6881, %r6946;
	setp.eq.s32 	%p1299, %r6946, 0;
	selp.b32 	%r6948, %r6939, 0, %p1299;
	selp.b32 	%r6949, 1, %r6948, %p1298;
	mul.lo.s32 	%r6950, %r507, %r6892;
	add.s32 	%r6951, %r6950, %r6944;
	setp.lt.u32 	%p1300, %r6951, %r6950;
	mul.hi.u32 	%r6952, %r507, %r6892;
	selp.u32 	%r6953, 1, 0, %p1300;
	add.s32 	%r6954, %r6952, %r6953;
	add.s32 	%r6955, %r6951, %r6924;
	add.s32 	%r6956, %r6955, %r6949;
	setp.gt.u32 	%p1301, %r6956, %r6887;
	setp.eq.s32 	%p1302, %r6956, 0;
	selp.b32 	%r6957, %r6949, 0, %p1302;
	selp.b32 	%r6958, 1, %r6957, %p1301;
	mad.lo.s32 	%r6959, %r701, %r6892, %r6954;
	add.s32 	%r6960, %r6959, %r6924;
	add.s32 	%r6961, %r6960, %r6958;
	add.s32 	%r6962, %r6781, %r6888;
	add.s32 	%r6963, %r6844, %r6961;
	sub.s32 	%r6964, %r6962, %r6963;
	mul.lo.s32 	%r6965, %r702, %r707;
	mul.hi.u32 	%r6966, %r702, %r707;
	mul.lo.s32 	%r6967, %r703, %r707;
	add.s32 	%r6968, %r6967, %r6966;
	setp.lt.u32 	%p1303, %r6968, %r6967;
	mul.hi.u32 	%r6969, %r703, %r707;
	selp.u32 	%r6970, 1, 0, %p1303;
	add.s32 	%r6971, %r6969, %r6970;
	add.s32 	%r6972, %r6968, %r6895;
	mul.lo.s32 	%r6973, %r704, %r707;
	add.s32 	%r6974, %r6973, %r6971;
	setp.lt.u32 	%p1304, %r6974, %r6973;
	mul.hi.u32 	%r6975, %r704, %r707;
	selp.u32 	%r6976, 1, 0, %p1304;
	add.s32 	%r6977, %r6975, %r6976;
	add.s32 	%r6978, %r6974, %r6905;
	mul.lo.s32 	%r6979, %r705, %r707;
	add.s32 	%r6980, %r6979, %r6977;
	setp.lt.u32 	%p1305, %r6980, %r6979;
	mul.hi.u32 	%r6981, %r705, %r707;
	selp.u32 	%r6982, 1, 0, %p1305;
	add.s32 	%r6983, %r6981, %r6982;
	add.s32 	%r6984, %r6980, %r6916;
	mul.lo.s32 	%r6985, %r706, %r707;
	add.s32 	%r6986, %r6985, %r6983;
	setp.lt.u32 	%p1306, %r6986, %r6985;
	mul.hi.u32 	%r6987, %r706, %r707;
	selp.u32 	%r6988, 1, 0, %p1306;
	add.s32 	%r6989, %r6987, %r6988;
	add.s32 	%r6990, %r6986, %r6927;
	mul.lo.s32 	%r6991, %r707, %r707;
	add.s32 	%r6992, %r6991, %r6989;
	setp.lt.u32 	%p1307, %r6992, %r6991;
	mul.hi.u32 	%r6993, %r707, %r707;
	selp.u32 	%r6994, 1, 0, %p1307;
	add.s32 	%r6995, %r6993, %r6994;
	add.s32 	%r6996, %r6992, %r6937;
	add.s32 	%r6997, %r6876, %r6995;
	setp.lt.u32 	%p1308, %r6997, %r6876;
	mul.hi.u32 	%r6998, %r708, %r707;
	selp.u32 	%r6999, 1, 0, %p1308;
	add.s32 	%r7000, %r6998, %r6999;
	add.s32 	%r7001, %r6997, %r6947;
	add.s32 	%r7002, %r6775, %r7000;
	setp.lt.u32 	%p1309, %r7002, %r6775;
	mul.hi.u32 	%r7003, %r709, %r707;
	selp.u32 	%r7004, 1, 0, %p1309;
	add.s32 	%r7005, %r7003, %r7004;
	add.s32 	%r7006, %r7005, %r6964;
	setp.lt.u32 	%p1310, %r7006, %r7005;
	mul.lo.s32 	%r7007, %r700, %r7006;
	mul.hi.u32 	%r7008, %r700, %r7006;
	sub.s32 	%r7009, %r6965, %r7007;
	setp.lt.u32 	%p1311, %r6965, %r7007;
	selp.u32 	%r7010, 1, 0, %p1311;
	mul.lo.s32 	%r7011, %r1, %r7006;
	add.s32 	%r7012, %r7011, %r7008;
	setp.lt.u32 	%p1312, %r7012, %r7011;
	mul.hi.u32 	%r7013, %r1, %r7006;
	selp.u32 	%r7014, 1, 0, %p1312;
	add.s32 	%r7015, %r7013, %r7014;
	selp.b32 	%r7016, -977, 0, %p1310;
	add.s32 	%r7017, %r7016, %r7012;
	add.s32 	%r7018, %r7017, %r7010;
	sub.s32 	%r7019, %r6972, %r7018;
	setp.lt.u32 	%p1313, %r6972, %r7018;
	setp.eq.s32 	%p1314, %r7018, 0;
	selp.b32 	%r7020, %r7010, 0, %p1314;
	selp.b32 	%r7021, 1, %r7020, %p1313;
	mul.lo.s32 	%r7022, %r504, %r7006;
	add.s32 	%r7023, %r7022, %r7015;
	setp.lt.u32 	%p1315, %r7023, %r7022;
	mul.hi.u32 	%r7024, %r504, %r7006;
	selp.u32 	%r7025, 1, 0, %p1315;
	add.s32 	%r7026, %r7024, %r7025;
	selp.b32 	%r7027, -2, 0, %p1310;
	add.s32 	%r7028, %r7027, %r7023;
	add.s32 	%r7029, %r7028, %r7021;
	sub.s32 	%r7030, %r6978, %r7029;
	setp.lt.u32 	%p1316, %r6978, %r7029;
	setp.eq.s32 	%p1317, %r7029, 0;
	selp.b32 	%r7031, %r7021, 0, %p1317;
	selp.b32 	%r7032, 1, %r7031, %p1316;
	mul.lo.s32 	%r7033, %r505, %r7006;
	add.s32 	%r7034, %r7033, %r7026;
	setp.lt.u32 	%p1318, %r7034, %r7033;
	mul.hi.u32 	%r7035, %r505, %r7006;
	selp.u32 	%r7036, 1, 0, %p1318;
	add.s32 	%r7037, %r7035, %r7036;
	selp.s32 	%r7038, -1, 0, %p1310;
	add.s32 	%r7039, %r7034, %r7038;
	add.s32 	%r7040, %r7039, %r7032;
	sub.s32 	%r7041, %r6984, %r7040;
	setp.lt.u32 	%p1319, %r6984, %r7040;
	setp.eq.s32 	%p1320, %r7040, 0;
	selp.b32 	%r7042, %r7032, 0, %p1320;
	selp.b32 	%r7043, 1, %r7042, %p1319;
	mul.lo.s32 	%r7044, %r2, %r7006;
	add.s32 	%r7045, %r7044, %r7037;
	setp.lt.u32 	%p1321, %r7045, %r7044;
	mul.hi.u32 	%r7046, %r2, %r7006;
	selp.u32 	%r7047, 1, 0, %p1321;
	add.s32 	%r7048, %r7046, %r7047;
	add.s32 	%r7049, %r7045, %r7038;
	add.s32 	%r7050, %r7049, %r7043;
	sub.s32 	%r7051, %r6990, %r7050;
	setp.lt.u32 	%p1322, %r6990, %r7050;
	setp.eq.s32 	%p1323, %r7050, 0;
	selp.b32 	%r7052, %r7043, 0, %p1323;
	selp.b32 	%r7053, 1, %r7052, %p1322;
	mul.lo.s32 	%r7054, %r506, %r7006;
	add.s32 	%r7055, %r7054, %r7048;
	setp.lt.u32 	%p1324, %r7055, %r7054;
	mul.hi.u32 	%r7056, %r506, %r7006;
	selp.u32 	%r7057, 1, 0, %p1324;
	add.s32 	%r7058, %r7056, %r7057;
	add.s32 	%r7059, %r7055, %r7038;
	add.s32 	%r7060, %r7059, %r7053;
	sub.s32 	%r7061, %r6996, %r7060;
	setp.lt.u32 	%p1325, %r6996, %r7060;
	setp.eq.s32 	%p1326, %r7060, 0;
	selp.b32 	%r7062, %r7053, 0, %p1326;
	selp.b32 	%r7063, 1, %r7062, %p1325;
	mul.lo.s32 	%r7064, %r507, %r7006;
	add.s32 	%r7065, %r7064, %r7058;
	setp.lt.u32 	%p1327, %r7065, %r7064;
	mul.hi.u32 	%r7066, %r507, %r7006;
	selp.u32 	%r7067, 1, 0, %p1327;
	add.s32 	%r7068, %r7066, %r7067;
	add.s32 	%r7069, %r7065, %r7038;
	add.s32 	%r7070, %r7069, %r7063;
	setp.gt.u32 	%p1328, %r7070, %r7001;
	setp.eq.s32 	%p1329, %r7070, 0;
	selp.b32 	%r7071, %r7063, 0, %p1329;
	selp.b32 	%r7072, 1, %r7071, %p1328;
	mad.lo.s32 	%r7073, %r701, %r7006, %r7068;
	add.s32 	%r7074, %r7073, %r7038;
	add.s32 	%r7075, %r7074, %r7072;
	add.s32 	%r7076, %r6887, %r7002;
	add.s32 	%r7077, %r6956, %r7075;
	sub.s32 	%r7078, %r7076, %r7077;
	mul.lo.s32 	%r7079, %r702, %r706;
	mul.hi.u32 	%r7080, %r702, %r706;
	mul.lo.s32 	%r7081, %r703, %r706;
	add.s32 	%r7082, %r7081, %r7080;
	setp.lt.u32 	%p1330, %r7082, %r7081;
	mul.hi.u32 	%r7083, %r703, %r706;
	selp.u32 	%r7084, 1, 0, %p1330;
	add.s32 	%r7085, %r7083, %r7084;
	add.s32 	%r7086, %r7082, %r7009;
	mul.lo.s32 	%r7087, %r704, %r706;
	add.s32 	%r7088, %r7087, %r7085;
	setp.lt.u32 	%p1331, %r7088, %r7087;
	mul.hi.u32 	%r7089, %r704, %r706;
	selp.u32 	%r7090, 1, 0, %p1331;
	add.s32 	%r7091, %r7089, %r7090;
	add.s32 	%r7092, %r7088, %r7019;
	mul.lo.s32 	%r7093, %r705, %r706;
	add.s32 	%r7094, %r7093, %r7091;
	setp.lt.u32 	%p1332, %r7094, %r7093;
	mul.hi.u32 	%r7095, %r705, %r706;
	selp.u32 	%r7096, 1, 0, %p1332;
	add.s32 	%r7097, %r7095, %r7096;
	add.s32 	%r7098, %r7094, %r7030;
	mul.lo.s32 	%r7099, %r706, %r706;
	add.s32 	%r7100, %r7099, %r7097;
	setp.lt.u32 	%p1333, %r7100, %r7099;
	mul.hi.u32 	%r7101, %r706, %r706;
	selp.u32 	%r7102, 1, 0, %p1333;
	add.s32 	%r7103, %r7101, %r7102;
	add.s32 	%r7104, %r7100, %r7041;
	add.s32 	%r7105, %r6985, %r7103;
	setp.lt.u32 	%p1334, %r7105, %r6985;
	mul.hi.u32 	%r7106, %r707, %r706;
	selp.u32 	%r7107, 1, 0, %p1334;
	add.s32 	%r7108, %r7106, %r7107;
	add.s32 	%r7109, %r7105, %r7051;
	add.s32 	%r7110, %r6870, %r7108;
	setp.lt.u32 	%p1335, %r7110, %r6870;
	mul.hi.u32 	%r7111, %r708, %r706;
	selp.u32 	%r7112, 1, 0, %p1335;
	add.s32 	%r7113, %r7111, %r7112;
	add.s32 	%r7114, %r7110, %r7061;
	add.s32 	%r7115, %r6770, %r7113;
	setp.lt.u32 	%p1336, %r7115, %r6770;
	mul.hi.u32 	%r7116, %r709, %r706;
	selp.u32 	%r7117, 1, 0, %p1336;
	add.s32 	%r7118, %r7116, %r7117;
	add.s32 	%r7119, %r7118, %r7078;
	setp.lt.u32 	%p1337, %r7119, %r7118;
	mul.lo.s32 	%r7120, %r700, %r7119;
	mul.hi.u32 	%r7121, %r700, %r7119;
	sub.s32 	%r7122, %r7079, %r7120;
	setp.lt.u32 	%p1338, %r7079, %r7120;
	selp.u32 	%r7123, 1, 0, %p1338;
	mul.lo.s32 	%r7124, %r1, %r7119;
	add.s32 	%r7125, %r7124, %r7121;
	setp.lt.u32 	%p1339, %r7125, %r7124;
	mul.hi.u32 	%r7126, %r1, %r7119;
	selp.u32 	%r7127, 1, 0, %p1339;
	add.s32 	%r7128, %r7126, %r7127;
	selp.b32 	%r7129, -977, 0, %p1337;
	add.s32 	%r7130, %r7129, %r7125;
	add.s32 	%r7131, %r7130, %r7123;
	sub.s32 	%r7132, %r7086, %r7131;
	setp.lt.u32 	%p1340, %r7086, %r7131;
	setp.eq.s32 	%p1341, %r7131, 0;
	selp.b32 	%r7133, %r7123, 0, %p1341;
	selp.b32 	%r7134, 1, %r7133, %p1340;
	mul.lo.s32 	%r7135, %r504, %r7119;
	add.s32 	%r7136, %r7135, %r7128;
	setp.lt.u32 	%p1342, %r7136, %r7135;
	mul.hi.u32 	%r7137, %r504, %r7119;
	selp.u32 	%r7138, 1, 0, %p1342;
	add.s32 	%r7139, %r7137, %r7138;
	selp.b32 	%r7140, -2, 0, %p1337;
	add.s32 	%r7141, %r7140, %r7136;
	add.s32 	%r7142, %r7141, %r7134;
	sub.s32 	%r7143, %r7092, %r7142;
	setp.lt.u32 	%p1343, %r7092, %r7142;
	setp.eq.s32 	%p1344, %r7142, 0;
	selp.b32 	%r7144, %r7134, 0, %p1344;
	selp.b32 	%r7145, 1, %r7144, %p1343;
	mul.lo.s32 	%r7146, %r505, %r7119;
	add.s32 	%r7147, %r7146, %r7139;
	setp.lt.u32 	%p1345, %r7147, %r7146;
	mul.hi.u32 	%r7148, %r505, %r7119;
	selp.u32 	%r7149, 1, 0, %p1345;
	add.s32 	%r7150, %r7148, %r7149;
	selp.s32 	%r7151, -1, 0, %p1337;
	add.s32 	%r7152, %r7147, %r7151;
	add.s32 	%r7153, %r7152, %r7145;
	sub.s32 	%r7154, %r7098, %r7153;
	setp.lt.u32 	%p1346, %r7098, %r7153;
	setp.eq.s32 	%p1347, %r7153, 0;
	selp.b32 	%r7155, %r7145, 0, %p1347;
	selp.b32 	%r7156, 1, %r7155, %p1346;
	mul.lo.s32 	%r7157, %r2, %r7119;
	add.s32 	%r7158, %r7157, %r7150;
	setp.lt.u32 	%p1348, %r7158, %r7157;
	mul.hi.u32 	%r7159, %r2, %r7119;
	selp.u32 	%r7160, 1, 0, %p1348;
	add.s32 	%r7161, %r7159, %r7160;
	add.s32 	%r7162, %r7158, %r7151;
	add.s32 	%r7163, %r7162, %r7156;
	sub.s32 	%r7164, %r7104, %r7163;
	setp.lt.u32 	%p1349, %r7104, %r7163;
	setp.eq.s32 	%p1350, %r7163, 0;
	selp.b32 	%r7165, %r7156, 0, %p1350;
	selp.b32 	%r7166, 1, %r7165, %p1349;
	mul.lo.s32 	%r7167, %r506, %r7119;
	add.s32 	%r7168, %r7167, %r7161;
	setp.lt.u32 	%p1351, %r7168, %r7167;
	mul.hi.u32 	%r7169, %r506, %r7119;
	selp.u32 	%r7170, 1, 0, %p1351;
	add.s32 	%r7171, %r7169, %r7170;
	add.s32 	%r7172, %r7168, %r7151;
	add.s32 	%r7173, %r7172, %r7166;
	sub.s32 	%r7174, %r7109, %r7173;
	setp.lt.u32 	%p1352, %r7109, %r7173;
	setp.eq.s32 	%p1353, %r7173, 0;
	selp.b32 	%r7175, %r7166, 0, %p1353;
	selp.b32 	%r7176, 1, %r7175, %p1352;
	mul.lo.s32 	%r7177, %r507, %r7119;
	add.s32 	%r7178, %r7177, %r7171;
	setp.lt.u32 	%p1354, %r7178, %r7177;
	mul.hi.u32 	%r7179, %r507, %r7119;
	selp.u32 	%r7180, 1, 0, %p1354;
	add.s32 	%r7181, %r7179, %r7180;
	add.s32 	%r7182, %r7178, %r7151;
	add.s32 	%r7183, %r7182, %r7176;
	setp.gt.u32 	%p1355, %r7183, %r7114;
	setp.eq.s32 	%p1356, %r7183, 0;
	selp.b32 	%r7184, %r7176, 0, %p1356;
	selp.b32 	%r7185, 1, %r7184, %p1355;
	mad.lo.s32 	%r7186, %r701, %r7119, %r7181;
	add.s32 	%r7187, %r7186, %r7151;
	add.s32 	%r7188, %r7187, %r7185;
	add.s32 	%r7189, %r7001, %r7115;
	add.s32 	%r7190, %r7070, %r7188;
	sub.s32 	%r7191, %r7189, %r7190;
	mul.lo.s32 	%r7192, %r702, %r705;
	mul.hi.u32 	%r7193, %r702, %r705;
	mul.lo.s32 	%r7194, %r703, %r705;
	add.s32 	%r7195, %r7194, %r7193;
	setp.lt.u32 	%p1357, %r7195, %r7194;
	mul.hi.u32 	%r7196, %r703, %r705;
	selp.u32 	%r7197, 1, 0, %p1357;
	add.s32 	%r7198, %r7196, %r7197;
	add.s32 	%r7199, %r7195, %r7122;
	mul.lo.s32 	%r7200, %r704, %r705;
	add.s32 	%r7201, %r7200, %r7198;
	setp.lt.u32 	%p1358, %r7201, %r7200;
	mul.hi.u32 	%r7202, %r704, %r705;
	selp.u32 	%r7203, 1, 0, %p1358;
	add.s32 	%r7204, %r7202, %r7203;
	add.s32 	%r7205, %r7201, %r7132;
	mul.lo.s32 	%r7206, %r705, %r705;
	add.s32 	%r7207, %r7206, %r7204;
	setp.lt.u32 	%p1359, %r7207, %r7206;
	mul.hi.u32 	%r7208, %r705, %r705;
	selp.u32 	%r7209, 1, 0, %p1359;
	add.s32 	%r7210, %r7208, %r7209;
	add.s32 	%r7211, %r7207, %r7143;
	add.s32 	%r7212, %r7093, %r7210;
	setp.lt.u32 	%p1360, %r7212, %r7093;
	mul.hi.u32 	%r7213, %r706, %r705;
	selp.u32 	%r7214, 1, 0, %p1360;
	add.s32 	%r7215, %r7213, %r7214;
	add.s32 	%r7216, %r7212, %r7154;
	add.s32 	%r7217, %r6979, %r7215;
	setp.lt.u32 	%p1361, %r7217, %r6979;
	mul.hi.u32 	%r7218, %r707, %r705;
	selp.u32 	%r7219, 1, 0, %p1361;
	add.s32 	%r7220, %r7218, %r7219;
	add.s32 	%r7221, %r7217, %r7164;
	add.s32 	%r7222, %r6864, %r7220;
	setp.lt.u32 	%p1362, %r7222, %r6864;
	mul.hi.u32 	%r7223, %r708, %r705;
	selp.u32 	%r7224, 1, 0, %p1362;
	add.s32 	%r7225, %r7223, %r7224;
	add.s32 	%r7226, %r7222, %r7174;
	add.s32 	%r7227, %r6765, %r7225;
	setp.lt.u32 	%p1363, %r7227, %r6765;
	mul.hi.u32 	%r7228, %r709, %r705;
	selp.u32 	%r7229, 1, 0, %p1363;
	add.s32 	%r7230, %r7228, %r7229;
	add.s32 	%r7231, %r7230, %r7191;
	setp.lt.u32 	%p1364, %r7231, %r7230;
	mul.lo.s32 	%r7232, %r700, %r7231;
	mul.hi.u32 	%r7233, %r700, %r7231;
	sub.s32 	%r7234, %r7192, %r7232;
	setp.lt.u32 	%p1365, %r7192, %r7232;
	selp.u32 	%r7235, 1, 0, %p1365;
	mul.lo.s32 	%r7236, %r1, %r7231;
	add.s32 	%r7237, %r7236, %r7233;
	setp.lt.u32 	%p1366, %r7237, %r7236;
	mul.hi.u32 	%r7238, %r1, %r7231;
	selp.u32 	%r7239, 1, 0, %p1366;
	add.s32 	%r7240, %r7238, %r7239;
	selp.b32 	%r7241, -977, 0, %p1364;
	add.s32 	%r7242, %r7241, %r7237;
	add.s32 	%r7243, %r7242, %r7235;
	sub.s32 	%r7244, %r7199, %r7243;
	setp.lt.u32 	%p1367, %r7199, %r7243;
	setp.eq.s32 	%p1368, %r7243, 0;
	selp.b32 	%r7245, %r7235, 0, %p1368;
	selp.b32 	%r7246, 1, %r7245, %p1367;
	mul.lo.s32 	%r7247, %r504, %r7231;
	add.s32 	%r7248, %r7247, %r7240;
	setp.lt.u32 	%p1369, %r7248, %r7247;
	mul.hi.u32 	%r7249, %r504, %r7231;
	selp.u32 	%r7250, 1, 0, %p1369;
	add.s32 	%r7251, %r7249, %r7250;
	selp.b32 	%r7252, -2, 0, %p1364;
	add.s32 	%r7253, %r7252, %r7248;
	add.s32 	%r7254, %r7253, %r7246;
	sub.s32 	%r7255, %r7205, %r7254;
	setp.lt.u32 	%p1370, %r7205, %r7254;
	setp.eq.s32 	%p1371, %r7254, 0;
	selp.b32 	%r7256, %r7246, 0, %p1371;
	selp.b32 	%r7257, 1, %r7256, %p1370;
	mul.lo.s32 	%r7258, %r505, %r7231;
	add.s32 	%r7259, %r7258, %r7251;
	setp.lt.u32 	%p1372, %r7259, %r7258;
	mul.hi.u32 	%r7260, %r505, %r7231;
	selp.u32 	%r7261, 1, 0, %p1372;
	add.s32 	%r7262, %r7260, %r7261;
	selp.s32 	%r7263, -1, 0, %p1364;
	add.s32 	%r7264, %r7259, %r7263;
	add.s32 	%r7265, %r7264, %r7257;
	sub.s32 	%r7266, %r7211, %r7265;
	setp.lt.u32 	%p1373, %r7211, %r7265;
	setp.eq.s32 	%p1374, %r7265, 0;
	selp.b32 	%r7267, %r7257, 0, %p1374;
	selp.b32 	%r7268, 1, %r7267, %p1373;
	mul.lo.s32 	%r7269, %r2, %r7231;
	add.s32 	%r7270, %r7269, %r7262;
	setp.lt.u32 	%p1375, %r7270, %r7269;
	mul.hi.u32 	%r7271, %r2, %r7231;
	selp.u32 	%r7272, 1, 0, %p1375;
	add.s32 	%r7273, %r7271, %r7272;
	add.s32 	%r7274, %r7270, %r7263;
	add.s32 	%r7275, %r7274, %r7268;
	sub.s32 	%r7276, %r7216, %r7275;
	setp.lt.u32 	%p1376, %r7216, %r7275;
	setp.eq.s32 	%p1377, %r7275, 0;
	selp.b32 	%r7277, %r7268, 0, %p1377;
	selp.b32 	%r7278, 1, %r7277, %p1376;
	mul.lo.s32 	%r7279, %r506, %r7231;
	add.s32 	%r7280, %r7279, %r7273;
	setp.lt.u32 	%p1378, %r7280, %r7279;
	mul.hi.u32 	%r7281, %r506, %r7231;
	selp.u32 	%r7282, 1, 0, %p1378;
	add.s32 	%r7283, %r7281, %r7282;
	add.s32 	%r7284, %r7280, %r7263;
	add.s32 	%r7285, %r7284, %r7278;
	sub.s32 	%r7286, %r7221, %r7285;
	setp.lt.u32 	%p1379, %r7221, %r7285;
	setp.eq.s32 	%p1380, %r7285, 0;
	selp.b32 	%r7287, %r7278, 0, %p1380;
	selp.b32 	%r7288, 1, %r7287, %p1379;
	mul.lo.s32 	%r7289, %r507, %r7231;
	add.s32 	%r7290, %r7289, %r7283;
	setp.lt.u32 	%p1381, %r7290, %r7289;
	mul.hi.u32 	%r7291, %r507, %r7231;
	selp.u32 	%r7292, 1, 0, %p1381;
	add.s32 	%r7293, %r7291, %r7292;
	add.s32 	%r7294, %r7290, %r7263;
	add.s32 	%r7295, %r7294, %r7288;
	setp.gt.u32 	%p1382, %r7295, %r7226;
	setp.eq.s32 	%p1383, %r7295, 0;
	selp.b32 	%r7296, %r7288, 0, %p1383;
	selp.b32 	%r7297, 1, %r7296, %p1382;
	mad.lo.s32 	%r7298, %r701, %r7231, %r7293;
	add.s32 	%r7299, %r7298, %r7263;
	add.s32 	%r7300, %r7299, %r7297;
	add.s32 	%r7301, %r7114, %r7227;
	add.s32 	%r7302, %r7183, %r7300;
	sub.s32 	%r7303, %r7301, %r7302;
	mul.lo.s32 	%r7304, %r702, %r704;
	mul.hi.u32 	%r7305, %r702, %r704;
	mul.lo.s32 	%r7306, %r703, %r704;
	add.s32 	%r7307, %r7306, %r7305;
	setp.lt.u32 	%p1384, %r7307, %r7306;
	mul.hi.u32 	%r7308, %r703, %r704;
	selp.u32 	%r7309, 1, 0, %p1384;
	add.s32 	%r7310, %r7308, %r7309;
	add.s32 	%r7311, %r7307, %r7234;
	mul.lo.s32 	%r7312, %r704, %r704;
	add.s32 	%r7313, %r7312, %r7310;
	setp.lt.u32 	%p1385, %r7313, %r7312;
	mul.hi.u32 	%r7314, %r704, %r704;
	selp.u32 	%r7315, 1, 0, %p1385;
	add.s32 	%r7316, %r7314, %r7315;
	add.s32 	%r7317, %r7313, %r7244;
	add.s32 	%r7318, %r7200, %r7316;
	setp.lt.u32 	%p1386, %r7318, %r7200;
	mul.hi.u32 	%r7319, %r705, %r704;
	selp.u32 	%r7320, 1, 0, %p1386;
	add.s32 	%r7321, %r7319, %r7320;
	add.s32 	%r7322, %r7318, %r7255;
	add.s32 	%r7323, %r7087, %r7321;
	setp.lt.u32 	%p1387, %r7323, %r7087;
	mul.hi.u32 	%r7324, %r706, %r704;
	selp.u32 	%r7325, 1, 0, %p1387;
	add.s32 	%r7326, %r7324, %r7325;
	add.s32 	%r7327, %r7323, %r7266;
	add.s32 	%r7328, %r6973, %r7326;
	setp.lt.u32 	%p1388, %r7328, %r6973;
	mul.hi.u32 	%r7329, %r707, %r704;
	selp.u32 	%r7330, 1, 0, %p1388;
	add.s32 	%r7331, %r7329, %r7330;
	add.s32 	%r7332, %r7328, %r7276;
	add.s32 	%r7333, %r6858, %r7331;
	setp.lt.u32 	%p1389, %r7333, %r6858;
	mul.hi.u32 	%r7334, %r708, %r704;
	selp.u32 	%r7335, 1, 0, %p1389;
	add.s32 	%r7336, %r7334, %r7335;
	add.s32 	%r7337, %r7333, %r7286;
	add.s32 	%r7338, %r6760, %r7336;
	setp.lt.u32 	%p1390, %r7338, %r6760;
	mul.hi.u32 	%r7339, %r709, %r704;
	selp.u32 	%r7340, 1, 0, %p1390;
	add.s32 	%r7341, %r7339, %r7340;
	add.s32 	%r7342, %r7341, %r7303;
	setp.lt.u32 	%p1391, %r7342, %r7341;
	mul.lo.s32 	%r7343, %r700, %r7342;
	mul.hi.u32 	%r7344, %r700, %r7342;
	sub.s32 	%r7345, %r7304, %r7343;
	setp.lt.u32 	%p1392, %r7304, %r7343;
	selp.u32 	%r7346, 1, 0, %p1392;
	mul.lo.s32 	%r7347, %r1, %r7342;
	add.s32 	%r7348, %r7347, %r7344;
	setp.lt.u32 	%p1393, %r7348, %r7347;
	mul.hi.u32 	%r7349, %r1, %r7342;
	selp.u32 	%r7350, 1, 0, %p1393;
	add.s32 	%r7351, %r7349, %r7350;
	selp.b32 	%r7352, -977, 0, %p1391;
	add.s32 	%r7353, %r7352, %r7348;
	add.s32 	%r7354, %r7353, %r7346;
	sub.s32 	%r7355, %r7311, %r7354;
	setp.lt.u32 	%p1394, %r7311, %r7354;
	setp.eq.s32 	%p1395, %r7354, 0;
	selp.b32 	%r7356, %r7346, 0, %p1395;
	selp.b32 	%r7357, 1, %r7356, %p1394;
	mul.lo.s32 	%r7358, %r504, %r7342;
	add.s32 	%r7359, %r7358, %r7351;
	setp.lt.u32 	%p1396, %r7359, %r7358;
	mul.hi.u32 	%r7360, %r504, %r7342;
	selp.u32 	%r7361, 1, 0, %p1396;
	add.s32 	%r7362, %r7360, %r7361;
	selp.b32 	%r7363, -2, 0, %p1391;
	add.s32 	%r7364, %r7363, %r7359;
	add.s32 	%r7365, %r7364, %r7357;
	sub.s32 	%r7366, %r7317, %r7365;
	setp.lt.u32 	%p1397, %r7317, %r7365;
	setp.eq.s32 	%p1398, %r7365, 0;
	selp.b32 	%r7367, %r7357, 0, %p1398;
	selp.b32 	%r7368, 1, %r7367, %p1397;
	mul.lo.s32 	%r7369, %r505, %r7342;
	add.s32 	%r7370, %r7369, %r7362;
	setp.lt.u32 	%p1399, %r7370, %r7369;
	mul.hi.u32 	%r7371, %r505, %r7342;
	selp.u32 	%r7372, 1, 0, %p1399;
	add.s32 	%r7373, %r7371, %r7372;
	selp.s32 	%r7374, -1, 0, %p1391;
	add.s32 	%r7375, %r7370, %r7374;
	add.s32 	%r7376, %r7375, %r7368;
	sub.s32 	%r7377, %r7322, %r7376;
	setp.lt.u32 	%p1400, %r7322, %r7376;
	setp.eq.s32 	%p1401, %r7376, 0;
	selp.b32 	%r7378, %r7368, 0, %p1401;
	selp.b32 	%r7379, 1, %r7378, %p1400;
	mul.lo.s32 	%r7380, %r2, %r7342;
	add.s32 	%r7381, %r7380, %r7373;
	setp.lt.u32 	%p1402, %r7381, %r7380;
	mul.hi.u32 	%r7382, %r2, %r7342;
	selp.u32 	%r7383, 1, 0, %p1402;
	add.s32 	%r7384, %r7382, %r7383;
	add.s32 	%r7385, %r7381, %r7374;
	add.s32 	%r7386, %r7385, %r7379;
	sub.s32 	%r7387, %r7327, %r7386;
	setp.lt.u32 	%p1403, %r7327, %r7386;
	setp.eq.s32 	%p1404, %r7386, 0;
	selp.b32 	%r7388, %r7379, 0, %p1404;
	selp.b32 	%r7389, 1, %r7388, %p1403;
	mul.lo.s32 	%r7390, %r506, %r7342;
	add.s32 	%r7391, %r7390, %r7384;
	setp.lt.u32 	%p1405, %r7391, %r7390;
	mul.hi.u32 	%r7392, %r506, %r7342;
	selp.u32 	%r7393, 1, 0, %p1405;
	add.s32 	%r7394, %r7392, %r7393;
	add.s32 	%r7395, %r7391, %r7374;
	add.s32 	%r7396, %r7395, %r7389;
	sub.s32 	%r7397, %r7332, %r7396;
	setp.lt.u32 	%p1406, %r7332, %r7396;
	setp.eq.s32 	%p1407, %r7396, 0;
	selp.b32 	%r7398, %r7389, 0, %p1407;
	selp.b32 	%r7399, 1, %r7398, %p1406;
	mul.lo.s32 	%r7400, %r507, %r7342;
	add.s32 	%r7401, %r7400, %r7394;
	setp.lt.u32 	%p1408, %r7401, %r7400;
	mul.hi.u32 	%r7402, %r507, %r7342;
	selp.u32 	%r7403, 1, 0, %p1408;
	add.s32 	%r7404, %r7402, %r7403;
	add.s32 	%r7405, %r7401, %r7374;
	add.s32 	%r7406, %r7405, %r7399;
	setp.gt.u32 	%p1409, %r7406, %r7337;
	setp.eq.s32 	%p1410, %r7406, 0;
	selp.b32 	%r7407, %r7399, 0, %p1410;
	selp.b32 	%r7408, 1, %r7407, %p1409;
	mad.lo.s32 	%r7409, %r701, %r7342, %r7404;
	add.s32 	%r7410, %r7409, %r7374;
	add.s32 	%r7411, %r7410, %r7408;
	add.s32 	%r7412, %r7226, %r7338;
	add.s32 	%r7413, %r7295, %r7411;
	sub.s32 	%r7414, %r7412, %r7413;
	mul.lo.s32 	%r7415, %r702, %r703;
	mul.hi.u32 	%r7416, %r702, %r703;
	mul.lo.s32 	%r7417, %r703, %r703;
	add.s32 	%r7418, %r7417, %r7416;
	setp.lt.u32 	%p1411, %r7418, %r7417;
	mul.hi.u32 	%r7419, %r703, %r703;
	selp.u32 	%r7420, 1, 0, %p1411;
	add.s32 	%r7421, %r7419, %r7420;
	add.s32 	%r7422, %r7418, %r7345;
	add.s32 	%r7423, %r7306, %r7421;
	setp.lt.u32 	%p1412, %r7423, %r7306;
	mul.hi.u32 	%r7424, %r704, %r703;
	selp.u32 	%r7425, 1, 0, %p1412;
	add.s32 	%r7426, %r7424, %r7425;
	add.s32 	%r7427, %r7423, %r7355;
	add.s32 	%r7428, %r7194, %r7426;
	setp.lt.u32 	%p1413, %r7428, %r7194;
	mul.hi.u32 	%r7429, %r705, %r703;
	selp.u32 	%r7430, 1, 0, %p1413;
	add.s32 	%r7431, %r7429, %r7430;
	add.s32 	%r7432, %r7428, %r7366;
	add.s32 	%r7433, %r7081, %r7431;
	setp.lt.u32 	%p1414, %r7433, %r7081;
	mul.hi.u32 	%r7434, %r706, %r703;
	selp.u32 	%r7435, 1, 0, %p1414;
	add.s32 	%r7436, %r7434, %r7435;
	add.s32 	%r7437, %r7433, %r7377;
	add.s32 	%r7438, %r6967, %r7436;
	setp.lt.u32 	%p1415, %r7438, %r6967;
	mul.hi.u32 	%r7439, %r707, %r703;
	selp.u32 	%r7440, 1, 0, %p1415;
	add.s32 	%r7441, %r7439, %r7440;
	add.s32 	%r7442, %r7438, %r7387;
	add.s32 	%r7443, %r6852, %r7441;
	setp.lt.u32 	%p1416, %r7443, %r6852;
	mul.hi.u32 	%r7444, %r708, %r703;
	selp.u32 	%r7445, 1, 0, %p1416;
	add.s32 	%r7446, %r7444, %r7445;
	add.s32 	%r7447, %r7443, %r7397;
	add.s32 	%r7448, %r6755, %r7446;
	setp.lt.u32 	%p1417, %r7448, %r6755;
	mul.hi.u32 	%r7449, %r709, %r703;
	selp.u32 	%r7450, 1, 0, %p1417;
	add.s32 	%r7451, %r7449, %r7450;
	add.s32 	%r7452, %r7451, %r7414;
	setp.lt.u32 	%p1418, %r7452, %r7451;
	mul.lo.s32 	%r7453, %r700, %r7452;
	mul.hi.u32 	%r7454, %r700, %r7452;
	sub.s32 	%r7455, %r7415, %r7453;
	setp.lt.u32 	%p1419, %r7415, %r7453;
	selp.u32 	%r7456, 1, 0, %p1419;
	mul.lo.s32 	%r7457, %r1, %r7452;
	add.s32 	%r7458, %r7457, %r7454;
	setp.lt.u32 	%p1420, %r7458, %r7457;
	mul.hi.u32 	%r7459, %r1, %r7452;
	selp.u32 	%r7460, 1, 0, %p1420;
	add.s32 	%r7461, %r7459, %r7460;
	selp.b32 	%r7462, -977, 0, %p1418;
	add.s32 	%r7463, %r7462, %r7458;
	add.s32 	%r7464, %r7463, %r7456;
	sub.s32 	%r7465, %r7422, %r7464;
	setp.lt.u32 	%p1421, %r7422, %r7464;
	setp.eq.s32 	%p1422, %r7464, 0;
	selp.b32 	%r7466, %r7456, 0, %p1422;
	selp.b32 	%r7467, 1, %r7466, %p1421;
	mul.lo.s32 	%r7468, %r504, %r7452;
	add.s32 	%r7469, %r7468, %r7461;
	setp.lt.u32 	%p1423, %r7469, %r7468;
	mul.hi.u32 	%r7470, %r504, %r7452;
	selp.u32 	%r7471, 1, 0, %p1423;
	add.s32 	%r7472, %r7470, %r7471;
	selp.b32 	%r7473, -2, 0, %p1418;
	add.s32 	%r7474, %r7473, %r7469;
	add.s32 	%r7475, %r7474, %r7467;
	sub.s32 	%r7476, %r7427, %r7475;
	setp.lt.u32 	%p1424, %r7427, %r7475;
	setp.eq.s32 	%p1425, %r7475, 0;
	selp.b32 	%r7477, %r7467, 0, %p1425;
	selp.b32 	%r7478, 1, %r7477, %p1424;
	mul.lo.s32 	%r7479, %r505, %r7452;
	add.s32 	%r7480, %r7479, %r7472;
	setp.lt.u32 	%p1426, %r7480, %r7479;
	mul.hi.u32 	%r7481, %r505, %r7452;
	selp.u32 	%r7482, 1, 0, %p1426;
	add.s32 	%r7483, %r7481, %r7482;
	selp.s32 	%r7484, -1, 0, %p1418;
	add.s32 	%r7485, %r7480, %r7484;
	add.s32 	%r7486, %r7485, %r7478;
	sub.s32 	%r7487, %r7432, %r7486;
	setp.lt.u32 	%p1427, %r7432, %r7486;
	setp.eq.s32 	%p1428, %r7486, 0;
	selp.b32 	%r7488, %r7478, 0, %p1428;
	selp.b32 	%r7489, 1, %r7488, %p1427;
	mul.lo.s32 	%r7490, %r2, %r7452;
	add.s32 	%r7491, %r7490, %r7483;
	setp.lt.u32 	%p1429, %r7491, %r7490;
	mul.hi.u32 	%r7492, %r2, %r7452;
	selp.u32 	%r7493, 1, 0, %p1429;
	add.s32 	%r7494, %r7492, %r7493;
	add.s32 	%r7495, %r7491, %r7484;
	add.s32 	%r7496, %r7495, %r7489;
	sub.s32 	%r7497, %r7437, %r7496;
	setp.lt.u32 	%p1430, %r7437, %r7496;
	setp.eq.s32 	%p1431, %r7496, 0;
	selp.b32 	%r7498, %r7489, 0, %p1431;
	selp.b32 	%r7499, 1, %r7498, %p1430;
	mul.lo.s32 	%r7500, %r506, %r7452;
	add.s32 	%r7501, %r7500, %r7494;
	setp.lt.u32 	%p1432, %r7501, %r7500;
	mul.hi.u32 	%r7502, %r506, %r7452;
	selp.u32 	%r7503, 1, 0, %p1432;
	add.s32 	%r7504, %r7502, %r7503;
	add.s32 	%r7505, %r7501, %r7484;
	add.s32 	%r7506, %r7505, %r7499;
	sub.s32 	%r7507, %r7442, %r7506;
	setp.lt.u32 	%p1433, %r7442, %r7506;
	setp.eq.s32 	%p1434, %r7506, 0;
	selp.b32 	%r7508, %r7499, 0, %p1434;
	selp.b32 	%r7509, 1, %r7508, %p1433;
	mul.lo.s32 	%r7510, %r507, %r7452;
	add.s32 	%r7511, %r7510, %r7504;
	setp.lt.u32 	%p1435, %r7511, %r7510;
	mul.hi.u32 	%r7512, %r507, %r7452;
	selp.u32 	%r7513, 1, 0, %p1435;
	add.s32 	%r7514, %r7512, %r7513;
	add.s32 	%r7515, %r7511, %r7484;
	add.s32 	%r7516, %r7515, %r7509;
	setp.gt.u32 	%p1436, %r7516, %r7447;
	setp.eq.s32 	%p1437, %r7516, 0;
	selp.b32 	%r7517, %r7509, 0, %p1437;
	selp.b32 	%r7518, 1, %r7517, %p1436;
	mad.lo.s32 	%r7519, %r701, %r7452, %r7514;
	add.s32 	%r7520, %r7519, %r7484;
	add.s32 	%r7521, %r7520, %r7518;
	add.s32 	%r7522, %r7337, %r7448;
	add.s32 	%r7523, %r7406, %r7521;
	sub.s32 	%r7524, %r7522, %r7523;
	mul.lo.s32 	%r7525, %r702, %r702;
	mul.hi.u32 	%r7526, %r702, %r702;
	add.s32 	%r7527, %r7415, %r7526;
	setp.lt.u32 	%p1438, %r7527, %r7415;
	mul.hi.u32 	%r7528, %r703, %r702;
	selp.u32 	%r7529, 1, 0, %p1438;
	add.s32 	%r7530, %r7528, %r7529;
	add.s32 	%r7531, %r7527, %r7455;
	add.s32 	%r7532, %r7304, %r7530;
	setp.lt.u32 	%p1439, %r7532, %r7304;
	mul.hi.u32 	%r7533, %r704, %r702;
	selp.u32 	%r7534, 1, 0, %p1439;
	add.s32 	%r7535, %r7533, %r7534;
	add.s32 	%r7536, %r7532, %r7465;
	add.s32 	%r7537, %r7192, %r7535;
	setp.lt.u32 	%p1440, %r7537, %r7192;
	mul.hi.u32 	%r7538, %r705, %r702;
	selp.u32 	%r7539, 1, 0, %p1440;
	add.s32 	%r7540, %r7538, %r7539;
	add.s32 	%r7541, %r7537, %r7476;
	add.s32 	%r7542, %r7079, %r7540;
	setp.lt.u32 	%p1441, %r7542, %r7079;
	mul.hi.u32 	%r7543, %r706, %r702;
	selp.u32 	%r7544, 1, 0, %p1441;
	add.s32 	%r7545, %r7543, %r7544;
	add.s32 	%r7546, %r7542, %r7487;
	add.s32 	%r7547, %r6965, %r7545;
	setp.lt.u32 	%p1442, %r7547, %r6965;
	mul.hi.u32 	%r7548, %r707, %r702;
	selp.u32 	%r7549, 1, 0, %p1442;
	add.s32 	%r7550, %r7548, %r7549;
	add.s32 	%r7551, %r7547, %r7497;
	add.s32 	%r7552, %r6850, %r7550;
	setp.lt.u32 	%p1443, %r7552, %r6850;
	mul.hi.u32 	%r7553, %r708, %r702;
	selp.u32 	%r7554, 1, 0, %p1443;
	add.s32 	%r7555, %r7553, %r7554;
	add.s32 	%r7556, %r7552, %r7507;
	add.s32 	%r7557, %r6753, %r7555;
	setp.lt.u32 	%p1444, %r7557, %r6753;
	mul.hi.u32 	%r7558, %r709, %r702;
	selp.u32 	%r7559, 1, 0, %p1444;
	add.s32 	%r7560, %r7558, %r7559;
	add.s32 	%r7561, %r7560, %r7524;
	setp.lt.u32 	%p1445, %r7561, %r7560;
	mul.lo.s32 	%r7562, %r700, %r7561;
	mul.hi.u32 	%r7563, %r700, %r7561;
	sub.s32 	%r7564, %r7525, %r7562;
	setp.lt.u32 	%p1446, %r7525, %r7562;
	selp.u32 	%r7565, 1, 0, %p1446;
	mul.lo.s32 	%r7566, %r1, %r7561;
	add.s32 	%r7567, %r7566, %r7563;
	setp.lt.u32 	%p1447, %r7567, %r7566;
	mul.hi.u32 	%r7568, %r1, %r7561;
	selp.u32 	%r7569, 1, 0, %p1447;
	add.s32 	%r7570, %r7568, %r7569;
	selp.b32 	%r7571, -977, 0, %p1445;
	add.s32 	%r7572, %r7571, %r7567;
	add.s32 	%r7573, %r7572, %r7565;
	sub.s32 	%r7574, %r7531, %r7573;
	setp.lt.u32 	%p1448, %r7531, %r7573;
	setp.eq.s32 	%p1449, %r7573, 0;
	selp.b32 	%r7575, %r7565, 0, %p1449;
	selp.b32 	%r7576, 1, %r7575, %p1448;
	mul.lo.s32 	%r7577, %r504, %r7561;
	add.s32 	%r7578, %r7577, %r7570;
	setp.lt.u32 	%p1450, %r7578, %r7577;
	mul.hi.u32 	%r7579, %r504, %r7561;
	selp.u32 	%r7580, 1, 0, %p1450;
	add.s32 	%r7581, %r7579, %r7580;
	selp.b32 	%r7582, -2, 0, %p1445;
	add.s32 	%r7583, %r7582, %r7578;
	add.s32 	%r7584, %r7583, %r7576;
	sub.s32 	%r7585, %r7536, %r7584;
	setp.lt.u32 	%p1451, %r7536, %r7584;
	setp.eq.s32 	%p1452, %r7584, 0;
	selp.b32 	%r7586, %r7576, 0, %p1452;
	selp.b32 	%r7587, 1, %r7586, %p1451;
	mul.lo.s32 	%r7588, %r505, %r7561;
	add.s32 	%r7589, %r7588, %r7581;
	setp.lt.u32 	%p1453, %r7589, %r7588;
	mul.hi.u32 	%r7590, %r505, %r7561;
	selp.u32 	%r7591, 1, 0, %p1453;
	add.s32 	%r7592, %r7590, %r7591;
	selp.s32 	%r7593, -1, 0, %p1445;
	add.s32 	%r7594, %r7589, %r7593;
	add.s32 	%r7595, %r7594, %r7587;
	sub.s32 	%r7596, %r7541, %r7595;
	setp.lt.u32 	%p1454, %r7541, %r7595;
	setp.eq.s32 	%p1455, %r7595, 0;
	selp.b32 	%r7597, %r7587, 0, %p1455;
	selp.b32 	%r7598, 1, %r7597, %p1454;
	mul.lo.s32 	%r7599, %r2, %r7561;
	add.s32 	%r7600, %r7599, %r7592;
	setp.lt.u32 	%p1456, %r7600, %r7599;
	mul.hi.u32 	%r7601, %r2, %r7561;
	selp.u32 	%r7602, 1, 0, %p1456;
	add.s32 	%r7603, %r7601, %r7602;
	add.s32 	%r7604, %r7600, %r7593;
	add.s32 	%r7605, %r7604, %r7598;
	sub.s32 	%r7606, %r7546, %r7605;
	setp.lt.u32 	%p1457, %r7546, %r7605;
	setp.eq.s32 	%p1458, %r7605, 0;
	selp.b32 	%r7607, %r7598, 0, %p1458;
	selp.b32 	%r7608, 1, %r7607, %p1457;
	mul.lo.s32 	%r7609, %r506, %r7561;
	add.s32 	%r7610, %r7609, %r7603;
	setp.lt.u32 	%p1459, %r7610, %r7609;
	mul.hi.u32 	%r7611, %r506, %r7561;
	selp.u32 	%r7612, 1, 0, %p1459;
	add.s32 	%r7613, %r7611, %r7612;
	add.s32 	%r7614, %r7610, %r7593;
	add.s32 	%r7615, %r7614, %r7608;
	sub.s32 	%r7616, %r7551, %r7615;
	setp.lt.u32 	%p1460, %r7551, %r7615;
	setp.eq.s32 	%p1461, %r7615, 0;
	selp.b32 	%r7617, %r7608, 0, %p1461;
	selp.b32 	%r7618, 1, %r7617, %p1460;
	mul.lo.s32 	%r7619, %r507, %r7561;
	add.s32 	%r7620, %r7619, %r7613;
	setp.lt.u32 	%p1462, %r7620, %r7619;
	mul.hi.u32 	%r7621, %r507, %r7561;
	selp.u32 	%r7622, 1, 0, %p1462;
	add.s32 	%r7623, %r7621, %r7622;
	add.s32 	%r7624, %r7620, %r7593;
	add.s32 	%r7625, %r7624, %r7618;
	sub.s32 	%r7626, %r7556, %r7625;
	setp.lt.u32 	%p1463, %r7556, %r7625;
	setp.eq.s32 	%p1464, %r7625, 0;
	selp.b32 	%r7627, %r7618, 0, %p1464;
	selp.b32 	%r7628, 1, %r7627, %p1463;
	mad.lo.s32 	%r7629, %r701, %r7561, %r7623;
	add.s32 	%r7630, %r7629, %r7593;
	add.s32 	%r7631, %r7630, %r7628;
	add.s32 	%r7632, %r7447, %r7557;
	add.s32 	%r7633, %r7516, %r7631;
	sub.s32 	%r7634, %r7632, %r7633;
	sub.s32 	%r21326, %r7564, %r424;
	setp.ge.u32 	%p1465, %r21326, %r7564;
	and.pred  	%p1466, %p1465, %p906;
	selp.u32 	%r7635, 1, 0, %p1466;
	add.s32 	%r7636, %r423, %r7635;
	sub.s32 	%r21325, %r7574, %r7636;
	setp.lt.u32 	%p1467, %r21325, %r7574;
	setp.eq.s32 	%p1468, %r7636, 0;
	selp.b32 	%r7637, %r7635, 1, %p1468;
	selp.b32 	%r7638, 0, %r7637, %p1467;
	add.s32 	%r7639, %r7638, %r422;
	sub.s32 	%r21324, %r7585, %r7639;
	setp.lt.u32 	%p1469, %r21324, %r7585;
	setp.eq.s32 	%p1470, %r7639, 0;
	selp.b32 	%r7640, %r7638, 1, %p1470;
	selp.b32 	%r7641, 0, %r7640, %p1469;
	add.s32 	%r7642, %r7641, %r421;
	sub.s32 	%r21323, %r7596, %r7642;
	setp.lt.u32 	%p1471, %r21323, %r7596;
	setp.eq.s32 	%p1472, %r7642, 0;
	selp.b32 	%r7643, %r7641, 1, %p1472;
	selp.b32 	%r7644, 0, %r7643, %p1471;
	add.s32 	%r7645, %r7644, %r420;
	sub.s32 	%r21322, %r7606, %r7645;
	setp.lt.u32 	%p1473, %r21322, %r7606;
	setp.eq.s32 	%p1474, %r7645, 0;
	selp.b32 	%r7646, %r7644, 1, %p1474;
	selp.b32 	%r7647, 0, %r7646, %p1473;
	add.s32 	%r7648, %r7647, %r419;
	sub.s32 	%r21321, %r7616, %r7648;
	setp.lt.u32 	%p1475, %r21321, %r7616;
	setp.eq.s32 	%p1476, %r7648, 0;
	selp.b32 	%r7649, %r7647, 1, %p1476;
	selp.b32 	%r7650, 0, %r7649, %p1475;
	add.s32 	%r7651, %r7650, %r418;
	sub.s32 	%r21320, %r7626, %r7651;
	setp.lt.u32 	%p1477, %r21320, %r7626;
	setp.eq.s32 	%p1478, %r7651, 0;
	selp.b32 	%r7652, %r7650, 1, %p1478;
	selp.b32 	%r7653, 0, %r7652, %p1477;
	add.s32 	%r7654, %r7653, %r417;
	sub.s32 	%r21319, %r7634, %r7654;
	setp.lt.u32 	%p1479, %r21319, %r7634;
	or.b32  	%r7655, %r7654, %r7653;
	setp.eq.s32 	%p1480, %r7655, 0;
	or.pred  	%p1481, %p1479, %p1480;
	@%p1481 bra 	$L__BB0_52;
	add.s32 	%r21326, %r700, %r21326;
	setp.lt.u32 	%p1482, %r21326, %r700;
	selp.u32 	%r7656, 1, 0, %p1482;
	add.s32 	%r7657, %r1, %r7656;
	add.s32 	%r21325, %r7657, %r21325;
	setp.lt.u32 	%p1483, %r21325, %r1;
	setp.eq.s32 	%p1484, %r21325, %r1;
	selp.b32 	%r7658, %r7656, 0, %p1484;
	selp.b32 	%r7659, 1, %r7658, %p1483;
	add.s32 	%r7660, %r504, %r7659;
	add.s32 	%r21324, %r7660, %r21324;
	setp.lt.u32 	%p1485, %r21324, %r504;
	setp.eq.s32 	%p1486, %r21324, %r504;
	selp.b32 	%r7661, %r7659, 0, %p1486;
	selp.b32 	%r7662, 1, %r7661, %p1485;
	add.s32 	%r7663, %r505, %r7662;
	add.s32 	%r21323, %r7663, %r21323;
	setp.lt.u32 	%p1487, %r21323, %r505;
	setp.eq.s32 	%p1488, %r21323, %r505;
	selp.b32 	%r7664, %r7662, 0, %p1488;
	selp.b32 	%r7665, 1, %r7664, %p1487;
	add.s32 	%r7666, %r2, %r7665;
	add.s32 	%r21322, %r7666, %r21322;
	setp.lt.u32 	%p1489, %r21322, %r2;
	setp.eq.s32 	%p1490, %r21322, %r2;
	selp.b32 	%r7667, %r7665, 0, %p1490;
	selp.b32 	%r7668, 1, %r7667, %p1489;
	add.s32 	%r7669, %r506, %r7668;
	add.s32 	%r21321, %r7669, %r21321;
	setp.lt.u32 	%p1491, %r21321, %r506;
	setp.eq.s32 	%p1492, %r21321, %r506;
	selp.b32 	%r7670, %r7668, 0, %p1492;
	selp.b32 	%r7671, 1, %r7670, %p1491;
	add.s32 	%r7672, %r507, %r7671;
	add.s32 	%r21320, %r7672, %r21320;
	setp.lt.u32 	%p1493, %r21320, %r507;
	setp.eq.s32 	%p1494, %r21320, %r507;
	selp.b32 	%r7673, %r7671, 0, %p1494;
	selp.b32 	%r7674, 1, %r7673, %p1493;
	add.s32 	%r7675, %r701, %r7674;
	add.s32 	%r21319, %r7675, %r21319;
$L__BB0_52:
	sub.s32 	%r21358, %r21326, %r426;
	setp.ge.u32 	%p1495, %r21358, %r21326;
	setp.ne.s32 	%p1496, %r426, 0;
	and.pred  	%p1497, %p1495, %p1496;
	selp.u32 	%r7676, 1, 0, %p1497;
	add.s32 	%r7677, %r21357, %r7676;
	sub.s32 	%r21357, %r21325, %r7677;
	setp.lt.u32 	%p1498, %r21357, %r21325;
	setp.eq.s32 	%p1499, %r7677, 0;
	selp.b32 	%r7678, %r7676, 1, %p1499;
	selp.b32 	%r7679, 0, %r7678, %p1498;
	add.s32 	%r7680, %r7679, %r21356;
	sub.s32 	%r21356, %r21324, %r7680;
	setp.lt.u32 	%p1500, %r21356, %r21324;
	setp.eq.s32 	%p1501, %r7680, 0;
	selp.b32 	%r7681, %r7679, 1, %p1501;
	selp.b32 	%r7682, 0, %r7681, %p1500;
	add.s32 	%r7683, %r7682, %r21355;
	sub.s32 	%r21355, %r21323, %r7683;
	setp.lt.u32 	%p1502, %r21355, %r21323;
	setp.eq.s32 	%p1503, %r7683, 0;
	selp.b32 	%r7684, %r7682, 1, %p1503;
	selp.b32 	%r7685, 0, %r7684, %p1502;
	add.s32 	%r7686, %r7685, %r21354;
	sub.s32 	%r21354, %r21322, %r7686;
	setp.lt.u32 	%p1504, %r21354, %r21322;
	setp.eq.s32 	%p1505, %r7686, 0;
	selp.b32 	%r7687, %r7685, 1, %p1505;
	selp.b32 	%r7688, 0, %r7687, %p1504;
	add.s32 	%r7689, %r7688, %r21353;
	sub.s32 	%r21353, %r21321, %r7689;
	setp.lt.u32 	%p1506, %r21353, %r21321;
	setp.eq.s32 	%p1507, %r7689, 0;
	selp.b32 	%r7690, %r7688, 1, %p1507;
	selp.b32 	%r7691, 0, %r7690, %p1506;
	add.s32 	%r7692, %r7691, %r21352;
	sub.s32 	%r21352, %r21320, %r7692;
	setp.lt.u32 	%p1508, %r21352, %r21320;
	setp.eq.s32 	%p1509, %r7692, 0;
	selp.b32 	%r7693, %r7691, 1, %p1509;
	selp.b32 	%r7694, 0, %r7693, %p1508;
	add.s32 	%r7695, %r7694, %r21351;
	sub.s32 	%r21351, %r21319, %r7695;
	setp.lt.u32 	%p1510, %r21351, %r21319;
	or.b32  	%r7696, %r7695, %r7694;
	setp.eq.s32 	%p1511, %r7696, 0;
	or.pred  	%p1512, %p1510, %p1511;
	@%p1512 bra 	$L__BB0_54;
	add.s32 	%r21358, %r700, %r21358;
	setp.lt.u32 	%p1513, %r21358, %r700;
	selp.u32 	%r7697, 1, 0, %p1513;
	add.s32 	%r7698, %r1, %r7697;
	add.s32 	%r21357, %r7698, %r21357;
	setp.lt.u32 	%p1514, %r21357, %r1;
	setp.eq.s32 	%p1515, %r21357, %r1;
	selp.b32 	%r7699, %r7697, 0, %p1515;
	selp.b32 	%r7700, 1, %r7699, %p1514;
	add.s32 	%r7701, %r504, %r7700;
	add.s32 	%r21356, %r7701, %r21356;
	setp.lt.u32 	%p1516, %r21356, %r504;
	setp.eq.s32 	%p1517, %r21356, %r504;
	selp.b32 	%r7702, %r7700, 0, %p1517;
	selp.b32 	%r7703, 1, %r7702, %p1516;
	add.s32 	%r7704, %r505, %r7703;
	add.s32 	%r21355, %r7704, %r21355;
	setp.lt.u32 	%p1518, %r21355, %r505;
	setp.eq.s32 	%p1519, %r21355, %r505;
	selp.b32 	%r7705, %r7703, 0, %p1519;
	selp.b32 	%r7706, 1, %r7705, %p1518;
	add.s32 	%r7707, %r2, %r7706;
	add.s32 	%r21354, %r7707, %r21354;
	setp.lt.u32 	%p1520, %r21354, %r2;
	setp.eq.s32 	%p1521, %r21354, %r2;
	selp.b32 	%r7708, %r7706, 0, %p1521;
	selp.b32 	%r7709, 1, %r7708, %p1520;
	add.s32 	%r7710, %r506, %r7709;
	add.s32 	%r21353, %r7710, %r21353;
	setp.lt.u32 	%p1522, %r21353, %r506;
	setp.eq.s32 	%p1523, %r21353, %r506;
	selp.b32 	%r7711, %r7709, 0, %p1523;
	selp.b32 	%r7712, 1, %r7711, %p1522;
	add.s32 	%r7713, %r507, %r7712;
	add.s32 	%r21352, %r7713, %r21352;
	setp.lt.u32 	%p1524, %r21352, %r507;
	setp.eq.s32 	%p1525, %r21352, %r507;
	selp.b32 	%r7714, %r7712, 0, %p1525;
	selp.b32 	%r7715, 1, %r7714, %p1524;
	add.s32 	%r7716, %r701, %r7715;
	add.s32 	%r21351, %r7716, %r21351;
$L__BB0_54:
	sub.s32 	%r21342, %r424, %r21358;
	setp.ge.u32 	%p1526, %r21342, %r424;
	setp.ne.s32 	%p1527, %r21358, 0;
	and.pred  	%p1528, %p1526, %p1527;
	selp.u32 	%r7717, 1, 0, %p1528;
	add.s32 	%r7718, %r21357, %r7717;
	sub.s32 	%r21341, %r423, %r7718;
	setp.lt.u32 	%p1529, %r21341, %r423;
	setp.eq.s32 	%p1530, %r7718, 0;
	selp.b32 	%r7719, %r7717, 1, %p1530;
	selp.b32 	%r7720, 0, %r7719, %p1529;
	add.s32 	%r7721, %r7720, %r21356;
	sub.s32 	%r21340, %r422, %r7721;
	setp.lt.u32 	%p1531, %r21340, %r422;
	setp.eq.s32 	%p1532, %r7721, 0;
	selp.b32 	%r7722, %r7720, 1, %p1532;
	selp.b32 	%r7723, 0, %r7722, %p1531;
	add.s32 	%r7724, %r7723, %r21355;
	sub.s32 	%r21339, %r421, %r7724;
	setp.lt.u32 	%p1533, %r21339, %r421;
	setp.eq.s32 	%p1534, %r7724, 0;
	selp.b32 	%r7725, %r7723, 1, %p1534;
	selp.b32 	%r7726, 0, %r7725, %p1533;
	add.s32 	%r7727, %r7726, %r21354;
	sub.s32 	%r21338, %r420, %r7727;
	setp.lt.u32 	%p1535, %r21338, %r420;
	setp.eq.s32 	%p1536, %r7727, 0;
	selp.b32 	%r7728, %r7726, 1, %p1536;
	selp.b32 	%r7729, 0, %r7728, %p1535;
	add.s32 	%r7730, %r7729, %r21353;
	sub.s32 	%r21337, %r419, %r7730;
	setp.lt.u32 	%p1537, %r21337, %r419;
	setp.eq.s32 	%p1538, %r7730, 0;
	selp.b32 	%r7731, %r7729, 1, %p1538;
	selp.b32 	%r7732, 0, %r7731, %p1537;
	add.s32 	%r7733, %r7732, %r21352;
	sub.s32 	%r21336, %r418, %r7733;
	setp.lt.u32 	%p1539, %r21336, %r418;
	setp.eq.s32 	%p1540, %r7733, 0;
	selp.b32 	%r7734, %r7732, 1, %p1540;
	selp.b32 	%r7735, 0, %r7734, %p1539;
	add.s32 	%r7736, %r7735, %r21351;
	sub.s32 	%r21335, %r417, %r7736;
	setp.lt.u32 	%p1541, %r21335, %r417;
	or.b32  	%r7737, %r7736, %r7735;
	setp.eq.s32 	%p1542, %r7737, 0;
	or.pred  	%p1543, %p1541, %p1542;
	@%p1543 bra 	$L__BB0_56;
	add.s32 	%r21342, %r700, %r21342;
	setp.lt.u32 	%p1544, %r21342, %r700;
	selp.u32 	%r7738, 1, 0, %p1544;
	add.s32 	%r7739, %r1, %r7738;
	add.s32 	%r21341, %r7739, %r21341;
	setp.lt.u32 	%p1545, %r21341, %r1;
	setp.eq.s32 	%p1546, %r21341, %r1;
	selp.b32 	%r7740, %r7738, 0, %p1546;
	selp.b32 	%r7741, 1, %r7740, %p1545;
	add.s32 	%r7742, %r504, %r7741;
	add.s32 	%r21340, %r7742, %r21340;
	setp.lt.u32 	%p1547, %r21340, %r504;
	setp.eq.s32 	%p1548, %r21340, %r504;
	selp.b32 	%r7743, %r7741, 0, %p1548;
	selp.b32 	%r7744, 1, %r7743, %p1547;
	add.s32 	%r7745, %r505, %r7744;
	add.s32 	%r21339, %r7745, %r21339;
	setp.lt.u32 	%p1549, %r21339, %r505;
	setp.eq.s32 	%p1550, %r21339, %r505;
	selp.b32 	%r7746, %r7744, 0, %p1550;
	selp.b32 	%r7747, 1, %r7746, %p1549;
	add.s32 	%r7748, %r2, %r7747;
	add.s32 	%r21338, %r7748, %r21338;
	setp.lt.u32 	%p1551, %r21338, %r2;
	setp.eq.s32 	%p1552, %r21338, %r2;
	selp.b32 	%r7749, %r7747, 0, %p1552;
	selp.b32 	%r7750, 1, %r7749, %p1551;
	add.s32 	%r7751, %r506, %r7750;
	add.s32 	%r21337, %r7751, %r21337;
	setp.lt.u32 	%p1553, %r21337, %r506;
	setp.eq.s32 	%p1554, %r21337, %r506;
	selp.b32 	%r7752, %r7750, 0, %p1554;
	selp.b32 	%r7753, 1, %r7752, %p1553;
	add.s32 	%r7754, %r507, %r7753;
	add.s32 	%r21336, %r7754, %r21336;
	setp.lt.u32 	%p1555, %r21336, %r507;
	setp.eq.s32 	%p1556, %r21336, %r507;
	selp.b32 	%r7755, %r7753, 0, %p1556;
	selp.b32 	%r7756, 1, %r7755, %p1555;
	add.s32 	%r7757, %r701, %r7756;
	add.s32 	%r21335, %r7757, %r21335;
$L__BB0_56:
	mul.lo.s32 	%r7758, %r21342, %r709;
	mul.hi.u32 	%r7759, %r21342, %r709;
	mul.lo.s32 	%r7760, %r21341, %r709;
	add.s32 	%r7761, %r7760, %r7759;
	setp.lt.u32 	%p1558, %r7761, %r7760;
	mul.hi.u32 	%r7762, %r21341, %r709;
	selp.u32 	%r7763, 1, 0, %p1558;
	add.s32 	%r7764, %r7762, %r7763;
	mul.lo.s32 	%r7765, %r21340, %r709;
	add.s32 	%r7766, %r7765, %r7764;
	setp.lt.u32 	%p1559, %r7766, %r7765;
	mul.hi.u32 	%r7767, %r21340, %r709;
	selp.u32 	%r7768, 1, 0, %p1559;
	add.s32 	%r7769, %r7767, %r7768;
	mul.lo.s32 	%r7770, %r21339, %r709;
	add.s32 	%r7771, %r7770, %r7769;
	setp.lt.u32 	%p1560, %r7771, %r7770;
	mul.hi.u32 	%r7772, %r21339, %r709;
	selp.u32 	%r7773, 1, 0, %p1560;
	add.s32 	%r7774, %r7772, %r7773;
	mul.lo.s32 	%r7775, %r21338, %r709;
	add.s32 	%r7776, %r7775, %r7774;
	setp.lt.u32 	%p1561, %r7776, %r7775;
	mul.hi.u32 	%r7777, %r21338, %r709;
	selp.u32 	%r7778, 1, 0, %p1561;
	add.s32 	%r7779, %r7777, %r7778;
	mul.lo.s32 	%r7780, %r21337, %r709;
	add.s32 	%r7781, %r7780, %r7779;
	setp.lt.u32 	%p1562, %r7781, %r7780;
	mul.hi.u32 	%r7782, %r21337, %r709;
	selp.u32 	%r7783, 1, 0, %p1562;
	add.s32 	%r7784, %r7782, %r7783;
	mul.lo.s32 	%r7785, %r21336, %r709;
	add.s32 	%r7786, %r7785, %r7784;
	setp.lt.u32 	%p1563, %r7786, %r7785;
	mul.hi.u32 	%r7787, %r21336, %r709;
	selp.u32 	%r7788, 1, 0, %p1563;
	add.s32 	%r7789, %r7787, %r7788;
	mul.lo.s32 	%r7790, %r21335, %r709;
	add.s32 	%r7791, %r7790, %r7789;
	setp.lt.u32 	%p1564, %r7791, %r7790;
	mul.hi.u32 	%r7792, %r21335, %r709;
	selp.u32 	%r7793, 1, 0, %p1564;
	add.s32 	%r7794, %r7792, %r7793;
	mul.lo.s32 	%r7795, %r700, %r7794;
	mul.hi.u32 	%r7796, %r700, %r7794;
	sub.s32 	%r7797, %r7758, %r7795;
	setp.lt.u32 	%p1565, %r7758, %r7795;
	selp.u32 	%r7798, 1, 0, %p1565;
	mul.lo.s32 	%r7799, %r1, %r7794;
	add.s32 	%r7800, %r7799, %r7796;
	setp.lt.u32 	%p1566, %r7800, %r7799;
	mul.hi.u32 	%r7801, %r1, %r7794;
	selp.u32 	%r7802, 1, 0, %p1566;
	add.s32 	%r7803, %r7801, %r7802;
	add.s32 	%r7804, %r7800, %r7798;
	sub.s32 	%r7805, %r7761, %r7804;
	setp.lt.u32 	%p1567, %r7761, %r7804;
	setp.eq.s32 	%p1568, %r7804, 0;
	selp.b32 	%r7806, %r7798, 0, %p1568;
	selp.b32 	%r7807, 1, %r7806, %p1567;
	mul.lo.s32 	%r7808, %r504, %r7794;
	add.s32 	%r7809, %r7808, %r7803;
	setp.lt.u32 	%p1569, %r7809, %r7808;
	mul.hi.u32 	%r7810, %r504, %r7794;
	selp.u32 	%r7811, 1, 0, %p1569;
	add.s32 	%r7812, %r7810, %r7811;
	add.s32 	%r7813, %r7809, %r7807;
	sub.s32 	%r7814, %r7766, %r7813;
	setp.lt.u32 	%p1570, %r7766, %r7813;
	setp.eq.s32 	%p1571, %r7813, 0;
	selp.b32 	%r7815, %r7807, 0, %p1571;
	selp.b32 	%r7816, 1, %r7815, %p1570;
	mul.lo.s32 	%r7817, %r505, %r7794;
	add.s32 	%r7818, %r7817, %r7812;
	setp.lt.u32 	%p1572, %r7818, %r7817;
	mul.hi.u32 	%r7819, %r505, %r7794;
	selp.u32 	%r7820, 1, 0, %p1572;
	add.s32 	%r7821, %r7819, %r7820;
	add.s32 	%r7822, %r7818, %r7816;
	sub.s32 	%r7823, %r7771, %r7822;
	setp.lt.u32 	%p1573, %r7771, %r7822;
	setp.eq.s32 	%p1574, %r7822, 0;
	selp.b32 	%r7824, %r7816, 0, %p1574;
	selp.b32 	%r7825, 1, %r7824, %p1573;
	mul.lo.s32 	%r7826, %r2, %r7794;
	add.s32 	%r7827, %r7826, %r7821;
	setp.lt.u32 	%p1575, %r7827, %r7826;
	mul.hi.u32 	%r7828, %r2, %r7794;
	selp.u32 	%r7829, 1, 0, %p1575;
	add.s32 	%r7830, %r7828, %r7829;
	add.s32 	%r7831, %r7827, %r7825;
	sub.s32 	%r7832, %r7776, %r7831;
	setp.lt.u32 	%p1576, %r7776, %r7831;
	setp.eq.s32 	%p1577, %r7831, 0;
	selp.b32 	%r7833, %r7825, 0, %p1577;
	selp.b32 	%r7834, 1, %r7833, %p1576;
	mul.lo.s32 	%r7835, %r506, %r7794;
	add.s32 	%r7836, %r7835, %r7830;
	setp.lt.u32 	%p1578, %r7836, %r7835;
	mul.hi.u32 	%r7837, %r506, %r7794;
	selp.u32 	%r7838, 1, 0, %p1578;
	add.s32 	%r7839, %r7837, %r7838;
	add.s32 	%r7840, %r7836, %r7834;
	sub.s32 	%r7841, %r7781, %r7840;
	setp.lt.u32 	%p1579, %r7781, %r7840;
	setp.eq.s32 	%p1580, %r7840, 0;
	selp.b32 	%r7842, %r7834, 0, %p1580;
	selp.b32 	%r7843, 1, %r7842, %p1579;
	mul.lo.s32 	%r7844, %r507, %r7794;
	add.s32 	%r7845, %r7844, %r7839;
	setp.lt.u32 	%p1581, %r7845, %r7844;
	mul.hi.u32 	%r7846, %r507, %r7794;
	selp.u32 	%r7847, 1, 0, %p1581;
	add.s32 	%r7848, %r7846, %r7847;
	add.s32 	%r7849, %r7845, %r7843;
	setp.gt.u32 	%p1582, %r7849, %r7786;
	setp.eq.s32 	%p1583, %r7849, 0;
	selp.b32 	%r7850, %r7843, 0, %p1583;
	selp.b32 	%r7851, 1, %r7850, %p1582;
	mad.lo.s32 	%r7852, %r701, %r7794, %r7848;
	add.s32 	%r7853, %r7852, %r7851;
	sub.s32 	%r7854, %r7791, %r7853;
	mul.lo.s32 	%r7855, %r21342, %r708;
	mul.hi.u32 	%r7856, %r21342, %r708;
	mul.lo.s32 	%r7857, %r21341, %r708;
	add.s32 	%r7858, %r7857, %r7856;
	setp.lt.u32 	%p1584, %r7858, %r7857;
	mul.hi.u32 	%r7859, %r21341, %r708;
	selp.u32 	%r7860, 1, 0, %p1584;
	add.s32 	%r7861, %r7859, %r7860;
	add.s32 	%r7862, %r7858, %r7797;
	mul.lo.s32 	%r7863, %r21340, %r708;
	add.s32 	%r7864, %r7863, %r7861;
	setp.lt.u32 	%p1585, %r7864, %r7863;
	mul.hi.u32 	%r7865, %r21340, %r708;
	selp.u32 	%r7866, 1, 0, %p1585;
	add.s32 	%r7867, %r7865, %r7866;
	add.s32 	%r7868, %r7864, %r7805;
	mul.lo.s32 	%r7869, %r21339, %r708;
	add.s32 	%r7870, %r7869, %r7867;
	setp.lt.u32 	%p1586, %r7870, %r7869;
	mul.hi.u32 	%r7871, %r21339, %r708;
	selp.u32 	%r7872, 1, 0, %p1586;
	add.s32 	%r7873, %r7871, %r7872;
	add.s32 	%r7874, %r7870, %r7814;
	mul.lo.s32 	%r7875, %r21338, %r708;
	add.s32 	%r7876, %r7875, %r7873;
	setp.lt.u32 	%p1587, %r7876, %r7875;
	mul.hi.u32 	%r7877, %r21338, %r708;
	selp.u32 	%r7878, 1, 0, %p1587;
	add.s32 	%r7879, %r7877, %r7878;
	add.s32 	%r7880, %r7876, %r7823;
	mul.lo.s32 	%r7881, %r21337, %r708;
	add.s32 	%r7882, %r7881, %r7879;
	setp.lt.u32 	%p1588, %r7882, %r7881;
	mul.hi.u32 	%r7883, %r21337, %r708;
	selp.u32 	%r7884, 1, 0, %p1588;
	add.s32 	%r7885, %r7883, %r7884;
	add.s32 	%r7886, %r7882, %r7832;
	mul.lo.s32 	%r7887, %r21336, %r708;
	add.s32 	%r7888, %r7887, %r7885;
	setp.lt.u32 	%p1589, %r7888, %r7887;
	mul.hi.u32 	%r7889, %r21336, %r708;
	selp.u32 	%r7890, 1, 0, %p1589;
	add.s32 	%r7891, %r7889, %r7890;
	add.s32 	%r7892, %r7888, %r7841;
	mul.lo.s32 	%r7893, %r21335, %r708;
	add.s32 	%r7894, %r7893, %r7891;
	setp.lt.u32 	%p1590, %r7894, %r7893;
	mul.hi.u32 	%r7895, %r21335, %r708;
	selp.u32 	%r7896, 1, 0, %p1590;
	add.s32 	%r7897, %r7895, %r7896;
	add.s32 	%r7898, %r7897, %r7854;
	setp.lt.u32 	%p1591, %r7898, %r7897;
	mul.lo.s32 	%r7899, %r700, %r7898;
	mul.hi.u32 	%r7900, %r700, %r7898;
	sub.s32 	%r7901, %r7855, %r7899;
	setp.lt.u32 	%p1592, %r7855, %r7899;
	selp.u32 	%r7902, 1, 0, %p1592;
	mul.lo.s32 	%r7903, %r1, %r7898;
	add.s32 	%r7904, %r7903, %r7900;
	setp.lt.u32 	%p1593, %r7904, %r7903;
	mul.hi.u32 	%r7905, %r1, %r7898;
	selp.u32 	%r7906, 1, 0, %p1593;
	add.s32 	%r7907, %r7905, %r7906;
	selp.b32 	%r7908, -977, 0, %p1591;
	add.s32 	%r7909, %r7908, %r7904;
	add.s32 	%r7910, %r7909, %r7902;
	sub.s32 	%r7911, %r7862, %r7910;
	setp.lt.u32 	%p1594, %r7862, %r7910;
	setp.eq.s32 	%p1595, %r7910, 0;
	selp.b32 	%r7912, %r7902, 0, %p1595;
	selp.b32 	%r7913, 1, %r7912, %p1594;
	mul.lo.s32 	%r7914, %r504, %r7898;
	add.s32 	%r7915, %r7914, %r7907;
	setp.lt.u32 	%p1596, %r7915, %r7914;
	mul.hi.u32 	%r7916, %r504, %r7898;
	selp.u32 	%r7917, 1, 0, %p1596;
	add.s32 	%r7918, %r7916, %r7917;
	selp.b32 	%r7919, -2, 0, %p1591;
	add.s32 	%r7920, %r7919, %r7915;
	add.s32 	%r7921, %r7920, %r7913;
	sub.s32 	%r7922, %r7868, %r7921;
	setp.lt.u32 	%p1597, %r7868, %r7921;
	setp.eq.s32 	%p1598, %r7921, 0;
	selp.b32 	%r7923, %r7913, 0, %p1598;
	selp.b32 	%r7924, 1, %r7923, %p1597;
	mul.lo.s32 	%r7925, %r505, %r7898;
	add.s32 	%r7926, %r7925, %r7918;
	setp.lt.u32 	%p1599, %r7926, %r7925;
	mul.hi.u32 	%r7927, %r505, %r7898;
	selp.u32 	%r7928, 1, 0, %p1599;
	add.s32 	%r7929, %r7927, %r7928;
	selp.s32 	%r7930, -1, 0, %p1591;
	add.s32 	%r7931, %r7926, %r7930;
	add.s32 	%r7932, %r7931, %r7924;
	sub.s32 	%r7933, %r7874, %r7932;
	setp.lt.u32 	%p1600, %r7874, %r7932;
	setp.eq.s32 	%p1601, %r7932, 0;
	selp.b32 	%r7934, %r7924, 0, %p1601;
	selp.b32 	%r7935, 1, %r7934, %p1600;
	mul.lo.s32 	%r7936, %r2, %r7898;
	add.s32 	%r7937, %r7936, %r7929;
	setp.lt.u32 	%p1602, %r7937, %r7936;
	mul.hi.u32 	%r7938, %r2, %r7898;
	selp.u32 	%r7939, 1, 0, %p1602;
	add.s32 	%r7940, %r7938, %r7939;
	add.s32 	%r7941, %r7937, %r7930;
	add.s32 	%r7942, %r7941, %r7935;
	sub.s32 	%r7943, %r7880, %r7942;
	setp.lt.u32 	%p1603, %r7880, %r7942;
	setp.eq.s32 	%p1604, %r7942, 0;
	selp.b32 	%r7944, %r7935, 0, %p1604;
	selp.b32 	%r7945, 1, %r7944, %p1603;
	mul.lo.s32 	%r7946, %r506, %r7898;
	add.s32 	%r7947, %r7946, %r7940;
	setp.lt.u32 	%p1605, %r7947, %r7946;
	mul.hi.u32 	%r7948, %r506, %r7898;
	selp.u32 	%r7949, 1, 0, %p1605;
	add.s32 	%r7950, %r7948, %r7949;
	add.s32 	%r7951, %r7947, %r7930;
	add.s32 	%r7952, %r7951, %r7945;
	sub.s32 	%r7953, %r7886, %r7952;
	setp.lt.u32 	%p1606, %r7886, %r7952;
	setp.eq.s32 	%p1607, %r7952, 0;
	selp.b32 	%r7954, %r7945, 0, %p1607;
	selp.b32 	%r7955, 1, %r7954, %p1606;
	mul.lo.s32 	%r7956, %r507, %r7898;
	add.s32 	%r7957, %r7956, %r7950;
	setp.lt.u32 	%p1608, %r7957, %r7956;
	mul.hi.u32 	%r7958, %r507, %r7898;
	selp.u32 	%r7959, 1, 0, %p1608;
	add.s32 	%r7960, %r7958, %r7959;
	add.s32 	%r7961, %r7957, %r7930;
	add.s32 	%r7962, %r7961, %r7955;
	setp.gt.u32 	%p1609, %r7962, %r7892;
	setp.eq.s32 	%p1610, %r7962, 0;
	selp.b32 	%r7963, %r7955, 0, %p1610;
	selp.b32 	%r7964, 1, %r7963, %p1609;
	mad.lo.s32 	%r7965, %r701, %r7898, %r7960;
	add.s32 	%r7966, %r7965, %r7930;
	add.s32 	%r7967, %r7966, %r7964;
	add.s32 	%r7968, %r7786, %r7894;
	add.s32 	%r7969, %r7849, %r7967;
	sub.s32 	%r7970, %r7968, %r7969;
	mul.lo.s32 	%r7971, %r21342, %r707;
	mul.hi.u32 	%r7972, %r21342, %r707;
	mul.lo.s32 	%r7973, %r21341, %r707;
	add.s32 	%r7974, %r7973, %r7972;
	setp.lt.u32 	%p1611, %r7974, %r7973;
	mul.hi.u32 	%r7975, %r21341, %r707;
	selp.u32 	%r7976, 1, 0, %p1611;
	add.s32 	%r7977, %r7975, %r7976;
	add.s32 	%r7978, %r7974, %r7901;
	mul.lo.s32 	%r7979, %r21340, %r707;
	add.s32 	%r7980, %r7979, %r7977;
	setp.lt.u32 	%p1612, %r7980, %r7979;
	mul.hi.u32 	%r7981, %r21340, %r707;
	selp.u32 	%r7982, 1, 0, %p1612;
	add.s32 	%r7983, %r7981, %r7982;
	add.s32 	%r7984, %r7980, %r7911;
	mul.lo.s32 	%r7985, %r21339, %r707;
	add.s32 	%r7986, %r7985, %r7983;
	setp.lt.u32 	%p1613, %r7986, %r7985;
	mul.hi.u32 	%r7987, %r21339, %r707;
	selp.u32 	%r7988, 1, 0, %p1613;
	add.s32 	%r7989, %r7987, %r7988;
	add.s32 	%r7990, %r7986, %r7922;
	mul.lo.s32 	%r7991, %r21338, %r707;
	add.s32 	%r7992, %r7991, %r7989;
	setp.lt.u32 	%p1614, %r7992, %r7991;
	mul.hi.u32 	%r7993, %r21338, %r707;
	selp.u32 	%r7994, 1, 0, %p1614;
	add.s32 	%r7995, %r7993, %r7994;
	add.s32 	%r7996, %r7992, %r7933;
	mul.lo.s32 	%r7997, %r21337, %r707;
	add.s32 	%r7998, %r7997, %r7995;
	setp.lt.u32 	%p1615, %r7998, %r7997;
	mul.hi.u32 	%r7999, %r21337, %r707;
	selp.u32 	%r8000, 1, 0, %p1615;
	add.s32 	%r8001, %r7999, %r8000;
	add.s32 	%r8002, %r7998, %r7943;
	mul.lo.s32 	%r8003, %r21336, %r707;
	add.s32 	%r8004, %r8003, %r8001;
	setp.lt.u32 	%p1616, %r8004, %r8003;
	mul.hi.u32 	%r8005, %r21336, %r707;
	selp.u32 	%r8006, 1, 0, %p1616;
	add.s32 	%r8007, %r8005, %r8006;
	add.s32 	%r8008, %r8004, %r7953;
	mul.lo.s32 	%r8009, %r21335, %r707;
	add.s32 	%r8010, %r8009, %r8007;
	setp.lt.u32 	%p1617, %r8010, %r8009;
	mul.hi.u32 	%r8011, %r21335, %r707;
	selp.u32 	%r8012, 1, 0, %p1617;
	add.s32 	%r8013, %r8011, %r8012;
	add.s32 	%r8014, %r8013, %r7970;
	setp.lt.u32 	%p1618, %r8014, %r8013;
	mul.lo.s32 	%r8015, %r700, %r8014;
	mul.hi.u32 	%r8016, %r700, %r8014;
	sub.s32 	%r8017, %r7971, %r8015;
	setp.lt.u32 	%p1619, %r7971, %r8015;
	selp.u32 	%r8018, 1, 0, %p1619;
	mul.lo.s32 	%r8019, %r1, %r8014;
	add.s32 	%r8020, %r8019, %r8016;
	setp.lt.u32 	%p1620, %r8020, %r8019;
	mul.hi.u32 	%r8021, %r1, %r8014;
	selp.u32 	%r8022, 1, 0, %p1620;
	add.s32 	%r8023, %r8021, %r8022;
	selp.b32 	%r8024, -977, 0, %p1618;
	add.s32 	%r8025, %r8024, %r8020;
	add.s32 	%r8026, %r8025, %r8018;
	sub.s32 	%r8027, %r7978, %r8026;
	setp.lt.u32 	%p1621, %r7978, %r8026;
	setp.eq.s32 	%p1622, %r8026, 0;
	selp.b32 	%r8028, %r8018, 0, %p1622;
	selp.b32 	%r8029, 1, %r8028, %p1621;
	mul.lo.s32 	%r8030, %r504, %r8014;
	add.s32 	%r8031, %r8030, %r8023;
	setp.lt.u32 	%p1623, %r8031, %r8030;
	mul.hi.u32 	%r8032, %r504, %r8014;
	selp.u32 	%r8033, 1, 0, %p1623;
	add.s32 	%r8034, %r8032, %r8033;
	selp.b32 	%r8035, -2, 0, %p1618;
	add.s32 	%r8036, %r8035, %r8031;
	add.s32 	%r8037, %r8036, %r8029;
	sub.s32 	%r8038, %r7984, %r8037;
	setp.lt.u32 	%p1624, %r7984, %r8037;
	setp.eq.s32 	%p1625, %r8037, 0;
	selp.b32 	%r8039, %r8029, 0, %p1625;
	selp.b32 	%r8040, 1, %r8039, %p1624;
	mul.lo.s32 	%r8041, %r505, %r8014;
	add.s32 	%r8042, %r8041, %r8034;
	setp.lt.u32 	%p1626, %r8042, %r8041;
	mul.hi.u32 	%r8043, %r505, %r8014;
	selp.u32 	%r8044, 1, 0, %p1626;
	add.s32 	%r8045, %r8043, %r8044;
	selp.s32 	%r8046, -1, 0, %p1618;
	add.s32 	%r8047, %r8042, %r8046;
	add.s32 	%r8048, %r8047, %r8040;
	sub.s32 	%r8049, %r7990, %r8048;
	setp.lt.u32 	%p1627, %r7990, %r8048;
	setp.eq.s32 	%p1628, %r8048, 0;
	selp.b32 	%r8050, %r8040, 0, %p1628;
	selp.b32 	%r8051, 1, %r8050, %p1627;
	mul.lo.s32 	%r8052, %r2, %r8014;
	add.s32 	%r8053, %r8052, %r8045;
	setp.lt.u32 	%p1629, %r8053, %r8052;
	mul.hi.u32 	%r8054, %r2, %r8014;
	selp.u32 	%r8055, 1, 0, %p1629;
	add.s32 	%r8056, %r8054, %r8055;
	add.s32 	%r8057, %r8053, %r8046;
	add.s32 	%r8058, %r8057, %r8051;
	sub.s32 	%r8059, %r7996, %r8058;
	setp.lt.u32 	%p1630, %r7996, %r8058;
	setp.eq.s32 	%p1631, %r8058, 0;
	selp.b32 	%r8060, %r8051, 0, %p1631;
	selp.b32 	%r8061, 1, %r8060, %p1630;
	mul.lo.s32 	%r8062, %r506, %r8014;
	add.s32 	%r8063, %r8062, %r8056;
	setp.lt.u32 	%p1632, %r8063, %r8062;
	mul.hi.u32 	%r8064, %r506, %r8014;
	selp.u32 	%r8065, 1, 0, %p1632;
	add.s32 	%r8066, %r8064, %r8065;
	add.s32 	%r8067, %r8063, %r8046;
	add.s32 	%r8068, %r8067, %r8061;
	sub.s32 	%r8069, %r8002, %r8068;
	setp.lt.u32 	%p1633, %r8002, %r8068;
	setp.eq.s32 	%p1634, %r8068, 0;
	selp.b32 	%r8070, %r8061, 0, %p1634;
	selp.b32 	%r8071, 1, %r8070, %p1633;
	mul.lo.s32 	%r8072, %r507, %r8014;
	add.s32 	%r8073, %r8072, %r8066;
	setp.lt.u32 	%p1635, %r8073, %r8072;
	mul.hi.u32 	%r8074, %r507, %r8014;
	selp.u32 	%r8075, 1, 0, %p1635;
	add.s32 	%r8076, %r8074, %r8075;
	add.s32 	%r8077, %r8073, %r8046;
	add.s32 	%r8078, %r8077, %r8071;
	setp.gt.u32 	%p1636, %r8078, %r8008;
	setp.eq.s32 	%p1637, %r8078, 0;
	selp.b32 	%r8079, %r8071, 0, %p1637;
	selp.b32 	%r8080, 1, %r8079, %p1636;
	mad.lo.s32 	%r8081, %r701, %r8014, %r8076;
	add.s32 	%r8082, %r8081, %r8046;
	add.s32 	%r8083, %r8082, %r8080;
	add.s32 	%r8084, %r7892, %r8010;
	add.s32 	%r8085, %r7962, %r8083;
	sub.s32 	%r8086, %r8084, %r8085;
	mul.lo.s32 	%r8087, %r21342, %r706;
	mul.hi.u32 	%r8088, %r21342, %r706;
	mul.lo.s32 	%r8089, %r21341, %r706;
	add.s32 	%r8090, %r8089, %r8088;
	setp.lt.u32 	%p1638, %r8090, %r8089;
	mul.hi.u32 	%r8091, %r21341, %r706;
	selp.u32 	%r8092, 1, 0, %p1638;
	add.s32 	%r8093, %r8091, %r8092;
	add.s32 	%r8094, %r8090, %r8017;
	mul.lo.s32 	%r8095, %r21340, %r706;
	add.s32 	%r8096, %r8095, %r8093;
	setp.lt.u32 	%p1639, %r8096, %r8095;
	mul.hi.u32 	%r8097, %r21340, %r706;
	selp.u32 	%r8098, 1, 0, %p1639;
	add.s32 	%r8099, %r8097, %r8098;
	add.s32 	%r8100, %r8096, %r8027;
	mul.lo.s32 	%r8101, %r21339, %r706;
	add.s32 	%r8102, %r8101, %r8099;
	setp.lt.u32 	%p1640, %r8102, %r8101;
	mul.hi.u32 	%r8103, %r21339, %r706;
	selp.u32 	%r8104, 1, 0, %p1640;
	add.s32 	%r8105, %r8103, %r8104;
	add.s32 	%r8106, %r8102, %r8038;
	mul.lo.s32 	%r8107, %r21338, %r706;
	add.s32 	%r8108, %r8107, %r8105;
	setp.lt.u32 	%p1641, %r8108, %r8107;
	mul.hi.u32 	%r8109, %r21338, %r706;
	selp.u32 	%r8110, 1, 0, %p1641;
	add.s32 	%r8111, %r8109, %r8110;
	add.s32 	%r8112, %r8108, %r8049;
	mul.lo.s32 	%r8113, %r21337, %r706;
	add.s32 	%r8114, %r8113, %r8111;
	setp.lt.u32 	%p1642, %r8114, %r8113;
	mul.hi.u32 	%r8115, %r21337, %r706;
	selp.u32 	%r8116, 1, 0, %p1642;
	add.s32 	%r8117, %r8115, %r8116;
	add.s32 	%r8118, %r8114, %r8059;
	mul.lo.s32 	%r8119, %r21336, %r706;
	add.s32 	%r8120, %r8119, %r8117;
	setp.lt.u32 	%p1643, %r8120, %r8119;
	mul.hi.u32 	%r8121, %r21336, %r706;
	selp.u32 	%r8122, 1, 0, %p1643;
	add.s32 	%r8123, %r8121, %r8122;
	add.s32 	%r8124, %r8120, %r8069;
	mul.lo.s32 	%r8125, %r21335, %r706;
	add.s32 	%r8126, %r8125, %r8123;
	setp.lt.u32 	%p1644, %r8126, %r8125;
	mul.hi.u32 	%r8127, %r21335, %r706;
	selp.u32 	%r8128, 1, 0, %p1644;
	add.s32 	%r8129, %r8127, %r8128;
	add.s32 	%r8130, %r8129, %r8086;
	setp.lt.u32 	%p1645, %r8130, %r8129;
	mul.lo.s32 	%r8131, %r700, %r8130;
	mul.hi.u32 	%r8132, %r700, %r8130;
	sub.s32 	%r8133, %r8087, %r8131;
	setp.lt.u32 	%p1646, %r8087, %r8131;
	selp.u32 	%r8134, 1, 0, %p1646;
	mul.lo.s32 	%r8135, %r1, %r8130;
	add.s32 	%r8136, %r8135, %r8132;
	setp.lt.u32 	%p1647, %r8136, %r8135;
	mul.hi.u32 	%r8137, %r1, %r8130;
	selp.u32 	%r8138, 1, 0, %p1647;
	add.s32 	%r8139, %r8137, %r8138;
	selp.b32 	%r8140, -977, 0, %p1645;
	add.s32 	%r8141, %r8140, %r8136;
	add.s32 	%r8142, %r8141, %r8134;
	sub.s32 	%r8143, %r8094, %r8142;
	setp.lt.u32 	%p1648, %r8094, %r8142;
	setp.eq.s32 	%p1649, %r8142, 0;
	selp.b32 	%r8144, %r8134, 0, %p1649;
	selp.b32 	%r8145, 1, %r8144, %p1648;
	mul.lo.s32 	%r8146, %r504, %r8130;
	add.s32 	%r8147, %r8146, %r8139;
	setp.lt.u32 	%p1650, %r8147, %r8146;
	mul.hi.u32 	%r8148, %r504, %r8130;
	selp.u32 	%r8149, 1, 0, %p1650;
	add.s32 	%r8150, %r8148, %r8149;
	selp.b32 	%r8151, -2, 0, %p1645;
	add.s32 	%r8152, %r8151, %r8147;
	add.s32 	%r8153, %r8152, %r8145;
	sub.s32 	%r8154, %r8100, %r8153;
	setp.lt.u32 	%p1651, %r8100, %r8153;
	setp.eq.s32 	%p1652, %r8153, 0;
	selp.b32 	%r8155, %r8145, 0, %p1652;
	selp.b32 	%r8156, 1, %r8155, %p1651;
	mul.lo.s32 	%r8157, %r505, %r8130;
	add.s32 	%r8158, %r8157, %r8150;
	setp.lt.u32 	%p1653, %r8158, %r8157;
	mul.hi.u32 	%r8159, %r505, %r8130;
	selp.u32 	%r8160, 1, 0, %p1653;
	add.s32 	%r8161, %r8159, %r8160;
	selp.s32 	%r8162, -1, 0, %p1645;
	add.s32 	%r8163, %r8158, %r8162;
	add.s32 	%r8164, %r8163, %r8156;
	sub.s32 	%r8165, %r8106, %r8164;
	setp.lt.u32 	%p1654, %r8106, %r8164;
	setp.eq.s32 	%p1655, %r8164, 0;
	selp.b32 	%r8166, %r8156, 0, %p1655;
	selp.b32 	%r8167, 1, %r8166, %p1654;
	mul.lo.s32 	%r8168, %r2, %r8130;
	add.s32 	%r8169, %r8168, %r8161;
	setp.lt.u32 	%p1656, %r8169, %r8168;
	mul.hi.u32 	%r8170, %r2, %r8130;
	selp.u32 	%r8171, 1, 0, %p1656;
	add.s32 	%r8172, %r8170, %r8171;
	add.s32 	%r8173, %r8169, %r8162;
	add.s32 	%r8174, %r8173, %r8167;
	sub.s32 	%r8175, %r8112, %r8174;
	setp.lt.u32 	%p1657, %r8112, %r8174;
	setp.eq.s32 	%p1658, %r8174, 0;
	selp.b32 	%r8176, %r8167, 0, %p1658;
	selp.b32 	%r8177, 1, %r8176, %p1657;
	mul.lo.s32 	%r8178, %r506, %r8130;
	add.s32 	%r8179, %r8178, %r8172;
	setp.lt.u32 	%p1659, %r8179, %r8178;
	mul.hi.u32 	%r8180, %r506, %r8130;
	selp.u32 	%r8181, 1, 0, %p1659;
	add.s32 	%r8182, %r8180, %r8181;
	add.s32 	%r8183, %r8179, %r8162;
	add.s32 	%r8184, %r8183, %r8177;
	sub.s32 	%r8185, %r8118, %r8184;
	setp.lt.u32 	%p1660, %r8118, %r8184;
	setp.eq.s32 	%p1661, %r8184, 0;
	selp.b32 	%r8186, %r8177, 0, %p1661;
	selp.b32 	%r8187, 1, %r8186, %p1660;
	mul.lo.s32 	%r8188, %r507, %r8130;
	add.s32 	%r8189, %r8188, %r8182;
	setp.lt.u32 	%p1662, %r8189, %r8188;
	mul.hi.u32 	%r8190, %r507, %r8130;
	selp.u32 	%r8191, 1, 0, %p1662;
	add.s32 	%r8192, %r8190, %r8191;
	add.s32 	%r8193, %r8189, %r8162;
	add.s32 	%r8194, %r8193, %r8187;
	setp.gt.u32 	%p1663, %r8194, %r8124;
	setp.eq.s32 	%p1664, %r8194, 0;
	selp.b32 	%r8195, %r8187, 0, %p1664;
	selp.b32 	%r8196, 1, %r8195, %p1663;
	mad.lo.s32 	%r8197, %r701, %r8130, %r8192;
	add.s32 	%r8198, %r8197, %r8162;
	add.s32 	%r8199, %r8198, %r8196;
	add.s32 	%r8200, %r8008, %r8126;
	add.s32 	%r8201, %r8078, %r8199;
	sub.s32 	%r8202, %r8200, %r8201;
	mul.lo.s32 	%r8203, %r21342, %r705;
	mul.hi.u32 	%r8204, %r21342, %r705;
	mul.lo.s32 	%r8205, %r21341, %r705;
	add.s32 	%r8206, %r8205, %r8204;
	setp.lt.u32 	%p1665, %r8206, %r8205;
	mul.hi.u32 	%r8207, %r21341, %r705;
	selp.u32 	%r8208, 1, 0, %p1665;
	add.s32 	%r8209, %r8207, %r8208;
	add.s32 	%r8210, %r8206, %r8133;
	mul.lo.s32 	%r8211, %r21340, %r705;
	add.s32 	%r8212, %r8211, %r8209;
	setp.lt.u32 	%p1666, %r8212, %r8211;
	mul.hi.u32 	%r8213, %r21340, %r705;
	selp.u32 	%r8214, 1, 0, %p1666;
	add.s32 	%r8215, %r8213, %r8214;
	add.s32 	%r8216, %r8212, %r8143;
	mul.lo.s32 	%r8217, %r21339, %r705;
	add.s32 	%r8218, %r8217, %r8215;
	setp.lt.u32 	%p1667, %r8218, %r8217;
	mul.hi.u32 	%r8219, %r21339, %r705;
	selp.u32 	%r8220, 1, 0, %p1667;
	add.s32 	%r8221, %r8219, %r8220;
	add.s32 	%r8222, %r8218, %r8154;
	mul.lo.s32 	%r8223, %r21338, %r705;
	add.s32 	%r8224, %r8223, %r8221;
	setp.lt.u32 	%p1668, %r8224, %r8223;
	mul.hi.u32 	%r8225, %r21338, %r705;
	selp.u32 	%r8226, 1, 0, %p1668;
	add.s32 	%r8227, %r8225, %r8226;
	add.s32 	%r8228, %r8224, %r8165;
	mul.lo.s32 	%r8229, %r21337, %r705;
	add.s32 	%r8230, %r8229, %r8227;
	setp.lt.u32 	%p1669, %r8230, %r8229;
	mul.hi.u32 	%r8231, %r21337, %r705;
	selp.u32 	%r8232, 1, 0, %p1669;
	add.s32 	%r8233, %r8231, %r8232;
	add.s32 	%r8234, %r8230, %r8175;
	mul.lo.s32 	%r8235, %r21336, %r705;
	add.s32 	%r8236, %r8235, %r8233;
	setp.lt.u32 	%p1670, %r8236, %r8235;
	mul.hi.u32 	%r8237, %r21336, %r705;
	selp.u32 	%r8238, 1, 0, %p1670;
	add.s32 	%r8239, %r8237, %r8238;
	add.s32 	%r8240, %r8236, %r8185;
	mul.lo.s32 	%r8241, %r21335, %r705;
	add.s32 	%r8242, %r8241, %r8239;
	setp.lt.u32 	%p1671, %r8242, %r8241;
	mul.hi.u32 	%r8243, %r21335, %r705;
	selp.u32 	%r8244, 1, 0, %p1671;
	add.s32 	%r8245, %r8243, %r8244;
	add.s32 	%r8246, %r8245, %r8202;
	setp.lt.u32 	%p1672, %r8246, %r8245;
	mul.lo.s32 	%r8247, %r700, %r8246;
	mul.hi.u32 	%r8248, %r700, %r8246;
	sub.s32 	%r8249, %r8203, %r8247;
	setp.lt.u32 	%p1673, %r8203, %r8247;
	selp.u32 	%r8250, 1, 0, %p1673;
	mul.lo.s32 	%r8251, %r1, %r8246;
	add.s32 	%r8252, %r8251, %r8248;
	setp.lt.u32 	%p1674, %r8252, %r8251;
	mul.hi.u32 	%r8253, %r1, %r8246;
	selp.u32 	%r8254, 1, 0, %p1674;
	add.s32 	%r8255, %r8253, %r8254;
	selp.b32 	%r8256, -977, 0, %p1672;
	add.s32 	%r8257, %r8256, %r8252;
	add.s32 	%r8258, %r8257, %r8250;
	sub.s32 	%r8259, %r8210, %r8258;
	setp.lt.u32 	%p1675, %r8210, %r8258;
	setp.eq.s32 	%p1676, %r8258, 0;
	selp.b32 	%r8260, %r8250, 0, %p1676;
	selp.b32 	%r8261, 1, %r8260, %p1675;
	mul.lo.s32 	%r8262, %r504, %r8246;
	add.s32 	%r8263, %r8262, %r8255;
	setp.lt.u32 	%p1677, %r8263, %r8262;
	mul.hi.u32 	%r8264, %r504, %r8246;
	selp.u32 	%r8265, 1, 0, %p1677;
	add.s32 	%r8266, %r8264, %r8265;
	selp.b32 	%r8267, -2, 0, %p1672;
	add.s32 	%r8268, %r8267, %r8263;
	add.s32 	%r8269, %r8268, %r8261;
	sub.s32 	%r8270, %r8216, %r8269;
	setp.lt.u32 	%p1678, %r8216, %r8269;
	setp.eq.s32 	%p1679, %r8269, 0;
	selp.b32 	%r8271, %r8261, 0, %p1679;
	selp.b32 	%r8272, 1, %r8271, %p1678;
	mul.lo.s32 	%r8273, %r505, %r8246;
	add.s32 	%r8274, %r8273, %r8266;
	setp.lt.u32 	%p1680, %r8274, %r8273;
	mul.hi.u32 	%r8275, %r505, %r8246;
	selp.u32 	%r8276, 1, 0, %p1680;
	add.s32 	%r8277, %r8275, %r8276;
	selp.s32 	%r8278, -1, 0, %p1672;
	add.s32 	%r8279, %r8274, %r8278;
	add.s32 	%r8280, %r8279, %r8272;
	sub.s32 	%r8281, %r8222, %r8280;
	setp.lt.u32 	%p1681, %r8222, %r8280;
	setp.eq.s32 	%p1682, %r8280, 0;
	selp.b32 	%r8282, %r8272, 0, %p1682;
	selp.b32 	%r8283, 1, %r8282, %p1681;
	mul.lo.s32 	%r8284, %r2, %r8246;
	add.s32 	%r8285, %r8284, %r8277;
	setp.lt.u32 	%p1683, %r8285, %r8284;
	mul.hi.u32 	%r8286, %r2, %r8246;
	selp.u32 	%r8287, 1, 0, %p1683;
	add.s32 	%r8288, %r8286, %r8287;
	add.s32 	%r8289, %r8285, %r8278;
	add.s32 	%r8290, %r8289, %r8283;
	sub.s32 	%r8291, %r8228, %r8290;
	setp.lt.u32 	%p1684, %r8228, %r8290;
	setp.eq.s32 	%p1685, %r8290, 0;
	selp.b32 	%r8292, %r8283, 0, %p1685;
	selp.b32 	%r8293, 1, %r8292, %p1684;
	mul.lo.s32 	%r8294, %r506, %r8246;
	add.s32 	%r8295, %r8294, %r8288;
	setp.lt.u32 	%p1686, %r8295, %r8294;
	mul.hi.u32 	%r8296, %r506, %r8246;
	selp.u32 	%r8297, 1, 0, %p1686;
	add.s32 	%r8298, %r8296, %r8297;
	add.s32 	%r8299, %r8295, %r8278;
	add.s32 	%r8300, %r8299, %r8293;
	sub.s32 	%r8301, %r8234, %r8300;
	setp.lt.u32 	%p1687, %r8234, %r8300;
	setp.eq.s32 	%p1688, %r8300, 0;
	selp.b32 	%r8302, %r8293, 0, %p1688;
	selp.b32 	%r8303, 1, %r8302, %p1687;
	mul.lo.s32 	%r8304, %r507, %r8246;
	add.s32 	%r8305, %r8304, %r8298;
	setp.lt.u32 	%p1689, %r8305, %r8304;
	mul.hi.u32 	%r8306, %r507, %r8246;
	selp.u32 	%r8307, 1, 0, %p1689;
	add.s32 	%r8308, %r8306, %r8307;
	add.s32 	%r8309, %r8305, %r8278;
	add.s32 	%r8310, %r8309, %r8303;
	setp.gt.u32 	%p1690, %r8310, %r8240;
	setp.eq.s32 	%p1691, %r8310, 0;
	selp.b32 	%r8311, %r8303, 0, %p1691;
	selp.b32 	%r8312, 1, %r8311, %p1690;
	mad.lo.s32 	%r8313, %r701, %r8246, %r8308;
	add.s32 	%r8314, %r8313, %r8278;
	add.s32 	%r8315, %r8314, %r8312;
	add.s32 	%r8316, %r8124, %r8242;
	add.s32 	%r8317, %r8194, %r8315;
	sub.s32 	%r8318, %r8316, %r8317;
	mul.lo.s32 	%r8319, %r21342, %r704;
	mul.hi.u32 	%r8320, %r21342, %r704;
	mul.lo.s32 	%r8321, %r21341, %r704;
	add.s32 	%r8322, %r8321, %r8320;
	setp.lt.u32 	%p1692, %r8322, %r8321;
	mul.hi.u32 	%r8323, %r21341, %r704;
	selp.u32 	%r8324, 1, 0, %p1692;
	add.s32 	%r8325, %r8323, %r8324;
	add.s32 	%r8326, %r8322, %r8249;
	mul.lo.s32 	%r8327, %r21340, %r704;
	add.s32 	%r8328, %r8327, %r8325;
	setp.lt.u32 	%p1693, %r8328, %r8327;
	mul.hi.u32 	%r8329, %r21340, %r704;
	selp.u32 	%r8330, 1, 0, %p1693;
	add.s32 	%r8331, %r8329, %r8330;
	add.s32 	%r8332, %r8328, %r8259;
	mul.lo.s32 	%r8333, %r21339, %r704;
	add.s32 	%r8334, %r8333, %r8331;
	setp.lt.u32 	%p1694, %r8334, %r8333;
	mul.hi.u32 	%r8335, %r21339, %r704;
	selp.u32 	%r8336, 1, 0, %p1694;
	add.s32 	%r8337, %r8335, %r8336;
	add.s32 	%r8338, %r8334, %r8270;
	mul.lo.s32 	%r8339, %r21338, %r704;
	add.s32 	%r8340, %r8339, %r8337;
	setp.lt.u32 	%p1695, %r8340, %r8339;
	mul.hi.u32 	%r8341, %r21338, %r704;
	selp.u32 	%r8342, 1, 0, %p1695;
	add.s32 	%r8343, %r8341, %r8342;
	add.s32 	%r8344, %r8340, %r8281;
	mul.lo.s32 	%r8345, %r21337, %r704;
	add.s32 	%r8346, %r8345, %r8343;
	setp.lt.u32 	%p1696, %r8346, %r8345;
	mul.hi.u32 	%r8347, %r21337, %r704;
	selp.u32 	%r8348, 1, 0, %p1696;
	add.s32 	%r8349, %r8347, %r8348;
	add.s32 	%r8350, %r8346, %r8291;
	mul.lo.s32 	%r8351, %r21336, %r704;
	add.s32 	%r8352, %r8351, %r8349;
	setp.lt.u32 	%p1697, %r8352, %r8351;
	mul.hi.u32 	%r8353, %r21336, %r704;
	selp.u32 	%r8354, 1, 0, %p1697;
	add.s32 	%r8355, %r8353, %r8354;
	add.s32 	%r8356, %r8352, %r8301;
	mul.lo.s32 	%r8357, %r21335, %r704;
	add.s32 	%r8358, %r8357, %r8355;
	setp.lt.u32 	%p1698, %r8358, %r8357;
	mul.hi.u32 	%r8359, %r21335, %r704;
	selp.u32 	%r8360, 1, 0, %p1698;
	add.s32 	%r8361, %r8359, %r8360;
	add.s32 	%r8362, %r8361, %r8318;
	setp.lt.u32 	%p1699, %r8362, %r8361;
	mul.lo.s32 	%r8363, %r700, %r8362;
	mul.hi.u32 	%r8364, %r700, %r8362;
	sub.s32 	%r8365, %r8319, %r8363;
	setp.lt.u32 	%p1700, %r8319, %r8363;
	selp.u32 	%r8366, 1, 0, %p1700;
	mul.lo.s32 	%r8367, %r1, %r8362;
	add.s32 	%r8368, %r8367, %r8364;
	setp.lt.u32 	%p1701, %r8368, %r8367;
	mul.hi.u32 	%r8369, %r1, %r8362;
	selp.u32 	%r8370, 1, 0, %p1701;
	add.s32 	%r8371, %r8369, %r8370;
	selp.b32 	%r8372, -977, 0, %p1699;
	add.s32 	%r8373, %r8372, %r8368;
	add.s32 	%r8374, %r8373, %r8366;
	sub.s32 	%r8375, %r8326, %r8374;
	setp.lt.u32 	%p1702, %r8326, %r8374;
	setp.eq.s32 	%p1703, %r8374, 0;
	selp.b32 	%r8376, %r8366, 0, %p1703;
	selp.b32 	%r8377, 1, %r8376, %p1702;
	mul.lo.s32 	%r8378, %r504, %r8362;
	add.s32 	%r8379, %r8378, %r8371;
	setp.lt.u32 	%p1704, %r8379, %r8378;
	mul.hi.u32 	%r8380, %r504, %r8362;
	selp.u32 	%r8381, 1, 0, %p1704;
	add.s32 	%r8382, %r8380, %r8381;
	selp.b32 	%r8383, -2, 0, %p1699;
	add.s32 	%r8384, %r8383, %r8379;
	add.s32 	%r8385, %r8384, %r8377;
	sub.s32 	%r8386, %r8332, %r8385;
	setp.lt.u32 	%p1705, %r8332, %r8385;
	setp.eq.s32 	%p1706, %r8385, 0;
	selp.b32 	%r8387, %r8377, 0, %p1706;
	selp.b32 	%r8388, 1, %r8387, %p1705;
	mul.lo.s32 	%r8389, %r505, %r8362;
	add.s32 	%r8390, %r8389, %r8382;
	setp.lt.u32 	%p1707, %r8390, %r8389;
	mul.hi.u32 	%r8391, %r505, %r8362;
	selp.u32 	%r8392, 1, 0, %p1707;
	add.s32 	%r8393, %r8391, %r8392;
	selp.s32 	%r8394, -1, 0, %p1699;
	add.s32 	%r8395, %r8390, %r8394;
	add.s32 	%r8396, %r8395, %r8388;
	sub.s32 	%r8397, %r8338, %r8396;
	setp.lt.u32 	%p1708, %r8338, %r8396;
	setp.eq.s32 	%p1709, %r8396, 0;
	selp.b32 	%r8398, %r8388, 0, %p1709;
	selp.b32 	%r8399, 1, %r8398, %p1708;
	mul.lo.s32 	%r8400, %r2, %r8362;
	add.s32 	%r8401, %r8400, %r8393;
	setp.lt.u32 	%p1710, %r8401, %r8400;
	mul.hi.u32 	%r8402, %r2, %r8362;
	selp.u32 	%r8403, 1, 0, %p1710;
	add.s32 	%r8404, %r8402, %r8403;
	add.s32 	%r8405, %r8401, %r8394;
	add.s32 	%r8406, %r8405, %r8399;
	sub.s32 	%r8407, %r8344, %r8406;
	setp.lt.u32 	%p1711, %r8344, %r8406;
	setp.eq.s32 	%p1712, %r8406, 0;
	selp.b32 	%r8408, %r8399, 0, %p1712;
	selp.b32 	%r8409, 1, %r8408, %p1711;
	mul.lo.s32 	%r8410, %r506, %r8362;
	add.s32 	%r8411, %r8410, %r8404;
	setp.lt.u32 	%p1713, %r8411, %r8410;
	mul.hi.u32 	%r8412, %r506, %r8362;
	selp.u32 	%r8413, 1, 0, %p1713;
	add.s32 	%r8414, %r8412, %r8413;
	add.s32 	%r8415, %r8411, %r8394;
	add.s32 	%r8416, %r8415, %r8409;
	sub.s32 	%r8417, %r8350, %r8416;
	setp.lt.u32 	%p1714, %r8350, %r8416;
	setp.eq.s32 	%p1715, %r8416, 0;
	selp.b32 	%r8418, %r8409, 0, %p1715;
	selp.b32 	%r8419, 1, %r8418, %p1714;
	mul.lo.s32 	%r8420, %r507, %r8362;
	add.s32 	%r8421, %r8420, %r8414;
	setp.lt.u32 	%p1716, %r8421, %r8420;
	mul.hi.u32 	%r8422, %r507, %r8362;
	selp.u32 	%r8423, 1, 0, %p1716;
	add.s32 	%r8424, %r8422, %r8423;
	add.s32 	%r8425, %r8421, %r8394;
	add.s32 	%r8426, %r8425, %r8419;
	setp.gt.u32 	%p1717, %r8426, %r8356;
	setp.eq.s32 	%p1718, %r8426, 0;
	selp.b32 	%r8427, %r8419, 0, %p1718;
	selp.b32 	%r8428, 1, %r8427, %p1717;
	mad.lo.s32 	%r8429, %r701, %r8362, %r8424;
	add.s32 	%r8430, %r8429, %r8394;
	add.s32 	%r8431, %r8430, %r8428;
	add.s32 	%r8432, %r8240, %r8358;
	add.s32 	%r8433, %r8310, %r8431;
	sub.s32 	%r8434, %r8432, %r8433;
	mul.lo.s32 	%r8435, %r21342, %r703;
	mul.hi.u32 	%r8436, %r21342, %r703;
	mul.lo.s32 	%r8437, %r21341, %r703;
	add.s32 	%r8438, %r8437, %r8436;
	setp.lt.u32 	%p1719, %r8438, %r8437;
	mul.hi.u32 	%r8439, %r21341, %r703;
	selp.u32 	%r8440, 1, 0, %p1719;
	add.s32 	%r8441, %r8439, %r8440;
	add.s32 	%r8442, %r8438, %r8365;
	mul.lo.s32 	%r8443, %r21340, %r703;
	add.s32 	%r8444, %r8443, %r8441;
	setp.lt.u32 	%p1720, %r8444, %r8443;
	mul.hi.u32 	%r8445, %r21340, %r703;
	selp.u32 	%r8446, 1, 0, %p1720;
	add.s32 	%r8447, %r8445, %r8446;
	add.s32 	%r8448, %r8444, %r8375;
	mul.lo.s32 	%r8449, %r21339, %r703;
	add.s32 	%r8450, %r8449, %r8447;
	setp.lt.u32 	%p1721, %r8450, %r8449;
	mul.hi.u32 	%r8451, %r21339, %r703;
	selp.u32 	%r8452, 1, 0, %p1721;
	add.s32 	%r8453, %r8451, %r8452;
	add.s32 	%r8454, %r8450, %r8386;
	mul.lo.s32 	%r8455, %r21338, %r703;
	add.s32 	%r8456, %r8455, %r8453;
	setp.lt.u32 	%p1722, %r8456, %r8455;
	mul.hi.u32 	%r8457, %r21338, %r703;
	selp.u32 	%r8458, 1, 0, %p1722;
	add.s32 	%r8459, %r8457, %r8458;
	add.s32 	%r8460, %r8456, %r8397;
	mul.lo.s32 	%r8461, %r21337, %r703;
	add.s32 	%r8462, %r8461, %r8459;
	setp.lt.u32 	%p1723, %r8462, %r8461;
	mul.hi.u32 	%r8463, %r21337, %r703;
	selp.u32 	%r8464, 1, 0, %p1723;
	add.s32 	%r8465, %r8463, %r8464;
	add.s32 	%r8466, %r8462, %r8407;
	mul.lo.s32 	%r8467, %r21336, %r703;
	add.s32 	%r8468, %r8467, %r8465;
	setp.lt.u32 	%p1724, %r8468, %r8467;
	mul.hi.u32 	%r8469, %r21336, %r703;
	selp.u32 	%r8470, 1, 0, %p1724;
	add.s32 	%r8471, %r8469, %r8470;
	add.s32 	%r8472, %r8468, %r8417;
	mul.lo.s32 	%r8473, %r21335, %r703;
	add.s32 	%r8474, %r8473, %r8471;
	setp.lt.u32 	%p1725, %r8474, %r8473;
	mul.hi.u32 	%r8475, %r21335, %r703;
	selp.u32 	%r8476, 1, 0, %p1725;
	add.s32 	%r8477, %r8475, %r8476;
	add.s32 	%r8478, %r8477, %r8434;
	setp.lt.u32 	%p1726, %r8478, %r8477;
	mul.lo.s32 	%r8479, %r700, %r8478;
	mul.hi.u32 	%r8480, %r700, %r8478;
	sub.s32 	%r8481, %r8435, %r8479;
	setp.lt.u32 	%p1727, %r8435, %r8479;
	selp.u32 	%r8482, 1, 0, %p1727;
	mul.lo.s32 	%r8483, %r1, %r8478;
	add.s32 	%r8484, %r8483, %r8480;
	setp.lt.u32 	%p1728, %r8484, %r8483;
	mul.hi.u32 	%r8485, %r1, %r8478;
	selp.u32 	%r8486, 1, 0, %p1728;
	add.s32 	%r8487, %r8485, %r8486;
	selp.b32 	%r8488, -977, 0, %p1726;
	add.s32 	%r8489, %r8488, %r8484;
	add.s32 	%r8490, %r8489, %r8482;
	sub.s32 	%r8491, %r8442, %r8490;
	setp.lt.u32 	%p1729, %r8442, %r8490;
	setp.eq.s32 	%p1730, %r8490, 0;
	selp.b32 	%r8492, %r8482, 0, %p1730;
	selp.b32 	%r8493, 1, %r8492, %p1729;
	mul.lo.s32 	%r8494, %r504, %r8478;
	add.s32 	%r8495, %r8494, %r8487;
	setp.lt.u32 	%p1731, %r8495, %r8494;
	mul.hi.u32 	%r8496, %r504, %r8478;
	selp.u32 	%r8497, 1, 0, %p1731;
	add.s32 	%r8498, %r8496, %r8497;
	selp.b32 	%r8499, -2, 0, %p1726;
	add.s32 	%r8500, %r8499, %r8495;
	add.s32 	%r8501, %r8500, %r8493;
	sub.s32 	%r8502, %r8448, %r8501;
	setp.lt.u32 	%p1732, %r8448, %r8501;
	setp.eq.s32 	%p1733, %r8501, 0;
	selp.b32 	%r8503, %r8493, 0, %p1733;
	selp.b32 	%r8504, 1, %r8503, %p1732;
	mul.lo.s32 	%r8505, %r505, %r8478;
	add.s32 	%r8506, %r8505, %r8498;
	setp.lt.u32 	%p1734, %r8506, %r8505;
	mul.hi.u32 	%r8507, %r505, %r8478;
	selp.u32 	%r8508, 1, 0, %p1734;
	add.s32 	%r8509, %r8507, %r8508;
	selp.s32 	%r8510, -1, 0, %p1726;
	add.s32 	%r8511, %r8506, %r8510;
	add.s32 	%r8512, %r8511, %r8504;
	sub.s32 	%r8513, %r8454, %r8512;
	setp.lt.u32 	%p1735, %r8454, %r8512;
	setp.eq.s32 	%p1736, %r8512, 0;
	selp.b32 	%r8514, %r8504, 0, %p1736;
	selp.b32 	%r8515, 1, %r8514, %p1735;
	mul.lo.s32 	%r8516, %r2, %r8478;
	add.s32 	%r8517, %r8516, %r8509;
	setp.lt.u32 	%p1737, %r8517, %r8516;
	mul.hi.u32 	%r8518, %r2, %r8478;
	selp.u32 	%r8519, 1, 0, %p1737;
	add.s32 	%r8520, %r8518, %r8519;
	add.s32 	%r8521, %r8517, %r8510;
	add.s32 	%r8522, %r8521, %r8515;
	sub.s32 	%r8523, %r8460, %r8522;
	setp.lt.u32 	%p1738, %r8460, %r8522;
	setp.eq.s32 	%p1739, %r8522, 0;
	selp.b32 	%r8524, %r8515, 0, %p1739;
	selp.b32 	%r8525, 1, %r8524, %p1738;
	mul.lo.s32 	%r8526, %r506, %r8478;
	add.s32 	%r8527, %r8526, %r8520;
	setp.lt.u32 	%p1740, %r8527, %r8526;
	mul.hi.u32 	%r8528, %r506, %r8478;
	selp.u32 	%r8529, 1, 0, %p1740;
	add.s32 	%r8530, %r8528, %r8529;
	add.s32 	%r8531, %r8527, %r8510;
	add.s32 	%r8532, %r8531, %r8525;
	sub.s32 	%r8533, %r8466, %r8532;
	setp.lt.u32 	%p1741, %r8466, %r8532;
	setp.eq.s32 	%p1742, %r8532, 0;
	selp.b32 	%r8534, %r8525, 0, %p1742;
	selp.b32 	%r8535, 1, %r8534, %p1741;
	mul.lo.s32 	%r8536, %r507, %r8478;
	add.s32 	%r8537, %r8536, %r8530;
	setp.lt.u32 	%p1743, %r8537, %r8536;
	mul.hi.u32 	%r8538, %r507, %r8478;
	selp.u32 	%r8539, 1, 0, %p1743;
	add.s32 	%r8540, %r8538, %r8539;
	add.s32 	%r8541, %r8537, %r8510;
	add.s32 	%r8542, %r8541, %r8535;
	setp.gt.u32 	%p1744, %r8542, %r8472;
	setp.eq.s32 	%p1745, %r8542, 0;
	selp.b32 	%r8543, %r8535, 0, %p1745;
	selp.b32 	%r8544, 1, %r8543, %p1744;
	mad.lo.s32 	%r8545, %r701, %r8478, %r8540;
	add.s32 	%r8546, %r8545, %r8510;
	add.s32 	%r8547, %r8546, %r8544;
	add.s32 	%r8548, %r8356, %r8474;
	add.s32 	%r8549, %r8426, %r8547;
	sub.s32 	%r8550, %r8548, %r8549;
	mul.lo.s32 	%r8551, %r21342, %r702;
	mul.hi.u32 	%r8552, %r21342, %r702;
	mul.lo.s32 	%r8553, %r21341, %r702;
	add.s32 	%r8554, %r8553, %r8552;
	setp.lt.u32 	%p1746, %r8554, %r8553;
	mul.hi.u32 	%r8555, %r21341, %r702;
	selp.u32 	%r8556, 1, 0, %p1746;
	add.s32 	%r8557, %r8555, %r8556;
	add.s32 	%r8558, %r8554, %r8481;
	mul.lo.s32 	%r8559, %r21340, %r702;
	add.s32 	%r8560, %r8559, %r8557;
	setp.lt.u32 	%p1747, %r8560, %r8559;
	mul.hi.u32 	%r8561, %r21340, %r702;
	selp.u32 	%r8562, 1, 0, %p1747;
	add.s32 	%r8563, %r8561, %r8562;
	add.s32 	%r8564, %r8560, %r8491;
	mul.lo.s32 	%r8565, %r21339, %r702;
	add.s32 	%r8566, %r8565, %r8563;
	setp.lt.u32 	%p1748, %r8566, %r8565;
	mul.hi.u32 	%r8567, %r21339, %r702;
	selp.u32 	%r8568, 1, 0, %p1748;
	add.s32 	%r8569, %r8567, %r8568;
	add.s32 	%r8570, %r8566, %r8502;
	mul.lo.s32 	%r8571, %r21338, %r702;
	add.s32 	%r8572, %r8571, %r8569;
	setp.lt.u32 	%p1749, %r8572, %r8571;
	mul.hi.u32 	%r8573, %r21338, %r702;
	selp.u32 	%r8574, 1, 0, %p1749;
	add.s32 	%r8575, %r8573, %r8574;
	add.s32 	%r8576, %r8572, %r8513;
	mul.lo.s32 	%r8577, %r21337, %r702;
	add.s32 	%r8578, %r8577, %r8575;
	setp.lt.u32 	%p1750, %r8578, %r8577;
	mul.hi.u32 	%r8579, %r21337, %r702;
	selp.u32 	%r8580, 1, 0, %p1750;
	add.s32 	%r8581, %r8579, %r8580;
	add.s32 	%r8582, %r8578, %r8523;
	mul.lo.s32 	%r8583, %r21336, %r702;
	add.s32 	%r8584, %r8583, %r8581;
	setp.lt.u32 	%p1751, %r8584, %r8583;
	mul.hi.u32 	%r8585, %r21336, %r702;
	selp.u32 	%r8586, 1, 0, %p1751;
	add.s32 	%r8587, %r8585, %r8586;
	add.s32 	%r8588, %r8584, %r8533;
	mul.lo.s32 	%r8589, %r21335, %r702;
	add.s32 	%r8590, %r8589, %r8587;
	setp.lt.u32 	%p1752, %r8590, %r8589;
	mul.hi.u32 	%r8591, %r21335, %r702;
	selp.u32 	%r8592, 1, 0, %p1752;
	add.s32 	%r8593, %r8591, %r8592;
	add.s32 	%r8594, %r8593, %r8550;
	setp.lt.u32 	%p1753, %r8594, %r8593;
	mul.lo.s32 	%r8595, %r700, %r8594;
	mul.hi.u32 	%r8596, %r700, %r8594;
	sub.s32 	%r8597, %r8551, %r8595;
	setp.lt.u32 	%p1754, %r8551, %r8595;
	selp.u32 	%r8598, 1, 0, %p1754;
	mul.lo.s32 	%r8599, %r1, %r8594;
	add.s32 	%r8600, %r8599, %r8596;
	setp.lt.u32 	%p1755, %r8600, %r8599;
	mul.hi.u32 	%r8601, %r1, %r8594;
	selp.u32 	%r8602, 1, 0, %p1755;
	add.s32 	%r8603, %r8601, %r8602;
	selp.b32 	%r8604, -977, 0, %p1753;
	add.s32 	%r8605, %r8604, %r8600;
	add.s32 	%r8606, %r8605, %r8598;
	sub.s32 	%r8607, %r8558, %r8606;
	setp.lt.u32 	%p1756, %r8558, %r8606;
	setp.eq.s32 	%p1757, %r8606, 0;
	selp.b32 	%r8608, %r8598, 0, %p1757;
	selp.b32 	%r8609, 1, %r8608, %p1756;
	mul.lo.s32 	%r8610, %r504, %r8594;
	add.s32 	%r8611, %r8610, %r8603;
	setp.lt.u32 	%p1758, %r8611, %r8610;
	mul.hi.u32 	%r8612, %r504, %r8594;
	selp.u32 	%r8613, 1, 0, %p1758;
	add.s32 	%r8614, %r8612, %r8613;
	selp.b32 	%r8615, -2, 0, %p1753;
	add.s32 	%r8616, %r8615, %r8611;
	add.s32 	%r8617, %r8616, %r8609;
	sub.s32 	%r8618, %r8564, %r8617;
	setp.lt.u32 	%p1759, %r8564, %r8617;
	setp.eq.s32 	%p1760, %r8617, 0;
	selp.b32 	%r8619, %r8609, 0, %p1760;
	selp.b32 	%r8620, 1, %r8619, %p1759;
	mul.lo.s32 	%r8621, %r505, %r8594;
	add.s32 	%r8622, %r8621, %r8614;
	setp.lt.u32 	%p1761, %r8622, %r8621;
	mul.hi.u32 	%r8623, %r505, %r8594;
	selp.u32 	%r8624, 1, 0, %p1761;
	add.s32 	%r8625, %r8623, %r8624;
	selp.s32 	%r8626, -1, 0, %p1753;
	add.s32 	%r8627, %r8622, %r8626;
	add.s32 	%r8628, %r8627, %r8620;
	sub.s32 	%r8629, %r8570, %r8628;
	setp.lt.u32 	%p1762, %r8570, %r8628;
	setp.eq.s32 	%p1763, %r8628, 0;
	selp.b32 	%r8630, %r8620, 0, %p1763;
	selp.b32 	%r8631, 1, %r8630, %p1762;
	mul.lo.s32 	%r8632, %r2, %r8594;
	add.s32 	%r8633, %r8632, %r8625;
	setp.lt.u32 	%p1764, %r8633, %r8632;
	mul.hi.u32 	%r8634, %r2, %r8594;
	selp.u32 	%r8635, 1, 0, %p1764;
	add.s32 	%r8636, %r8634, %r8635;
	add.s32 	%r8637, %r8633, %r8626;
	add.s32 	%r8638, %r8637, %r8631;
	sub.s32 	%r8639, %r8576, %r8638;
	setp.lt.u32 	%p1765, %r8576, %r8638;
	setp.eq.s32 	%p1766, %r8638, 0;
	selp.b32 	%r8640, %r8631, 0, %p1766;
	selp.b32 	%r8641, 1, %r8640, %p1765;
	mul.lo.s32 	%r8642, %r506, %r8594;
	add.s32 	%r8643, %r8642, %r8636;
	setp.lt.u32 	%p1767, %r8643, %r8642;
	mul.hi.u32 	%r8644, %r506, %r8594;
	selp.u32 	%r8645, 1, 0, %p1767;
	add.s32 	%r8646, %r8644, %r8645;
	add.s32 	%r8647, %r8643, %r8626;
	add.s32 	%r8648, %r8647, %r8641;
	sub.s32 	%r8649, %r8582, %r8648;
	setp.lt.u32 	%p1768, %r8582, %r8648;
	setp.eq.s32 	%p1769, %r8648, 0;
	selp.b32 	%r8650, %r8641, 0, %p1769;
	selp.b32 	%r8651, 1, %r8650, %p1768;
	mul.lo.s32 	%r8652, %r507, %r8594;
	add.s32 	%r8653, %r8652, %r8646;
	setp.lt.u32 	%p1770, %r8653, %r8652;
	mul.hi.u32 	%r8654, %r507, %r8594;
	selp.u32 	%r8655, 1, 0, %p1770;
	add.s32 	%r8656, %r8654, %r8655;
	add.s32 	%r8657, %r8653, %r8626;
	add.s32 	%r8658, %r8657, %r8651;
	sub.s32 	%r8659, %r8588, %r8658;
	setp.lt.u32 	%p1771, %r8588, %r8658;
	setp.eq.s32 	%p1772, %r8658, 0;
	selp.b32 	%r8660, %r8651, 0, %p1772;
	selp.b32 	%r8661, 1, %r8660, %p1771;
	mad.lo.s32 	%r8662, %r701, %r8594, %r8656;
	add.s32 	%r8663, %r8662, %r8626;
	add.s32 	%r8664, %r8663, %r8661;
	add.s32 	%r8665, %r8472, %r8590;
	add.s32 	%r8666, %r8542, %r8664;
	sub.s32 	%r8667, %r8665, %r8666;
	sub.s32 	%r21350, %r8597, %r416;
	setp.ge.u32 	%p1773, %r21350, %r8597;
	and.pred  	%p1774, %p1773, %p1004;
	selp.u32 	%r8668, 1, 0, %p1774;
	add.s32 	%r8669, %r415, %r8668;
	sub.s32 	%r21349, %r8607, %r8669;
	setp.lt.u32 	%p1775, %r21349, %r8607;
	setp.eq.s32 	%p1776, %r8669, 0;
	selp.b32 	%r8670, %r8668, 1, %p1776;
	selp.b32 	%r8671, 0, %r8670, %p1775;
	add.s32 	%r8672, %r8671, %r414;
	sub.s32 	%r21348, %r8618, %r8672;
	setp.lt.u32 	%p1777, %r21348, %r8618;
	setp.eq.s32 	%p1778, %r8672, 0;
	selp.b32 	%r8673, %r8671, 1, %p1778;
	selp.b32 	%r8674, 0, %r8673, %p1777;
	add.s32 	%r8675, %r8674, %r413;
	sub.s32 	%r21347, %r8629, %r8675;
	setp.lt.u32 	%p1779, %r21347, %r8629;
	setp.eq.s32 	%p1780, %r8675, 0;
	selp.b32 	%r8676, %r8674, 1, %p1780;
	selp.b32 	%r8677, 0, %r8676, %p1779;
	add.s32 	%r8678, %r8677, %r412;
	sub.s32 	%r21346, %r8639, %r8678;
	setp.lt.u32 	%p1781, %r21346, %r8639;
	setp.eq.s32 	%p1782, %r8678, 0;
	selp.b32 	%r8679, %r8677, 1, %p1782;
	selp.b32 	%r8680, 0, %r8679, %p1781;
	add.s32 	%r8681, %r8680, %r411;
	sub.s32 	%r21345, %r8649, %r8681;
	setp.lt.u32 	%p1783, %r21345, %r8649;
	setp.eq.s32 	%p1784, %r8681, 0;
	selp.b32 	%r8682, %r8680, 1, %p1784;
	selp.b32 	%r8683, 0, %r8682, %p1783;
	add.s32 	%r8684, %r8683, %r410;
	sub.s32 	%r21344, %r8659, %r8684;
	setp.lt.u32 	%p1785, %r21344, %r8659;
	setp.eq.s32 	%p1786, %r8684, 0;
	selp.b32 	%r8685, %r8683, 1, %p1786;
	selp.b32 	%r8686, 0, %r8685, %p1785;
	add.s32 	%r8687, %r8686, %r409;
	sub.s32 	%r21343, %r8667, %r8687;
	setp.lt.u32 	%p1787, %r21343, %r8667;
	or.b32  	%r8688, %r8687, %r8686;
	setp.eq.s32 	%p1788, %r8688, 0;
	or.pred  	%p1789, %p1787, %p1788;
	@%p1789 bra 	$L__BB0_58;
	add.s32 	%r21350, %r700, %r21350;
	setp.lt.u32 	%p1790, %r21350, %r700;
	selp.u32 	%r8689, 1, 0, %p1790;
	add.s32 	%r8690, %r1, %r8689;
	add.s32 	%r21349, %r8690, %r21349;
	setp.lt.u32 	%p1791, %r21349, %r1;
	setp.eq.s32 	%p1792, %r21349, %r1;
	selp.b32 	%r8691, %r8689, 0, %p1792;
	selp.b32 	%r8692, 1, %r8691, %p1791;
	add.s32 	%r8693, %r504, %r8692;
	add.s32 	%r21348, %r8693, %r21348;
	setp.lt.u32 	%p1793, %r21348, %r504;
	setp.eq.s32 	%p1794, %r21348, %r504;
	selp.b32 	%r8694, %r8692, 0, %p1794;
	selp.b32 	%r8695, 1, %r8694, %p1793;
	add.s32 	%r8696, %r505, %r8695;
	add.s32 	%r21347, %r8696, %r21347;
	setp.lt.u32 	%p1795, %r21347, %r505;
	setp.eq.s32 	%p1796, %r21347, %r505;
	selp.b32 	%r8697, %r8695, 0, %p1796;
	selp.b32 	%r8698, 1, %r8697, %p1795;
	add.s32 	%r8699, %r2, %r8698;
	add.s32 	%r21346, %r8699, %r21346;
	setp.lt.u32 	%p1797, %r21346, %r2;
	setp.eq.s32 	%p1798, %r21346, %r2;
	selp.b32 	%r8700, %r8698, 0, %p1798;
	selp.b32 	%r8701, 1, %r8700, %p1797;
	add.s32 	%r8702, %r506, %r8701;
	add.s32 	%r21345, %r8702, %r21345;
	setp.lt.u32 	%p1799, %r21345, %r506;
	setp.eq.s32 	%p1800, %r21345, %r506;
	selp.b32 	%r8703, %r8701, 0, %p1800;
	selp.b32 	%r8704, 1, %r8703, %p1799;
	add.s32 	%r8705, %r507, %r8704;
	add.s32 	%r21344, %r8705, %r21344;
	setp.lt.u32 	%p1801, %r21344, %r507;
	setp.eq.s32 	%p1802, %r21344, %r507;
	selp.b32 	%r8706, %r8704, 0, %p1802;
	selp.b32 	%r8707, 1, %r8706, %p1801;
	add.s32 	%r8708, %r701, %r8707;
	add.s32 	%r21343, %r8708, %r21343;
$L__BB0_58:
	add.s32 	%r21222, %r21222, 1;
	setp.ne.s32 	%p1803, %r21222, 8;
	@%p1803 bra 	$L__BB0_31;
	mov.b32 	%r21375, 0;
$L__BB0_60:
	mov.u32 	%r830, %r21358;
	mov.u32 	%r829, %r21357;
	mov.u32 	%r828, %r21356;
	mov.u32 	%r827, %r21355;
	mov.u32 	%r826, %r21354;
	mov.u32 	%r825, %r21353;
	mov.u32 	%r824, %r21352;
	mov.u32 	%r823, %r21351;
	mov.u32 	%r822, %r21350;
	mov.u32 	%r821, %r21349;
	mov.u32 	%r820, %r21348;
	mov.u32 	%r819, %r21347;
	mov.u32 	%r818, %r21346;
	mov.u32 	%r817, %r21345;
	mov.u32 	%r816, %r21344;
	mov.u32 	%r815, %r21343;
	shl.b32 	%r8710, %r21375, 3;
	shr.u64 	%rd35, %rd11, %r8710;
	and.b64  	%rd3, %rd35, 255;
	setp.eq.s64 	%p1804, %rd3, 0;
	@%p1804 bra 	$L__BB0_87;
	ld.param.u32 	%r21051, [profanity_init_param_8];
	ld.param.u64 	%rd62, [profanity_init_param_0];
	mul.lo.s32 	%r8711, %r21051, %r21375;
	cvt.u64.u32 	%rd36, %r8711;
	shl.b32 	%r8712, %r21051, 4;
	cvt.u64.u32 	%rd37, %r8712;
	add.s64 	%rd38, %rd37, %rd36;
	add.s64 	%rd39, %rd38, %rd3;
	cvta.to.global.u64 	%rd40, %rd62;
	shl.b64 	%rd41, %rd39, 6;
	add.s64 	%rd42, %rd40, %rd41;
	ld.global.u32 	%r832, [%rd42+-64];
	ld.global.u32 	%r21357, [%rd42+-60];
	ld.global.u32 	%r21356, [%rd42+-56];
	ld.global.u32 	%r21355, [%rd42+-52];
	ld.global.u32 	%r21354, [%rd42+-48];
	ld.global.u32 	%r21353, [%rd42+-44];
	ld.global.u32 	%r21352, [%rd42+-40];
	ld.global.u32 	%r21351, [%rd42+-36];
	ld.global.u32 	%r21350, [%rd42+-32];
	ld.global.u32 	%r21349, [%rd42+-28];
	ld.global.u32 	%r21348, [%rd42+-24];
	ld.global.u32 	%r21347, [%rd42+-20];
	ld.global.u32 	%r21346, [%rd42+-16];
	ld.global.u32 	%r21345, [%rd42+-12];
	ld.global.u32 	%r21344, [%rd42+-8];
	ld.global.u32 	%r21343, [%rd42+-4];
	and.b16  	%rs19, %rs29, 255;
	setp.ne.s16 	%p1805, %rs19, 0;
	mov.b16 	%rs29, 0;
	mov.u32 	%r21358, %r832;
	@%p1805 bra 	$L__BB0_87;
	ld.const.u32 	%r21394, [const_mod+8];
	ld.const.u32 	%r21395, [const_mod+12];
	ld.const.u32 	%r21397, [const_mod+20];
	ld.const.u32 	%r21398, [const_mod+24];
	ld.const.u32 	%r21399, [const_mod+28];
	ld.const.u32 	%r21392, [const_mod];
	sub.s32 	%r21416, %r832, %r830;
	setp.ge.u32 	%p1806, %r21416, %r832;
	setp.ne.s32 	%p1807, %r830, 0;
	and.pred  	%p1808, %p1806, %p1807;
	selp.u32 	%r8713, 1, 0, %p1808;
	add.s32 	%r8714, %r829, %r8713;
	sub.s32 	%r21417, %r21357, %r8714;
	setp.lt.u32 	%p1809, %r21417, %r21357;
	setp.eq.s32 	%p1810, %r8714, 0;
	selp.b32 	%r8715, %r8713, 1, %p1810;
	selp.b32 	%r8716, 0, %r8715, %p1809;
	add.s32 	%r8717, %r8716, %r828;
	sub.s32 	%r21418, %r21356, %r8717;
	setp.lt.u32 	%p1811, %r21418, %r21356;
	setp.eq.s32 	%p1812, %r8717, 0;
	selp.b32 	%r8718, %r8716, 1, %p1812;
	selp.b32 	%r8719, 0, %r8718, %p1811;
	add.s32 	%r8720, %r8719, %r827;
	sub.s32 	%r21419, %r21355, %r8720;
	setp.lt.u32 	%p1813, %r21419, %r21355;
	setp.eq.s32 	%p1814, %r8720, 0;
	selp.b32 	%r8721, %r8719, 1, %p1814;
	selp.b32 	%r8722, 0, %r8721, %p1813;
	add.s32 	%r8723, %r8722, %r826;
	sub.s32 	%r21420, %r21354, %r8723;
	setp.lt.u32 	%p1815, %r21420, %r21354;
	setp.eq.s32 	%p1816, %r8723, 0;
	selp.b32 	%r8724, %r8722, 1, %p1816;
	selp.b32 	%r8725, 0, %r8724, %p1815;
	add.s32 	%r8726, %r8725, %r825;
	sub.s32 	%r21421, %r21353, %r8726;
	setp.lt.u32 	%p1817, %r21421, %r21353;
	setp.eq.s32 	%p1818, %r8726, 0;
	selp.b32 	%r8727, %r8725, 1, %p1818;
	selp.b32 	%r8728, 0, %r8727, %p1817;
	add.s32 	%r8729, %r8728, %r824;
	sub.s32 	%r21422, %r21352, %r8729;
	setp.lt.u32 	%p1819, %r21422, %r21352;
	setp.eq.s32 	%p1820, %r8729, 0;
	selp.b32 	%r8730, %r8728, 1, %p1820;
	selp.b32 	%r8731, 0, %r8730, %p1819;
	add.s32 	%r8732, %r8731, %r823;
	sub.s32 	%r21423, %r21351, %r8732;
	setp.lt.u32 	%p1821, %r21423, %r21351;
	or.b32  	%r8733, %r8732, %r8731;
	setp.eq.s32 	%p1822, %r8733, 0;
	or.pred  	%p1823, %p1821, %p1822;
	@%p1823 bra 	$L__BB0_64;
	add.s32 	%r21416, %r21392, %r21416;
	setp.lt.u32 	%p1824, %r21416, %r21392;
	selp.u32 	%r8734, 1, 0, %p1824;
	add.s32 	%r8735, %r1, %r8734;
	add.s32 	%r21417, %r8735, %r21417;
	setp.lt.u32 	%p1825, %r21417, %r1;
	setp.eq.s32 	%p1826, %r21417, %r1;
	selp.b32 	%r8736, %r8734, 0, %p1826;
	selp.b32 	%r8737, 1, %r8736, %p1825;
	add.s32 	%r8738, %r21394, %r8737;
	add.s32 	%r21418, %r8738, %r21418;
	setp.lt.u32 	%p1827, %r21418, %r21394;
	setp.eq.s32 	%p1828, %r21418, %r21394;
	selp.b32 	%r8739, %r8737, 0, %p1828;
	selp.b32 	%r8740, 1, %r8739, %p1827;
	add.s32 	%r8741, %r21395, %r8740;
	add.s32 	%r21419, %r8741, %r21419;
	setp.lt.u32 	%p1829, %r21419, %r21395;
	setp.eq.s32 	%p1830, %r21419, %r21395;
	selp.b32 	%r8742, %r8740, 0, %p1830;
	selp.b32 	%r8743, 1, %r8742, %p1829;
	add.s32 	%r8744, %r2, %r8743;
	add.s32 	%r21420, %r8744, %r21420;
	setp.lt.u32 	%p1831, %r21420, %r2;
	setp.eq.s32 	%p1832, %r21420, %r2;
	selp.b32 	%r8745, %r8743, 0, %p1832;
	selp.b32 	%r8746, 1, %r8745, %p1831;
	add.s32 	%r8747, %r21397, %r8746;
	add.s32 	%r21421, %r8747, %r21421;
	setp.lt.u32 	%p1833, %r21421, %r21397;
	setp.eq.s32 	%p1834, %r21421, %r21397;
	selp.b32 	%r8748, %r8746, 0, %p1834;
	selp.b32 	%r8749, 1, %r8748, %p1833;
	add.s32 	%r8750, %r21398, %r8749;
	add.s32 	%r21422, %r8750, %r21422;
	setp.lt.u32 	%p1835, %r21422, %r21398;
	setp.eq.s32 	%p1836, %r21422, %r21398;
	selp.b32 	%r8751, %r8749, 0, %p1836;
	selp.b32 	%r8752, 1, %r8751, %p1835;
	add.s32 	%r8753, %r21399, %r8752;
	add.s32 	%r21423, %r8753, %r21423;
$L__BB0_64:
	mov.b32 	%r21424, 1;
	mov.b32 	%r21440, 0;
	mov.u32 	%r21393, %r1;
	mov.u32 	%r21396, %r2;
	mov.u32 	%r21441, %r21440;
	mov.u32 	%r21442, %r21440;
	mov.u32 	%r21443, %r21440;
	mov.u32 	%r21444, %r21440;
	mov.u32 	%r21445, %r21440;
	mov.u32 	%r21446, %r21440;
	mov.u32 	%r21447, %r21440;
	mov.u32 	%r21425, %r21440;
	mov.u32 	%r21426, %r21440;
	mov.u32 	%r21427, %r21440;
	mov.u32 	%r21428, %r21440;
	mov.u32 	%r21429, %r21440;
	mov.u32 	%r21430, %r21440;
	mov.u32 	%r21431, %r21440;
$L__BB0_65:
	ld.const.u32 	%r910, [const_mod+8];
	ld.const.u32 	%r911, [const_mod+12];
	ld.const.u32 	%r912, [const_mod+20];
	ld.const.u32 	%r913, [const_mod+24];
	or.b32  	%r8756, %r21416, %r21417;
	or.b32  	%r8757, %r8756, %r21418;
	or.b32  	%r8758, %r8757, %r21419;
	or.b32  	%r8759, %r8758, %r21420;
	or.b32  	%r8760, %r8759, %r21421;
	or.b32  	%r8761, %r8760, %r21422;
	or.b32  	%r8762, %r8761, %r21423;
	setp.eq.s32 	%p1837, %r8762, 0;
	@%p1837 bra 	$L__BB0_77;
	and.b32  	%r8763, %r21416, 1;
	setp.eq.b32 	%p1838, %r8763, 1;
	@%p1838 bra 	$L__BB0_67;
	bra.uni 	$L__BB0_73;
$L__BB0_67:
	and.b32  	%r8768, %r21392, 1;
	setp.eq.b32 	%p1843, %r8768, 1;
	@%p1843 bra 	$L__BB0_71;
$L__BB0_68:
	shf.l.wrap.b32 	%r21392, %r21392, %r21393, 31;
	shf.l.wrap.b32 	%r21393, %r21393, %r21394, 31;
	shf.l.wrap.b32 	%r21394, %r21394, %r21395, 31;
	shf.l.wrap.b32 	%r21395, %r21395, %r21396, 31;
	shf.l.wrap.b32 	%r21396, %r21396, %r21397, 31;
	shf.l.wrap.b32 	%r21397, %r21397, %r21398, 31;
	shf.l.wrap.b32 	%r21398, %r21398, %r21399, 31;
	shr.u32 	%r21399, %r21399, 1;
	and.b32  	%r8769, %r21440, 1;
	setp.eq.b32 	%p1844, %r8769, 1;
	not.pred 	%p1845, %p1844;
	@%p1845 bra 	$L__BB0_70;
	ld.const.u32 	%r8770, [const_mod];
	add.s32 	%r21440, %r8770, %r21440;
	add.s32 	%r21441, %r1, %r21441;
	add.s32 	%r21442, %r910, %r21442;
	add.s32 	%r21443, %r911, %r21443;
	add.s32 	%r21444, %r2, %r21444;
	add.s32 	%r21445, %r912, %r21445;
	add.s32 	%r21446, %r913, %r21446;
	ld.const.u32 	%r8771, [const_mod+28];
	add.s32 	%r21447, %r8771, %r21447;
$L__BB0_70:
	shf.l.wrap.b32 	%r21440, %r21440, %r21441, 31;
	shf.l.wrap.b32 	%r21441, %r21441, %r21442, 31;
	shf.l.wrap.b32 	%r21442, %r21442, %r21443, 31;
	shf.l.wrap.b32 	%r21443, %r21443, %r21444, 31;
	shf.l.wrap.b32 	%r21444, %r21444, %r21445, 31;
	shf.l.wrap.b32 	%r21445, %r21445, %r21446, 31;
	shf.l.wrap.b32 	%r21446, %r21446, %r21447, 31;
	shr.u32 	%r21447, %r21447, 1;
	and.b32  	%r8772, %r21392, 1;
	setp.eq.b32 	%p1846, %r8772, 1;
	not.pred 	%p1847, %p1846;
	@%p1847 bra 	$L__BB0_68;
$L__BB0_71:
	setp.lt.u32 	%p1848, %r21416, %r21392;
	selp.u32 	%r8773, 1, 0, %p1848;
	setp.gt.u32 	%p1849, %r21416, %r21392;
	selp.u32 	%r8774, 1, 0, %p1849;
	setp.lt.u32 	%p1850, %r21417, %r21393;
	selp.b32 	%r8775, 2, 0, %p1850;
	setp.gt.u32 	%p1851, %r21417, %r21393;
	selp.b32 	%r8776, 2, 0, %p1851;
	setp.lt.u32 	%p1852, %r21418, %r21394;
	selp.b32 	%r8777, 4, 0, %p1852;
	or.b32  	%r8778, %r8775, %r8777;
	setp.gt.u32 	%p1853, %r21418, %r21394;
	selp.b32 	%r8779, 4, 0, %p1853;
	or.b32  	%r8780, %r8776, %r8779;
	setp.lt.u32 	%p1854, %r21419, %r21395;
	selp.b32 	%r8781, 8, 0, %p1854;
	or.b32  	%r8782, %r8778, %r8781;
	setp.gt.u32 	%p1855, %r21419, %r21395;
	selp.b32 	%r8783, 8, 0, %p1855;
	or.b32  	%r8784, %r8780, %r8783;
	setp.lt.u32 	%p1856, %r21420, %r21396;
	selp.b32 	%r8785, 16, 0, %p1856;
	or.b32  	%r8786, %r8782, %r8785;
	setp.gt.u32 	%p1857, %r21420, %r21396;
	selp.b32 	%r8787, 16, 0, %p1857;
	or.b32  	%r8788, %r8784, %r8787;
	setp.lt.u32 	%p1858, %r21421, %r21397;
	selp.b32 	%r8789, 32, 0, %p1858;
	or.b32  	%r8790, %r8786, %r8789;
	setp.gt.u32 	%p1859, %r21421, %r21397;
	selp.b32 	%r8791, 32, 0, %p1859;
	or.b32  	%r8792, %r8788, %r8791;
	setp.lt.u32 	%p1860, %r21422, %r21398;
	selp.b32 	%r8793, 64, 0, %p1860;
	or.b32  	%r8794, %r8790, %r8793;
	setp.gt.u32 	%p1861, %r21422, %r21398;
	selp.b32 	%r8795, 64, 0, %p1861;
	or.b32  	%r8796, %r8792, %r8795;
	setp.lt.u32 	%p1862, %r21423, %r21399;
	selp.b32 	%r8797, 128, 0, %p1862;
	or.b32  	%r8798, %r8794, %r8797;
	or.b32  	%r8799, %r8798, %r8773;
	setp.gt.u32 	%p1863, %r21423, %r21399;
	selp.b32 	%r8800, 128, 0, %p1863;
	or.b32  	%r8801, %r8796, %r8800;
	or.b32  	%r8802, %r8801, %r8774;
	setp.lt.u32 	%p1864, %r8802, %r8799;
	@%p1864 bra 	$L__BB0_76;
	sub.s32 	%r1042, %r21416, %r21392;
	setp.lt.u32 	%p1865, %r21416, %r21392;
	selp.u32 	%r8803, 1, 0, %p1865;
	add.s32 	%r8804, %r21393, %r8803;
	sub.s32 	%r1043, %r21417, %r8804;
	setp.lt.u32 	%p1866, %r21417, %r8804;
	setp.eq.s32 	%p1867, %r8804, 0;
	selp.b32 	%r8805, %r8803, 0, %p1867;
	selp.b32 	%r8806, 1, %r8805, %p1866;
	add.s32 	%r8807, %r21394, %r8806;
	sub.s32 	%r1044, %r21418, %r8807;
	setp.lt.u32 	%p1868, %r21418, %r8807;
	setp.eq.s32 	%p1869, %r8807, 0;
	selp.b32 	%r8808, %r8806, 0, %p1869;
	selp.b32 	%r8809, 1, %r8808, %p1868;
	add.s32 	%r8810, %r21395, %r8809;
	sub.s32 	%r1045, %r21419, %r8810;
	setp.lt.u32 	%p1870, %r21419, %r8810;
	setp.eq.s32 	%p1871, %r8810, 0;
	selp.b32 	%r8811, %r8809, 0, %p1871;
	selp.b32 	%r8812, 1, %r8811, %p1870;
	add.s32 	%r8813, %r21396, %r8812;
	sub.s32 	%r1046, %r21420, %r8813;
	setp.lt.u32 	%p1872, %r21420, %r8813;
	setp.eq.s32 	%p1873, %r8813, 0;
	selp.b32 	%r8814, %r8812, 0, %p1873;
	selp.b32 	%r8815, 1, %r8814, %p1872;
	add.s32 	%r8816, %r21397, %r8815;
	sub.s32 	%r1047, %r21421, %r8816;
	setp.lt.u32 	%p1874, %r21421, %r8816;
	setp.eq.s32 	%p1875, %r8816, 0;
	selp.b32 	%r8817, %r8815, 0, %p1875;
	selp.b32 	%r8818, 1, %r8817, %p1874;
	add.s32 	%r8819, %r21398, %r8818;
	sub.s32 	%r1048, %r21422, %r8819;
	setp.lt.u32 	%p1876, %r21422, %r8819;
	setp.eq.s32 	%p1877, %r8819, 0;
	selp.b32 	%r8820, %r8818, 0, %p1877;
	selp.b32 	%r8821, 1, %r8820, %p1876;
	add.s32 	%r8822, %r21399, %r8821;
	sub.s32 	%r21423, %r21423, %r8822;
	add.s32 	%r21424, %r21440, %r21424;
	add.s32 	%r21425, %r21441, %r21425;
	add.s32 	%r21426, %r21442, %r21426;
	add.s32 	%r21427, %r21443, %r21427;
	add.s32 	%r21428, %r21444, %r21428;
	add.s32 	%r21429, %r21445, %r21429;
	add.s32 	%r21430, %r21446, %r21430;
	add.s32 	%r21431, %r21447, %r21431;
	mov.u32 	%r21416, %r1042;
	mov.u32 	%r21417, %r1043;
	mov.u32 	%r21418, %r1044;
	mov.u32 	%r21419, %r1045;
	mov.u32 	%r21420, %r1046;
	mov.u32 	%r21421, %r1047;
	mov.u32 	%r21422, %r1048;
	bra.uni 	$L__BB0_65;
$L__BB0_73:
	shf.l.wrap.b32 	%r21416, %r21416, %r21417, 31;
	shf.l.wrap.b32 	%r21417, %r21417, %r21418, 31;
	shf.l.wrap.b32 	%r21418, %r21418, %r21419, 31;
	shf.l.wrap.b32 	%r21419, %r21419, %r21420, 31;
	shf.l.wrap.b32 	%r21420, %r21420, %r21421, 31;
	shf.l.wrap.b32 	%r21421, %r21421, %r21422, 31;
	shf.l.wrap.b32 	%r21422, %r21422, %r21423, 31;
	shr.u32 	%r21423, %r21423, 1;
	and.b32  	%r8764, %r21424, 1;
	setp.eq.b32 	%p1839, %r8764, 1;
	not.pred 	%p1840, %p1839;
	@%p1840 bra 	$L__BB0_75;
	ld.const.u32 	%r8765, [const_mod];
	add.s32 	%r21424, %r8765, %r21424;
	add.s32 	%r21425, %r1, %r21425;
	add.s32 	%r21426, %r910, %r21426;
	add.s32 	%r21427, %r911, %r21427;
	add.s32 	%r21428, %r2, %r21428;
	add.s32 	%r21429, %r912, %r21429;
	add.s32 	%r21430, %r913, %r21430;
	ld.const.u32 	%r8766, [const_mod+28];
	add.s32 	%r21431, %r8766, %r21431;
$L__BB0_75:
	shf.l.wrap.b32 	%r21424, %r21424, %r21425, 31;
	shf.l.wrap.b32 	%r21425, %r21425, %r21426, 31;
	shf.l.wrap.b32 	%r21426, %r21426, %r21427, 31;
	shf.l.wrap.b32 	%r21427, %r21427, %r21428, 31;
	shf.l.wrap.b32 	%r21428, %r21428, %r21429, 31;
	shf.l.wrap.b32 	%r21429, %r21429, %r21430, 31;
	shf.l.wrap.b32 	%r21430, %r21430, %r21431, 31;
	shr.u32 	%r21431, %r21431, 1;
	and.b32  	%r8767, %r21416, 1;
	setp.eq.b32 	%p1841, %r8767, 1;
	not.pred 	%p1842, %p1841;
	@%p1842 bra 	$L__BB0_73;
	bra.uni 	$L__BB0_67;
$L__BB0_76:
	sub.s32 	%r1058, %r21392, %r21416;
	setp.lt.u32 	%p1878, %r21392, %r21416;
	selp.u32 	%r8823, 1, 0, %p1878;
	add.s32 	%r8824, %r21417, %r8823;
	sub.s32 	%r1059, %r21393, %r8824;
	setp.lt.u32 	%p1879, %r21393, %r8824;
	setp.eq.s32 	%p1880, %r8824, 0;
	selp.b32 	%r8825, %r8823, 0, %p1880;
	selp.b32 	%r8826, 1, %r8825, %p1879;
	add.s32 	%r8827, %r21418, %r8826;
	sub.s32 	%r1060, %r21394, %r8827;
	setp.lt.u32 	%p1881, %r21394, %r8827;
	setp.eq.s32 	%p1882, %r8827, 0;
	selp.b32 	%r8828, %r8826, 0, %p1882;
	selp.b32 	%r8829, 1, %r8828, %p1881;
	add.s32 	%r8830, %r21419, %r8829;
	sub.s32 	%r1061, %r21395, %r8830;
	setp.lt.u32 	%p1883, %r21395, %r8830;
	setp.eq.s32 	%p1884, %r8830, 0;
	selp.b32 	%r8831, %r8829, 0, %p1884;
	selp.b32 	%r8832, 1, %r8831, %p1883;
	add.s32 	%r8833, %r21420, %r8832;
	sub.s32 	%r1062, %r21396, %r8833;
	setp.lt.u32 	%p1885, %r21396, %r8833;
	setp.eq.s32 	%p1886, %r8833, 0;
	selp.b32 	%r8834, %r8832, 0, %p1886;
	selp.b32 	%r8835, 1, %r8834, %p1885;
	add.s32 	%r8836, %r21421, %r8835;
	sub.s32 	%r1063, %r21397, %r8836;
	setp.lt.u32 	%p1887, %r21397, %r8836;
	setp.eq.s32 	%p1888, %r8836, 0;
	selp.b32 	%r8837, %r8835, 0, %p1888;
	selp.b32 	%r8838, 1, %r8837, %p1887;
	add.s32 	%r8839, %r21422, %r8838;
	sub.s32 	%r1064, %r21398, %r8839;
	setp.lt.u32 	%p1889, %r21398, %r8839;
	setp.eq.s32 	%p1890, %r8839, 0;
	selp.b32 	%r8840, %r8838, 0, %p1890;
	selp.b32 	%r8841, 1, %r8840, %p1889;
	add.s32 	%r8842, %r21423, %r8841;
	sub.s32 	%r21399, %r21399, %r8842;
	add.s32 	%r21440, %r21424, %r21440;
	add.s32 	%r21441, %r21425, %r21441;
	add.s32 	%r21442, %r21426, %r21442;
	add.s32 	%r21443, %r21427, %r21443;
	add.s32 	%r21444, %r21428, %r21444;
	add.s32 	%r21445, %r21429, %r21445;
	add.s32 	%r21446, %r21430, %r21446;
	add.s32 	%r21447, %r21431, %r21447;
	mov.u32 	%r21392, %r1058;
	mov.u32 	%r21393, %r1059;
	mov.u32 	%r21394, %r1060;
	mov.u32 	%r21395, %r1061;
	mov.u32 	%r21396, %r1062;
	mov.u32 	%r21397, %r1063;
	mov.u32 	%r21398, %r1064;
	bra.uni 	$L__BB0_65;
$L__BB0_77:
	ld.const.u32 	%r1074, [const_mod];
	setp.lt.u32 	%p1891, %r1074, %r21440;
	selp.u32 	%r8843, 1, 0, %p1891;
	add.s32 	%r8844, %r21441, %r8843;
	sub.s32 	%r1075, %r1, %r8844;
	setp.lt.u32 	%p1892, %r1, %r8844;
	setp.eq.s32 	%p1893, %r8844, 0;
	selp.b32 	%r8845, %r8843, 0, %p1893;
	selp.b32 	%r8846, 1, %r8845, %p1892;
	add.s32 	%r8847, %r21442, %r8846;
	sub.s32 	%r1076, %r910, %r8847;
	setp.lt.u32 	%p1894, %r910, %r8847;
	setp.eq.s32 	%p1895, %r8847, 0;
	selp.b32 	%r8848, %r8846, 0, %p1895;
	selp.b32 	%r8849, 1, %r8848, %p1894;
	add.s32 	%r8850, %r21443, %r8849;
	sub.s32 	%r1077, %r911, %r8850;
	setp.lt.u32 	%p1896, %r911, %r8850;
	setp.eq.s32 	%p1897, %r8850, 0;
	selp.b32 	%r8851, %r8849, 0, %p1897;
	selp.b32 	%r8852, 1, %r8851, %p1896;
	add.s32 	%r8853, %r21444, %r8852;
	sub.s32 	%r1078, %r2, %r8853;
	setp.lt.u32 	%p1898, %r2, %r8853;
	setp.eq.s32 	%p1899, %r8853, 0;
	selp.b32 	%r8854, %r8852, 0, %p1899;
	selp.b32 	%r8855, 1, %r8854, %p1898;
	add.s32 	%r8856, %r21445, %r8855;
	sub.s32 	%r1079, %r912, %r8856;
	setp.lt.u32 	%p1900, %r912, %r8856;
	setp.eq.s32 	%p1901, %r8856, 0;
	selp.b32 	%r8857, %r8855, 0, %p1901;
	selp.b32 	%r8858, 1, %r8857, %p1900;
	add.s32 	%r8859, %r21446, %r8858;
	sub.s32 	%r1080, %r913, %r8859;
	setp.lt.u32 	%p1902, %r913, %r8859;
	setp.eq.s32 	%p1903, %r8859, 0;
	selp.b32 	%r8860, %r8858, 0, %p1903;
	selp.b32 	%r8861, 1, %r8860, %p1902;
	add.s32 	%r1081, %r21447, %r8861;
	sub.s32 	%r21464, %r21350, %r822;
	setp.ge.u32 	%p1904, %r21464, %r21350;
	setp.ne.s32 	%p1905, %r822, 0;
	and.pred  	%p1906, %p1904, %p1905;
	selp.u32 	%r8862, 1, 0, %p1906;
	add.s32 	%r8863, %r821, %r8862;
	sub.s32 	%r21465, %r21349, %r8863;
	setp.lt.u32 	%p1907, %r21465, %r21349;
	setp.eq.s32 	%p1908, %r8863, 0;
	selp.b32 	%r8864, %r8862, 1, %p1908;
	selp.b32 	%r8865, 0, %r8864, %p1907;
	add.s32 	%r8866, %r8865, %r820;
	sub.s32 	%r21466, %r21348, %r8866;
	setp.lt.u32 	%p1909, %r21466, %r21348;
	setp.eq.s32 	%p1910, %r8866, 0;
	selp.b32 	%r8867, %r8865, 1, %p1910;
	selp.b32 	%r8868, 0, %r8867, %p1909;
	add.s32 	%r8869, %r8868, %r819;
	sub.s32 	%r21467, %r21347, %r8869;
	setp.lt.u32 	%p1911, %r21467, %r21347;
	setp.eq.s32 	%p1912, %r8869, 0;
	selp.b32 	%r8870, %r8868, 1, %p1912;
	selp.b32 	%r8871, 0, %r8870, %p1911;
	add.s32 	%r8872, %r8871, %r818;
	sub.s32 	%r21468, %r21346, %r8872;
	setp.lt.u32 	%p1913, %r21468, %r21346;
	setp.eq.s32 	%p1914, %r8872, 0;
	selp.b32 	%r8873, %r8871, 1, %p1914;
	selp.b32 	%r8874, 0, %r8873, %p1913;
	add.s32 	%r8875, %r8874, %r817;
	sub.s32 	%r21469, %r21345, %r8875;
	setp.lt.u32 	%p1915, %r21469, %r21345;
	setp.eq.s32 	%p1916, %r8875, 0;
	selp.b32 	%r8876, %r8874, 1, %p1916;
	selp.b32 	%r8877, 0, %r8876, %p1915;
	add.s32 	%r8878, %r8877, %r816;
	sub.s32 	%r21470, %r21344, %r8878;
	setp.lt.u32 	%p1917, %r21470, %r21344;
	setp.eq.s32 	%p1918, %r8878, 0;
	selp.b32 	%r8879, %r8877, 1, %p1918;
	selp.b32 	%r8880, 0, %r8879, %p1917;
	add.s32 	%r8881, %r8880, %r815;
	sub.s32 	%r21471, %r21343, %r8881;
	setp.lt.u32 	%p1919, %r21471, %r21343;
	or.b32  	%r8882, %r8881, %r8880;
	setp.eq.s32 	%p1920, %r8882, 0;
	or.pred  	%p1921, %p1919, %p1920;
	@%p1921 bra 	$L__BB0_79;
	add.s32 	%r21464, %r1074, %r21464;
	setp.lt.u32 	%p1922, %r21464, %r1074;
	selp.u32 	%r8883, 1, 0, %p1922;
	add.s32 	%r8884, %r1, %r8883;
	add.s32 	%r21465, %r8884, %r21465;
	setp.lt.u32 	%p1923, %r21465, %r1;
	setp.eq.s32 	%p1924, %r21465, %r1;
	selp.b32 	%r8885, %r8883, 0, %p1924;
	selp.b32 	%r8886, 1, %r8885, %p1923;
	add.s32 	%r8887, %r910, %r8886;
	add.s32 	%r21466, %r8887, %r21466;
	setp.lt.u32 	%p1925, %r21466, %r910;
	setp.eq.s32 	%p1926, %r21466, %r910;
	selp.b32 	%r8888, %r8886, 0, %p1926;
	selp.b32 	%r8889, 1, %r8888, %p1925;
	add.s32 	%r8890, %r911, %r8889;
	add.s32 	%r21467, %r8890, %r21467;
	setp.lt.u32 	%p1927, %r21467, %r911;
	setp.eq.s32 	%p1928, %r21467, %r911;
	selp.b32 	%r8891, %r8889, 0, %p1928;
	selp.b32 	%r8892, 1, %r8891, %p1927;
	add.s32 	%r8893, %r2, %r8892;
	add.s32 	%r21468, %r8893, %r21468;
	setp.lt.u32 	%p1929, %r21468, %r2;
	setp.eq.s32 	%p1930, %r21468, %r2;
	selp.b32 	%r8894, %r8892, 0, %p1930;
	selp.b32 	%r8895, 1, %r8894, %p1929;
	add.s32 	%r8896, %r912, %r8895;
	add.s32 	%r21469, %r8896, %r21469;
	setp.lt.u32 	%p1931, %r21469, %r912;
	setp.eq.s32 	%p1932, %r21469, %r912;
	selp.b32 	%r8897, %r8895, 0, %p1932;
	selp.b32 	%r8898, 1, %r8897, %p1931;
	add.s32 	%r8899, %r913, %r8898;
	add.s32 	%r21470, %r8899, %r21470;
	setp.lt.u32 	%p1933, %r21470, %r913;
	setp.eq.s32 	%p1934, %r21470, %r913;
	selp.b32 	%r8900, %r8898, 0, %p1934;
	selp.b32 	%r8901, 1, %r8900, %p1933;
	ld.const.u32 	%r8902, [const_mod+28];
	add.s32 	%r8903, %r8902, %r8901;
	add.s32 	%r21471, %r8903, %r21471;
$L__BB0_79:
	ld.const.u32 	%r1106, [const_mod];
	sub.s32 	%r8904, %r1106, %r21440;
	ld.const.u32 	%r1107, [const_mod+28];
	sub.s32 	%r8905, %r1107, %r1081;
	mul.lo.s32 	%r8906, %r8904, %r21471;
	mul.hi.u32 	%r8907, %r8904, %r21471;
	mul.lo.s32 	%r8908, %r1075, %r21471;
	add.s32 	%r8909, %r8908, %r8907;
	setp.lt.u32 	%p1936, %r8909, %r8908;
	mul.hi.u32 	%r8910, %r1075, %r21471;
	selp.u32 	%r8911, 1, 0, %p1936;
	add.s32 	%r8912, %r8910, %r8911;
	mul.lo.s32 	%r8913, %r1076, %r21471;
	add.s32 	%r8914, %r8913, %r8912;
	setp.lt.u32 	%p1937, %r8914, %r8913;
	mul.hi.u32 	%r8915, %r1076, %r21471;
	selp.u32 	%r8916, 1, 0, %p1937;
	add.s32 	%r8917, %r8915, %r8916;
	mul.lo.s32 	%r8918, %r1077, %r21471;
	add.s32 	%r8919, %r8918, %r8917;
	setp.lt.u32 	%p1938, %r8919, %r8918;
	mul.hi.u32 	%r8920, %r1077, %r21471;
	selp.u32 	%r8921, 1, 0, %p1938;
	add.s32 	%r8922, %r8920, %r8921;
	mul.lo.s32 	%r8923, %r1078, %r21471;
	add.s32 	%r8924, %r8923, %r8922;
	setp.lt.u32 	%p1939, %r8924, %r8923;
	mul.hi.u32 	%r8925, %r1078, %r21471;
	selp.u32 	%r8926, 1, 0, %p1939;
	add.s32 	%r8927, %r8925, %r8926;
	mul.lo.s32 	%r8928, %r1079, %r21471;
	add.s32 	%r8929, %r8928, %r8927;
	setp.lt.u32 	%p1940, %r8929, %r8928;
	mul.hi.u32 	%r8930, %r1079, %r21471;
	selp.u32 	%r8931, 1, 0, %p1940;
	add.s32 	%r8932, %r8930, %r8931;
	mul.lo.s32 	%r8933, %r1080, %r21471;
	add.s32 	%r8934, %r8933, %r8932;
	setp.lt.u32 	%p1941, %r8934, %r8933;
	mul.hi.u32 	%r8935, %r1080, %r21471;
	selp.u32 	%r8936, 1, 0, %p1941;
	add.s32 	%r8937, %r8935, %r8936;
	mul.lo.s32 	%r8938, %r8905, %r21471;
	add.s32 	%r8939, %r8938, %r8937;
	setp.lt.u32 	%p1942, %r8939, %r8938;
	mul.hi.u32 	%r8940, %r8905, %r21471;
	selp.u32 	%r8941, 1, 0, %p1942;
	add.s32 	%r8942, %r8940, %r8941;
	mul.lo.s32 	%r8943, %r1106, %r8942;
	mul.hi.u32 	%r8944, %r1106, %r8942;
	sub.s32 	%r8945, %r8906, %r8943;
	setp.lt.u32 	%p1943, %r8906, %r8943;
	selp.u32 	%r8946, 1, 0, %p1943;
	mul.lo.s32 	%r8947, %r1, %r8942;
	add.s32 	%r8948, %r8947, %r8944;
	setp.lt.u32 	%p1944, %r8948, %r8947;
	mul.hi.u32 	%r8949, %r1, %r8942;
	selp.u32 	%r8950, 1, 0, %p1944;
	add.s32 	%r8951, %r8949, %r8950;
	add.s32 	%r8952, %r8948, %r8946;
	sub.s32 	%r8953, %r8909, %r8952;
	setp.lt.u32 	%p1945, %r8909, %r8952;
	setp.eq.s32 	%p1946, %r8952, 0;
	selp.b32 	%r8954, %r8946, 0, %p1946;
	selp.b32 	%r8955, 1, %r8954, %p1945;
	mul.lo.s32 	%r8956, %r910, %r8942;
	add.s32 	%r8957, %r8956, %r8951;
	setp.lt.u32 	%p1947, %r8957, %r8956;
	mul.hi.u32 	%r8958, %r910, %r8942;
	selp.u32 	%r8959, 1, 0, %p1947;
	add.s32 	%r8960, %r8958, %r8959;
	add.s32 	%r8961, %r8957, %r8955;
	sub.s32 	%r8962, %r8914, %r8961;
	setp.lt.u32 	%p1948, %r8914, %r8961;
	setp.eq.s32 	%p1949, %r8961, 0;
	selp.b32 	%r8963, %r8955, 0, %p1949;
	selp.b32 	%r8964, 1, %r8963, %p1948;
	mul.lo.s32 	%r8965, %r911, %r8942;
	add.s32 	%r8966, %r8965, %r8960;
	setp.lt.u32 	%p1950, %r8966, %r8965;
	mul.hi.u32 	%r8967, %r911, %r8942;
	selp.u32 	%r8968, 1, 0, %p1950;
	add.s32 	%r8969, %r8967, %r8968;
	add.s32 	%r8970, %r8966, %r8964;
	sub.s32 	%r8971, %r8919, %r8970;
	setp.lt.u32 	%p1951, %r8919, %r8970;
	setp.eq.s32 	%p1952, %r8970, 0;
	selp.b32 	%r8972, %r8964, 0, %p1952;
	selp.b32 	%r8973, 1, %r8972, %p1951;
	mul.lo.s32 	%r8974, %r2, %r8942;
	add.s32 	%r8975, %r8974, %r8969;
	setp.lt.u32 	%p1953, %r8975, %r8974;
	mul.hi.u32 	%r8976, %r2, %r8942;
	selp.u32 	%r8977, 1, 0, %p1953;
	add.s32 	%r8978, %r8976, %r8977;
	add.s32 	%r8979, %r8975, %r8973;
	sub.s32 	%r8980, %r8924, %r8979;
	setp.lt.u32 	%p1954, %r8924, %r8979;
	setp.eq.s32 	%p1955, %r8979, 0;
	selp.b32 	%r8981, %r8973, 0, %p1955;
	selp.b32 	%r8982, 1, %r8981, %p1954;
	mul.lo.s32 	%r8983, %r912, %r8942;
	add.s32 	%r8984, %r8983, %r8978;
	setp.lt.u32 	%p1956, %r8984, %r8983;
	mul.hi.u32 	%r8985, %r912, %r8942;
	selp.u32 	%r8986, 1, 0, %p1956;
	add.s32 	%r8987, %r8985, %r8986;
	add.s32 	%r8988, %r8984, %r8982;
	sub.s32 	%r8989, %r8929, %r8988;
	setp.lt.u32 	%p1957, %r8929, %r8988;
	setp.eq.s32 	%p1958, %r8988, 0;
	selp.b32 	%r8990, %r8982, 0, %p1958;
	selp.b32 	%r8991, 1, %r8990, %p1957;
	mul.lo.s32 	%r8992, %r913, %r8942;
	add.s32 	%r8993, %r8992, %r8987;
	setp.lt.u32 	%p1959, %r8993, %r8992;
	mul.hi.u32 	%r8994, %r913, %r8942;
	selp.u32 	%r8995, 1, 0, %p1959;
	add.s32 	%r8996, %r8994, %r8995;
	add.s32 	%r8997, %r8993, %r8991;
	setp.gt.u32 	%p1960, %r8997, %r8934;
	setp.eq.s32 	%p1961, %r8997, 0;
	selp.b32 	%r8998, %r8991, 0, %p1961;
	selp.b32 	%r8999, 1, %r8998, %p1960;
	mad.lo.s32 	%r9000, %r1107, %r8942, %r8996;
	add.s32 	%r9001, %r9000, %r8999;
	sub.s32 	%r9002, %r8939, %r9001;
	mul.lo.s32 	%r9003, %r8904, %r21470;
	mul.hi.u32 	%r9004, %r8904, %r21470;
	mul.lo.s32 	%r9005, %r1075, %r21470;
	add.s32 	%r9006, %r9005, %r9004;
	setp.lt.u32 	%p1962, %r9006, %r9005;
	mul.hi.u32 	%r9007, %r1075, %r21470;
	selp.u32 	%r9008, 1, 0, %p1962;
	add.s32 	%r9009, %r9007, %r9008;
	add.s32 	%r9010, %r9006, %r8945;
	mul.lo.s32 	%r9011, %r1076, %r21470;
	add.s32 	%r9012, %r9011, %r9009;
	setp.lt.u32 	%p1963, %r9012, %r9011;
	mul.hi.u32 	%r9013, %r1076, %r21470;
	selp.u32 	%r9014, 1, 0, %p1963;
	add.s32 	%r9015, %r9013, %r9014;
	add.s32 	%r9016, %r9012, %r8953;
	mul.lo.s32 	%r9017, %r1077, %r21470;
	add.s32 	%r9018, %r9017, %r9015;
	setp.lt.u32 	%p1964, %r9018, %r9017;
	mul.hi.u32 	%r9019, %r1077, %r21470;
	selp.u32 	%r9020, 1, 0, %p1964;
	add.s32 	%r9021, %r9019, %r9020;
	add.s32 	%r9022, %r9018, %r8962;
	mul.lo.s32 	%r9023, %r1078, %r21470;
	add.s32 	%r9024, %r9023, %r9021;
	setp.lt.u32 	%p1965, %r9024, %r9023;
	mul.hi.u32 	%r9025, %r1078, %r21470;
	selp.u32 	%r9026, 1, 0, %p1965;
	add.s32 	%r9027, %r9025, %r9026;
	add.s32 	%r9028, %r9024, %r8971;
	mul.lo.s32 	%r9029, %r1079, %r21470;
	add.s32 	%r9030, %r9029, %r9027;
	setp.lt.u32 	%p1966, %r9030, %r9029;
	mul.hi.u32 	%r9031, %r1079, %r21470;
	selp.u32 	%r9032, 1, 0, %p1966;
	add.s32 	%r9033, %r9031, %r9032;
	add.s32 	%r9034, %r9030, %r8980;
	mul.lo.s32 	%r9035, %r1080, %r21470;
	add.s32 	%r9036, %r9035, %r9033;
	setp.lt.u32 	%p1967, %r9036, %r9035;
	mul.hi.u32 	%r9037, %r1080, %r21470;
	selp.u32 	%r9038, 1, 0, %p1967;
	add.s32 	%r9039, %r9037, %r9038;
	add.s32 	%r9040, %r9036, %r8989;
	mul.lo.s32 	%r9041, %r8905, %r21470;
	add.s32 	%r9042, %r9041, %r9039;
	setp.lt.u32 	%p1968, %r9042, %r9041;
	mul.hi.u32 	%r9043, %r8905, %r21470;
	selp.u32 	%r9044, 1, 0, %p1968;
	add.s32 	%r9045, %r9043, %r9044;
	add.s32 	%r9046, %r9045, %r9002;
	setp.lt.u32 	%p1969, %r9046, %r9045;
	mul.lo.s32 	%r9047, %r1106, %r9046;
	mul.hi.u32 	%r9048, %r1106, %r9046;
	sub.s32 	%r9049, %r9003, %r9047;
	setp.lt.u32 	%p1970, %r9003, %r9047;
	selp.u32 	%r9050, 1, 0, %p1970;
	mul.lo.s32 	%r9051, %r1, %r9046;
	add.s32 	%r9052, %r9051, %r9048;
	setp.lt.u32 	%p1971, %r9052, %r9051;
	mul.hi.u32 	%r9053, %r1, %r9046;
	selp.u32 	%r9054, 1, 0, %p1971;
	add.s32 	%r9055, %r9053, %r9054;
	selp.b32 	%r9056, -977, 0, %p1969;
	add.s32 	%r9057, %r9056, %r9052;
	add.s32 	%r9058, %r9057, %r9050;
	sub.s32 	%r9059, %r9010, %r9058;
	setp.lt.u32 	%p1972, %r9010, %r9058;
	setp.eq.s32 	%p1973, %r9058, 0;
	selp.b32 	%r9060, %r9050, 0, %p1973;
	selp.b32 	%r9061, 1, %r9060, %p1972;
	mul.lo.s32 	%r9062, %r910, %r9046;
	add.s32 	%r9063, %r9062, %r9055;
	setp.lt.u32 	%p1974, %r9063, %r9062;
	mul.hi.u32 	%r9064, %r910, %r9046;
	selp.u32 	%r9065, 1, 0, %p1974;
	add.s32 	%r9066, %r9064, %r9065;
	selp.b32 	%r9067, -2, 0, %p1969;
	add.s32 	%r9068, %r9067, %r9063;
	add.s32 	%r9069, %r9068, %r9061;
	sub.s32 	%r9070, %r9016, %r9069;
	setp.lt.u32 	%p1975, %r9016, %r9069;
	setp.eq.s32 	%p1976, %r9069, 0;
	selp.b32 	%r9071, %r9061, 0, %p1976;
	selp.b32 	%r9072, 1, %r9071, %p1975;
	mul.lo.s32 	%r9073, %r911, %r9046;
	add.s32 	%r9074, %r9073, %r9066;
	setp.lt.u32 	%p1977, %r9074, %r9073;
	mul.hi.u32 	%r9075, %r911, %r9046;
	selp.u32 	%r9076, 1, 0, %p1977;
	add.s32 	%r9077, %r9075, %r9076;
	selp.s32 	%r9078, -1, 0, %p1969;
	add.s32 	%r9079, %r9074, %r9078;
	add.s32 	%r9080, %r9079, %r9072;
	sub.s32 	%r9081, %r9022, %r9080;
	setp.lt.u32 	%p1978, %r9022, %r9080;
	setp.eq.s32 	%p1979, %r9080, 0;
	selp.b32 	%r9082, %r9072, 0, %p1979;
	selp.b32 	%r9083, 1, %r9082, %p1978;
	mul.lo.s32 	%r9084, %r2, %r9046;
	add.s32 	%r9085, %r9084, %r9077;
	setp.lt.u32 	%p1980, %r9085, %r9084;
	mul.hi.u32 	%r9086, %r2, %r9046;
	selp.u32 	%r9087, 1, 0, %p1980;
	add.s32 	%r9088, %r9086, %r9087;
	add.s32 	%r9089, %r9085, %r9078;
	add.s32 	%r9090, %r9089, %r9083;
	sub.s32 	%r9091, %r9028, %r9090;
	setp.lt.u32 	%p1981, %r9028, %r9090;
	setp.eq.s32 	%p1982, %r9090, 0;
	selp.b32 	%r9092, %r9083, 0, %p1982;
	selp.b32 	%r9093, 1, %r9092, %p1981;
	mul.lo.s32 	%r9094, %r912, %r9046;
	add.s32 	%r9095, %r9094, %r9088;
	setp.lt.u32 	%p1983, %r9095, %r9094;
	mul.hi.u32 	%r9096, %r912, %r9046;
	selp.u32 	%r9097, 1, 0, %p1983;
	add.s32 	%r9098, %r9096, %r9097;
	add.s32 	%r9099, %r9095, %r9078;
	add.s32 	%r9100, %r9099, %r9093;
	sub.s32 	%r9101, %r9034, %r9100;
	setp.lt.u32 	%p1984, %r9034, %r9100;
	setp.eq.s32 	%p1985, %r9100, 0;
	selp.b32 	%r9102, %r9093, 0, %p1985;
	selp.b32 	%r9103, 1, %r9102, %p1984;
	mul.lo.s32 	%r9104, %r913, %r9046;
	add.s32 	%r9105, %r9104, %r9098;
	setp.lt.u32 	%p1986, %r9105, %r9104;
	mul.hi.u32 	%r9106, %r913, %r9046;
	selp.u32 	%r9107, 1, 0, %p1986;
	add.s32 	%r9108, %r9106, %r9107;
	add.s32 	%r9109, %r9105, %r9078;
	add.s32 	%r9110, %r9109, %r9103;
	setp.gt.u32 	%p1987, %r9110, %r9040;
	setp.eq.s32 	%p1988, %r9110, 0;
	selp.b32 	%r9111, %r9103, 0, %p1988;
	selp.b32 	%r9112, 1, %r9111, %p1987;
	mad.lo.s32 	%r9113, %r1107, %r9046, %r9108;
	add.s32 	%r9114, %r9113, %r9078;
	add.s32 	%r9115, %r9114, %r9112;
	add.s32 	%r9116, %r8934, %r9042;
	add.s32 	%r9117, %r8997, %r9115;
	sub.s32 	%r9118, %r9116, %r9117;
	mul.lo.s32 	%r9119, %r8904, %r21469;
	mul.hi.u32 	%r9120, %r8904, %r21469;
	mul.lo.s32 	%r9121, %r1075, %r21469;
	add.s32 	%r9122, %r9121, %r9120;
	setp.lt.u32 	%p1989, %r9122, %r9121;
	mul.hi.u32 	%r9123, %r1075, %r21469;
	selp.u32 	%r9124, 1, 0, %p1989;
	add.s32 	%r9125, %r9123, %r9124;
	add.s32 	%r9126, %r9122, %r9049;
	mul.lo.s32 	%r9127, %r1076, %r21469;
	add.s32 	%r9128, %r9127, %r9125;
	setp.lt.u32 	%p1990, %r9128, %r9127;
	mul.hi.u32 	%r9129, %r1076, %r21469;
	selp.u32 	%r9130, 1, 0, %p1990;
	add.s32 	%r9131, %r9129, %r9130;
	add.s32 	%r9132, %r9128, %r9059;
	mul.lo.s32 	%r9133, %r1077, %r21469;
	add.s32 	%r9134, %r9133, %r9131;
	setp.lt.u32 	%p1991, %r9134, %r9133;
	mul.hi.u32 	%r9135, %r1077, %r21469;
	selp.u32 	%r9136, 1, 0, %p1991;
	add.s32 	%r9137, %r9135, %r9136;
	add.s32 	%r9138, %r9134, %r9070;
	mul.lo.s32 	%r9139, %r1078, %r21469;
	add.s32 	%r9140, %r9139, %r9137;
	setp.lt.u32 	%p1992, %r9140, %r9139;
	mul.hi.u32 	%r9141, %r1078, %r21469;
	selp.u32 	%r9142, 1, 0, %p1992;
	add.s32 	%r9143, %r9141, %r9142;
	add.s32 	%r9144, %r9140, %r9081;
	mul.lo.s32 	%r9145, %r1079, %r21469;
	add.s32 	%r9146, %r9145, %r9143;
	setp.lt.u32 	%p1993, %r9146, %r9145;
	mul.hi.u32 	%r9147, %r1079, %r21469;
	selp.u32 	%r9148, 1, 0, %p1993;
	add.s32 	%r9149, %r9147, %r9148;
	add.s32 	%r9150, %r9146, %r9091;
	mul.lo.s32 	%r9151, %r1080, %r21469;
	add.s32 	%r9152, %r9151, %r9149;
	setp.lt.u32 	%p1994, %r9152, %r9151;
	mul.hi.u32 	%r9153, %r1080, %r21469;
	selp.u32 	%r9154, 1, 0, %p1994;
	add.s32 	%r9155, %r9153, %r9154;
	add.s32 	%r9156, %r9152, %r9101;
	mul.lo.s32 	%r9157, %r8905, %r21469;
	add.s32 	%r9158, %r9157, %r9155;
	setp.lt.u32 	%p1995, %r9158, %r9157;
	mul.hi.u32 	%r9159, %r8905, %r21469;
	selp.u32 	%r9160, 1, 0, %p1995;
	add.s32 	%r9161, %r9159, %r9160;
	add.s32 	%r9162, %r9161, %r9118;
	setp.lt.u32 	%p1996, %r9162, %r9161;
	mul.lo.s32 	%r9163, %r1106, %r9162;
	mul.hi.u32 	%r9164, %r1106, %r9162;
	sub.s32 	%r9165, %r9119, %r9163;
	setp.lt.u32 	%p1997, %r9119, %r9163;
	selp.u32 	%r9166, 1, 0, %p1997;
	mul.lo.s32 	%r9167, %r1, %r9162;
	add.s32 	%r9168, %r9167, %r9164;
	setp.lt.u32 	%p1998, %r9168, %r9167;
	mul.hi.u32 	%r9169, %r1, %r9162;
	selp.u32 	%r9170, 1, 0, %p1998;
	add.s32 	%r9171, %r9169, %r9170;
	selp.b32 	%r9172, -977, 0, %p1996;
	add.s32 	%r9173, %r9172, %r9168;
	add.s32 	%r9174, %r9173, %r9166;
	sub.s32 	%r9175, %r9126, %r9174;
	setp.lt.u32 	%p1999, %r9126, %r9174;
	setp.eq.s32 	%p2000, %r9174, 0;
	selp.b32 	%r9176, %r9166, 0, %p2000;
	selp.b32 	%r9177, 1, %r9176, %p1999;
	mul.lo.s32 	%r9178, %r910, %r9162;
	add.s32 	%r9179, %r9178, %r9171;
	setp.lt.u32 	%p2001, %r9179, %r9178;
	mul.hi.u32 	%r9180, %r910, %r9162;
	selp.u32 	%r9181, 1, 0, %p2001;
	add.s32 	%r9182, %r9180, %r9181;
	selp.b32 	%r9183, -2, 0, %p1996;
	add.s32 	%r9184, %r9183, %r9179;
	add.s32 	%r9185, %r9184, %r9177;
	sub.s32 	%r9186, %r9132, %r9185;
	setp.lt.u32 	%p2002, %r9132, %r9185;
	setp.eq.s32 	%p2003, %r9185, 0;
	selp.b32 	%r9187, %r9177, 0, %p2003;
	selp.b32 	%r9188, 1, %r9187, %p2002;
	mul.lo.s32 	%r9189, %r911, %r9162;
	add.s32 	%r9190, %r9189, %r9182;
	setp.lt.u32 	%p2004, %r9190, %r9189;
	mul.hi.u32 	%r9191, %r911, %r9162;
	selp.u32 	%r9192, 1, 0, %p2004;
	add.s32 	%r9193, %r9191, %r9192;
	selp.s32 	%r9194, -1, 0, %p1996;
	add.s32 	%r9195, %r9190, %r9194;
	add.s32 	%r9196, %r9195, %r9188;
	sub.s32 	%r9197, %r9138, %r9196;
	setp.lt.u32 	%p2005, %r9138, %r9196;
	setp.eq.s32 	%p2006, %r9196, 0;
	selp.b32 	%r9198, %r9188, 0, %p2006;
	selp.b32 	%r9199, 1, %r9198, %p2005;
	mul.lo.s32 	%r9200, %r2, %r9162;
	add.s32 	%r9201, %r9200, %r9193;
	setp.lt.u32 	%p2007, %r9201, %r9200;
	mul.hi.u32 	%r9202, %r2, %r9162;
	selp.u32 	%r9203, 1, 0, %p2007;
	add.s32 	%r9204, %r9202, %r9203;
	add.s32 	%r9205, %r9201, %r9194;
	add.s32 	%r9206, %r9205, %r9199;
	sub.s32 	%r9207, %r9144, %r9206;
	setp.lt.u32 	%p2008, %r9144, %r9206;
	setp.eq.s32 	%p2009, %r9206, 0;
	selp.b32 	%r9208, %r9199, 0, %p2009;
	selp.b32 	%r9209, 1, %r9208, %p2008;
	mul.lo.s32 	%r9210, %r912, %r9162;
	add.s32 	%r9211, %r9210, %r9204;
	setp.lt.u32 	%p2010, %r9211, %r9210;
	mul.hi.u32 	%r9212, %r912, %r9162;
	selp.u32 	%r9213, 1, 0, %p2010;
	add.s32 	%r9214, %r9212, %r9213;
	add.s32 	%r9215, %r9211, %r9194;
	add.s32 	%r9216, %r9215, %r9209;
	sub.s32 	%r9217, %r9150, %r9216;
	setp.lt.u32 	%p2011, %r9150, %r9216;
	setp.eq.s32 	%p2012, %r9216, 0;
	selp.b32 	%r9218, %r9209, 0, %p2012;
	selp.b32 	%r9219, 1, %r9218, %p2011;
	mul.lo.s32 	%r9220, %r913, %r9162;
	add.s32 	%r9221, %r9220, %r9214;
	setp.lt.u32 	%p2013, %r9221, %r9220;
	mul.hi.u32 	%r9222, %r913, %r9162;
	selp.u32 	%r9223, 1, 0, %p2013;
	add.s32 	%r9224, %r9222, %r9223;
	add.s32 	%r9225, %r9221, %r9194;
	add.s32 	%r9226, %r9225, %r9219;
	setp.gt.u32 	%p2014, %r9226, %r9156;
	setp.eq.s32 	%p2015, %r9226, 0;
	selp.b32 	%r9227, %r9219, 0, %p2015;
	selp.b32 	%r9228, 1, %r9227, %p2014;
	mad.lo.s32 	%r9229, %r1107, %r9162, %r9224;
	add.s32 	%r9230, %r9229, %r9194;
	add.s32 	%r9231, %r9230, %r9228;
	add.s32 	%r9232, %r9040, %r9158;
	add.s32 	%r9233, %r9110, %r9231;
	sub.s32 	%r9234, %r9232, %r9233;
	mul.lo.s32 	%r9235, %r8904, %r21468;
	mul.hi.u32 	%r9236, %r8904, %r21468;
	mul.lo.s32 	%r9237, %r1075, %r21468;
	add.s32 	%r9238, %r9237, %r9236;
	setp.lt.u32 	%p2016, %r9238, %r9237;
	mul.hi.u32 	%r9239, %r1075, %r21468;
	selp.u32 	%r9240, 1, 0, %p2016;
	add.s32 	%r9241, %r9239, %r9240;
	add.s32 	%r9242, %r9238, %r9165;
	mul.lo.s32 	%r9243, %r1076, %r21468;
	add.s32 	%r9244, %r9243, %r9241;
	setp.lt.u32 	%p2017, %r9244, %r9243;
	mul.hi.u32 	%r9245, %r1076, %r21468;
	selp.u32 	%r9246, 1, 0, %p2017;
	add.s32 	%r9247, %r9245, %r9246;
	add.s32 	%r9248, %r9244, %r9175;
	mul.lo.s32 	%r9249, %r1077, %r21468;
	add.s32 	%r9250, %r9249, %r9247;
	setp.lt.u32 	%p2018, %r9250, %r9249;
	mul.hi.u32 	%r9251, %r1077, %r21468;
	selp.u32 	%r9252, 1, 0, %p2018;
	add.s32 	%r9253, %r9251, %r9252;
	add.s32 	%r9254, %r9250, %r9186;
	mul.lo.s32 	%r9255, %r1078, %r21468;
	add.s32 	%r9256, %r9255, %r9253;
	setp.lt.u32 	%p2019, %r9256, %r9255;
	mul.hi.u32 	%r9257, %r1078, %r21468;
	selp.u32 	%r9258, 1, 0, %p2019;
	add.s32 	%r9259, %r9257, %r9258;
	add.s32 	%r9260, %r9256, %r9197;
	mul.lo.s32 	%r9261, %r1079, %r21468;
	add.s32 	%r9262, %r9261, %r9259;
	setp.lt.u32 	%p2020, %r9262, %r9261;
	mul.hi.u32 	%r9263, %r1079, %r21468;
	selp.u32 	%r9264, 1, 0, %p2020;
	add.s32 	%r9265, %r9263, %r9264;
	add.s32 	%r9266, %r9262, %r9207;
	mul.lo.s32 	%r9267, %r1080, %r21468;
	add.s32 	%r9268, %r9267, %r9265;
	setp.lt.u32 	%p2021, %r9268, %r9267;
	mul.hi.u32 	%r9269, %r1080, %r21468;
	selp.u32 	%r9270, 1, 0, %p2021;
	add.s32 	%r9271, %r9269, %r9270;
	add.s32 	%r9272, %r9268, %r9217;
	mul.lo.s32 	%r9273, %r8905, %r21468;
	add.s32 	%r9274, %r9273, %r9271;
	setp.lt.u32 	%p2022, %r9274, %r9273;
	mul.hi.u32 	%r9275, %r8905, %r21468;
	selp.u32 	%r9276, 1, 0, %p2022;
	add.s32 	%r9277, %r9275, %r9276;
	add.s32 	%r9278, %r9277, %r9234;
	setp.lt.u32 	%p2023, %r9278, %r9277;
	mul.lo.s32 	%r9279, %r1106, %r9278;
	mul.hi.u32 	%r9280, %r1106, %r9278;
	sub.s32 	%r9281, %r9235, %r9279;
	setp.lt.u32 	%p2024, %r9235, %r9279;
	selp.u32 	%r9282, 1, 0, %p2024;
	mul.lo.s32 	%r9283, %r1, %r9278;
	add.s32 	%r9284, %r9283, %r9280;
	setp.lt.u32 	%p2025, %r9284, %r9283;
	mul.hi.u32 	%r9285, %r1, %r9278;
	selp.u32 	%r9286, 1, 0, %p2025;
	add.s32 	%r9287, %r9285, %r9286;
	selp.b32 	%r9288, -977, 0, %p2023;
	add.s32 	%r9289, %r9288, %r9284;
	add.s32 	%r9290, %r9289, %r9282;
	sub.s32 	%r9291, %r9242, %r9290;
	setp.lt.u32 	%p2026, %r9242, %r9290;
	setp.eq.s32 	%p2027, %r9290, 0;
	selp.b32 	%r9292, %r9282, 0, %p2027;
	selp.b32 	%r9293, 1, %r9292, %p2026;
	mul.lo.s32 	%r9294, %r910, %r9278;
	add.s32 	%r9295, %r9294, %r9287;
	setp.lt.u32 	%p2028, %r9295, %r9294;
	mul.hi.u32 	%r9296, %r910, %r9278;
	selp.u32 	%r9297, 1, 0, %p2028;
	add.s32 	%r9298, %r9296, %r9297;
	selp.b32 	%r9299, -2, 0, %p2023;
	add.s32 	%r9300, %r9299, %r9295;
	add.s32 	%r9301, %r9300, %r9293;
	sub.s32 	%r9302, %r9248, %r9301;
	setp.lt.u32 	%p2029, %r9248, %r9301;
	setp.eq.s32 	%p2030, %r9301, 0;
	selp.b32 	%r9303, %r9293, 0, %p2030;
	selp.b32 	%r9304, 1, %r9303, %p2029;
	mul.lo.s32 	%r9305, %r911, %r9278;
	add.s32 	%r9306, %r9305, %r9298;
	setp.lt.u32 	%p2031, %r9306, %r9305;
	mul.hi.u32 	%r9307, %r911, %r9278;
	selp.u32 	%r9308, 1, 0, %p2031;
	add.s32 	%r9309, %r9307, %r9308;
	selp.s32 	%r9310, -1, 0, %p2023;
	add.s32 	%r9311, %r9306, %r9310;
	add.s32 	%r9312, %r9311, %r9304;
	sub.s32 	%r9313, %r9254, %r9312;
	setp.lt.u32 	%p2032, %r9254, %r9312;
	setp.eq.s32 	%p2033, %r9312, 0;
	selp.b32 	%r9314, %r9304, 0, %p2033;
	selp.b32 	%r9315, 1, %r9314, %p2032;
	mul.lo.s32 	%r9316, %r2, %r9278;
	add.s32 	%r9317, %r9316, %r9309;
	setp.lt.u32 	%p2034, %r9317, %r9316;
	mul.hi.u32 	%r9318, %r2, %r9278;
	selp.u32 	%r9319, 1, 0, %p2034;
	add.s32 	%r9320, %r9318, %r9319;
	add.s32 	%r9321, %r9317, %r9310;
	add.s32 	%r9322, %r9321, %r9315;
	sub.s32 	%r9323, %r9260, %r9322;
	setp.lt.u32 	%p2035, %r9260, %r9322;
	setp.eq.s32 	%p2036, %r9322, 0;
	selp.b32 	%r9324, %r9315, 0, %p2036;
	selp.b32 	%r9325, 1, %r9324, %p2035;
	mul.lo.s32 	%r9326, %r912, %r9278;
	add.s32 	%r9327, %r9326, %r9320;
	setp.lt.u32 	%p2037, %r9327, %r9326;
	mul.hi.u32 	%r9328, %r912, %r9278;
	selp.u32 	%r9329, 1, 0, %p2037;
	add.s32 	%r9330, %r9328, %r9329;
	add.s32 	%r9331, %r9327, %r9310;
	add.s32 	%r9332, %r9331, %r9325;
	sub.s32 	%r9333, %r9266, %r9332;
	setp.lt.u32 	%p2038, %r9266, %r9332;
	setp.eq.s32 	%p2039, %r9332, 0;
	selp.b32 	%r9334, %r9325, 0, %p2039;
	selp.b32 	%r9335, 1, %r9334, %p2038;
	mul.lo.s32 	%r9336, %r913, %r9278;
	add.s32 	%r9337, %r9336, %r9330;
	setp.lt.u32 	%p2040, %r9337, %r9336;
	mul.hi.u32 	%r9338, %r913, %r9278;
	selp.u32 	%r9339, 1, 0, %p2040;
	add.s32 	%r9340, %r9338, %r9339;
	add.s32 	%r9341, %r9337, %r9310;
	add.s32 	%r9342, %r9341, %r9335;
	setp.gt.u32 	%p2041, %r9342, %r9272;
	setp.eq.s32 	%p2042, %r9342, 0;
	selp.b32 	%r9343, %r9335, 0, %p2042;
	selp.b32 	%r9344, 1, %r9343, %p2041;
	mad.lo.s32 	%r9345, %r1107, %r9278, %r9340;
	add.s32 	%r9346, %r9345, %r9310;
	add.s32 	%r9347, %r9346, %r9344;
	add.s32 	%r9348, %r9156, %r9274;
	add.s32 	%r9349, %r9226, %r9347;
	sub.s32 	%r9350, %r9348, %r9349;
	mul.lo.s32 	%r9351, %r8904, %r21467;
	mul.hi.u32 	%r9352, %r8904, %r21467;
	mul.lo.s32 	%r9353, %r1075, %r21467;
	add.s32 	%r9354, %r9353, %r9352;
	setp.lt.u32 	%p2043, %r9354, %r9353;
	mul.hi.u32 	%r9355, %r1075, %r21467;
	selp.u32 	%r9356, 1, 0, %p2043;
	add.s32 	%r9357, %r9355, %r9356;
	add.s32 	%r9358, %r9354, %r9281;
	mul.lo.s32 	%r9359, %r1076, %r21467;
	add.s32 	%r9360, %r9359, %r9357;
	setp.lt.u32 	%p2044, %r9360, %r9359;
	mul.hi.u32 	%r9361, %r1076, %r21467;
	selp.u32 	%r9362, 1, 0, %p2044;
	add.s32 	%r9363, %r9361, %r9362;
	add.s32 	%r9364, %r9360, %r9291;
	mul.lo.s32 	%r9365, %r1077, %r21467;
	add.s32 	%r9366, %r9365, %r9363;
	setp.lt.u32 	%p2045, %r9366, %r9365;
	mul.hi.u32 	%r9367, %r1077, %r21467;
	selp.u32 	%r9368, 1, 0, %p2045;
	add.s32 	%r9369, %r9367, %r9368;
	add.s32 	%r9370, %r9366, %r9302;
	mul.lo.s32 	%r9371, %r1078, %r21467;
	add.s32 	%r9372, %r9371, %r9369;
	setp.lt.u32 	%p2046, %r9372, %r9371;
	mul.hi.u32 	%r9373, %r1078, %r21467;
	selp.u32 	%r9374, 1, 0, %p2046;
	add.s32 	%r9375, %r9373, %r9374;
	add.s32 	%r9376, %r9372, %r9313;
	mul.lo.s32 	%r9377, %r1079, %r21467;
	add.s32 	%r9378, %r9377, %r9375;
	setp.lt.u32 	%p2047, %r9378, %r9377;
	mul.hi.u32 	%r9379, %r1079, %r21467;
	selp.u32 	%r9380, 1, 0, %p2047;
	add.s32 	%r9381, %r9379, %r9380;
	add.s32 	%r9382, %r9378, %r9323;
	mul.lo.s32 	%r9383, %r1080, %r21467;
	add.s32 	%r9384, %r9383, %r9381;
	setp.lt.u32 	%p2048, %r9384, %r9383;
	mul.hi.u32 	%r9385, %r1080, %r21467;
	selp.u32 	%r9386, 1, 0, %p2048;
	add.s32 	%r9387, %r9385, %r9386;
	add.s32 	%r9388, %r9384, %r9333;
	mul.lo.s32 	%r9389, %r8905, %r21467;
	add.s32 	%r9390, %r9389, %r9387;
	setp.lt.u32 	%p2049, %r9390, %r9389;
	mul.hi.u32 	%r9391, %r8905, %r21467;
	selp.u32 	%r9392, 1, 0, %p2049;
	add.s32 	%r9393, %r9391, %r9392;
	add.s32 	%r9394, %r9393, %r9350;
	setp.lt.u32 	%p2050, %r9394, %r9393;
	mul.lo.s32 	%r9395, %r1106, %r9394;
	mul.hi.u32 	%r9396, %r1106, %r9394;
	sub.s32 	%r9397, %r9351, %r9395;
	setp.lt.u32 	%p2051, %r9351, %r9395;
	selp.u32 	%r9398, 1, 0, %p2051;
	mul.lo.s32 	%r9399, %r1, %r9394;
	add.s32 	%r9400, %r9399, %r9396;
	setp.lt.u32 	%p2052, %r9400, %r9399;
	mul.hi.u32 	%r9401, %r1, %r9394;
	selp.u32 	%r9402, 1, 0, %p2052;
	add.s32 	%r9403, %r9401, %r9402;
	selp.b32 	%r9404, -977, 0, %p2050;
	add.s32 	%r9405, %r9404, %r9400;
	add.s32 	%r9406, %r9405, %r9398;
	sub.s32 	%r9407, %r9358, %r9406;
	setp.lt.u32 	%p2053, %r9358, %r9406;
	setp.eq.s32 	%p2054, %r9406, 0;
	selp.b32 	%r9408, %r9398, 0, %p2054;
	selp.b32 	%r9409, 1, %r9408, %p2053;
	mul.lo.s32 	%r9410, %r910, %r9394;
	add.s32 	%r9411, %r9410, %r9403;
	setp.lt.u32 	%p2055, %r9411, %r9410;
	mul.hi.u32 	%r9412, %r910, %r9394;
	selp.u32 	%r9413, 1, 0, %p2055;
	add.s32 	%r9414, %r9412, %r9413;
	selp.b32 	%r9415, -2, 0, %p2050;
	add.s32 	%r9416, %r9415, %r9411;
	add.s32 	%r9417, %r9416, %r9409;
	sub.s32 	%r9418, %r9364, %r9417;
	setp.lt.u32 	%p2056, %r9364, %r9417;
	setp.eq.s32 	%p2057, %r9417, 0;
	selp.b32 	%r9419, %r9409, 0, %p2057;
	selp.b32 	%r9420, 1, %r9419, %p2056;
	mul.lo.s32 	%r9421, %r911, %r9394;
	add.s32 	%r9422, %r9421, %r9414;
	setp.lt.u32 	%p2058, %r9422, %r9421;
	mul.hi.u32 	%r9423, %r911, %r9394;
	selp.u32 	%r9424, 1, 0, %p2058;
	add.s32 	%r9425, %r9423, %r9424;
	selp.s32 	%r9426, -1, 0, %p2050;
	add.s32 	%r9427, %r9422, %r9426;
	add.s32 	%r9428, %r9427, %r9420;
	sub.s32 	%r9429, %r9370, %r9428;
	setp.lt.u32 	%p2059, %r9370, %r9428;
	setp.eq.s32 	%p2060, %r9428, 0;
	selp.b32 	%r9430, %r9420, 0, %p2060;
	selp.b32 	%r9431, 1, %r9430, %p2059;
	mul.lo.s32 	%r9432, %r2, %r9394;
	add.s32 	%r9433, %r9432, %r9425;
	setp.lt.u32 	%p2061, %r9433, %r9432;
	mul.hi.u32 	%r9434, %r2, %r9394;
	selp.u32 	%r9435, 1, 0, %p2061;
	add.s32 	%r9436, %r9434, %r9435;
	add.s32 	%r9437, %r9433, %r9426;
	add.s32 	%r9438, %r9437, %r9431;
	sub.s32 	%r9439, %r9376, %r9438;
	setp.lt.u32 	%p2062, %r9376, %r9438;
	setp.eq.s32 	%p2063, %r9438, 0;
	selp.b32 	%r9440, %r9431, 0, %p2063;
	selp.b32 	%r9441, 1, %r9440, %p2062;
	mul.lo.s32 	%r9442, %r912, %r9394;
	add.s32 	%r9443, %r9442, %r9436;
	setp.lt.u32 	%p2064, %r9443, %r9442;
	mul.hi.u32 	%r9444, %r912, %r9394;
	selp.u32 	%r9445, 1, 0, %p2064;
	add.s32 	%r9446, %r9444, %r9445;
	add.s32 	%r9447, %r9443, %r9426;
	add.s32 	%r9448, %r9447, %r9441;
	sub.s32 	%r9449, %r9382, %r9448;
	setp.lt.u32 	%p2065, %r9382, %r9448;
	setp.eq.s32 	%p2066, %r9448, 0;
	selp.b32 	%r9450, %r9441, 0, %p2066;
	selp.b32 	%r9451, 1, %r9450, %p2065;
	mul.lo.s32 	%r9452, %r913, %r9394;
	add.s32 	%r9453, %r9452, %r9446;
	setp.lt.u32 	%p2067, %r9453, %r9452;
	mul.hi.u32 	%r9454, %r913, %r9394;
	selp.u32 	%r9455, 1, 0, %p2067;
	add.s32 	%r9456, %r9454, %r9455;
	add.s32 	%r9457, %r9453, %r9426;
	add.s32 	%r9458, %r9457, %r9451;
	setp.gt.u32 	%p2068, %r9458, %r9388;
	setp.eq.s32 	%p2069, %r9458, 0;
	selp.b32 	%r9459, %r9451, 0, %p2069;
	selp.b32 	%r9460, 1, %r9459, %p2068;
	mad.lo.s32 	%r9461, %r1107, %r9394, %r9456;
	add.s32 	%r9462, %r9461, %r9426;
	add.s32 	%r9463, %r9462, %r9460;
	add.s32 	%r9464, %r9272, %r9390;
	add.s32 	%r9465, %r9342, %r9463;
	sub.s32 	%r9466, %r9464, %r9465;
	mul.lo.s32 	%r9467, %r8904, %r21466;
	mul.hi.u32 	%r9468, %r8904, %r21466;
	mul.lo.s32 	%r9469, %r1075, %r21466;
	add.s32 	%r9470, %r9469, %r9468;
	setp.lt.u32 	%p2070, %r9470, %r9469;
	mul.hi.u32 	%r9471, %r1075, %r21466;
	selp.u32 	%r9472, 1, 0, %p2070;
	add.s32 	%r9473, %r9471, %r9472;
	add.s32 	%r9474, %r9470, %r9397;
	mul.lo.s32 	%r9475, %r1076, %r21466;
	add.s32 	%r9476, %r9475, %r9473;
	setp.lt.u32 	%p2071, %r9476, %r9475;
	mul.hi.u32 	%r9477, %r1076, %r21466;
	selp.u32 	%r9478, 1, 0, %p2071;
	add.s32 	%r9479, %r9477, %r9478;
	add.s32 	%r9480, %r9476, %r9407;
	mul.lo.s32 	%r9481, %r1077, %r21466;
	add.s32 	%r9482, %r9481, %r9479;
	setp.lt.u32 	%p2072, %r9482, %r9481;
	mul.hi.u32 	%r9483, %r1077, %r21466;
	selp.u32 	%r9484, 1, 0, %p2072;
	add.s32 	%r9485, %r9483, %r9484;
	add.s32 	%r9486, %r9482, %r9418;
	mul.lo.s32 	%r9487, %r1078, %r21466;
	add.s32 	%r9488, %r9487, %r9485;
	setp.lt.u32 	%p2073, %r9488, %r9487;
	mul.hi.u32 	%r9489, %r1078, %r21466;
	selp.u32 	%r9490, 1, 0, %p2073;
	add.s32 	%r9491, %r9489, %r9490;
	add.s32 	%r9492, %r9488, %r9429;
	mul.lo.s32 	%r9493, %r1079, %r21466;
	add.s32 	%r9494, %r9493, %r9491;
	setp.lt.u32 	%p2074, %r9494, %r9493;
	mul.hi.u32 	%r9495, %r1079, %r21466;
	selp.u32 	%r9496, 1, 0, %p2074;
	add.s32 	%r9497, %r9495, %r9496;
	add.s32 	%r9498, %r9494, %r9439;
	mul.lo.s32 	%r9499, %r1080, %r21466;
	add.s32 	%r9500, %r9499, %r9497;
	setp.lt.u32 	%p2075, %r9500, %r9499;
	mul.hi.u32 	%r9501, %r1080, %r21466;
	selp.u32 	%r9502, 1, 0, %p2075;
	add.s32 	%r9503, %r9501, %r9502;
	add.s32 	%r9504, %r9500, %r9449;
	mul.lo.s32 	%r9505, %r8905, %r21466;
	add.s32 	%r9506, %r9505, %r9503;
	setp.lt.u32 	%p2076, %r9506, %r9505;
	mul.hi.u32 	%r9507, %r8905, %r21466;
	selp.u32 	%r9508, 1, 0, %p2076;
	add.s32 	%r9509, %r9507, %r9508;
	add.s32 	%r9510, %r9509, %r9466;
	setp.lt.u32 	%p2077, %r9510, %r9509;
	mul.lo.s32 	%r9511, %r1106, %r9510;
	mul.hi.u32 	%r9512, %r1106, %r9510;
	sub.s32 	%r9513, %r9467, %r9511;
	setp.lt.u32 	%p2078, %r9467, %r9511;
	selp.u32 	%r9514, 1, 0, %p2078;
	mul.lo.s32 	%r9515, %r1, %r9510;
	add.s32 	%r9516, %r9515, %r9512;
	setp.lt.u32 	%p2079, %r9516, %r9515;
	mul.hi.u32 	%r9517, %r1, %r9510;
	selp.u32 	%r9518, 1, 0, %p2079;
	add.s32 	%r9519, %r9517, %r9518;
	selp.b32 	%r9520, -977, 0, %p2077;
	add.s32 	%r9521, %r9520, %r9516;
	add.s32 	%r9522, %r9521, %r9514;
	sub.s32 	%r9523, %r9474, %r9522;
	setp.lt.u32 	%p2080, %r9474, %r9522;
	setp.eq.s32 	%p2081, %r9522, 0;
	selp.b32 	%r9524, %r9514, 0, %p2081;
	selp.b32 	%r9525, 1, %r9524, %p2080;
	mul.lo.s32 	%r9526, %r910, %r9510;
	add.s32 	%r9527, %r9526, %r9519;
	setp.lt.u32 	%p2082, %r9527, %r9526;
	mul.hi.u32 	%r9528, %r910, %r9510;
	selp.u32 	%r9529, 1, 0, %p2082;
	add.s32 	%r9530, %r9528, %r9529;
	selp.b32 	%r9531, -2, 0, %p2077;
	add.s32 	%r9532, %r9531, %r9527;
	add.s32 	%r9533, %r9532, %r9525;
	sub.s32 	%r9534, %r9480, %r9533;
	setp.lt.u32 	%p2083, %r9480, %r9533;
	setp.eq.s32 	%p2084, %r9533, 0;
	selp.b32 	%r9535, %r9525, 0, %p2084;
	selp.b32 	%r9536, 1, %r9535, %p2083;
	mul.lo.s32 	%r9537, %r911, %r9510;
	add.s32 	%r9538, %r9537, %r9530;
	setp.lt.u32 	%p2085, %r9538, %r9537;
	mul.hi.u32 	%r9539, %r911, %r9510;
	selp.u32 	%r9540, 1, 0, %p2085;
	add.s32 	%r9541, %r9539, %r9540;
	selp.s32 	%r9542, -1, 0, %p2077;
	add.s32 	%r9543, %r9538, %r9542;
	add.s32 	%r9544, %r9543, %r9536;
	sub.s32 	%r9545, %r9486, %r9544;
	setp.lt.u32 	%p2086, %r9486, %r9544;
	setp.eq.s32 	%p2087, %r9544, 0;
	selp.b32 	%r9546, %r9536, 0, %p2087;
	selp.b32 	%r9547, 1, %r9546, %p2086;
	mul.lo.s32 	%r9548, %r2, %r9510;
	add.s32 	%r9549, %r9548, %r9541;
	setp.lt.u32 	%p2088, %r9549, %r9548;
	mul.hi.u32 	%r9550, %r2, %r9510;
	selp.u32 	%r9551, 1, 0, %p2088;
	add.s32 	%r9552, %r9550, %r9551;
	add.s32 	%r9553, %r9549, %r9542;
	add.s32 	%r9554, %r9553, %r9547;
	sub.s32 	%r9555, %r9492, %r9554;
	setp.lt.u32 	%p2089, %r9492, %r9554;
	setp.eq.s32 	%p2090, %r9554, 0;
	selp.b32 	%r9556, %r9547, 0, %p2090;
	selp.b32 	%r9557, 1, %r9556, %p2089;
	mul.lo.s32 	%r9558, %r912, %r9510;
	add.s32 	%r9559, %r9558, %r9552;
	setp.lt.u32 	%p2091, %r9559, %r9558;
	mul.hi.u32 	%r9560, %r912, %r9510;
	selp.u32 	%r9561, 1, 0, %p2091;
	add.s32 	%r9562, %r9560, %r9561;
	add.s32 	%r9563, %r9559, %r9542;
	add.s32 	%r9564, %r9563, %r9557;
	sub.s32 	%r9565, %r9498, %r9564;
	setp.lt.u32 	%p2092, %r9498, %r9564;
	setp.eq.s32 	%p2093, %r9564, 0;
	selp.b32 	%r9566, %r9557, 0, %p2093;
	selp.b32 	%r9567, 1, %r9566, %p2092;
	mul.lo.s32 	%r9568, %r913, %r9510;
	add.s32 	%r9569, %r9568, %r9562;
	setp.lt.u32 	%p2094, %r9569, %r9568;
	mul.hi.u32 	%r9570, %r913, %r9510;
	selp.u32 	%r9571, 1, 0, %p2094;
	add.s32 	%r9572, %r9570, %r9571;
	add.s32 	%r9573, %r9569, %r9542;
	add.s32 	%r9574, %r9573, %r9567;
	setp.gt.u32 	%p2095, %r9574, %r9504;
	setp.eq.s32 	%p2096, %r9574, 0;
	selp.b32 	%r9575, %r9567, 0, %p2096;
	selp.b32 	%r9576, 1, %r9575, %p2095;
	mad.lo.s32 	%r9577, %r1107, %r9510, %r9572;
	add.s32 	%r9578, %r9577, %r9542;
	add.s32 	%r9579, %r9578, %r9576;
	add.s32 	%r9580, %r9388, %r9506;
	add.s32 	%r9581, %r9458, %r9579;
	sub.s32 	%r9582, %r9580, %r9581;
	mul.lo.s32 	%r9583, %r8904, %r21465;
	mul.hi.u32 	%r9584, %r8904, %r21465;
	mul.lo.s32 	%r9585, %r1075, %r21465;
	add.s32 	%r9586, %r9585, %r9584;
	setp.lt.u32 	%p2097, %r9586, %r9585;
	mul.hi.u32 	%r9587, %r1075, %r21465;
	selp.u32 	%r9588, 1, 0, %p2097;
	add.s32 	%r9589, %r9587, %r9588;
	add.s32 	%r9590, %r9586, %r9513;
	mul.lo.s32 	%r9591, %r1076, %r21465;
	add.s32 	%r9592, %r9591, %r9589;
	setp.lt.u32 	%p2098, %r9592, %r9591;
	mul.hi.u32 	%r9593, %r1076, %r21465;
	selp.u32 	%r9594, 1, 0, %p2098;
	add.s32 	%r9595, %r9593, %r9594;
	add.s32 	%r9596, %r9592, %r9523;
	mul.lo.s32 	%r9597, %r1077, %r21465;
	add.s32 	%r9598, %r9597, %r9595;
	setp.lt.u32 	%p2099, %r9598, %r9597;
	mul.hi.u32 	%r9599, %r1077, %r21465;
	selp.u32 	%r9600, 1, 0, %p2099;
	add.s32 	%r9601, %r9599, %r9600;
	add.s32 	%r9602, %r9598, %r9534;
	mul.lo.s32 	%r9603, %r1078, %r21465;
	add.s32 	%r9604, %r9603, %r9601;
	setp.lt.u32 	%p2100, %r9604, %r9603;
	mul.hi.u32 	%r9605, %r1078, %r21465;
	selp.u32 	%r9606, 1, 0, %p2100;
	add.s32 	%r9607, %r9605, %r9606;
	add.s32 	%r9608, %r9604, %r9545;
	mul.lo.s32 	%r9609, %r1079, %r21465;
	add.s32 	%r9610, %r9609, %r9607;
	setp.lt.u32 	%p2101, %r9610, %r9609;
	mul.hi.u32 	%r9611, %r1079, %r21465;
	selp.u32 	%r9612, 1, 0, %p2101;
	add.s32 	%r9613, %r9611, %r9612;
	add.s32 	%r9614, %r9610, %r9555;
	mul.lo.s32 	%r9615, %r1080, %r21465;
	add.s32 	%r9616, %r9615, %r9613;
	setp.lt.u32 	%p2102, %r9616, %r9615;
	mul.hi.u32 	%r9617, %r1080, %r21465;
	selp.u32 	%r9618, 1, 0, %p2102;
	add.s32 	%r9619, %r9617, %r9618;
	add.s32 	%r9620, %r9616, %r9565;
	mul.lo.s32 	%r9621, %r8905, %r21465;
	add.s32 	%r9622, %r9621, %r9619;
	setp.lt.u32 	%p2103, %r9622, %r9621;
	mul.hi.u32 	%r9623, %r8905, %r21465;
	selp.u32 	%r9624, 1, 0, %p2103;
	add.s32 	%r9625, %r9623, %r9624;
	add.s32 	%r9626, %r9625, %r9582;
	setp.lt.u32 	%p2104, %r9626, %r9625;
	mul.lo.s32 	%r9627, %r1106, %r9626;
	mul.hi.u32 	%r9628, %r1106, %r9626;
	sub.s32 	%r9629, %r9583, %r9627;
	setp.lt.u32 	%p2105, %r9583, %r9627;
	selp.u32 	%r9630, 1, 0, %p2105;
	mul.lo.s32 	%r9631, %r1, %r9626;
	add.s32 	%r9632, %r9631, %r9628;
	setp.lt.u32 	%p2106, %r9632, %r9631;
	mul.hi.u32 	%r9633, %r1, %r9626;
	selp.u32 	%r9634, 1, 0, %p2106;
	add.s32 	%r9635, %r9633, %r9634;
	selp.b32 	%r9636, -977, 0, %p2104;
	add.s32 	%r9637, %r9636, %r9632;
	add.s32 	%r9638, %r9637, %r9630;
	sub.s32 	%r9639, %r9590, %r9638;
	setp.lt.u32 	%p2107, %r9590, %r9638;
	setp.eq.s32 	%p2108, %r9638, 0;
	selp.b32 	%r9640, %r9630, 0, %p2108;
	selp.b32 	%r9641, 1, %r9640, %p2107;
	mul.lo.s32 	%r9642, %r910, %r9626;
	add.s32 	%r9643, %r9642, %r9635;
	setp.lt.u32 	%p2109, %r9643, %r9642;
	mul.hi.u32 	%r9644, %r910, %r9626;
	selp.u32 	%r9645, 1, 0, %p2109;
	add.s32 	%r9646, %r9644, %r9645;
	selp.b32 	%r9647, -2, 0, %p2104;
	add.s32 	%r9648, %r9647, %r9643;
	add.s32 	%r9649, %r9648, %r9641;
	sub.s32 	%r9650, %r9596, %r9649;
	setp.lt.u32 	%p2110, %r9596, %r9649;
	setp.eq.s32 	%p2111, %r9649, 0;
	selp.b32 	%r9651, %r9641, 0, %p2111;
	selp.b32 	%r9652, 1, %r9651, %p2110;
	mul.lo.s32 	%r9653, %r911, %r9626;
	add.s32 	%r9654, %r9653, %r9646;
	setp.lt.u32 	%p2112, %r9654, %r9653;
	mul.hi.u32 	%r9655, %r911, %r9626;
	selp.u32 	%r9656, 1, 0, %p2112;
	add.s32 	%r9657, %r9655, %r9656;
	selp.s32 	%r9658, -1, 0, %p2104;
	add.s32 	%r9659, %r9654, %r9658;
	add.s32 	%r9660, %r9659, %r9652;
	sub.s32 	%r9661, %r9602, %r9660;
	setp.lt.u32 	%p2113, %r9602, %r9660;
	setp.eq.s32 	%p2114, %r9660, 0;
	selp.b32 	%r9662, %r9652, 0, %p2114;
	selp.b32 	%r9663, 1, %r9662, %p2113;
	mul.lo.s32 	%r9664, %r2, %r9626;
	add.s32 	%r9665, %r9664, %r9657;
	setp.lt.u32 	%p2115, %r9665, %r9664;
	mul.hi.u32 	%r9666, %r2, %r9626;
	selp.u32 	%r9667, 1, 0, %p2115;
	add.s32 	%r9668, %r9666, %r9667;
	add.s32 	%r9669, %r9665, %r9658;
	add.s32 	%r9670, %r9669, %r9663;
	sub.s32 	%r9671, %r9608, %r9670;
	setp.lt.u32 	%p2116, %r9608, %r9670;
	setp.eq.s32 	%p2117, %r9670, 0;
	selp.b32 	%r9672, %r9663, 0, %p2117;
	selp.b32 	%r9673, 1, %r9672, %p2116;
	mul.lo.s32 	%r9674, %r912, %r9626;
	add.s32 	%r9675, %r9674, %r9668;
	setp.lt.u32 	%p2118, %r9675, %r9674;
	mul.hi.u32 	%r9676, %r912, %r9626;
	selp.u32 	%r9677, 1, 0, %p2118;
	add.s32 	%r9678, %r9676, %r9677;
	add.s32 	%r9679, %r9675, %r9658;
	add.s32 	%r9680, %r9679, %r9673;
	sub.s32 	%r9681, %r9614, %r9680;
	setp.lt.u32 	%p2119, %r9614, %r9680;
	setp.eq.s32 	%p2120, %r9680, 0;
	selp.b32 	%r9682, %r9673, 0, %p2120;
	selp.b32 	%r9683, 1, %r9682, %p2119;
	mul.lo.s32 	%r9684, %r913, %r9626;
	add.s32 	%r9685, %r9684, %r9678;
	setp.lt.u32 	%p2121, %r9685, %r9684;
	mul.hi.u32 	%r9686, %r913, %r9626;
	selp.u32 	%r9687, 1, 0, %p2121;
	add.s32 	%r9688, %r9686, %r9687;
	add.s32 	%r9689, %r9685, %r9658;
	add.s32 	%r9690, %r9689, %r9683;
	setp.gt.u32 	%p2122, %r9690, %r9620;
	setp.eq.s32 	%p2123, %r9690, 0;
	selp.b32 	%r9691, %r9683, 0, %p2123;
	selp.b32 	%r9692, 1, %r9691, %p2122;
	mad.lo.s32 	%r9693, %r1107, %r9626, %r9688;
	add.s32 	%r9694, %r9693, %r9658;
	add.s32 	%r9695, %r9694, %r9692;
	add.s32 	%r9696, %r9504, %r9622;
	add.s32 	%r9697, %r9574, %r9695;
	sub.s32 	%r9698, %r9696, %r9697;
	mul.lo.s32 	%r9699, %r8904, %r21464;
	mul.hi.u32 	%r9700, %r8904, %r21464;
	mul.lo.s32 	%r9701, %r1075, %r21464;
	add.s32 	%r9702, %r9701, %r9700;
	setp.lt.u32 	%p2124, %r9702, %r9701;
	mul.hi.u32 	%r9703, %r1075, %r21464;
	selp.u32 	%r9704, 1, 0, %p2124;
	add.s32 	%r9705, %r9703, %r9704;
	add.s32 	%r9706, %r9702, %r9629;
	mul.lo.s32 	%r9707, %r1076, %r21464;
	add.s32 	%r9708, %r9707, %r9705;
	setp.lt.u32 	%p2125, %r9708, %r9707;
	mul.hi.u32 	%r9709, %r1076, %r21464;
	selp.u32 	%r9710, 1, 0, %p2125;
	add.s32 	%r9711, %r9709, %r9710;
	add.s32 	%r9712, %r9708, %r9639;
	mul.lo.s32 	%r9713, %r1077, %r21464;
	add.s32 	%r9714, %r9713, %r9711;
	setp.lt.u32 	%p2126, %r9714, %r9713;
	mul.hi.u32 	%r9715, %r1077, %r21464;
	selp.u32 	%r9716, 1, 0, %p2126;
	add.s32 	%r9717, %r9715, %r9716;
	add.s32 	%r9718, %r9714, %r9650;
	mul.lo.s32 	%r9719, %r1078, %r21464;
	add.s32 	%r9720, %r9719, %r9717;
	setp.lt.u32 	%p2127, %r9720, %r9719;
	mul.hi.u32 	%r9721, %r1078, %r21464;
	selp.u32 	%r9722, 1, 0, %p2127;
	add.s32 	%r9723, %r9721, %r9722;
	add.s32 	%r9724, %r9720, %r9661;
	mul.lo.s32 	%r9725, %r1079, %r21464;
	add.s32 	%r9726, %r9725, %r9723;
	setp.lt.u32 	%p2128, %r9726, %r9725;
	mul.hi.u32 	%r9727, %r1079, %r21464;
	selp.u32 	%r9728, 1, 0, %p2128;
	add.s32 	%r9729, %r9727, %r9728;
	add.s32 	%r9730, %r9726, %r9671;
	mul.lo.s32 	%r9731, %r1080, %r21464;
	add.s32 	%r9732, %r9731, %r9729;
	setp.lt.u32 	%p2129, %r9732, %r9731;
	mul.hi.u32 	%r9733, %r1080, %r21464;
	selp.u32 	%r9734, 1, 0, %p2129;
	add.s32 	%r9735, %r9733, %r9734;
	add.s32 	%r9736, %r9732, %r9681;
	mul.lo.s32 	%r9737, %r8905, %r21464;
	add.s32 	%r9738, %r9737, %r9735;
	setp.lt.u32 	%p2130, %r9738, %r9737;
	mul.hi.u32 	%r9739, %r8905, %r21464;
	selp.u32 	%r9740, 1, 0, %p2130;
	add.s32 	%r9741, %r9739, %r9740;
	add.s32 	%r9742, %r9741, %r9698;
	setp.lt.u32 	%p2131, %r9742, %r9741;
	mul.lo.s32 	%r9743, %r1106, %r9742;
	mul.hi.u32 	%r9744, %r1106, %r9742;
	sub.s32 	%r1108, %r9699, %r9743;
	setp.lt.u32 	%p2132, %r9699, %r9743;
	selp.u32 	%r9745, 1, 0, %p2132;
	mul.lo.s32 	%r9746, %r1, %r9742;
	add.s32 	%r9747, %r9746, %r9744;
	setp.lt.u32 	%p2133, %r9747, %r9746;
	mul.hi.u32 	%r9748, %r1, %r9742;
	selp.u32 	%r9749, 1, 0, %p2133;
	add.s32 	%r9750, %r9748, %r9749;
	selp.b32 	%r9751, -977, 0, %p2131;
	add.s32 	%r9752, %r9751, %r9747;
	add.s32 	%r9753, %r9752, %r9745;
	sub.s32 	%r1109, %r9706, %r9753;
	setp.lt.u32 	%p2134, %r9706, %r9753;
	setp.eq.s32 	%p2135, %r9753, 0;
	selp.b32 	%r9754, %r9745, 0, %p2135;
	selp.b32 	%r9755, 1, %r9754, %p2134;
	mul.lo.s32 	%r9756, %r910, %r9742;
	add.s32 	%r9757, %r9756, %r9750;
	setp.lt.u32 	%p2136, %r9757, %r9756;
	mul.hi.u32 	%r9758, %r910, %r9742;
	selp.u32 	%r9759, 1, 0, %p2136;
	add.s32 	%r9760, %r9758, %r9759;
	selp.b32 	%r9761, -2, 0, %p2131;
	add.s32 	%r9762, %r9761, %r9757;
	add.s32 	%r9763, %r9762, %r9755;
	sub.s32 	%r1110, %r9712, %r9763;
	setp.lt.u32 	%p2137, %r9712, %r9763;
	setp.eq.s32 	%p2138, %r9763, 0;
	selp.b32 	%r9764, %r9755, 0, %p2138;
	selp.b32 	%r9765, 1, %r9764, %p2137;
	mul.lo.s32 	%r9766, %r911, %r9742;
	add.s32 	%r9767, %r9766, %r9760;
	setp.lt.u32 	%p2139, %r9767, %r9766;
	mul.hi.u32 	%r9768, %r911, %r9742;
	selp.u32 	%r9769, 1, 0, %p2139;
	add.s32 	%r9770, %r9768, %r9769;
	selp.s32 	%r9771, -1, 0, %p2131;
	add.s32 	%r9772, %r9767, %r9771;
	add.s32 	%r9773, %r9772, %r9765;
	sub.s32 	%r1111, %r9718, %r9773;
	setp.lt.u32 	%p2140, %r9718, %r9773;
	setp.eq.s32 	%p2141, %r9773, 0;
	selp.b32 	%r9774, %r9765, 0, %p2141;
	selp.b32 	%r9775, 1, %r9774, %p2140;
	mul.lo.s32 	%r9776, %r2, %r9742;
	add.s32 	%r9777, %r9776, %r9770;
	setp.lt.u32 	%p2142, %r9777, %r9776;
	mul.hi.u32 	%r9778, %r2, %r9742;
	selp.u32 	%r9779, 1, 0, %p2142;
	add.s32 	%r9780, %r9778, %r9779;
	add.s32 	%r9781, %r9777, %r9771;
	add.s32 	%r9782, %r9781, %r9775;
	sub.s32 	%r1112, %r9724, %r9782;
	setp.lt.u32 	%p2143, %r9724, %r9782;
	setp.eq.s32 	%p2144, %r9782, 0;
	selp.b32 	%r9783, %r9775, 0, %p2144;
	selp.b32 	%r9784, 1, %r9783, %p2143;
	mul.lo.s32 	%r9785, %r912, %r9742;
	add.s32 	%r9786, %r9785, %r9780;
	setp.lt.u32 	%p2145, %r9786, %r9785;
	mul.hi.u32 	%r9787, %r912, %r9742;
	selp.u32 	%r9788, 1, 0, %p2145;
	add.s32 	%r9789, %r9787, %r9788;
	add.s32 	%r9790, %r9786, %r9771;
	add.s32 	%r9791, %r9790, %r9784;
	sub.s32 	%r1113, %r9730, %r9791;
	setp.lt.u32 	%p2146, %r9730, %r9791;
	setp.eq.s32 	%p2147, %r9791, 0;
	selp.b32 	%r9792, %r9784, 0, %p2147;
	selp.b32 	%r9793, 1, %r9792, %p2146;
	mul.lo.s32 	%r9794, %r913, %r9742;
	add.s32 	%r9795, %r9794, %r9789;
	setp.lt.u32 	%p2148, %r9795, %r9794;
	mul.hi.u32 	%r9796, %r913, %r9742;
	selp.u32 	%r9797, 1, 0, %p2148;
	add.s32 	%r9798, %r9796, %r9797;
	add.s32 	%r9799, %r9795, %r9771;
	add.s32 	%r9800, %r9799, %r9793;
	sub.s32 	%r1114, %r9736, %r9800;
	setp.lt.u32 	%p2149, %r9736, %r9800;
	setp.eq.s32 	%p2150, %r9800, 0;
	selp.b32 	%r9801, %r9793, 0, %p2150;
	selp.b32 	%r9802, 1, %r9801, %p2149;
	mad.lo.s32 	%r9803, %r1107, %r9742, %r9798;
	add.s32 	%r9804, %r9803, %r9771;
	add.s32 	%r9805, %r9804, %r9802;
	add.s32 	%r9806, %r9620, %r9738;
	add.s32 	%r9807, %r9690, %r9805;
	sub.s32 	%r1115, %r9806, %r9807;
	mul.lo.s32 	%r9808, %r1108, %r1115;
	mul.hi.u32 	%r9809, %r1108, %r1115;
	mul.lo.s32 	%r9810, %r1109, %r1115;
	add.s32 	%r9811, %r9810, %r9809;
	setp.lt.u32 	%p2151, %r9811, %r9810;
	mul.hi.u32 	%r9812, %r1109, %r1115;
	selp.u32 	%r9813, 1, 0, %p2151;
	add.s32 	%r9814, %r9812, %r9813;
	mul.lo.s32 	%r9815, %r1110, %r1115;
	add.s32 	%r9816, %r9815, %r9814;
	setp.lt.u32 	%p2152, %r9816, %r9815;
	mul.hi.u32 	%r9817, %r1110, %r1115;
	selp.u32 	%r9818, 1, 0, %p2152;
	add.s32 	%r9819, %r9817, %r9818;
	mul.lo.s32 	%r9820, %r1111, %r1115;
	add.s32 	%r9821, %r9820, %r9819;
	setp.lt.u32 	%p2153, %r9821, %r9820;
	mul.hi.u32 	%r9822, %r1111, %r1115;
	selp.u32 	%r9823, 1, 0, %p2153;
	add.s32 	%r9824, %r9822, %r9823;
	mul.lo.s32 	%r9825, %r1112, %r1115;
	add.s32 	%r9826, %r9825, %r9824;
	setp.lt.u32 	%p2154, %r9826, %r9825;
	mul.hi.u32 	%r9827, %r1112, %r1115;
	selp.u32 	%r9828, 1, 0, %p2154;
	add.s32 	%r9829, %r9827, %r9828;
	mul.lo.s32 	%r9830, %r1113, %r1115;
	add.s32 	%r9831, %r9830, %r9829;
	setp.lt.u32 	%p2155, %r9831, %r9830;
	mul.hi.u32 	%r9832, %r1113, %r1115;
	selp.u32 	%r9833, 1, 0, %p2155;
	add.s32 	%r9834, %r9832, %r9833;
	mul.lo.s32 	%r9835, %r1114, %r1115;
	add.s32 	%r9836, %r9835, %r9834;
	setp.lt.u32 	%p2156, %r9836, %r9835;
	mul.hi.u32 	%r9837, %r1114, %r1115;
	selp.u32 	%r9838, 1, 0, %p2156;
	add.s32 	%r9839, %r9837, %r9838;
	mul.lo.s32 	%r9840, %r1115, %r1115;
	add.s32 	%r9841, %r9840, %r9839;
	setp.lt.u32 	%p2157, %r9841, %r9840;
	mul.hi.u32 	%r9842, %r1115, %r1115;
	selp.u32 	%r9843, 1, 0, %p2157;
	add.s32 	%r9844, %r9842, %r9843;
	mul.lo.s32 	%r9845, %r1106, %r9844;
	mul.hi.u32 	%r9846, %r1106, %r9844;
	sub.s32 	%r9847, %r9808, %r9845;
	setp.lt.u32 	%p2158, %r9808, %r9845;
	selp.u32 	%r9848, 1, 0, %p2158;
	mul.lo.s32 	%r9849, %r1, %r9844;
	add.s32 	%r9850, %r9849, %r9846;
	setp.lt.u32 	%p2159, %r9850, %r9849;
	mul.hi.u32 	%r9851, %r1, %r9844;
	selp.u32 	%r9852, 1, 0, %p2159;
	add.s32 	%r9853, %r9851, %r9852;
	add.s32 	%r9854, %r9850, %r9848;
	sub.s32 	%r9855, %r9811, %r9854;
	setp.lt.u32 	%p2160, %r9811, %r9854;
	setp.eq.s32 	%p2161, %r9854, 0;
	selp.b32 	%r9856, %r9848, 0, %p2161;
	selp.b32 	%r9857, 1, %r9856, %p2160;
	mul.lo.s32 	%r9858, %r910, %r9844;
	add.s32 	%r9859, %r9858, %r9853;
	setp.lt.u32 	%p2162, %r9859, %r9858;
	mul.hi.u32 	%r9860, %r910, %r9844;
	selp.u32 	%r9861, 1, 0, %p2162;
	add.s32 	%r9862, %r9860, %r9861;
	add.s32 	%r9863, %r9859, %r9857;
	sub.s32 	%r9864, %r9816, %r9863;
	setp.lt.u32 	%p2163, %r9816, %r9863;
	setp.eq.s32 	%p2164, %r9863, 0;
	selp.b32 	%r9865, %r9857, 0, %p2164;
	selp.b32 	%r9866, 1, %r9865, %p2163;
	mul.lo.s32 	%r9867, %r911, %r9844;
	add.s32 	%r9868, %r9867, %r9862;
	setp.lt.u32 	%p2165, %r9868, %r9867;
	mul.hi.u32 	%r9869, %r911, %r9844;
	selp.u32 	%r9870, 1, 0, %p2165;
	add.s32 	%r9871, %r9869, %r9870;
	add.s32 	%r9872, %r9868, %r9866;
	sub.s32 	%r9873, %r9821, %r9872;
	setp.lt.u32 	%p2166, %r9821, %r9872;
	setp.eq.s32 	%p2167, %r9872, 0;
	selp.b32 	%r9874, %r9866, 0, %p2167;
	selp.b32 	%r9875, 1, %r9874, %p2166;
	mul.lo.s32 	%r9876, %r2, %r9844;
	add.s32 	%r9877, %r9876, %r9871;
	setp.lt.u32 	%p2168, %r9877, %r9876;
	mul.hi.u32 	%r9878, %r2, %r9844;
	selp.u32 	%r9879, 1, 0, %p2168;
	add.s32 	%r9880, %r9878, %r9879;
	add.s32 	%r9881, %r9877, %r9875;
	sub.s32 	%r9882, %r9826, %r9881;
	setp.lt.u32 	%p2169, %r9826, %r9881;
	setp.eq.s32 	%p2170, %r9881, 0;
	selp.b32 	%r9883, %r9875, 0, %p2170;
	selp.b32 	%r9884, 1, %r9883, %p2169;
	mul.lo.s32 	%r9885, %r912, %r9844;
	add.s32 	%r9886, %r9885, %r9880;
	setp.lt.u32 	%p2171, %r9886, %r9885;
	mul.hi.u32 	%r9887, %r912, %r9844;
	selp.u32 	%r9888, 1, 0, %p2171;
	add.s32 	%r9889, %r9887, %r9888;
	add.s32 	%r9890, %r9886, %r9884;
	sub.s32 	%r9891, %r9831, %r9890;
	setp.lt.u32 	%p2172, %r9831, %r9890;
	setp.eq.s32 	%p2173, %r9890, 0;
	selp.b32 	%r9892, %r9884, 0, %p2173;
	selp.b32 	%r9893, 1, %r9892, %p2172;
	mul.lo.s32 	%r9894, %r913, %r9844;
	add.s32 	%r9895, %r9894, %r9889;
	setp.lt.u32 	%p2174, %r9895, %r9894;
	mul.hi.u32 	%r9896, %r913, %r9844;
	selp.u32 	%r9897, 1, 0, %p2174;
	add.s32 	%r9898, %r9896, %r9897;
	add.s32 	%r9899, %r9895, %r9893;
	setp.gt.u32 	%p2175, %r9899, %r9836;
	setp.eq.s32 	%p2176, %r9899, 0;
	selp.b32 	%r9900, %r9893, 0, %p2176;
	selp.b32 	%r9901, 1, %r9900, %p2175;
	mad.lo.s32 	%r9902, %r1107, %r9844, %r9898;
	add.s32 	%r9903, %r9902, %r9901;
	sub.s32 	%r9904, %r9841, %r9903;
	mul.lo.s32 	%r9905, %r1108, %r1114;
	mul.hi.u32 	%r9906, %r1108, %r1114;
	mul.lo.s32 	%r9907, %r1109, %r1114;
	add.s32 	%r9908, %r9907, %r9906;
	setp.lt.u32 	%p2177, %r9908, %r9907;
	mul.hi.u32 	%r9909, %r1109, %r1114;
	selp.u32 	%r9910, 1, 0, %p2177;
	add.s32 	%r9911, %r9909, %r9910;
	add.s32 	%r9912, %r9908, %r9847;
	mul.lo.s32 	%r9913, %r1110, %r1114;
	add.s32 	%r9914, %r9913, %r9911;
	setp.lt.u32 	%p2178, %r9914, %r9913;
	mul.hi.u32 	%r9915, %r1110, %r1114;
	selp.u32 	%r9916, 1, 0, %p2178;
	add.s32 	%r9917, %r9915, %r9916;
	add.s32 	%r9918, %r9914, %r9855;
	mul.lo.s32 	%r9919, %r1111, %r1114;
	add.s32 	%r9920, %r9919, %r9917;
	setp.lt.u32 	%p2179, %r9920, %r9919;
	mul.hi.u32 	%r9921, %r1111, %r1114;
	selp.u32 	%r9922, 1, 0, %p2179;
	add.s32 	%r9923, %r9921, %r9922;
	add.s32 	%r9924, %r9920, %r9864;
	mul.lo.s32 	%r9925, %r1112, %r1114;
	add.s32 	%r9926, %r9925, %r9923;
	setp.lt.u32 	%p2180, %r9926, %r9925;
	mul.hi.u32 	%r9927, %r1112, %r1114;
	selp.u32 	%r9928, 1, 0, %p2180;
	add.s32 	%r9929, %r9927, %r9928;
	add.s32 	%r9930, %r9926, %r9873;
	mul.lo.s32 	%r9931, %r1113, %r1114;
	add.s32 	%r9932, %r9931, %r9929;
	setp.lt.u32 	%p2181, %r9932, %r9931;
	mul.hi.u32 	%r9933, %r1113, %r1114;
	selp.u32 	%r9934, 1, 0, %p2181;
	add.s32 	%r9935, %r9933, %r9934;
	add.s32 	%r9936, %r9932, %r9882;
	mul.lo.s32 	%r9937, %r1114, %r1114;
	add.s32 	%r9938, %r9937, %r9935;
	setp.lt.u32 	%p2182, %r9938, %r9937;
	mul.hi.u32 	%r9939, %r1114, %r1114;
	selp.u32 	%r9940, 1, 0, %p2182;
	add.s32 	%r9941, %r9939, %r9940;
	add.s32 	%r9942, %r9938, %r9891;
	add.s32 	%r9943, %r9835, %r9941;
	setp.lt.u32 	%p2183, %r9943, %r9835;
	mul.hi.u32 	%r9944, %r1115, %r1114;
	selp.u32 	%r9945, 1, 0, %p2183;
	add.s32 	%r9946, %r9944, %r9945;
	add.s32 	%r9947, %r9946, %r9904;
	setp.lt.u32 	%p2184, %r9947, %r9946;
	mul.lo.s32 	%r9948, %r1106, %r9947;
	mul.hi.u32 	%r9949, %r1106, %r9947;
	sub.s32 	%r9950, %r9905, %r9948;
	setp.lt.u32 	%p2185, %r9905, %r9948;
	selp.u32 	%r9951, 1, 0, %p2185;
	mul.lo.s32 	%r9952, %r1, %r9947;
	add.s32 	%r9953, %r9952, %r9949;
	setp.lt.u32 	%p2186, %r9953, %r9952;
	mul.hi.u32 	%r9954, %r1, %r9947;
	selp.u32 	%r9955, 1, 0, %p2186;
	add.s32 	%r9956, %r9954, %r9955;
	selp.b32 	%r9957, -977, 0, %p2184;
	add.s32 	%r9958, %r9957, %r9953;
	add.s32 	%r9959, %r9958, %r9951;
	sub.s32 	%r9960, %r9912, %r9959;
	setp.lt.u32 	%p2187, %r9912, %r9959;
	setp.eq.s32 	%p2188, %r9959, 0;
	selp.b32 	%r9961, %r9951, 0, %p2188;
	selp.b32 	%r9962, 1, %r9961, %p2187;
	mul.lo.s32 	%r9963, %r910, %r9947;
	add.s32 	%r9964, %r9963, %r9956;
	setp.lt.u32 	%p2189, %r9964, %r9963;
	mul.hi.u32 	%r9965, %r910, %r9947;
	selp.u32 	%r9966, 1, 0, %p2189;
	add.s32 	%r9967, %r9965, %r9966;
	selp.b32 	%r9968, -2, 0, %p2184;
	add.s32 	%r9969, %r9968, %r9964;
	add.s32 	%r9970, %r9969, %r9962;
	sub.s32 	%r9971, %r9918, %r9970;
	setp.lt.u32 	%p2190, %r9918, %r9970;
	setp.eq.s32 	%p2191, %r9970, 0;
	selp.b32 	%r9972, %r9962, 0, %p2191;
	selp.b32 	%r9973, 1, %r9972, %p2190;
	mul.lo.s32 	%r9974, %r911, %r9947;
	add.s32 	%r9975, %r9974, %r9967;
	setp.lt.u32 	%p2192, %r9975, %r9974;
	mul.hi.u32 	%r9976, %r911, %r9947;
	selp.u32 	%r9977, 1, 0, %p2192;
	add.s32 	%r9978, %r9976, %r9977;
	selp.s32 	%r9979, -1, 0, %p2184;
	add.s32 	%r9980, %r9975, %r9979;
	add.s32 	%r9981, %r9980, %r9973;
	sub.s32 	%r9982, %r9924, %r9981;
	setp.lt.u32 	%p2193, %r9924, %r9981;
	setp.eq.s32 	%p2194, %r9981, 0;
	selp.b32 	%r9983, %r9973, 0, %p2194;
	selp.b32 	%r9984, 1, %r9983, %p2193;
	mul.lo.s32 	%r9985, %r2, %r9947;
	add.s32 	%r9986, %r9985, %r9978;
	setp.lt.u32 	%p2195, %r9986, %r9985;
	mul.hi.u32 	%r9987, %r2, %r9947;
	selp.u32 	%r9988, 1, 0, %p2195;
	add.s32 	%r9989, %r9987, %r9988;
	add.s32 	%r9990, %r9986, %r9979;
	add.s32 	%r9991, %r9990, %r9984;
	sub.s32 	%r9992, %r9930, %r9991;
	setp.lt.u32 	%p2196, %r9930, %r9991;
	setp.eq.s32 	%p2197, %r9991, 0;
	selp.b32 	%r9993, %r9984, 0, %p2197;
	selp.b32 	%r9994, 1, %r9993, %p2196;
	mul.lo.s32 	%r9995, %r912, %r9947;
	add.s32 	%r9996, %r9995, %r9989;
	setp.lt.u32 	%p2198, %r9996, %r9995;
	mul.hi.u32 	%r9997, %r912, %r9947;
	selp.u32 	%r9998, 1, 0, %p2198;
	add.s32 	%r9999, %r9997, %r9998;
	add.s32 	%r10000, %r9996, %r9979;
	add.s32 	%r10001, %r10000, %r9994;
	sub.s32 	%r10002, %r9936, %r10001;
	setp.lt.u32 	%p2199, %r9936, %r10001;
	setp.eq.s32 	%p2200, %r10001, 0;
	selp.b32 	%r10003, %r9994, 0, %p2200;
	selp.b32 	%r10004, 1, %r10003, %p2199;
	mul.lo.s32 	%r10005, %r913, %r9947;
	add.s32 	%r10006, %r10005, %r9999;
	setp.lt.u32 	%p2201, %r10006, %r10005;
	mul.hi.u32 	%r10007, %r913, %r9947;
	selp.u32 	%r10008, 1, 0, %p2201;
	add.s32 	%r10009, %r10007, %r10008;
	add.s32 	%r10010, %r10006, %r9979;
	add.s32 	%r10011, %r10010, %r10004;
	setp.gt.u32 	%p2202, %r10011, %r9942;
	setp.eq.s32 	%p2203, %r10011, 0;
	selp.b32 	%r10012, %r10004, 0, %p2203;
	selp.b32 	%r10013, 1, %r10012, %p2202;
	mad.lo.s32 	%r10014, %r1107, %r9947, %r10009;
	add.s32 	%r10015, %r10014, %r9979;
	add.s32 	%r10016, %r10015, %r10013;
	add.s32 	%r10017, %r9836, %r9943;
	add.s32 	%r10018, %r9899, %r10016;
	sub.s32 	%r10019, %r10017, %r10018;
	mul.lo.s32 	%r10020, %r1108, %r1113;
	mul.hi.u32 	%r10021, %r1108, %r1113;
	mul.lo.s32 	%r10022, %r1109, %r1113;
	add.s32 	%r10023, %r10022, %r10021;
	setp.lt.u32 	%p2204, %r10023, %r10022;
	mul.hi.u32 	%r10024, %r1109, %r1113;
	selp.u32 	%r10025, 1, 0, %p2204;
	add.s32 	%r10026, %r10024, %r10025;
	add.s32 	%r10027, %r10023, %r9950;
	mul.lo.s32 	%r10028, %r1110, %r1113;
	add.s32 	%r10029, %r10028, %r10026;
	setp.lt.u32 	%p2205, %r10029, %r10028;
	mul.hi.u32 	%r10030, %r1110, %r1113;
	selp.u32 	%r10031, 1, 0, %p2205;
	add.s32 	%r10032, %r10030, %r10031;
	add.s32 	%r10033, %r10029, %r9960;
	mul.lo.s32 	%r10034, %r1111, %r1113;
	add.s32 	%r10035, %r10034, %r10032;
	setp.lt.u32 	%p2206, %r10035, %r10034;
	mul.hi.u32 	%r10036, %r1111, %r1113;
	selp.u32 	%r10037, 1, 0, %p2206;
	add.s32 	%r10038, %r10036, %r10037;
	add.s32 	%r10039, %r10035, %r9971;
	mul.lo.s32 	%r10040, %r1112, %r1113;
	add.s32 	%r10041, %r10040, %r10038;
	setp.lt.u32 	%p2207, %r10041, %r10040;
	mul.hi.u32 	%r10042, %r1112, %r1113;
	selp.u32 	%r10043, 1, 0, %p2207;
	add.s32 	%r10044, %r10042, %r10043;
	add.s32 	%r10045, %r10041, %r9982;
	mul.lo.s32 	%r10046, %r1113, %r1113;
	add.s32 	%r10047, %r10046, %r10044;
	setp.lt.u32 	%p2208, %r10047, %r10046;
	mul.hi.u32 	%r10048, %r1113, %r1113;
	selp.u32 	%r10049, 1, 0, %p2208;
	add.s32 	%r10050, %r10048, %r10049;
	add.s32 	%r10051, %r10047, %r9992;
	add.s32 	%r10052, %r9931, %r10050;
	setp.lt.u32 	%p2209, %r10052, %r9931;
	mul.hi.u32 	%r10053, %r1114, %r1113;
	selp.u32 	%r10054, 1, 0, %p2209;
	add.s32 	%r10055, %r10053, %r10054;
	add.s32 	%r10056, %r10052, %r10002;
	add.s32 	%r10057, %r9830, %r10055;
	setp.lt.u32 	%p2210, %r10057, %r9830;
	mul.hi.u32 	%r10058, %r1115, %r1113;
	selp.u32 	%r10059, 1, 0, %p2210;
	add.s32 	%r10060, %r10058, %r10059;
	add.s32 	%r10061, %r10060, %r10019;
	setp.lt.u32 	%p2211, %r10061, %r10060;
	mul.lo.s32 	%r10062, %r1106, %r10061;
	mul.hi.u32 	%r10063, %r1106, %r10061;
	sub.s32 	%r10064, %r10020, %r10062;
	setp.lt.u32 	%p2212, %r10020, %r10062;
	selp.u32 	%r10065, 1, 0, %p2212;
	mul.lo.s32 	%r10066, %r1, %r10061;
	add.s32 	%r10067, %r10066, %r10063;
	setp.lt.u32 	%p2213, %r10067, %r10066;
	mul.hi.u32 	%r10068, %r1, %r10061;
	selp.u32 	%r10069, 1, 0, %p2213;
	add.s32 	%r10070, %r10068, %r10069;
	selp.b32 	%r10071, -977, 0, %p2211;
	add.s32 	%r10072, %r10071, %r10067;
	add.s32 	%r10073, %r10072, %r10065;
	sub.s32 	%r10074, %r10027, %r10073;
	setp.lt.u32 	%p2214, %r10027, %r10073;
	setp.eq.s32 	%p2215, %r10073, 0;
	selp.b32 	%r10075, %r10065, 0, %p2215;
	selp.b32 	%r10076, 1, %r10075, %p2214;
	mul.lo.s32 	%r10077, %r910, %r10061;
	add.s32 	%r10078, %r10077, %r10070;
	setp.lt.u32 	%p2216, %r10078, %r10077;
	mul.hi.u32 	%r10079, %r910, %r10061;
	selp.u32 	%r10080, 1, 0, %p2216;
	add.s32 	%r10081, %r10079, %r10080;
	selp.b32 	%r10082, -2, 0, %p2211;
	add.s32 	%r10083, %r10082, %r10078;
	add.s32 	%r10084, %r10083, %r10076;
	sub.s32 	%r10085, %r10033, %r10084;
	setp.lt.u32 	%p2217, %r10033, %r10084;
	setp.eq.s32 	%p2218, %r10084, 0;
	selp.b32 	%r10086, %r10076, 0, %p2218;
	selp.b32 	%r10087, 1, %r10086, %p2217;
	mul.lo.s32 	%r10088, %r911, %r10061;
	add.s32 	%r10089, %r10088, %r10081;
	setp.lt.u32 	%p2219, %r10089, %r10088;
	mul.hi.u32 	%r10090, %r911, %r10061;
	selp.u32 	%r10091, 1, 0, %p2219;
	add.s32 	%r10092, %r10090, %r10091;
	selp.s32 	%r10093, -1, 0, %p2211;
	add.s32 	%r10094, %r10089, %r10093;
	add.s32 	%r10095, %r10094, %r10087;
	sub.s32 	%r10096, %r10039, %r10095;
	setp.lt.u32 	%p2220, %r10039, %r10095;
	setp.eq.s32 	%p2221, %r10095, 0;
	selp.b32 	%r10097, %r10087, 0, %p2221;
	selp.b32 	%r10098, 1, %r10097, %p2220;
	mul.lo.s32 	%r10099, %r2, %r10061;
	add.s32 	%r10100, %r10099, %r10092;
	setp.lt.u32 	%p2222, %r10100, %r10099;
	mul.hi.u32 	%r10101, %r2, %r10061;
	selp.u32 	%r10102, 1, 0, %p2222;
	add.s32 	%r10103, %r10101, %r10102;
	add.s32 	%r10104, %r10100, %r10093;
	add.s32 	%r10105, %r10104, %r10098;
	sub.s32 	%r10106, %r10045, %r10105;
	setp.lt.u32 	%p2223, %r10045, %r10105;
	setp.eq.s32 	%p2224, %r10105, 0;
	selp.b32 	%r10107, %r10098, 0, %p2224;
	selp.b32 	%r10108, 1, %r10107, %p2223;
	mul.lo.s32 	%r10109, %r912, %r10061;
	add.s32 	%r10110, %r10109, %r10103;
	setp.lt.u32 	%p2225, %r10110, %r10109;
	mul.hi.u32 	%r10111, %r912, %r10061;
	selp.u32 	%r10112, 1, 0, %p2225;
	add.s32 	%r10113, %r10111, %r10112;
	add.s32 	%r10114, %r10110, %r10093;
	add.s32 	%r10115, %r10114, %r10108;
	sub.s32 	%r10116, %r10051, %r10115;
	setp.lt.u32 	%p2226, %r10051, %r10115;
	setp.eq.s32 	%p2227, %r10115, 0;
	selp.b32 	%r10117, %r10108, 0, %p2227;
	selp.b32 	%r10118, 1, %r10117, %p2226;
	mul.lo.s32 	%r10119, %r913, %r10061;
	add.s32 	%r10120, %r10119, %r10113;
	setp.lt.u32 	%p2228, %r10120, %r10119;
	mul.hi.u32 	%r10121, %r913, %r10061;
	selp.u32 	%r10122, 1, 0, %p2228;
	add.s32 	%r10123, %r10121, %r10122;
	add.s32 	%r10124, %r10120, %r10093;
	add.s32 	%r10125, %r10124, %r10118;
	setp.gt.u32 	%p2229, %r10125, %r10056;
	setp.eq.s32 	%p2230, %r10125, 0;
	selp.b32 	%r10126, %r10118, 0, %p2230;
	selp.b32 	%r10127, 1, %r10126, %p2229;
	mad.lo.s32 	%r10128, %r1107, %r10061, %r10123;
	add.s32 	%r10129, %r10128, %r10093;
	add.s32 	%r10130, %r10129, %r10127;
	add.s32 	%r10131, %r9942, %r10057;
	add.s32 	%r10132, %r10011, %r10130;
	sub.s32 	%r10133, %r10131, %r10132;
	mul.lo.s32 	%r10134, %r1108, %r1112;
	mul.hi.u32 	%r10135, %r1108, %r1112;
	mul.lo.s32 	%r10136, %r1109, %r1112;
	add.s32 	%r10137, %r10136, %r10135;
	setp.lt.u32 	%p2231, %r10137, %r10136;
	mul.hi.u32 	%r10138, %r1109, %r1112;
	selp.u32 	%r10139, 1, 0, %p2231;
	add.s32 	%r10140, %r10138, %r10139;
	add.s32 	%r10141, %r10137, %r10064;
	mul.lo.s32 	%r10142, %r1110, %r1112;
	add.s32 	%r10143, %r10142, %r10140;
	setp.lt.u32 	%p2232, %r10143, %r10142;
	mul.hi.u32 	%r10144, %r1110, %r1112;
	selp.u32 	%r10145, 1, 0, %p2232;
	add.s32 	%r10146, %r10144, %r10145;
	add.s32 	%r10147, %r10143, %r10074;
	mul.lo.s32 	%r10148, %r1111, %r1112;
	add.s32 	%r10149, %r10148, %r10146;
	setp.lt.u32 	%p2233, %r10149, %r10148;
	mul.hi.u32 	%r10150, %r1111, %r1112;
	selp.u32 	%r10151, 1, 0, %p2233;
	add.s32 	%r10152, %r10150, %r10151;
	add.s32 	%r10153, %r10149, %r10085;
	mul.lo.s32 	%r10154, %r1112, %r1112;
	add.s32 	%r10155, %r10154, %r10152;
	setp.lt.u32 	%p2234, %r10155, %r10154;
	mul.hi.u32 	%r10156, %r1112, %r1112;
	selp.u32 	%r10157, 1, 0, %p2234;
	add.s32 	%r10158, %r10156, %r10157;
	add.s32 	%r10159, %r10155, %r10096;
	add.s32 	%r10160, %r10040, %r10158;
	setp.lt.u32 	%p2235, %r10160, %r10040;
	mul.hi.u32 	%r10161, %r1113, %r1112;
	selp.u32 	%r10162, 1, 0, %p2235;
	add.s32 	%r10163, %r10161, %r10162;
	add.s32 	%r10164, %r10160, %r10106;
	add.s32 	%r10165, %r9925, %r10163;
	setp.lt.u32 	%p2236, %r10165, %r9925;
	mul.hi.u32 	%r10166, %r1114, %r1112;
	selp.u32 	%r10167, 1, 0, %p2236;
	add.s32 	%r10168, %r10166, %r10167;
	add.s32 	%r10169, %r10165, %r10116;
	add.s32 	%r10170, %r9825, %r10168;
	setp.lt.u32 	%p2237, %r10170, %r9825;
	mul.hi.u32 	%r10171, %r1115, %r1112;
	selp.u32 	%r10172, 1, 0, %p2237;
	add.s32 	%r10173, %r10171, %r10172;
	add.s32 	%r10174, %r10173, %r10133;
	setp.lt.u32 	%p2238, %r10174, %r10173;
	mul.lo.s32 	%r10175, %r1106, %r10174;
	mul.hi.u32 	%r10176, %r1106, %r10174;
	sub.s32 	%r10177, %r10134, %r10175;
	setp.lt.u32 	%p2239, %r10134, %r10175;
	selp.u32 	%r10178, 1, 0, %p2239;
	mul.lo.s32 	%r10179, %r1, %r10174;
	add.s32 	%r10180, %r10179, %r10176;
	setp.lt.u32 	%p2240, %r10180, %r10179;
	mul.hi.u32 	%r10181, %r1, %r10174;
	selp.u32 	%r10182, 1, 0, %p2240;
	add.s32 	%r10183, %r10181, %r10182;
	selp.b32 	%r10184, -977, 0, %p2238;
	add.s32 	%r10185, %r10184, %r10180;
	add.s32 	%r10186, %r10185, %r10178;
	sub.s32 	%r10187, %r10141, %r10186;
	setp.lt.u32 	%p2241, %r10141, %r10186;
	setp.eq.s32 	%p2242, %r10186, 0;
	selp.b32 	%r10188, %r10178, 0, %p2242;
	selp.b32 	%r10189, 1, %r10188, %p2241;
	mul.lo.s32 	%r10190, %r910, %r10174;
	add.s32 	%r10191, %r10190, %r10183;
	setp.lt.u32 	%p2243, %r10191, %r10190;
	mul.hi.u32 	%r10192, %r910, %r10174;
	selp.u32 	%r10193, 1, 0, %p2243;
	add.s32 	%r10194, %r10192, %r10193;
	selp.b32 	%r10195, -2, 0, %p2238;
	add.s32 	%r10196, %r10195, %r10191;
	add.s32 	%r10197, %r10196, %r10189;
	sub.s32 	%r10198, %r10147, %r10197;
	setp.lt.u32 	%p2244, %r10147, %r10197;
	setp.eq.s32 	%p2245, %r10197, 0;
	selp.b32 	%r10199, %r10189, 0, %p2245;
	selp.b32 	%r10200, 1, %r10199, %p2244;
	mul.lo.s32 	%r10201, %r911, %r10174;
	add.s32 	%r10202, %r10201, %r10194;
	setp.lt.u32 	%p2246, %r10202, %r10201;
	mul.hi.u32 	%r10203, %r911, %r10174;
	selp.u32 	%r10204, 1, 0, %p2246;
	add.s32 	%r10205, %r10203, %r10204;
	selp.s32 	%r10206, -1, 0, %p2238;
	add.s32 	%r10207, %r10202, %r10206;
	add.s32 	%r10208, %r10207, %r10200;
	sub.s32 	%r10209, %r10153, %r10208;
	setp.lt.u32 	%p2247, %r10153, %r10208;
	setp.eq.s32 	%p2248, %r10208, 0;
	selp.b32 	%r10210, %r10200, 0, %p2248;
	selp.b32 	%r10211, 1, %r10210, %p2247;
	mul.lo.s32 	%r10212, %r2, %r10174;
	add.s32 	%r10213, %r10212, %r10205;
	setp.lt.u32 	%p2249, %r10213, %r10212;
	mul.hi.u32 	%r10214, %r2, %r10174;
	selp.u32 	%r10215, 1, 0, %p2249;
	add.s32 	%r10216, %r10214, %r10215;
	add.s32 	%r10217, %r10213, %r10206;
	add.s32 	%r10218, %r10217, %r10211;
	sub.s32 	%r10219, %r10159, %r10218;
	setp.lt.u32 	%p2250, %r10159, %r10218;
	setp.eq.s32 	%p2251, %r10218, 0;
	selp.b32 	%r10220, %r10211, 0, %p2251;
	selp.b32 	%r10221, 1, %r10220, %p2250;
	mul.lo.s32 	%r10222, %r912, %r10174;
	add.s32 	%r10223, %r10222, %r10216;
	setp.lt.u32 	%p2252, %r10223, %r10222;
	mul.hi.u32 	%r10224, %r912, %r10174;
	selp.u32 	%r10225, 1, 0, %p2252;
	add.s32 	%r10226, %r10224, %r10225;
	add.s32 	%r10227, %r10223, %r10206;
	add.s32 	%r10228, %r10227, %r10221;
	sub.s32 	%r10229, %r10164, %r10228;
	setp.lt.u32 	%p2253, %r10164, %r10228;
	setp.eq.s32 	%p2254, %r10228, 0;
	selp.b32 	%r10230, %r10221, 0, %p2254;
	selp.b32 	%r10231, 1, %r10230, %p2253;
	mul.lo.s32 	%r10232, %r913, %r10174;
	add.s32 	%r10233, %r10232, %r10226;
	setp.lt.u32 	%p2255, %r10233, %r10232;
	mul.hi.u32 	%r10234, %r913, %r10174;
	selp.u32 	%r10235, 1, 0, %p2255;
	add.s32 	%r10236, %r10234, %r10235;
	add.s32 	%r10237, %r10233, %r10206;
	add.s32 	%r10238, %r10237, %r10231;
	setp.gt.u32 	%p2256, %r10238, %r10169;
	setp.eq.s32 	%p2257, %r10238, 0;
	selp.b32 	%r10239, %r10231, 0, %p2257;
	selp.b32 	%r10240, 1, %r10239, %p2256;
	mad.lo.s32 	%r10241, %r1107, %r10174, %r10236;
	add.s32 	%r10242, %r10241, %r10206;
	add.s32 	%r10243, %r10242, %r10240;
	add.s32 	%r10244, %r10056, %r10170;
	add.s32 	%r10245, %r10125, %r10243;
	sub.s32 	%r10246, %r10244, %r10245;
	mul.lo.s32 	%r10247, %r1108, %r1111;
	mul.hi.u32 	%r10248, %r1108, %r1111;
	mul.lo.s32 	%r10249, %r1109, %r1111;
	add.s32 	%r10250, %r10249, %r10248;
	setp.lt.u32 	%p2258, %r10250, %r10249;
	mul.hi.u32 	%r10251, %r1109, %r1111;
	selp.u32 	%r10252, 1, 0, %p2258;
	add.s32 	%r10253, %r10251, %r10252;
	add.s32 	%r10254, %r10250, %r10177;
	mul.lo.s32 	%r10255, %r1110, %r1111;
	add.s32 	%r10256, %r10255, %r10253;
	setp.lt.u32 	%p2259, %r10256, %r10255;
	mul.hi.u32 	%r10257, %r1110, %r1111;
	selp.u32 	%r10258, 1, 0, %p2259;
	add.s32 	%r10259, %r10257, %r10258;
	add.s32 	%r10260, %r10256, %r10187;
	mul.lo.s32 	%r10261, %r1111, %r1111;
	add.s32 	%r10262, %r10261, %r10259;
	setp.lt.u32 	%p2260, %r10262, %r10261;
	mul.hi.u32 	%r10263, %r1111, %r1111;
	selp.u32 	%r10264, 1, 0, %p2260;
	add.s32 	%r10265, %r10263, %r10264;
	add.s32 	%r10266, %r10262, %r10198;
	add.s32 	%r10267, %r10148, %r10265;
	setp.lt.u32 	%p2261, %r10267, %r10148;
	mul.hi.u32 	%r10268, %r1112, %r1111;
	selp.u32 	%r10269, 1, 0, %p2261;
	add.s32 	%r10270, %r10268, %r10269;
	add.s32 	%r10271, %r10267, %r10209;
	add.s32 	%r10272, %r10034, %r10270;
	setp.lt.u32 	%p2262, %r10272, %r10034;
	mul.hi.u32 	%r10273, %r1113, %r1111;
	selp.u32 	%r10274, 1, 0, %p2262;
	add.s32 	%r10275, %r10273, %r10274;
	add.s32 	%r10276, %r10272, %r10219;
	add.s32 	%r10277, %r9919, %r10275;
	setp.lt.u32 	%p2263, %r10277, %r9919;
	mul.hi.u32 	%r10278, %r1114, %r1111;
	selp.u32 	%r10279, 1, 0, %p2263;
	add.s32 	%r10280, %r10278, %r10279;
	add.s32 	%r10281, %r10277, %r10229;
	add.s32 	%r10282, %r9820, %r10280;
	setp.lt.u32 	%p2264, %r10282, %r9820;
	mul.hi.u32 	%r10283, %r1115, %r1111;
	selp.u32 	%r10284, 1, 0, %p2264;
	add.s32 	%r10285, %r10283, %r10284;
	add.s32 	%r10286, %r10285, %r10246;
	setp.lt.u32 	%p2265, %r10286, %r10285;
	mul.lo.s32 	%r10287, %r1106, %r10286;
	mul.hi.u32 	%r10288, %r1106, %r10286;
	sub.s32 	%r10289, %r10247, %r10287;
	setp.lt.u32 	%p2266, %r10247, %r10287;
	selp.u32 	%r10290, 1, 0, %p2266;
	mul.lo.s32 	%r10291, %r1, %r10286;
	add.s32 	%r10292, %r10291, %r10288;
	setp.lt.u32 	%p2267, %r10292, %r10291;
	mul.hi.u32 	%r10293, %r1, %r10286;
	selp.u32 	%r10294, 1, 0, %p2267;
	add.s32 	%r10295, %r10293, %r10294;
	selp.b32 	%r10296, -977, 0, %p2265;
	add.s32 	%r10297, %r10296, %r10292;
	add.s32 	%r10298, %r10297, %r10290;
	sub.s32 	%r10299, %r10254, %r10298;
	setp.lt.u32 	%p2268, %r10254, %r10298;
	setp.eq.s32 	%p2269, %r10298, 0;
	selp.b32 	%r10300, %r10290, 0, %p2269;
	selp.b32 	%r10301, 1, %r10300, %p2268;
	mul.lo.s32 	%r10302, %r910, %r10286;
	add.s32 	%r10303, %r10302, %r10295;
	setp.lt.u32 	%p2270, %r10303, %r10302;
	mul.hi.u32 	%r10304, %r910, %r10286;
	selp.u32 	%r10305, 1, 0, %p2270;
	add.s32 	%r10306, %r10304, %r10305;
	selp.b32 	%r10307, -2, 0, %p2265;
	add.s32 	%r10308, %r10307, %r10303;
	add.s32 	%r10309, %r10308, %r10301;
	sub.s32 	%r10310, %r10260, %r10309;
	setp.lt.u32 	%p2271, %r10260, %r10309;
	setp.eq.s32 	%p2272, %r10309, 0;
	selp.b32 	%r10311, %r10301, 0, %p2272;
	selp.b32 	%r10312, 1, %r10311, %p2271;
	mul.lo.s32 	%r10313, %r911, %r10286;
	add.s32 	%r10314, %r10313, %r10306;
	setp.lt.u32 	%p2273, %r10314, %r10313;
	mul.hi.u32 	%r10315, %r911, %r10286;
	selp.u32 	%r10316, 1, 0, %p2273;
	add.s32 	%r10317, %r10315, %r10316;
	selp.s32 	%r10318, -1, 0, %p2265;
	add.s32 	%r10319, %r10314, %r10318;
	add.s32 	%r10320, %r10319, %r10312;
	sub.s32 	%r10321, %r10266, %r10320;
	setp.lt.u32 	%p2274, %r10266, %r10320;
	setp.eq.s32 	%p2275, %r10320, 0;
	selp.b32 	%r10322, %r10312, 0, %p2275;
	selp.b32 	%r10323, 1, %r10322, %p2274;
	mul.lo.s32 	%r10324, %r2, %r10286;
	add.s32 	%r10325, %r10324, %r10317;
	setp.lt.u32 	%p2276, %r10325, %r10324;
	mul.hi.u32 	%r10326, %r2, %r10286;
	selp.u32 	%r10327, 1, 0, %p2276;
	add.s32 	%r10328, %r10326, %r10327;
	add.s32 	%r10329, %r10325, %r10318;
	add.s32 	%r10330, %r10329, %r10323;
	sub.s32 	%r10331, %r10271, %r10330;
	setp.lt.u32 	%p2277, %r10271, %r10330;
	setp.eq.s32 	%p2278, %r10330, 0;
	selp.b32 	%r10332, %r10323, 0, %p2278;
	selp.b32 	%r10333, 1, %r10332, %p2277;
	mul.lo.s32 	%r10334, %r912, %r10286;
	add.s32 	%r10335, %r10334, %r10328;
	setp.lt.u32 	%p2279, %r10335, %r10334;
	mul.hi.u32 	%r10336, %r912, %r10286;
	selp.u32 	%r10337, 1, 0, %p2279;
	add.s32 	%r10338, %r10336, %r10337;
	add.s32 	%r10339, %r10335, %r10318;
	add.s32 	%r10340, %r10339, %r10333;
	sub.s32 	%r10341, %r10276, %r10340;
	setp.lt.u32 	%p2280, %r10276, %r10340;
	setp.eq.s32 	%p2281, %r10340, 0;
	selp.b32 	%r10342, %r10333, 0, %p2281;
	selp.b32 	%r10343, 1, %r10342, %p2280;
	mul.lo.s32 	%r10344, %r913, %r10286;
	add.s32 	%r10345, %r10344, %r10338;
	setp.lt.u32 	%p2282, %r10345, %r10344;
	mul.hi.u32 	%r10346, %r913, %r10286;
	selp.u32 	%r10347, 1, 0, %p2282;
	add.s32 	%r10348, %r10346, %r10347;
	add.s32 	%r10349, %r10345, %r10318;
	add.s32 	%r10350, %r10349, %r10343;
	setp.gt.u32 	%p2283, %r10350, %r10281;
	setp.eq.s32 	%p2284, %r10350, 0;
	selp.b32 	%r10351, %r10343, 0, %p2284;
	selp.b32 	%r10352, 1, %r10351, %p2283;
	mad.lo.s32 	%r10353, %r1107, %r10286, %r10348;
	add.s32 	%r10354, %r10353, %r10318;
	add.s32 	%r10355, %r10354, %r10352;
	add.s32 	%r10356, %r10169, %r10282;
	add.s32 	%r10357, %r10238, %r10355;
	sub.s32 	%r10358, %r10356, %r10357;
	mul.lo.s32 	%r10359, %r1108, %r1110;
	mul.hi.u32 	%r10360, %r1108, %r1110;
	mul.lo.s32 	%r10361, %r1109, %r1110;
	add.s32 	%r10362, %r10361, %r10360;
	setp.lt.u32 	%p2285, %r10362, %r10361;
	mul.hi.u32 	%r10363, %r1109, %r1110;
	selp.u32 	%r10364, 1, 0, %p2285;
	add.s32 	%r10365, %r10363, %r10364;
	add.s32 	%r10366, %r10362, %r10289;
	mul.lo.s32 	%r10367, %r1110, %r1110;
	add.s32 	%r10368, %r10367, %r10365;
	setp.lt.u32 	%p2286, %r10368, %r10367;
	mul.hi.u32 	%r10369, %r1110, %r1110;
	selp.u32 	%r10370, 1, 0, %p2286;
	add.s32 	%r10371, %r10369, %r10370;
	add.s32 	%r10372, %r10368, %r10299;
	add.s32 	%r10373, %r10255, %r10371;
	setp.lt.u32 	%p2287, %r10373, %r10255;
	mul.hi.u32 	%r10374, %r1111, %r1110;
	selp.u32 	%r10375, 1, 0, %p2287;
	add.s32 	%r10376, %r10374, %r10375;
	add.s32 	%r10377, %r10373, %r10310;
	add.s32 	%r10378, %r10142, %r10376;
	setp.lt.u32 	%p2288, %r10378, %r10142;
	mul.hi.u32 	%r10379, %r1112, %r1110;
	selp.u32 	%r10380, 1, 0, %p2288;
	add.s32 	%r10381, %r10379, %r10380;
	add.s32 	%r10382, %r10378, %r10321;
	add.s32 	%r10383, %r10028, %r10381;
	setp.lt.u32 	%p2289, %r10383, %r10028;
	mul.hi.u32 	%r10384, %r1113, %r1110;
	selp.u32 	%r10385, 1, 0, %p2289;
	add.s32 	%r10386, %r10384, %r10385;
	add.s32 	%r10387, %r10383, %r10331;
	add.s32 	%r10388, %r9913, %r10386;
	setp.lt.u32 	%p2290, %r10388, %r9913;
	mul.hi.u32 	%r10389, %r1114, %r1110;
	selp.u32 	%r10390, 1, 0, %p2290;
	add.s32 	%r10391, %r10389, %r10390;
	add.s32 	%r10392, %r10388, %r10341;
	add.s32 	%r10393, %r9815, %r10391;
	setp.lt.u32 	%p2291, %r10393, %r9815;
	mul.hi.u32 	%r10394, %r1115, %r1110;
	selp.u32 	%r10395, 1, 0, %p2291;
	add.s32 	%r10396, %r10394, %r10395;
	add.s32 	%r10397, %r10396, %r10358;
	setp.lt.u32 	%p2292, %r10397, %r10396;
	mul.lo.s32 	%r10398, %r1106, %r10397;
	mul.hi.u32 	%r10399, %r1106, %r10397;
	sub.s32 	%r10400, %r10359, %r10398;
	setp.lt.u32 	%p2293, %r10359, %r10398;
	selp.u32 	%r10401, 1, 0, %p2293;
	mul.lo.s32 	%r10402, %r1, %r10397;
	add.s32 	%r10403, %r10402, %r10399;
	setp.lt.u32 	%p2294, %r10403, %r10402;
	mul.hi.u32 	%r10404, %r1, %r10397;
	selp.u32 	%r10405, 1, 0, %p2294;
	add.s32 	%r10406, %r10404, %r10405;
	selp.b32 	%r10407, -977, 0, %p2292;
	add.s32 	%r10408, %r10407, %r10403;
	add.s32 	%r10409, %r10408, %r10401;
	sub.s32 	%r10410, %r10366, %r10409;
	setp.lt.u32 	%p2295, %r10366, %r10409;
	setp.eq.s32 	%p2296, %r10409, 0;
	selp.b32 	%r10411, %r10401, 0, %p2296;
	selp.b32 	%r10412, 1, %r10411, %p2295;
	mul.lo.s32 	%r10413, %r910, %r10397;
	add.s32 	%r10414, %r10413, %r10406;
	setp.lt.u32 	%p2297, %r10414, %r10413;
	mul.hi.u32 	%r10415, %r910, %r10397;
	selp.u32 	%r10416, 1, 0, %p2297;
	add.s32 	%r10417, %r10415, %r10416;
	selp.b32 	%r10418, -2, 0, %p2292;
	add.s32 	%r10419, %r10418, %r10414;
	add.s32 	%r10420, %r10419, %r10412;
	sub.s32 	%r10421, %r10372, %r10420;
	setp.lt.u32 	%p2298, %r10372, %r10420;
	setp.eq.s32 	%p2299, %r10420, 0;
	selp.b32 	%r10422, %r10412, 0, %p2299;
	selp.b32 	%r10423, 1, %r10422, %p2298;
	mul.lo.s32 	%r10424, %r911, %r10397;
	add.s32 	%r10425, %r10424, %r10417;
	setp.lt.u32 	%p2300, %r10425, %r10424;
	mul.hi.u32 	%r10426, %r911, %r10397;
	selp.u32 	%r10427, 1, 0, %p2300;
	add.s32 	%r10428, %r10426, %r10427;
	selp.s32 	%r10429, -1, 0, %p2292;
	add.s32 	%r10430, %r10425, %r10429;
	add.s32 	%r10431, %r10430, %r10423;
	sub.s32 	%r10432, %r10377, %r10431;
	setp.lt.u32 	%p2301, %r10377, %r10431;
	setp.eq.s32 	%p2302, %r10431, 0;
	selp.b32 	%r10433, %r10423, 0, %p2302;
	selp.b32 	%r10434, 1, %r10433, %p2301;
	mul.lo.s32 	%r10435, %r2, %r10397;
	add.s32 	%r10436, %r10435, %r10428;
	setp.lt.u32 	%p2303, %r10436, %r10435;
	mul.hi.u32 	%r10437, %r2, %r10397;
	selp.u32 	%r10438, 1, 0, %p2303;
	add.s32 	%r10439, %r10437, %r10438;
	add.s32 	%r10440, %r10436, %r10429;
	add.s32 	%r10441, %r10440, %r10434;
	sub.s32 	%r10442, %r10382, %r10441;
	setp.lt.u32 	%p2304, %r10382, %r10441;
	setp.eq.s32 	%p2305, %r10441, 0;
	selp.b32 	%r10443, %r10434, 0, %p2305;
	selp.b32 	%r10444, 1, %r10443, %p2304;
	mul.lo.s32 	%r10445, %r912, %r10397;
	add.s32 	%r10446, %r10445, %r10439;
	setp.lt.u32 	%p2306, %r10446, %r10445;
	mul.hi.u32 	%r10447, %r912, %r10397;
	selp.u32 	%r10448, 1, 0, %p2306;
	add.s32 	%r10449, %r10447, %r10448;
	add.s32 	%r10450, %r10446, %r10429;
	add.s32 	%r10451, %r10450, %r10444;
	sub.s32 	%r10452, %r10387, %r10451;
	setp.lt.u32 	%p2307, %r10387, %r10451;
	setp.eq.s32 	%p2308, %r10451, 0;
	selp.b32 	%r10453, %r10444, 0, %p2308;
	selp.b32 	%r10454, 1, %r10453, %p2307;
	mul.lo.s32 	%r10455, %r913, %r10397;
	add.s32 	%r10456, %r10455, %r10449;
	setp.lt.u32 	%p2309, %r10456, %r10455;
	mul.hi.u32 	%r10457, %r913, %r10397;
	selp.u32 	%r10458, 1, 0, %p2309;
	add.s32 	%r10459, %r10457, %r10458;
	add.s32 	%r10460, %r10456, %r10429;
	add.s32 	%r10461, %r10460, %r10454;
	setp.gt.u32 	%p2310, %r10461, %r10392;
	setp.eq.s32 	%p2311, %r10461, 0;
	selp.b32 	%r10462, %r10454, 0, %p2311;
	selp.b32 	%r10463, 1, %r10462, %p2310;
	mad.lo.s32 	%r10464, %r1107, %r10397, %r10459;
	add.s32 	%r10465, %r10464, %r10429;
	add.s32 	%r10466, %r10465, %r10463;
	add.s32 	%r10467, %r10281, %r10393;
	add.s32 	%r10468, %r10350, %r10466;
	sub.s32 	%r10469, %r10467, %r10468;
	mul.lo.s32 	%r10470, %r1108, %r1109;
	mul.hi.u32 	%r10471, %r1108, %r1109;
	mul.lo.s32 	%r10472, %r1109, %r1109;
	add.s32 	%r10473, %r10472, %r10471;
	setp.lt.u32 	%p2312, %r10473, %r10472;
	mul.hi.u32 	%r10474, %r1109, %r1109;
	selp.u32 	%r10475, 1, 0, %p2312;
	add.s32 	%r10476, %r10474, %r10475;
	add.s32 	%r10477, %r10473, %r10400;
	add.s32 	%r10478, %r10361, %r10476;
	setp.lt.u32 	%p2313, %r10478, %r10361;
	mul.hi.u32 	%r10479, %r1110, %r1109;
	selp.u32 	%r10480, 1, 0, %p2313;
	add.s32 	%r10481, %r10479, %r10480;
	add.s32 	%r10482, %r10478, %r10410;
	add.s32 	%r10483, %r10249, %r10481;
	setp.lt.u32 	%p2314, %r10483, %r10249;
	mul.hi.u32 	%r10484, %r1111, %r1109;
	selp.u32 	%r10485, 1, 0, %p2314;
	add.s32 	%r10486, %r10484, %r10485;
	add.s32 	%r10487, %r10483, %r10421;
	add.s32 	%r10488, %r10136, %r10486;
	setp.lt.u32 	%p2315, %r10488, %r10136;
	mul.hi.u32 	%r10489, %r1112, %r1109;
	selp.u32 	%r10490, 1, 0, %p2315;
	add.s32 	%r10491, %r10489, %r10490;
	add.s32 	%r10492, %r10488, %r10432;
	add.s32 	%r10493, %r10022, %r10491;
	setp.lt.u32 	%p2316, %r10493, %r10022;
	mul.hi.u32 	%r10494, %r1113, %r1109;
	selp.u32 	%r10495, 1, 0, %p2316;
	add.s32 	%r10496, %r10494, %r10495;
	add.s32 	%r10497, %r10493, %r10442;
	add.s32 	%r10498, %r9907, %r10496;
	setp.lt.u32 	%p2317, %r10498, %r9907;
	mul.hi.u32 	%r10499, %r1114, %r1109;
	selp.u32 	%r10500, 1, 0, %p2317;
	add.s32 	%r10501, %r10499, %r10500;
	add.s32 	%r10502, %r10498, %r10452;
	add.s32 	%r10503, %r9810, %r10501;
	setp.lt.u32 	%p2318, %r10503, %r9810;
	mul.hi.u32 	%r10504, %r1115, %r1109;
	selp.u32 	%r10505, 1, 0, %p2318;
	add.s32 	%r10506, %r10504, %r10505;
	add.s32 	%r10507, %r10506, %r10469;
	setp.lt.u32 	%p2319, %r10507, %r10506;
	mul.lo.s32 	%r10508, %r1106, %r10507;
	mul.hi.u32 	%r10509, %r1106, %r10507;
	sub.s32 	%r10510, %r10470, %r10508;
	setp.lt.u32 	%p2320, %r10470, %r10508;
	selp.u32 	%r10511, 1, 0, %p2320;
	mul.lo.s32 	%r10512, %r1, %r10507;
	add.s32 	%r10513, %r10512, %r10509;
	setp.lt.u32 	%p2321, %r10513, %r10512;
	mul.hi.u32 	%r10514, %r1, %r10507;
	selp.u32 	%r10515, 1, 0, %p2321;
	add.s32 	%r10516, %r10514, %r10515;
	selp.b32 	%r10517, -977, 0, %p2319;
	add.s32 	%r10518, %r10517, %r10513;
	add.s32 	%r10519, %r10518, %r10511;
	sub.s32 	%r10520, %r10477, %r10519;
	setp.lt.u32 	%p2322, %r10477, %r10519;
	setp.eq.s32 	%p2323, %r10519, 0;
	selp.b32 	%r10521, %r10511, 0, %p2323;
	selp.b32 	%r10522, 1, %r10521, %p2322;
	mul.lo.s32 	%r10523, %r910, %r10507;
	add.s32 	%r10524, %r10523, %r10516;
	setp.lt.u32 	%p2324, %r10524, %r10523;
	mul.hi.u32 	%r10525, %r910, %r10507;
	selp.u32 	%r10526, 1, 0, %p2324;
	add.s32 	%r10527, %r10525, %r10526;
	selp.b32 	%r10528, -2, 0, %p2319;
	add.s32 	%r10529, %r10528, %r10524;
	add.s32 	%r10530, %r10529, %r10522;
	sub.s32 	%r10531, %r10482, %r10530;
	setp.lt.u32 	%p2325, %r10482, %r10530;
	setp.eq.s32 	%p2326, %r10530, 0;
	selp.b32 	%r10532, %r10522, 0, %p2326;
	selp.b32 	%r10533, 1, %r10532, %p2325;
	mul.lo.s32 	%r10534, %r911, %r10507;
	add.s32 	%r10535, %r10534, %r10527;
	setp.lt.u32 	%p2327, %r10535, %r10534;
	mul.hi.u32 	%r10536, %r911, %r10507;
	selp.u32 	%r10537, 1, 0, %p2327;
	add.s32 	%r10538, %r10536, %r10537;
	selp.s32 	%r10539, -1, 0, %p2319;
	add.s32 	%r10540, %r10535, %r10539;
	add.s32 	%r10541, %r10540, %r10533;
	sub.s32 	%r10542, %r10487, %r10541;
	setp.lt.u32 	%p2328, %r10487, %r10541;
	setp.eq.s32 	%p2329, %r10541, 0;
	selp.b32 	%r10543, %r10533, 0, %p2329;
	selp.b32 	%r10544, 1, %r10543, %p2328;
	mul.lo.s32 	%r10545, %r2, %r10507;
	add.s32 	%r10546, %r10545, %r10538;
	setp.lt.u32 	%p2330, %r10546, %r10545;
	mul.hi.u32 	%r10547, %r2, %r10507;
	selp.u32 	%r10548, 1, 0, %p2330;
	add.s32 	%r10549, %r10547, %r10548;
	add.s32 	%r10550, %r10546, %r10539;
	add.s32 	%r10551, %r10550, %r10544;
	sub.s32 	%r10552, %r10492, %r10551;
	setp.lt.u32 	%p2331, %r10492, %r10551;
	setp.eq.s32 	%p2332, %r10551, 0;
	selp.b32 	%r10553, %r10544, 0, %p2332;
	selp.b32 	%r10554, 1, %r10553, %p2331;
	mul.lo.s32 	%r10555, %r912, %r10507;
	add.s32 	%r10556, %r10555, %r10549;
	setp.lt.u32 	%p2333, %r10556, %r10555;
	mul.hi.u32 	%r10557, %r912, %r10507;
	selp.u32 	%r10558, 1, 0, %p2333;
	add.s32 	%r10559, %r10557, %r10558;
	add.s32 	%r10560, %r10556, %r10539;
	add.s32 	%r10561, %r10560, %r10554;
	sub.s32 	%r10562, %r10497, %r10561;
	setp.lt.u32 	%p2334, %r10497, %r10561;
	setp.eq.s32 	%p2335, %r10561, 0;
	selp.b32 	%r10563, %r10554, 0, %p2335;
	selp.b32 	%r10564, 1, %r10563, %p2334;
	mul.lo.s32 	%r10565, %r913, %r10507;
	add.s32 	%r10566, %r10565, %r10559;
	setp.lt.u32 	%p2336, %r10566, %r10565;
	mul.hi.u32 	%r10567, %r913, %r10507;
	selp.u32 	%r10568, 1, 0, %p2336;
	add.s32 	%r10569, %r10567, %r10568;
	add.s32 	%r10570, %r10566, %r10539;
	add.s32 	%r10571, %r10570, %r10564;
	setp.gt.u32 	%p2337, %r10571, %r10502;
	setp.eq.s32 	%p2338, %r10571, 0;
	selp.b32 	%r10572, %r10564, 0, %p2338;
	selp.b32 	%r10573, 1, %r10572, %p2337;
	mad.lo.s32 	%r10574, %r1107, %r10507, %r10569;
	add.s32 	%r10575, %r10574, %r10539;
	add.s32 	%r10576, %r10575, %r10573;
	add.s32 	%r10577, %r10392, %r10503;
	add.s32 	%r10578, %r10461, %r10576;
	sub.s32 	%r10579, %r10577, %r10578;
	mul.lo.s32 	%r10580, %r1108, %r1108;
	mul.hi.u32 	%r10581, %r1108, %r1108;
	add.s32 	%r10582, %r10470, %r10581;
	setp.lt.u32 	%p2339, %r10582, %r10470;
	mul.hi.u32 	%r10583, %r1109, %r1108;
	selp.u32 	%r10584, 1, 0, %p2339;
	add.s32 	%r10585, %r10583, %r10584;
	add.s32 	%r10586, %r10582, %r10510;
	add.s32 	%r10587, %r10359, %r10585;
	setp.lt.u32 	%p2340, %r10587, %r10359;
	mul.hi.u32 	%r10588, %r1110, %r1108;
	selp.u32 	%r10589, 1, 0, %p2340;
	add.s32 	%r10590, %r10588, %r10589;
	add.s32 	%r10591, %r10587, %r10520;
	add.s32 	%r10592, %r10247, %r10590;
	setp.lt.u32 	%p2341, %r10592, %r10247;
	mul.hi.u32 	%r10593, %r1111, %r1108;
	selp.u32 	%r10594, 1, 0, %p2341;
	add.s32 	%r10595, %r10593, %r10594;
	add.s32 	%r10596, %r10592, %r10531;
	add.s32 	%r10597, %r10134, %r10595;
	setp.lt.u32 	%p2342, %r10597, %r10134;
	mul.hi.u32 	%r10598, %r1112, %r1108;
	selp.u32 	%r10599, 1, 0, %p2342;
	add.s32 	%r10600, %r10598, %r10599;
	add.s32 	%r10601, %r10597, %r10542;
	add.s32 	%r10602, %r10020, %r10600;
	setp.lt.u32 	%p2343, %r10602, %r10020;
	mul.hi.u32 	%r10603, %r1113, %r1108;
	selp.u32 	%r10604, 1, 0, %p2343;
	add.s32 	%r10605, %r10603, %r10604;
	add.s32 	%r10606, %r10602, %r10552;
	add.s32 	%r10607, %r9905, %r10605;
	setp.lt.u32 	%p2344, %r10607, %r9905;
	mul.hi.u32 	%r10608, %r1114, %r1108;
	selp.u32 	%r10609, 1, 0, %p2344;
	add.s32 	%r10610, %r10608, %r10609;
	add.s32 	%r10611, %r10607, %r10562;
	add.s32 	%r10612, %r9808, %r10610;
	setp.lt.u32 	%p2345, %r10612, %r9808;
	mul.hi.u32 	%r10613, %r1115, %r1108;
	selp.u32 	%r10614, 1, 0, %p2345;
	add.s32 	%r10615, %r10613, %r10614;
	add.s32 	%r10616, %r10615, %r10579;
	setp.lt.u32 	%p2346, %r10616, %r10615;
	mul.lo.s32 	%r10617, %r1106, %r10616;
	mul.hi.u32 	%r10618, %r1106, %r10616;
	sub.s32 	%r10619, %r10580, %r10617;
	setp.lt.u32 	%p2347, %r10580, %r10617;
	selp.u32 	%r10620, 1, 0, %p2347;
	mul.lo.s32 	%r10621, %r1, %r10616;
	add.s32 	%r10622, %r10621, %r10618;
	setp.lt.u32 	%p2348, %r10622, %r10621;
	mul.hi.u32 	%r10623, %r1, %r10616;
	selp.u32 	%r10624, 1, 0, %p2348;
	add.s32 	%r10625, %r10623, %r10624;
	selp.b32 	%r10626, -977, 0, %p2346;
	add.s32 	%r10627, %r10626, %r10622;
	add.s32 	%r10628, %r10627, %r10620;
	sub.s32 	%r10629, %r10586, %r10628;
	setp.lt.u32 	%p2349, %r10586, %r10628;
	setp.eq.s32 	%p2350, %r10628, 0;
	selp.b32 	%r10630, %r10620, 0, %p2350;
	selp.b32 	%r10631, 1, %r10630, %p2349;
	mul.lo.s32 	%r10632, %r910, %r10616;
	add.s32 	%r10633, %r10632, %r10625;
	setp.lt.u32 	%p2351, %r10633, %r10632;
	mul.hi.u32 	%r10634, %r910, %r10616;
	selp.u32 	%r10635, 1, 0, %p2351;
	add.s32 	%r10636, %r10634, %r10635;
	selp.b32 	%r10637, -2, 0, %p2346;
	add.s32 	%r10638, %r10637, %r10633;
	add.s32 	%r10639, %r10638, %r10631;
	sub.s32 	%r10640, %r10591, %r10639;
	setp.lt.u32 	%p2352, %r10591, %r10639;
	setp.eq.s32 	%p2353, %r10639, 0;
	selp.b32 	%r10641, %r10631, 0, %p2353;
	selp.b32 	%r10642, 1, %r10641, %p2352;
	mul.lo.s32 	%r10643, %r911, %r10616;
	add.s32 	%r10644, %r10643, %r10636;
	setp.lt.u32 	%p2354, %r10644, %r10643;
	mul.hi.u32 	%r10645, %r911, %r10616;
	selp.u32 	%r10646, 1, 0, %p2354;
	add.s32 	%r10647, %r10645, %r10646;
	selp.s32 	%r10648, -1, 0, %p2346;
	add.s32 	%r10649, %r10644, %r10648;
	add.s32 	%r10650, %r10649, %r10642;
	sub.s32 	%r10651, %r10596, %r10650;
	setp.lt.u32 	%p2355, %r10596, %r10650;
	setp.eq.s32 	%p2356, %r10650, 0;
	selp.b32 	%r10652, %r10642, 0, %p2356;
	selp.b32 	%r10653, 1, %r10652, %p2355;
	mul.lo.s32 	%r10654, %r2, %r10616;
	add.s32 	%r10655, %r10654, %r10647;
	setp.lt.u32 	%p2357, %r10655, %r10654;
	mul.hi.u32 	%r10656, %r2, %r10616;
	selp.u32 	%r10657, 1, 0, %p2357;
	add.s32 	%r10658, %r10656, %r10657;
	add.s32 	%r10659, %r10655, %r10648;
	add.s32 	%r10660, %r10659, %r10653;
	sub.s32 	%r10661, %r10601, %r10660;
	setp.lt.u32 	%p2358, %r10601, %r10660;
	setp.eq.s32 	%p2359, %r10660, 0;
	selp.b32 	%r10662, %r10653, 0, %p2359;
	selp.b32 	%r10663, 1, %r10662, %p2358;
	mul.lo.s32 	%r10664, %r912, %r10616;
	add.s32 	%r10665, %r10664, %r10658;
	setp.lt.u32 	%p2360, %r10665, %r10664;
	mul.hi.u32 	%r10666, %r912, %r10616;
	selp.u32 	%r10667, 1, 0, %p2360;
	add.s32 	%r10668, %r10666, %r10667;
	add.s32 	%r10669, %r10665, %r10648;
	add.s32 	%r10670, %r10669, %r10663;
	sub.s32 	%r10671, %r10606, %r10670;
	setp.lt.u32 	%p2361, %r10606, %r10670;
	setp.eq.s32 	%p2362, %r10670, 0;
	selp.b32 	%r10672, %r10663, 0, %p2362;
	selp.b32 	%r10673, 1, %r10672, %p2361;
	mul.lo.s32 	%r10674, %r913, %r10616;
	add.s32 	%r10675, %r10674, %r10668;
	setp.lt.u32 	%p2363, %r10675, %r10674;
	mul.hi.u32 	%r10676, %r913, %r10616;
	selp.u32 	%r10677, 1, 0, %p2363;
	add.s32 	%r10678, %r10676, %r10677;
	add.s32 	%r10679, %r10675, %r10648;
	add.s32 	%r10680, %r10679, %r10673;
	sub.s32 	%r10681, %r10611, %r10680;
	setp.lt.u32 	%p2364, %r10611, %r10680;
	setp.eq.s32 	%p2365, %r10680, 0;
	selp.b32 	%r10682, %r10673, 0, %p2365;
	selp.b32 	%r10683, 1, %r10682, %p2364;
	mad.lo.s32 	%r10684, %r1107, %r10616, %r10678;
	add.s32 	%r10685, %r10684, %r10648;
	add.s32 	%r10686, %r10685, %r10683;
	add.s32 	%r10687, %r10502, %r10612;
	add.s32 	%r10688, %r10571, %r10686;
	sub.s32 	%r10689, %r10687, %r10688;
	sub.s32 	%r21472, %r10619, %r830;
	setp.ge.u32 	%p2366, %r21472, %r10619;
	and.pred  	%p2367, %p2366, %p1807;
	selp.u32 	%r10690, 1, 0, %p2367;
	add.s32 	%r10691, %r829, %r10690;
	sub.s32 	%r21473, %r10629, %r10691;
	setp.lt.u32 	%p2368, %r21473, %r10629;
	setp.eq.s32 	%p2369, %r10691, 0;
	selp.b32 	%r10692, %r10690, 1, %p2369;
	selp.b32 	%r10693, 0, %r10692, %p2368;
	add.s32 	%r10694, %r10693, %r828;
	sub.s32 	%r21474, %r10640, %r10694;
	setp.lt.u32 	%p2370, %r21474, %r10640;
	setp.eq.s32 	%p2371, %r10694, 0;
	selp.b32 	%r10695, %r10693, 1, %p2371;
	selp.b32 	%r10696, 0, %r10695, %p2370;
	add.s32 	%r10697, %r10696, %r827;
	sub.s32 	%r21475, %r10651, %r10697;
	setp.lt.u32 	%p2372, %r21475, %r10651;
	setp.eq.s32 	%p2373, %r10697, 0;
	selp.b32 	%r10698, %r10696, 1, %p2373;
	selp.b32 	%r10699, 0, %r10698, %p2372;
	add.s32 	%r10700, %r10699, %r826;
	sub.s32 	%r21476, %r10661, %r10700;
	setp.lt.u32 	%p2374, %r21476, %r10661;
	setp.eq.s32 	%p2375, %r10700, 0;
	selp.b32 	%r10701, %r10699, 1, %p2375;
	selp.b32 	%r10702, 0, %r10701, %p2374;
	add.s32 	%r10703, %r10702, %r825;
	sub.s32 	%r21477, %r10671, %r10703;
	setp.lt.u32 	%p2376, %r21477, %r10671;
	setp.eq.s32 	%p2377, %r10703, 0;
	selp.b32 	%r10704, %r10702, 1, %p2377;
	selp.b32 	%r10705, 0, %r10704, %p2376;
	add.s32 	%r10706, %r10705, %r824;
	sub.s32 	%r21478, %r10681, %r10706;
	setp.lt.u32 	%p2378, %r21478, %r10681;
	setp.eq.s32 	%p2379, %r10706, 0;
	selp.b32 	%r10707, %r10705, 1, %p2379;
	selp.b32 	%r10708, 0, %r10707, %p2378;
	add.s32 	%r10709, %r10708, %r823;
	sub.s32 	%r21479, %r10689, %r10709;
	setp.lt.u32 	%p2380, %r21479, %r10689;
	or.b32  	%r10710, %r10709, %r10708;
	setp.eq.s32 	%p2381, %r10710, 0;
	or.pred  	%p2382, %p2380, %p2381;
	@%p2382 bra 	$L__BB0_81;
	add.s32 	%r21472, %r1106, %r21472;
	setp.lt.u32 	%p2383, %r21472, %r1106;
	selp.u32 	%r10711, 1, 0, %p2383;
	add.s32 	%r10712, %r1, %r10711;
	add.s32 	%r21473, %r10712, %r21473;
	setp.lt.u32 	%p2384, %r21473, %r1;
	setp.eq.s32 	%p2385, %r21473, %r1;
	selp.b32 	%r10713, %r10711, 0, %p2385;
	selp.b32 	%r10714, 1, %r10713, %p2384;
	add.s32 	%r10715, %r910, %r10714;
	add.s32 	%r21474, %r10715, %r21474;
	setp.lt.u32 	%p2386, %r21474, %r910;
	setp.eq.s32 	%p2387, %r21474, %r910;
	selp.b32 	%r10716, %r10714, 0, %p2387;
	selp.b32 	%r10717, 1, %r10716, %p2386;
	add.s32 	%r10718, %r911, %r10717;
	add.s32 	%r21475, %r10718, %r21475;
	setp.lt.u32 	%p2388, %r21475, %r911;
	setp.eq.s32 	%p2389, %r21475, %r911;
	selp.b32 	%r10719, %r10717, 0, %p2389;
	selp.b32 	%r10720, 1, %r10719, %p2388;
	add.s32 	%r10721, %r2, %r10720;
	add.s32 	%r21476, %r10721, %r21476;
	setp.lt.u32 	%p2390, %r21476, %r2;
	setp.eq.s32 	%p2391, %r21476, %r2;
	selp.b32 	%r10722, %r10720, 0, %p2391;
	selp.b32 	%r10723, 1, %r10722, %p2390;
	add.s32 	%r10724, %r912, %r10723;
	add.s32 	%r21477, %r10724, %r21477;
	setp.lt.u32 	%p2392, %r21477, %r912;
	setp.eq.s32 	%p2393, %r21477, %r912;
	selp.b32 	%r10725, %r10723, 0, %p2393;
	selp.b32 	%r10726, 1, %r10725, %p2392;
	add.s32 	%r10727, %r913, %r10726;
	add.s32 	%r21478, %r10727, %r21478;
	setp.lt.u32 	%p2394, %r21478, %r913;
	setp.eq.s32 	%p2395, %r21478, %r913;
	selp.b32 	%r10728, %r10726, 0, %p2395;
	selp.b32 	%r10729, 1, %r10728, %p2394;
	add.s32 	%r10730, %r1107, %r10729;
	add.s32 	%r21479, %r10730, %r21479;
$L__BB0_81:
	sub.s32 	%r21358, %r21472, %r832;
	setp.ge.u32 	%p2396, %r21358, %r21472;
	setp.ne.s32 	%p2397, %r832, 0;
	and.pred  	%p2398, %p2396, %p2397;
	selp.u32 	%r10731, 1, 0, %p2398;
	add.s32 	%r10732, %r21357, %r10731;
	sub.s32 	%r21357, %r21473, %r10732;
	setp.lt.u32 	%p2399, %r21357, %r21473;
	setp.eq.s32 	%p2400, %r10732, 0;
	selp.b32 	%r10733, %r10731, 1, %p2400;
	selp.b32 	%r10734, 0, %r10733, %p2399;
	add.s32 	%r10735, %r10734, %r21356;
	sub.s32 	%r21356, %r21474, %r10735;
	setp.lt.u32 	%p2401, %r21356, %r21474;
	setp.eq.s32 	%p2402, %r10735, 0;
	selp.b32 	%r10736, %r10734, 1, %p2402;
	selp.b32 	%r10737, 0, %r10736, %p2401;
	add.s32 	%r10738, %r10737, %r21355;
	sub.s32 	%r21355, %r21475, %r10738;
	setp.lt.u32 	%p2403, %r21355, %r21475;
	setp.eq.s32 	%p2404, %r10738, 0;
	selp.b32 	%r10739, %r10737, 1, %p2404;
	selp.b32 	%r10740, 0, %r10739, %p2403;
	add.s32 	%r10741, %r10740, %r21354;
	sub.s32 	%r21354, %r21476, %r10741;
	setp.lt.u32 	%p2405, %r21354, %r21476;
	setp.eq.s32 	%p2406, %r10741, 0;
	selp.b32 	%r10742, %r10740, 1, %p2406;
	selp.b32 	%r10743, 0, %r10742, %p2405;
	add.s32 	%r10744, %r10743, %r21353;
	sub.s32 	%r21353, %r21477, %r10744;
	setp.lt.u32 	%p2407, %r21353, %r21477;
	setp.eq.s32 	%p2408, %r10744, 0;
	selp.b32 	%r10745, %r10743, 1, %p2408;
	selp.b32 	%r10746, 0, %r10745, %p2407;
	add.s32 	%r10747, %r10746, %r21352;
	sub.s32 	%r21352, %r21478, %r10747;
	setp.lt.u32 	%p2409, %r21352, %r21478;
	setp.eq.s32 	%p2410, %r10747, 0;
	selp.b32 	%r10748, %r10746, 1, %p2410;
	selp.b32 	%r10749, 0, %r10748, %p2409;
	add.s32 	%r10750, %r10749, %r21351;
	sub.s32 	%r21351, %r21479, %r10750;
	setp.lt.u32 	%p2411, %r21351, %r21479;
	or.b32  	%r10751, %r10750, %r10749;
	setp.eq.s32 	%p2412, %r10751, 0;
	or.pred  	%p2413, %p2411, %p2412;
	@%p2413 bra 	$L__BB0_83;
	add.s32 	%r21358, %r1106, %r21358;
	setp.lt.u32 	%p2414, %r21358, %r1106;
	selp.u32 	%r10752, 1, 0, %p2414;
	add.s32 	%r10753, %r1, %r10752;
	add.s32 	%r21357, %r10753, %r21357;
	setp.lt.u32 	%p2415, %r21357, %r1;
	setp.eq.s32 	%p2416, %r21357, %r1;
	selp.b32 	%r10754, %r10752, 0, %p2416;
	selp.b32 	%r10755, 1, %r10754, %p2415;
	add.s32 	%r10756, %r910, %r10755;
	add.s32 	%r21356, %r10756, %r21356;
	setp.lt.u32 	%p2417, %r21356, %r910;
	setp.eq.s32 	%p2418, %r21356, %r910;
	selp.b32 	%r10757, %r10755, 0, %p2418;
	selp.b32 	%r10758, 1, %r10757, %p2417;
	add.s32 	%r10759, %r911, %r10758;
	add.s32 	%r21355, %r10759, %r21355;
	setp.lt.u32 	%p2419, %r21355, %r911;
	setp.eq.s32 	%p2420, %r21355, %r911;
	selp.b32 	%r10760, %r10758, 0, %p2420;
	selp.b32 	%r10761, 1, %r10760, %p2419;
	add.s32 	%r10762, %r2, %r10761;
	add.s32 	%r21354, %r10762, %r21354;
	setp.lt.u32 	%p2421, %r21354, %r2;
	setp.eq.s32 	%p2422, %r21354, %r2;
	selp.b32 	%r10763, %r10761, 0, %p2422;
	selp.b32 	%r10764, 1, %r10763, %p2421;
	add.s32 	%r10765, %r912, %r10764;
	add.s32 	%r21353, %r10765, %r21353;
	setp.lt.u32 	%p2423, %r21353, %r912;
	setp.eq.s32 	%p2424, %r21353, %r912;
	selp.b32 	%r10766, %r10764, 0, %p2424;
	selp.b32 	%r10767, 1, %r10766, %p2423;
	add.s32 	%r10768, %r913, %r10767;
	add.s32 	%r21352, %r10768, %r21352;
	setp.lt.u32 	%p2425, %r21352, %r913;
	setp.eq.s32 	%p2426, %r21352, %r913;
	selp.b32 	%r10769, %r10767, 0, %p2426;
	selp.b32 	%r10770, 1, %r10769, %p2425;
	add.s32 	%r10771, %r1107, %r10770;
	add.s32 	%r21351, %r10771, %r21351;
$L__BB0_83:
	sub.s32 	%r21488, %r830, %r21358;
	setp.ge.u32 	%p2427, %r21488, %r830;
	setp.ne.s32 	%p2428, %r21358, 0;
	and.pred  	%p2429, %p2427, %p2428;
	selp.u32 	%r10772, 1, 0, %p2429;
	add.s32 	%r10773, %r21357, %r10772;
	sub.s32 	%r21489, %r829, %r10773;
	setp.lt.u32 	%p2430, %r21489, %r829;
	setp.eq.s32 	%p2431, %r10773, 0;
	selp.b32 	%r10774, %r10772, 1, %p2431;
	selp.b32 	%r10775, 0, %r10774, %p2430;
	add.s32 	%r10776, %r10775, %r21356;
	sub.s32 	%r21490, %r828, %r10776;
	setp.lt.u32 	%p2432, %r21490, %r828;
	setp.eq.s32 	%p2433, %r10776, 0;
	selp.b32 	%r10777, %r10775, 1, %p2433;
	selp.b32 	%r10778, 0, %r10777, %p2432;
	add.s32 	%r10779, %r10778, %r21355;
	sub.s32 	%r21491, %r827, %r10779;
	setp.lt.u32 	%p2434, %r21491, %r827;
	setp.eq.s32 	%p2435, %r10779, 0;
	selp.b32 	%r10780, %r10778, 1, %p2435;
	selp.b32 	%r10781, 0, %r10780, %p2434;
	add.s32 	%r10782, %r10781, %r21354;
	sub.s32 	%r21492, %r826, %r10782;
	setp.lt.u32 	%p2436, %r21492, %r826;
	setp.eq.s32 	%p2437, %r10782, 0;
	selp.b32 	%r10783, %r10781, 1, %p2437;
	selp.b32 	%r10784, 0, %r10783, %p2436;
	add.s32 	%r10785, %r10784, %r21353;
	sub.s32 	%r21493, %r825, %r10785;
	setp.lt.u32 	%p2438, %r21493, %r825;
	setp.eq.s32 	%p2439, %r10785, 0;
	selp.b32 	%r10786, %r10784, 1, %p2439;
	selp.b32 	%r10787, 0, %r10786, %p2438;
	add.s32 	%r10788, %r10787, %r21352;
	sub.s32 	%r21494, %r824, %r10788;
	setp.lt.u32 	%p2440, %r21494, %r824;
	setp.eq.s32 	%p2441, %r10788, 0;
	selp.b32 	%r10789, %r10787, 1, %p2441;
	selp.b32 	%r10790, 0, %r10789, %p2440;
	add.s32 	%r10791, %r10790, %r21351;
	sub.s32 	%r21495, %r823, %r10791;
	setp.lt.u32 	%p2442, %r21495, %r823;
	or.b32  	%r10792, %r10791, %r10790;
	setp.eq.s32 	%p2443, %r10792, 0;
	or.pred  	%p2444, %p2442, %p2443;
	@%p2444 bra 	$L__BB0_85;
	add.s32 	%r21488, %r1106, %r21488;
	setp.lt.u32 	%p2445, %r21488, %r1106;
	selp.u32 	%r10793, 1, 0, %p2445;
	add.s32 	%r10794, %r1, %r10793;
	add.s32 	%r21489, %r10794, %r21489;
	setp.lt.u32 	%p2446, %r21489, %r1;
	setp.eq.s32 	%p2447, %r21489, %r1;
	selp.b32 	%r10795, %r10793, 0, %p2447;
	selp.b32 	%r10796, 1, %r10795, %p2446;
	add.s32 	%r10797, %r910, %r10796;
	add.s32 	%r21490, %r10797, %r21490;
	setp.lt.u32 	%p2448, %r21490, %r910;
	setp.eq.s32 	%p2449, %r21490, %r910;
	selp.b32 	%r10798, %r10796, 0, %p2449;
	selp.b32 	%r10799, 1, %r10798, %p2448;
	add.s32 	%r10800, %r911, %r10799;
	add.s32 	%r21491, %r10800, %r21491;
	setp.lt.u32 	%p2450, %r21491, %r911;
	setp.eq.s32 	%p2451, %r21491, %r911;
	selp.b32 	%r10801, %r10799, 0, %p2451;
	selp.b32 	%r10802, 1, %r10801, %p2450;
	add.s32 	%r10803, %r2, %r10802;
	add.s32 	%r21492, %r10803, %r21492;
	setp.lt.u32 	%p2452, %r21492, %r2;
	setp.eq.s32 	%p2453, %r21492, %r2;
	selp.b32 	%r10804, %r10802, 0, %p2453;
	selp.b32 	%r10805, 1, %r10804, %p2452;
	add.s32 	%r10806, %r912, %r10805;
	add.s32 	%r21493, %r10806, %r21493;
	setp.lt.u32 	%p2454, %r21493, %r912;
	setp.eq.s32 	%p2455, %r21493, %r912;
	selp.b32 	%r10807, %r10805, 0, %p2455;
	selp.b32 	%r10808, 1, %r10807, %p2454;
	add.s32 	%r10809, %r913, %r10808;
	add.s32 	%r21494, %r10809, %r21494;
	setp.lt.u32 	%p2456, %r21494, %r913;
	setp.eq.s32 	%p2457, %r21494, %r913;
	selp.b32 	%r10810, %r10808, 0, %p2457;
	selp.b32 	%r10811, 1, %r10810, %p2456;
	add.s32 	%r10812, %r1107, %r10811;
	add.s32 	%r21495, %r10812, %r21495;
$L__BB0_85:
	mul.lo.s32 	%r10813, %r21488, %r1115;
	mul.hi.u32 	%r10814, %r21488, %r1115;
	mul.lo.s32 	%r10815, %r21489, %r1115;
	add.s32 	%r10816, %r10815, %r10814;
	setp.lt.u32 	%p2459, %r10816, %r10815;
	mul.hi.u32 	%r10817, %r21489, %r1115;
	selp.u32 	%r10818, 1, 0, %p2459;
	add.s32 	%r10819, %r10817, %r10818;
	mul.lo.s32 	%r10820, %r21490, %r1115;
	add.s32 	%r10821, %r10820, %r10819;
	setp.lt.u32 	%p2460, %r10821, %r10820;
	mul.hi.u32 	%r10822, %r21490, %r1115;
	selp.u32 	%r10823, 1, 0, %p2460;
	add.s32 	%r10824, %r10822, %r10823;
	mul.lo.s32 	%r10825, %r21491, %r1115;
	add.s32 	%r10826, %r10825, %r10824;
	setp.lt.u32 	%p2461, %r10826, %r10825;
	mul.hi.u32 	%r10827, %r21491, %r1115;
	selp.u32 	%r10828, 1, 0, %p2461;
	add.s32 	%r10829, %r10827, %r10828;
	mul.lo.s32 	%r10830, %r21492, %r1115;
	add.s32 	%r10831, %r10830, %r10829;
	setp.lt.u32 	%p2462, %r10831, %r10830;
	mul.hi.u32 	%r10832, %r21492, %r1115;
	selp.u32 	%r10833, 1, 0, %p2462;
	add.s32 	%r10834, %r10832, %r10833;
	mul.lo.s32 	%r10835, %r21493, %r1115;
	add.s32 	%r10836, %r10835, %r10834;
	setp.lt.u32 	%p2463, %r10836, %r10835;
	mul.hi.u32 	%r10837, %r21493, %r1115;
	selp.u32 	%r10838, 1, 0, %p2463;
	add.s32 	%r10839, %r10837, %r10838;
	mul.lo.s32 	%r10840, %r21494, %r1115;
	add.s32 	%r10841, %r10840, %r10839;
	setp.lt.u32 	%p2464, %r10841, %r10840;
	mul.hi.u32 	%r10842, %r21494, %r1115;
	selp.u32 	%r10843, 1, 0, %p2464;
	add.s32 	%r10844, %r10842, %r10843;
	mul.lo.s32 	%r10845, %r21495, %r1115;
	add.s32 	%r10846, %r10845, %r10844;
	setp.lt.u32 	%p2465, %r10846, %r10845;
	mul.hi.u32 	%r10847, %r21495, %r1115;
	selp.u32 	%r10848, 1, 0, %p2465;
	add.s32 	%r10849, %r10847, %r10848;
	mul.lo.s32 	%r10850, %r1106, %r10849;
	mul.hi.u32 	%r10851, %r1106, %r10849;
	sub.s32 	%r10852, %r10813, %r10850;
	setp.lt.u32 	%p2466, %r10813, %r10850;
	selp.u32 	%r10853, 1, 0, %p2466;
	mul.lo.s32 	%r10854, %r1, %r10849;
	add.s32 	%r10855, %r10854, %r10851;
	setp.lt.u32 	%p2467, %r10855, %r10854;
	mul.hi.u32 	%r10856, %r1, %r10849;
	selp.u32 	%r10857, 1, 0, %p2467;
	add.s32 	%r10858, %r10856, %r10857;
	add.s32 	%r10859, %r10855, %r10853;
	sub.s32 	%r10860, %r10816, %r10859;
	setp.lt.u32 	%p2468, %r10816, %r10859;
	setp.eq.s32 	%p2469, %r10859, 0;
	selp.b32 	%r10861, %r10853, 0, %p2469;
	selp.b32 	%r10862, 1, %r10861, %p2468;
	mul.lo.s32 	%r10863, %r910, %r10849;
	add.s32 	%r10864, %r10863, %r10858;
	setp.lt.u32 	%p2470, %r10864, %r10863;
	mul.hi.u32 	%r10865, %r910, %r10849;
	selp.u32 	%r10866, 1, 0, %p2470;
	add.s32 	%r10867, %r10865, %r10866;
	add.s32 	%r10868, %r10864, %r10862;
	sub.s32 	%r10869, %r10821, %r10868;
	setp.lt.u32 	%p2471, %r10821, %r10868;
	setp.eq.s32 	%p2472, %r10868, 0;
	selp.b32 	%r10870, %r10862, 0, %p2472;
	selp.b32 	%r10871, 1, %r10870, %p2471;
	mul.lo.s32 	%r10872, %r911, %r10849;
	add.s32 	%r10873, %r10872, %r10867;
	setp.lt.u32 	%p2473, %r10873, %r10872;
	mul.hi.u32 	%r10874, %r911, %r10849;
	selp.u32 	%r10875, 1, 0, %p2473;
	add.s32 	%r10876, %r10874, %r10875;
	add.s32 	%r10877, %r10873, %r10871;
	sub.s32 	%r10878, %r10826, %r10877;
	setp.lt.u32 	%p2474, %r10826, %r10877;
	setp.eq.s32 	%p2475, %r10877, 0;
	selp.b32 	%r10879, %r10871, 0, %p2475;
	selp.b32 	%r10880, 1, %r10879, %p2474;
	mul.lo.s32 	%r10881, %r2, %r10849;
	add.s32 	%r10882, %r10881, %r10876;
	setp.lt.u32 	%p2476, %r10882, %r10881;
	mul.hi.u32 	%r10883, %r2, %r10849;
	selp.u32 	%r10884, 1, 0, %p2476;
	add.s32 	%r10885, %r10883, %r10884;
	add.s32 	%r10886, %r10882, %r10880;
	sub.s32 	%r10887, %r10831, %r10886;
	setp.lt.u32 	%p2477, %r10831, %r10886;
	setp.eq.s32 	%p2478, %r10886, 0;
	selp.b32 	%r10888, %r10880, 0, %p2478;
	selp.b32 	%r10889, 1, %r10888, %p2477;
	mul.lo.s32 	%r10890, %r912, %r10849;
	add.s32 	%r10891, %r10890, %r10885;
	setp.lt.u32 	%p2479, %r10891, %r10890;
	mul.hi.u32 	%r10892, %r912, %r10849;
	selp.u32 	%r10893, 1, 0, %p2479;
	add.s32 	%r10894, %r10892, %r10893;
	add.s32 	%r10895, %r10891, %r10889;
	sub.s32 	%r10896, %r10836, %r10895;
	setp.lt.u32 	%p2480, %r10836, %r10895;
	setp.eq.s32 	%p2481, %r10895, 0;
	selp.b32 	%r10897, %r10889, 0, %p2481;
	selp.b32 	%r10898, 1, %r10897, %p2480;
	mul.lo.s32 	%r10899, %r913, %r10849;
	add.s32 	%r10900, %r10899, %r10894;
	setp.lt.u32 	%p2482, %r10900, %r10899;
	mul.hi.u32 	%r10901, %r913, %r10849;
	selp.u32 	%r10902, 1, 0, %p2482;
	add.s32 	%r10903, %r10901, %r10902;
	add.s32 	%r10904, %r10900, %r10898;
	setp.gt.u32 	%p2483, %r10904, %r10841;
	setp.eq.s32 	%p2484, %r10904, 0;
	selp.b32 	%r10905, %r10898, 0, %p2484;
	selp.b32 	%r10906, 1, %r10905, %p2483;
	mad.lo.s32 	%r10907, %r1107, %r10849, %r10903;
	add.s32 	%r10908, %r10907, %r10906;
	sub.s32 	%r10909, %r10846, %r10908;
	mul.lo.s32 	%r10910, %r21488, %r1114;
	mul.hi.u32 	%r10911, %r21488, %r1114;
	mul.lo.s32 	%r10912, %r21489, %r1114;
	add.s32 	%r10913, %r10912, %r10911;
	setp.lt.u32 	%p2485, %r10913, %r10912;
	mul.hi.u32 	%r10914, %r21489, %r1114;
	selp.u32 	%r10915, 1, 0, %p2485;
	add.s32 	%r10916, %r10914, %r10915;
	add.s32 	%r10917, %r10913, %r10852;
	mul.lo.s32 	%r10918, %r21490, %r1114;
	add.s32 	%r10919, %r10918, %r10916;
	setp.lt.u32 	%p2486, %r10919, %r10918;
	mul.hi.u32 	%r10920, %r21490, %r1114;
	selp.u32 	%r10921, 1, 0, %p2486;
	add.s32 	%r10922, %r10920, %r10921;
	add.s32 	%r10923, %r10919, %r10860;
	mul.lo.s32 	%r10924, %r21491, %r1114;
	add.s32 	%r10925, %r10924, %r10922;
	setp.lt.u32 	%p2487, %r10925, %r10924;
	mul.hi.u32 	%r10926, %r21491, %r1114;
	selp.u32 	%r10927, 1, 0, %p2487;
	add.s32 	%r10928, %r10926, %r10927;
	add.s32 	%r10929, %r10925, %r10869;
	mul.lo.s32 	%r10930, %r21492, %r1114;
	add.s32 	%r10931, %r10930, %r10928;
	setp.lt.u32 	%p2488, %r10931, %r10930;
	mul.hi.u32 	%r10932, %r21492, %r1114;
	selp.u32 	%r10933, 1, 0, %p2488;
	add.s32 	%r10934, %r10932, %r10933;
	add.s32 	%r10935, %r10931, %r10878;
	mul.lo.s32 	%r10936, %r21493, %r1114;
	add.s32 	%r10937, %r10936, %r10934;
	setp.lt.u32 	%p2489, %r10937, %r10936;
	mul.hi.u32 	%r10938, %r21493, %r1114;
	selp.u32 	%r10939, 1, 0, %p2489;
	add.s32 	%r10940, %r10938, %r10939;
	add.s32 	%r10941, %r10937, %r10887;
	mul.lo.s32 	%r10942, %r21494, %r1114;
	add.s32 	%r10943, %r10942, %r10940;
	setp.lt.u32 	%p2490, %r10943, %r10942;
	mul.hi.u32 	%r10944, %r21494, %r1114;
	selp.u32 	%r10945, 1, 0, %p2490;
	add.s32 	%r10946, %r10944, %r10945;
	add.s32 	%r10947, %r10943, %r10896;
	mul.lo.s32 	%r10948, %r21495, %r1114;
	add.s32 	%r10949, %r10948, %r10946;
	setp.lt.u32 	%p2491, %r10949, %r10948;
	mul.hi.u32 	%r10950, %r21495, %r1114;
	selp.u32 	%r10951, 1, 0, %p2491;
	add.s32 	%r10952, %r10950, %r10951;
	add.s32 	%r10953, %r10952, %r10909;
	setp.lt.u32 	%p2492, %r10953, %r10952;
	mul.lo.s32 	%r10954, %r1106, %r10953;
	mul.hi.u32 	%r10955, %r1106, %r10953;
	sub.s32 	%r10956, %r10910, %r10954;
	setp.lt.u32 	%p2493, %r10910, %r10954;
	selp.u32 	%r10957, 1, 0, %p2493;
	mul.lo.s32 	%r10958, %r1, %r10953;
	add.s32 	%r10959, %r10958, %r10955;
	setp.lt.u32 	%p2494, %r10959, %r10958;
	mul.hi.u32 	%r10960, %r1, %r10953;
	selp.u32 	%r10961, 1, 0, %p2494;
	add.s32 	%r10962, %r10960, %r10961;
	selp.b32 	%r10963, -977, 0, %p2492;
	add.s32 	%r10964, %r10963, %r10959;
	add.s32 	%r10965, %r10964, %r10957;
	sub.s32 	%r10966, %r10917, %r10965;
	setp.lt.u32 	%p2495, %r10917, %r10965;
	setp.eq.s32 	%p2496, %r10965, 0;
	selp.b32 	%r10967, %r10957, 0, %p2496;
	selp.b32 	%r10968, 1, %r10967, %p2495;
	mul.lo.s32 	%r10969, %r910, %r10953;
	add.s32 	%r10970, %r10969, %r10962;
	setp.lt.u32 	%p2497, %r10970, %r10969;
	mul.hi.u32 	%r10971, %r910, %r10953;
	selp.u32 	%r10972, 1, 0, %p2497;
	add.s32 	%r10973, %r10971, %r10972;
	selp.b32 	%r10974, -2, 0, %p2492;
	add.s32 	%r10975, %r10974, %r10970;
	add.s32 	%r10976, %r10975, %r10968;
	sub.s32 	%r10977, %r10923, %r10976;
	setp.lt.u32 	%p2498, %r10923, %r10976;
	setp.eq.s32 	%p2499, %r10976, 0;
	selp.b32 	%r10978, %r10968, 0, %p2499;
	selp.b32 	%r10979, 1, %r10978, %p2498;
	mul.lo.s32 	%r10980, %r911, %r10953;
	add.s32 	%r10981, %r10980, %r10973;
	setp.lt.u32 	%p2500, %r10981, %r10980;
	mul.hi.u32 	%r10982, %r911, %r10953;
	selp.u32 	%r10983, 1, 0, %p2500;
	add.s32 	%r10984, %r10982, %r10983;
	selp.s32 	%r10985, -1, 0, %p2492;
	add.s32 	%r10986, %r10981, %r10985;
	add.s32 	%r10987, %r10986, %r10979;
	sub.s32 	%r10988, %r10929, %r10987;
	setp.lt.u32 	%p2501, %r10929, %r10987;
	setp.eq.s32 	%p2502, %r10987, 0;
	selp.b32 	%r10989, %r10979, 0, %p2502;
	selp.b32 	%r10990, 1, %r10989, %p2501;
	mul.lo.s32 	%r10991, %r2, %r10953;
	add.s32 	%r10992, %r10991, %r10984;
	setp.lt.u32 	%p2503, %r10992, %r10991;
	mul.hi.u32 	%r10993, %r2, %r10953;
	selp.u32 	%r10994, 1, 0, %p2503;
	add.s32 	%r10995, %r10993, %r10994;
	add.s32 	%r10996, %r10992, %r10985;
	add.s32 	%r10997, %r10996, %r10990;
	sub.s32 	%r10998, %r10935, %r10997;
	setp.lt.u32 	%p2504, %r10935, %r10997;
	setp.eq.s32 	%p2505, %r10997, 0;
	selp.b32 	%r10999, %r10990, 0, %p2505;
	selp.b32 	%r11000, 1, %r10999, %p2504;
	mul.lo.s32 	%r11001, %r912, %r10953;
	add.s32 	%r11002, %r11001, %r10995;
	setp.lt.u32 	%p2506, %r11002, %r11001;
	mul.hi.u32 	%r11003, %r912, %r10953;
	selp.u32 	%r11004, 1, 0, %p2506;
	add.s32 	%r11005, %r11003, %r11004;
	add.s32 	%r11006, %r11002, %r10985;
	add.s32 	%r11007, %r11006, %r11000;
	sub.s32 	%r11008, %r10941, %r11007;
	setp.lt.u32 	%p2507, %r10941, %r11007;
	setp.eq.s32 	%p2508, %r11007, 0;
	selp.b32 	%r11009, %r11000, 0, %p2508;
	selp.b32 	%r11010, 1, %r11009, %p2507;
	mul.lo.s32 	%r11011, %r913, %r10953;
	add.s32 	%r11012, %r11011, %r11005;
	setp.lt.u32 	%p2509, %r11012, %r11011;
	mul.hi.u32 	%r11013, %r913, %r10953;
	selp.u32 	%r11014, 1, 0, %p2509;
	add.s32 	%r11015, %r11013, %r11014;
	add.s32 	%r11016, %r11012, %r10985;
	add.s32 	%r11017, %r11016, %r11010;
	setp.gt.u32 	%p2510, %r11017, %r10947;
	setp.eq.s32 	%p2511, %r11017, 0;
	selp.b32 	%r11018, %r11010, 0, %p2511;
	selp.b32 	%r11019, 1, %r11018, %p2510;
	mad.lo.s32 	%r11020, %r1107, %r10953, %r11015;
	add.s32 	%r11021, %r11020, %r10985;
	add.s32 	%r11022, %r11021, %r11019;
	add.s32 	%r11023, %r10841, %r10949;
	add.s32 	%r11024, %r10904, %r11022;
	sub.s32 	%r11025, %r11023, %r11024;
	mul.lo.s32 	%r11026, %r21488, %r1113;
	mul.hi.u32 	%r11027, %r21488, %r1113;
	mul.lo.s32 	%r11028, %r21489, %r1113;
	add.s32 	%r11029, %r11028, %r11027;
	setp.lt.u32 	%p2512, %r11029, %r11028;
	mul.hi.u32 	%r11030, %r21489, %r1113;
	selp.u32 	%r11031, 1, 0, %p2512;
	add.s32 	%r11032, %r11030, %r11031;
	add.s32 	%r11033, %r11029, %r10956;
	mul.lo.s32 	%r11034, %r21490, %r1113;
	add.s32 	%r11035, %r11034, %r11032;
	setp.lt.u32 	%p2513, %r11035, %r11034;
	mul.hi.u32 	%r11036, %r21490, %r1113;
	selp.u32 	%r11037, 1, 0, %p2513;
	add.s32 	%r11038, %r11036, %r11037;
	add.s32 	%r11039, %r11035, %r10966;
	mul.lo.s32 	%r11040, %r21491, %r1113;
	add.s32 	%r11041, %r11040, %r11038;
	setp.lt.u32 	%p2514, %r11041, %r11040;
	mul.hi.u32 	%r11042, %r21491, %r1113;
	selp.u32 	%r11043, 1, 0, %p2514;
	add.s32 	%r11044, %r11042, %r11043;
	add.s32 	%r11045, %r11041, %r10977;
	mul.lo.s32 	%r11046, %r21492, %r1113;
	add.s32 	%r11047, %r11046, %r11044;
	setp.lt.u32 	%p2515, %r11047, %r11046;
	mul.hi.u32 	%r11048, %r21492, %r1113;
	selp.u32 	%r11049, 1, 0, %p2515;
	add.s32 	%r11050, %r11048, %r11049;
	add.s32 	%r11051, %r11047, %r10988;
	mul.lo.s32 	%r11052, %r21493, %r1113;
	add.s32 	%r11053, %r11052, %r11050;
	setp.lt.u32 	%p2516, %r11053, %r11052;
	mul.hi.u32 	%r11054, %r21493, %r1113;
	selp.u32 	%r11055, 1, 0, %p2516;
	add.s32 	%r11056, %r11054, %r11055;
	add.s32 	%r11057, %r11053, %r10998;
	mul.lo.s32 	%r11058, %r21494, %r1113;
	add.s32 	%r11059, %r11058, %r11056;
	setp.lt.u32 	%p2517, %r11059, %r11058;
	mul.hi.u32 	%r11060, %r21494, %r1113;
	selp.u32 	%r11061, 1, 0, %p2517;
	add.s32 	%r11062, %r11060, %r11061;
	add.s32 	%r11063, %r11059, %r11008;
	mul.lo.s32 	%r11064, %r21495, %r1113;
	add.s32 	%r11065, %r11064, %r11062;
	setp.lt.u32 	%p2518, %r11065, %r11064;
	mul.hi.u32 	%r11066, %r21495, %r1113;
	selp.u32 	%r11067, 1, 0, %p2518;
	add.s32 	%r11068, %r11066, %r11067;
	add.s32 	%r11069, %r11068, %r11025;
	setp.lt.u32 	%p2519, %r11069, %r11068;
	mul.lo.s32 	%r11070, %r1106, %r11069;
	mul.hi.u32 	%r11071, %r1106, %r11069;
	sub.s32 	%r11072, %r11026, %r11070;
	setp.lt.u32 	%p2520, %r11026, %r11070;
	selp.u32 	%r11073, 1, 0, %p2520;
	mul.lo.s32 	%r11074, %r1, %r11069;
	add.s32 	%r11075, %r11074, %r11071;
	setp.lt.u32 	%p2521, %r11075, %r11074;
	mul.hi.u32 	%r11076, %r1, %r11069;
	selp.u32 	%r11077, 1, 0, %p2521;
	add.s32 	%r11078, %r11076, %r11077;
	selp.b32 	%r11079, -977, 0, %p2519;
	add.s32 	%r11080, %r11079, %r11075;
	add.s32 	%r11081, %r11080, %r11073;
	sub.s32 	%r11082, %r11033, %r11081;
	setp.lt.u32 	%p2522, %r11033, %r11081;
	setp.eq.s32 	%p2523, %r11081, 0;
	selp.b32 	%r11083, %r11073, 0, %p2523;
	selp.b32 	%r11084, 1, %r11083, %p2522;
	mul.lo.s32 	%r11085, %r910, %r11069;
	add.s32 	%r11086, %r11085, %r11078;
	setp.lt.u32 	%p2524, %r11086, %r11085;
	mul.hi.u32 	%r11087, %r910, %r11069;
	selp.u32 	%r11088, 1, 0, %p2524;
	add.s32 	%r11089, %r11087, %r11088;
	selp.b32 	%r11090, -2, 0, %p2519;
	add.s32 	%r11091, %r11090, %r11086;
	add.s32 	%r11092, %r11091, %r11084;
	sub.s32 	%r11093, %r11039, %r11092;
	setp.lt.u32 	%p2525, %r11039, %r11092;
	setp.eq.s32 	%p2526, %r11092, 0;
	selp.b32 	%r11094, %r11084, 0, %p2526;
	selp.b32 	%r11095, 1, %r11094, %p2525;
	mul.lo.s32 	%r11096, %r911, %r11069;
	add.s32 	%r11097, %r11096, %r11089;
	setp.lt.u32 	%p2527, %r11097, %r11096;
	mul.hi.u32 	%r11098, %r911, %r11069;
	selp.u32 	%r11099, 1, 0, %p2527;
	add.s32 	%r11100, %r11098, %r11099;
	selp.s32 	%r11101, -1, 0, %p2519;
	add.s32 	%r11102, %r11097, %r11101;
	add.s32 	%r11103, %r11102, %r11095;
	sub.s32 	%r11104, %r11045, %r11103;
	setp.lt.u32 	%p2528, %r11045, %r11103;
	setp.eq.s32 	%p2529, %r11103, 0;
	selp.b32 	%r11105, %r11095, 0, %p2529;
	selp.b32 	%r11106, 1, %r11105, %p2528;
	mul.lo.s32 	%r11107, %r2, %r11069;
	add.s32 	%r11108, %r11107, %r11100;
	setp.lt.u32 	%p2530, %r11108, %r11107;
	mul.hi.u32 	%r11109, %r2, %r11069;
	selp.u32 	%r11110, 1, 0, %p2530;
	add.s32 	%r11111, %r11109, %r11110;
	add.s32 	%r11112, %r11108, %r11101;
	add.s32 	%r11113, %r11112, %r11106;
	sub.s32 	%r11114, %r11051, %r11113;
	setp.lt.u32 	%p2531, %r11051, %r11113;
	setp.eq.s32 	%p2532, %r11113, 0;
	selp.b32 	%r11115, %r11106, 0, %p2532;
	selp.b32 	%r11116, 1, %r11115, %p2531;
	mul.lo.s32 	%r11117, %r912, %r11069;
	add.s32 	%r11118, %r11117, %r11111;
	setp.lt.u32 	%p2533, %r11118, %r11117;
	mul.hi.u32 	%r11119, %r912, %r11069;
	selp.u32 	%r11120, 1, 0, %p2533;
	add.s32 	%r11121, %r11119, %r11120;
	add.s32 	%r11122, %r11118, %r11101;
	add.s32 	%r11123, %r11122, %r11116;
	sub.s32 	%r11124, %r11057, %r11123;
	setp.lt.u32 	%p2534, %r11057, %r11123;
	setp.eq.s32 	%p2535, %r11123, 0;
	selp.b32 	%r11125, %r11116, 0, %p2535;
	selp.b32 	%r11126, 1, %r11125, %p2534;
	mul.lo.s32 	%r11127, %r913, %r11069;
	add.s32 	%r11128, %r11127, %r11121;
	setp.lt.u32 	%p2536, %r11128, %r11127;
	mul.hi.u32 	%r11129, %r913, %r11069;
	selp.u32 	%r11130, 1, 0, %p2536;
	add.s32 	%r11131, %r11129, %r11130;
	add.s32 	%r11132, %r11128, %r11101;
	add.s32 	%r11133, %r11132, %r11126;
	setp.gt.u32 	%p2537, %r11133, %r11063;
	setp.eq.s32 	%p2538, %r11133, 0;
	selp.b32 	%r11134, %r11126, 0, %p2538;
	selp.b32 	%r11135, 1, %r11134, %p2537;
	mad.lo.s32 	%r11136, %r1107, %r11069, %r11131;
	add.s32 	%r11137, %r11136, %r11101;
	add.s32 	%r11138, %r11137, %r11135;
	add.s32 	%r11139, %r10947, %r11065;
	add.s32 	%r11140, %r11017, %r11138;
	sub.s32 	%r11141, %r11139, %r11140;
	mul.lo.s32 	%r11142, %r21488, %r1112;
	mul.hi.u32 	%r11143, %r21488, %r1112;
	mul.lo.s32 	%r11144, %r21489, %r1112;
	add.s32 	%r11145, %r11144, %r11143;
	setp.lt.u32 	%p2539, %r11145, %r11144;
	mul.hi.u32 	%r11146, %r21489, %r1112;
	selp.u32 	%r11147, 1, 0, %p2539;
	add.s32 	%r11148, %r11146, %r11147;
	add.s32 	%r11149, %r11145, %r11072;
	mul.lo.s32 	%r11150, %r21490, %r1112;
	add.s32 	%r11151, %r11150, %r11148;
	setp.lt.u32 	%p2540, %r11151, %r11150;
	mul.hi.u32 	%r11152, %r21490, %r1112;
	selp.u32 	%r11153, 1, 0, %p2540;
	add.s32 	%r11154, %r11152, %r11153;
	add.s32 	%r11155, %r11151, %r11082;
	mul.lo.s32 	%r11156, %r21491, %r1112;
	add.s32 	%r11157, %r11156, %r11154;
	setp.lt.u32 	%p2541, %r11157, %r11156;
	mul.hi.u32 	%r11158, %r21491, %r1112;
	selp.u32 	%r11159, 1, 0, %p2541;
	add.s32 	%r11160, %r11158, %r11159;
	add.s32 	%r11161, %r11157, %r11093;
	mul.lo.s32 	%r11162, %r21492, %r1112;
	add.s32 	%r11163, %r11162, %r11160;
	setp.lt.u32 	%p2542, %r11163, %r11162;
	mul.hi.u32 	%r11164, %r21492, %r1112;
	selp.u32 	%r11165, 1, 0, %p2542;
	add.s32 	%r11166, %r11164, %r11165;
	add.s32 	%r11167, %r11163, %r11104;
	mul.lo.s32 	%r11168, %r21493, %r1112;
	add.s32 	%r11169, %r11168, %r11166;
	setp.lt.u32 	%p2543, %r11169, %r11168;
	mul.hi.u32 	%r11170, %r21493, %r1112;
	selp.u32 	%r11171, 1, 0, %p2543;
	add.s32 	%r11172, %r11170, %r11171;
	add.s32 	%r11173, %r11169, %r11114;
	mul.lo.s32 	%r11174, %r21494, %r1112;
	add.s32 	%r11175, %r11174, %r11172;
	setp.lt.u32 	%p2544, %r11175, %r11174;
	mul.hi.u32 	%r11176, %r21494, %r1112;
	selp.u32 	%r11177, 1, 0, %p2544;
	add.s32 	%r11178, %r11176, %r11177;
	add.s32 	%r11179, %r11175, %r11124;
	mul.lo.s32 	%r11180, %r21495, %r1112;
	add.s32 	%r11181, %r11180, %r11178;
	setp.lt.u32 	%p2545, %r11181, %r11180;
	mul.hi.u32 	%r11182, %r21495, %r1112;
	selp.u32 	%r11183, 1, 0, %p2545;
	add.s32 	%r11184, %r11182, %r11183;
	add.s32 	%r11185, %r11184, %r11141;
	setp.lt.u32 	%p2546, %r11185, %r11184;
	mul.lo.s32 	%r11186, %r1106, %r11185;
	mul.hi.u32 	%r11187, %r1106, %r11185;
	sub.s32 	%r11188, %r11142, %r11186;
	setp.lt.u32 	%p2547, %r11142, %r11186;
	selp.u32 	%r11189, 1, 0, %p2547;
	mul.lo.s32 	%r11190, %r1, %r11185;
	add.s32 	%r11191, %r11190, %r11187;
	setp.lt.u32 	%p2548, %r11191, %r11190;
	mul.hi.u32 	%r11192, %r1, %r11185;
	selp.u32 	%r11193, 1, 0, %p2548;
	add.s32 	%r11194, %r11192, %r11193;
	selp.b32 	%r11195, -977, 0, %p2546;
	add.s32 	%r11196, %r11195, %r11191;
	add.s32 	%r11197, %r11196, %r11189;
	sub.s32 	%r11198, %r11149, %r11197;
	setp.lt.u32 	%p2549, %r11149, %r11197;
	setp.eq.s32 	%p2550, %r11197, 0;
	selp.b32 	%r11199, %r11189, 0, %p2550;
	selp.b32 	%r11200, 1, %r11199, %p2549;
	mul.lo.s32 	%r11201, %r910, %r11185;
	add.s32 	%r11202, %r11201, %r11194;
	setp.lt.u32 	%p2551, %r11202, %r11201;
	mul.hi.u32 	%r11203, %r910, %r11185;
	selp.u32 	%r11204, 1, 0, %p2551;
	add.s32 	%r11205, %r11203, %r11204;
	selp.b32 	%r11206, -2, 0, %p2546;
	add.s32 	%r11207, %r11206, %r11202;
	add.s32 	%r11208, %r11207, %r11200;
	sub.s32 	%r11209, %r11155, %r11208;
	setp.lt.u32 	%p2552, %r11155, %r11208;
	setp.eq.s32 	%p2553, %r11208, 0;
	selp.b32 	%r11210, %r11200, 0, %p2553;
	selp.b32 	%r11211, 1, %r11210, %p2552;
	mul.lo.s32 	%r11212, %r911, %r11185;
	add.s32 	%r11213, %r11212, %r11205;
	setp.lt.u32 	%p2554, %r11213, %r11212;
	mul.hi.u32 	%r11214, %r911, %r11185;
	selp.u32 	%r11215, 1, 0, %p2554;
	add.s32 	%r11216, %r11214, %r11215;
	selp.s32 	%r11217, -1, 0, %p2546;
	add.s32 	%r11218, %r11213, %r11217;
	add.s32 	%r11219, %r11218, %r11211;
	sub.s32 	%r11220, %r11161, %r11219;
	setp.lt.u32 	%p2555, %r11161, %r11219;
	setp.eq.s32 	%p2556, %r11219, 0;
	selp.b32 	%r11221, %r11211, 0, %p2556;
	selp.b32 	%r11222, 1, %r11221, %p2555;
	mul.lo.s32 	%r11223, %r2, %r11185;
	add.s32 	%r11224, %r11223, %r11216;
	setp.lt.u32 	%p2557, %r11224, %r11223;
	mul.hi.u32 	%r11225, %r2, %r11185;
	selp.u32 	%r11226, 1, 0, %p2557;
	add.s32 	%r11227, %r11225, %r11226;
	add.s32 	%r11228, %r11224, %r11217;
	add.s32 	%r11229, %r11228, %r11222;
	sub.s32 	%r11230, %r11167, %r11229;
	setp.lt.u32 	%p2558, %r11167, %r11229;
	setp.eq.s32 	%p2559, %r11229, 0;
	selp.b32 	%r11231, %r11222, 0, %p2559;
	selp.b32 	%r11232, 1, %r11231, %p2558;
	mul.lo.s32 	%r11233, %r912, %r11185;
	add.s32 	%r11234, %r11233, %r11227;
	setp.lt.u32 	%p2560, %r11234, %r11233;
	mul.hi.u32 	%r11235, %r912, %r11185;
	selp.u32 	%r11236, 1, 0, %p2560;
	add.s32 	%r11237, %r11235, %r11236;
	add.s32 	%r11238, %r11234, %r11217;
	add.s32 	%r11239, %r11238, %r11232;
	sub.s32 	%r11240, %r11173, %r11239;
	setp.lt.u32 	%p2561, %r11173, %r11239;
	setp.eq.s32 	%p2562, %r11239, 0;
	selp.b32 	%r11241, %r11232, 0, %p2562;
	selp.b32 	%r11242, 1, %r11241, %p2561;
	mul.lo.s32 	%r11243, %r913, %r11185;
	add.s32 	%r11244, %r11243, %r11237;
	setp.lt.u32 	%p2563, %r11244, %r11243;
	mul.hi.u32 	%r11245, %r913, %r11185;
	selp.u32 	%r11246, 1, 0, %p2563;
	add.s32 	%r11247, %r11245, %r11246;
	add.s32 	%r11248, %r11244, %r11217;
	add.s32 	%r11249, %r11248, %r11242;
	setp.gt.u32 	%p2564, %r11249, %r11179;
	setp.eq.s32 	%p2565, %r11249, 0;
	selp.b32 	%r11250, %r11242, 0, %p2565;
	selp.b32 	%r11251, 1, %r11250, %p2564;
	mad.lo.s32 	%r11252, %r1107, %r11185, %r11247;
	add.s32 	%r11253, %r11252, %r11217;
	add.s32 	%r11254, %r11253, %r11251;
	add.s32 	%r11255, %r11063, %r11181;
	add.s32 	%r11256, %r11133, %r11254;
	sub.s32 	%r11257, %r11255, %r11256;
	mul.lo.s32 	%r11258, %r21488, %r1111;
	mul.hi.u32 	%r11259, %r21488, %r1111;
	mul.lo.s32 	%r11260, %r21489, %r1111;
	add.s32 	%r11261, %r11260, %r11259;
	setp.lt.u32 	%p2566, %r11261, %r11260;
	mul.hi.u32 	%r11262, %r21489, %r1111;
	selp.u32 	%r11263, 1, 0, %p2566;
	add.s32 	%r11264, %r11262, %r11263;
	add.s32 	%r11265, %r11261, %r11188;
	mul.lo.s32 	%r11266, %r21490, %r1111;
	add.s32 	%r11267, %r11266, %r11264;
	setp.lt.u32 	%p2567, %r11267, %r11266;
	mul.hi.u32 	%r11268, %r21490, %r1111;
	selp.u32 	%r11269, 1, 0, %p2567;
	add.s32 	%r11270, %r11268, %r11269;
	add.s32 	%r11271, %r11267, %r11198;
	mul.lo.s32 	%r11272, %r21491, %r1111;
	add.s32 	%r11273, %r11272, %r11270;
	setp.lt.u32 	%p2568, %r11273, %r11272;
	mul.hi.u32 	%r11274, %r21491, %r1111;
	selp.u32 	%r11275, 1, 0, %p2568;
	add.s32 	%r11276, %r11274, %r11275;
	add.s32 	%r11277, %r11273, %r11209;
	mul.lo.s32 	%r11278, %r21492, %r1111;
	add.s32 	%r11279, %r11278, %r11276;
	setp.lt.u32 	%p2569, %r11279, %r11278;
	mul.hi.u32 	%r11280, %r21492, %r1111;
	selp.u32 	%r11281, 1, 0, %p2569;
	add.s32 	%r11282, %r11280, %r11281;
	add.s32 	%r11283, %r11279, %r11220;
	mul.lo.s32 	%r11284, %r21493, %r1111;
	add.s32 	%r11285, %r11284, %r11282;
	setp.lt.u32 	%p2570, %r11285, %r11284;
	mul.hi.u32 	%r11286, %r21493, %r1111;
	selp.u32 	%r11287, 1, 0, %p2570;
	add.s32 	%r11288, %r11286, %r11287;
	add.s32 	%r11289, %r11285, %r11230;
	mul.lo.s32 	%r11290, %r21494, %r1111;
	add.s32 	%r11291, %r11290, %r11288;
	setp.lt.u32 	%p2571, %r11291, %r11290;
	mul.hi.u32 	%r11292, %r21494, %r1111;
	selp.u32 	%r11293, 1, 0, %p2571;
	add.s32 	%r11294, %r11292, %r11293;
	add.s32 	%r11295, %r11291, %r11240;
	mul.lo.s32 	%r11296, %r21495, %r1111;
	add.s32 	%r11297, %r11296, %r11294;
	setp.lt.u32 	%p2572, %r11297, %r11296;
	mul.hi.u32 	%r11298, %r21495, %r1111;
	selp.u32 	%r11299, 1, 0, %p2572;
	add.s32 	%r11300, %r11298, %r11299;
	add.s32 	%r11301, %r11300, %r11257;
	setp.lt.u32 	%p2573, %r11301, %r11300;
	mul.lo.s32 	%r11302, %r1106, %r11301;
	mul.hi.u32 	%r11303, %r1106, %r11301;
	sub.s32 	%r11304, %r11258, %r11302;
	setp.lt.u32 	%p2574, %r11258, %r11302;
	selp.u32 	%r11305, 1, 0, %p2574;
	mul.lo.s32 	%r11306, %r1, %r11301;
	add.s32 	%r11307, %r11306, %r11303;
	setp.lt.u32 	%p2575, %r11307, %r11306;
	mul.hi.u32 	%r11308, %r1, %r11301;
	selp.u32 	%r11309, 1, 0, %p2575;
	add.s32 	%r11310, %r11308, %r11309;
	selp.b32 	%r11311, -977, 0, %p2573;
	add.s32 	%r11312, %r11311, %r11307;
	add.s32 	%r11313, %r11312, %r11305;
	sub.s32 	%r11314, %r11265, %r11313;
	setp.lt.u32 	%p2576, %r11265, %r11313;
	setp.eq.s32 	%p2577, %r11313, 0;
	selp.b32 	%r11315, %r11305, 0, %p2577;
	selp.b32 	%r11316, 1, %r11315, %p2576;
	mul.lo.s32 	%r11317, %r910, %r11301;
	add.s32 	%r11318, %r11317, %r11310;
	setp.lt.u32 	%p2578, %r11318, %r11317;
	mul.hi.u32 	%r11319, %r910, %r11301;
	selp.u32 	%r11320, 1, 0, %p2578;
	add.s32 	%r11321, %r11319, %r11320;
	selp.b32 	%r11322, -2, 0, %p2573;
	add.s32 	%r11323, %r11322, %r11318;
	add.s32 	%r11324, %r11323, %r11316;
	sub.s32 	%r11325, %r11271, %r11324;
	setp.lt.u32 	%p2579, %r11271, %r11324;
	setp.eq.s32 	%p2580, %r11324, 0;
	selp.b32 	%r11326, %r11316, 0, %p2580;
	selp.b32 	%r11327, 1, %r11326, %p2579;
	mul.lo.s32 	%r11328, %r911, %r11301;
	add.s32 	%r11329, %r11328, %r11321;
	setp.lt.u32 	%p2581, %r11329, %r11328;
	mul.hi.u32 	%r11330, %r911, %r11301;
	selp.u32 	%r11331, 1, 0, %p2581;
	add.s32 	%r11332, %r11330, %r11331;
	selp.s32 	%r11333, -1, 0, %p2573;
	add.s32 	%r11334, %r11329, %r11333;
	add.s32 	%r11335, %r11334, %r11327;
	sub.s32 	%r11336, %r11277, %r11335;
	setp.lt.u32 	%p2582, %r11277, %r11335;
	setp.eq.s32 	%p2583, %r11335, 0;
	selp.b32 	%r11337, %r11327, 0, %p2583;
	selp.b32 	%r11338, 1, %r11337, %p2582;
	mul.lo.s32 	%r11339, %r2, %r11301;
	add.s32 	%r11340, %r11339, %r11332;
	setp.lt.u32 	%p2584, %r11340, %r11339;
	mul.hi.u32 	%r11341, %r2, %r11301;
	selp.u32 	%r11342, 1, 0, %p2584;
	add.s32 	%r11343, %r11341, %r11342;
	add.s32 	%r11344, %r11340, %r11333;
	add.s32 	%r11345, %r11344, %r11338;
	sub.s32 	%r11346, %r11283, %r11345;
	setp.lt.u32 	%p2585, %r11283, %r11345;
	setp.eq.s32 	%p2586, %r11345, 0;
	selp.b32 	%r11347, %r11338, 0, %p2586;
	selp.b32 	%r11348, 1, %r11347, %p2585;
	mul.lo.s32 	%r11349, %r912, %r11301;
	add.s32 	%r11350, %r11349, %r11343;
	setp.lt.u32 	%p2587, %r11350, %r11349;
	mul.hi.u32 	%r11351, %r912, %r11301;
	selp.u32 	%r11352, 1, 0, %p2587;
	add.s32 	%r11353, %r11351, %r11352;
	add.s32 	%r11354, %r11350, %r11333;
	add.s32 	%r11355, %r11354, %r11348;
	sub.s32 	%r11356, %r11289, %r11355;
	setp.lt.u32 	%p2588, %r11289, %r11355;
	setp.eq.s32 	%p2589, %r11355, 0;
	selp.b32 	%r11357, %r11348, 0, %p2589;
	selp.b32 	%r11358, 1, %r11357, %p2588;
	mul.lo.s32 	%r11359, %r913, %r11301;
	add.s32 	%r11360, %r11359, %r11353;
	setp.lt.u32 	%p2590, %r11360, %r11359;
	mul.hi.u32 	%r11361, %r913, %r11301;
	selp.u32 	%r11362, 1, 0, %p2590;
	add.s32 	%r11363, %r11361, %r11362;
	add.s32 	%r11364, %r11360, %r11333;
	add.s32 	%r11365, %r11364, %r11358;
	setp.gt.u32 	%p2591, %r11365, %r11295;
	setp.eq.s32 	%p2592, %r11365, 0;
	selp.b32 	%r11366, %r11358, 0, %p2592;
	selp.b32 	%r11367, 1, %r11366, %p2591;
	mad.lo.s32 	%r11368, %r1107, %r11301, %r11363;
	add.s32 	%r11369, %r11368, %r11333;
	add.s32 	%r11370, %r11369, %r11367;
	add.s32 	%r11371, %r11179, %r11297;
	add.s32 	%r11372, %r11249, %r11370;
	sub.s32 	%r11373, %r11371, %r11372;
	mul.lo.s32 	%r11374, %r21488, %r1110;
	mul.hi.u32 	%r11375, %r21488, %r1110;
	mul.lo.s32 	%r11376, %r21489, %r1110;
	add.s32 	%r11377, %r11376, %r11375;
	setp.lt.u32 	%p2593, %r11377, %r11376;
	mul.hi.u32 	%r11378, %r21489, %r1110;
	selp.u32 	%r11379, 1, 0, %p2593;
	add.s32 	%r11380, %r11378, %r11379;
	add.s32 	%r11381, %r11377, %r11304;
	mul.lo.s32 	%r11382, %r21490, %r1110;
	add.s32 	%r11383, %r11382, %r11380;
	setp.lt.u32 	%p2594, %r11383, %r11382;
	mul.hi.u32 	%r11384, %r21490, %r1110;
	selp.u32 	%r11385, 1, 0, %p2594;
	add.s32 	%r11386, %r11384, %r11385;
	add.s32 	%r11387, %r11383, %r11314;
	mul.lo.s32 	%r11388, %r21491, %r1110;
	add.s32 	%r11389, %r11388, %r11386;
	setp.lt.u32 	%p2595, %r11389, %r11388;
	mul.hi.u32 	%r11390, %r21491, %r1110;
	selp.u32 	%r11391, 1, 0, %p2595;
	add.s32 	%r11392, %r11390, %r11391;
	add.s32 	%r11393, %r11389, %r11325;
	mul.lo.s32 	%r11394, %r21492, %r1110;
	add.s32 	%r11395, %r11394, %r11392;
	setp.lt.u32 	%p2596, %r11395, %r11394;
	mul.hi.u32 	%r11396, %r21492, %r1110;
	selp.u32 	%r11397, 1, 0, %p2596;
	add.s32 	%r11398, %r11396, %r11397;
	add.s32 	%r11399, %r11395, %r11336;
	mul.lo.s32 	%r11400, %r21493, %r1110;
	add.s32 	%r11401, %r11400, %r11398;
	setp.lt.u32 	%p2597, %r11401, %r11400;
	mul.hi.u32 	%r11402, %r21493, %r1110;
	selp.u32 	%r11403, 1, 0, %p2597;
	add.s32 	%r11404, %r11402, %r11403;
	add.s32 	%r11405, %r11401, %r11346;
	mul.lo.s32 	%r11406, %r21494, %r1110;
	add.s32 	%r11407, %r11406, %r11404;
	setp.lt.u32 	%p2598, %r11407, %r11406;
	mul.hi.u32 	%r11408, %r21494, %r1110;
	selp.u32 	%r11409, 1, 0, %p2598;
	add.s32 	%r11410, %r11408, %r11409;
	add.s32 	%r11411, %r11407, %r11356;
	mul.lo.s32 	%r11412, %r21495, %r1110;
	add.s32 	%r11413, %r11412, %r11410;
	setp.lt.u32 	%p2599, %r11413, %r11412;
	mul.hi.u32 	%r11414, %r21495, %r1110;
	selp.u32 	%r11415, 1, 0, %p2599;
	add.s32 	%r11416, %r11414, %r11415;
	add.s32 	%r11417, %r11416, %r11373;
	setp.lt.u32 	%p2600, %r11417, %r11416;
	mul.lo.s32 	%r11418, %r1106, %r11417;
	mul.hi.u32 	%r11419, %r1106, %r11417;
	sub.s32 	%r11420, %r11374, %r11418;
	setp.lt.u32 	%p2601, %r11374, %r11418;
	selp.u32 	%r11421, 1, 0, %p2601;
	mul.lo.s32 	%r11422, %r1, %r11417;
	add.s32 	%r11423, %r11422, %r11419;
	setp.lt.u32 	%p2602, %r11423, %r11422;
	mul.hi.u32 	%r11424, %r1, %r11417;
	selp.u32 	%r11425, 1, 0, %p2602;
	add.s32 	%r11426, %r11424, %r11425;
	selp.b32 	%r11427, -977, 0, %p2600;
	add.s32 	%r11428, %r11427, %r11423;
	add.s32 	%r11429, %r11428, %r11421;
	sub.s32 	%r11430, %r11381, %r11429;
	setp.lt.u32 	%p2603, %r11381, %r11429;
	setp.eq.s32 	%p2604, %r11429, 0;
	selp.b32 	%r11431, %r11421, 0, %p2604;
	selp.b32 	%r11432, 1, %r11431, %p2603;
	mul.lo.s32 	%r11433, %r910, %r11417;
	add.s32 	%r11434, %r11433, %r11426;
	setp.lt.u32 	%p2605, %r11434, %r11433;
	mul.hi.u32 	%r11435, %r910, %r11417;
	selp.u32 	%r11436, 1, 0, %p2605;
	add.s32 	%r11437, %r11435, %r11436;
	selp.b32 	%r11438, -2, 0, %p2600;
	add.s32 	%r11439, %r11438, %r11434;
	add.s32 	%r11440, %r11439, %r11432;
	sub.s32 	%r11441, %r11387, %r11440;
	setp.lt.u32 	%p2606, %r11387, %r11440;
	setp.eq.s32 	%p2607, %r11440, 0;
	selp.b32 	%r11442, %r11432, 0, %p2607;
	selp.b32 	%r11443, 1, %r11442, %p2606;
	mul.lo.s32 	%r11444, %r911, %r11417;
	add.s32 	%r11445, %r11444, %r11437;
	setp.lt.u32 	%p2608, %r11445, %r11444;
	mul.hi.u32 	%r11446, %r911, %r11417;
	selp.u32 	%r11447, 1, 0, %p2608;
	add.s32 	%r11448, %r11446, %r11447;
	selp.s32 	%r11449, -1, 0, %p2600;
	add.s32 	%r11450, %r11445, %r11449;
	add.s32 	%r11451, %r11450, %r11443;
	sub.s32 	%r11452, %r11393, %r11451;
	setp.lt.u32 	%p2609, %r11393, %r11451;
	setp.eq.s32 	%p2610, %r11451, 0;
	selp.b32 	%r11453, %r11443, 0, %p2610;
	selp.b32 	%r11454, 1, %r11453, %p2609;
	mul.lo.s32 	%r11455, %r2, %r11417;
	add.s32 	%r11456, %r11455, %r11448;
	setp.lt.u32 	%p2611, %r11456, %r11455;
	mul.hi.u32 	%r11457, %r2, %r11417;
	selp.u32 	%r11458, 1, 0, %p2611;
	add.s32 	%r11459, %r11457, %r11458;
	add.s32 	%r11460, %r11456, %r11449;
	add.s32 	%r11461, %r11460, %r11454;
	sub.s32 	%r11462, %r11399, %r11461;
	setp.lt.u32 	%p2612, %r11399, %r11461;
	setp.eq.s32 	%p2613, %r11461, 0;
	selp.b32 	%r11463, %r11454, 0, %p2613;
	selp.b32 	%r11464, 1, %r11463, %p2612;
	mul.lo.s32 	%r11465, %r912, %r11417;
	add.s32 	%r11466, %r11465, %r11459;
	setp.lt.u32 	%p2614, %r11466, %r11465;
	mul.hi.u32 	%r11467, %r912, %r11417;
	selp.u32 	%r11468, 1, 0, %p2614;
	add.s32 	%r11469, %r11467, %r11468;
	add.s32 	%r11470, %r11466, %r11449;
	add.s32 	%r11471, %r11470, %r11464;
	sub.s32 	%r11472, %r11405, %r11471;
	setp.lt.u32 	%p2615, %r11405, %r11471;
	setp.eq.s32 	%p2616, %r11471, 0;
	selp.b32 	%r11473, %r11464, 0, %p2616;
	selp.b32 	%r11474, 1, %r11473, %p2615;
	mul.lo.s32 	%r11475, %r913, %r11417;
	add.s32 	%r11476, %r11475, %r11469;
	setp.lt.u32 	%p2617, %r11476, %r11475;
	mul.hi.u32 	%r11477, %r913, %r11417;
	selp.u32 	%r11478, 1, 0, %p2617;
	add.s32 	%r11479, %r11477, %r11478;
	add.s32 	%r11480, %r11476, %r11449;
	add.s32 	%r11481, %r11480, %r11474;
	setp.gt.u32 	%p2618, %r11481, %r11411;
	setp.eq.s32 	%p2619, %r11481, 0;
	selp.b32 	%r11482, %r11474, 0, %p2619;
	selp.b32 	%r11483, 1, %r11482, %p2618;
	mad.lo.s32 	%r11484, %r1107, %r11417, %r11479;
	add.s32 	%r11485, %r11484, %r11449;
	add.s32 	%r11486, %r11485, %r11483;
	add.s32 	%r11487, %r11295, %r11413;
	add.s32 	%r11488, %r11365, %r11486;
	sub.s32 	%r11489, %r11487, %r11488;
	mul.lo.s32 	%r11490, %r21488, %r1109;
	mul.hi.u32 	%r11491, %r21488, %r1109;
	mul.lo.s32 	%r11492, %r21489, %r1109;
	add.s32 	%r11493, %r11492, %r11491;
	setp.lt.u32 	%p2620, %r11493, %r11492;
	mul.hi.u32 	%r11494, %r21489, %r1109;
	selp.u32 	%r11495, 1, 0, %p2620;
	add.s32 	%r11496, %r11494, %r11495;
	add.s32 	%r11497, %r11493, %r11420;
	mul.lo.s32 	%r11498, %r21490, %r1109;
	add.s32 	%r11499, %r11498, %r11496;
	setp.lt.u32 	%p2621, %r11499, %r11498;
	mul.hi.u32 	%r11500, %r21490, %r1109;
	selp.u32 	%r11501, 1, 0, %p2621;
	add.s32 	%r11502, %r11500, %r11501;
	add.s32 	%r11503, %r11499, %r11430;
	mul.lo.s32 	%r11504, %r21491, %r1109;
	add.s32 	%r11505, %r11504, %r11502;
	setp.lt.u32 	%p2622, %r11505, %r11504;
	mul.hi.u32 	%r11506, %r21491, %r1109;
	selp.u32 	%r11507, 1, 0, %p2622;
	add.s32 	%r11508, %r11506, %r11507;
	add.s32 	%r11509, %r11505, %r11441;
	mul.lo.s32 	%r11510, %r21492, %r1109;
	add.s32 	%r11511, %r11510, %r11508;
	setp.lt.u32 	%p2623, %r11511, %r11510;
	mul.hi.u32 	%r11512, %r21492, %r1109;
	selp.u32 	%r11513, 1, 0, %p2623;
	add.s32 	%r11514, %r11512, %r11513;
	add.s32 	%r11515, %r11511, %r11452;
	mul.lo.s32 	%r11516, %r21493, %r1109;
	add.s32 	%r11517, %r11516, %r11514;
	setp.lt.u32 	%p2624, %r11517, %r11516;
	mul.hi.u32 	%r11518, %r21493, %r1109;
	selp.u32 	%r11519, 1, 0, %p2624;
	add.s32 	%r11520, %r11518, %r11519;
	add.s32 	%r11521, %r11517, %r11462;
	mul.lo.s32 	%r11522, %r21494, %r1109;
	add.s32 	%r11523, %r11522, %r11520;
	setp.lt.u32 	%p2625, %r11523, %r11522;
	mul.hi.u32 	%r11524, %r21494, %r1109;
	selp.u32 	%r11525, 1, 0, %p2625;
	add.s32 	%r11526, %r11524, %r11525;
	add.s32 	%r11527, %r11523, %r11472;
	mul.lo.s32 	%r11528, %r21495, %r1109;
	add.s32 	%r11529, %r11528, %r11526;
	setp.lt.u32 	%p2626, %r11529, %r11528;
	mul.hi.u32 	%r11530, %r21495, %r1109;
	selp.u32 	%r11531, 1, 0, %p2626;
	add.s32 	%r11532, %r11530, %r11531;
	add.s32 	%r11533, %r11532, %r11489;
	setp.lt.u32 	%p2627, %r11533, %r11532;
	mul.lo.s32 	%r11534, %r1106, %r11533;
	mul.hi.u32 	%r11535, %r1106, %r11533;
	sub.s32 	%r11536, %r11490, %r11534;
	setp.lt.u32 	%p2628, %r11490, %r11534;
	selp.u32 	%r11537, 1, 0, %p2628;
	mul.lo.s32 	%r11538, %r1, %r11533;
	add.s32 	%r11539, %r11538, %r11535;
	setp.lt.u32 	%p2629, %r11539, %r11538;
	mul.hi.u32 	%r11540, %r1, %r11533;
	selp.u32 	%r11541, 1, 0, %p2629;
	add.s32 	%r11542, %r11540, %r11541;
	selp.b32 	%r11543, -977, 0, %p2627;
	add.s32 	%r11544, %r11543, %r11539;
	add.s32 	%r11545, %r11544, %r11537;
	sub.s32 	%r11546, %r11497, %r11545;
	setp.lt.u32 	%p2630, %r11497, %r11545;
	setp.eq.s32 	%p2631, %r11545, 0;
	selp.b32 	%r11547, %r11537, 0, %p2631;
	selp.b32 	%r11548, 1, %r11547, %p2630;
	mul.lo.s32 	%r11549, %r910, %r11533;
	add.s32 	%r11550, %r11549, %r11542;
	setp.lt.u32 	%p2632, %r11550, %r11549;
	mul.hi.u32 	%r11551, %r910, %r11533;
	selp.u32 	%r11552, 1, 0, %p2632;
	add.s32 	%r11553, %r11551, %r11552;
	selp.b32 	%r11554, -2, 0, %p2627;
	add.s32 	%r11555, %r11554, %r11550;
	add.s32 	%r11556, %r11555, %r11548;
	sub.s32 	%r11557, %r11503, %r11556;
	setp.lt.u32 	%p2633, %r11503, %r11556;
	setp.eq.s32 	%p2634, %r11556, 0;
	selp.b32 	%r11558, %r11548, 0, %p2634;
	selp.b32 	%r11559, 1, %r11558, %p2633;
	mul.lo.s32 	%r11560, %r911, %r11533;
	add.s32 	%r11561, %r11560, %r11553;
	setp.lt.u32 	%p2635, %r11561, %r11560;
	mul.hi.u32 	%r11562, %r911, %r11533;
	selp.u32 	%r11563, 1, 0, %p2635;
	add.s32 	%r11564, %r11562, %r11563;
	selp.s32 	%r11565, -1, 0, %p2627;
	add.s32 	%r11566, %r11561, %r11565;
	add.s32 	%r11567, %r11566, %r11559;
	sub.s32 	%r11568, %r11509, %r11567;
	setp.lt.u32 	%p2636, %r11509, %r11567;
	setp.eq.s32 	%p2637, %r11567, 0;
	selp.b32 	%r11569, %r11559, 0, %p2637;
	selp.b32 	%r11570, 1, %r11569, %p2636;
	mul.lo.s32 	%r11571, %r2, %r11533;
	add.s32 	%r11572, %r11571, %r11564;
	setp.lt.u32 	%p2638, %r11572, %r11571;
	mul.hi.u32 	%r11573, %r2, %r11533;
	selp.u32 	%r11574, 1, 0, %p2638;
	add.s32 	%r11575, %r11573, %r11574;
	add.s32 	%r11576, %r11572, %r11565;
	add.s32 	%r11577, %r11576, %r11570;
	sub.s32 	%r11578, %r11515, %r11577;
	setp.lt.u32 	%p2639, %r11515, %r11577;
	setp.eq.s32 	%p2640, %r11577, 0;
	selp.b32 	%r11579, %r11570, 0, %p2640;
	selp.b32 	%r11580, 1, %r11579, %p2639;
	mul.lo.s32 	%r11581, %r912, %r11533;
	add.s32 	%r11582, %r11581, %r11575;
	setp.lt.u32 	%p2641, %r11582, %r11581;
	mul.hi.u32 	%r11583, %r912, %r11533;
	selp.u32 	%r11584, 1, 0, %p2641;
	add.s32 	%r11585, %r11583, %r11584;
	add.s32 	%r11586, %r11582, %r11565;
	add.s32 	%r11587, %r11586, %r11580;
	sub.s32 	%r11588, %r11521, %r11587;
	setp.lt.u32 	%p2642, %r11521, %r11587;
	setp.eq.s32 	%p2643, %r11587, 0;
	selp.b32 	%r11589, %r11580, 0, %p2643;
	selp.b32 	%r11590, 1, %r11589, %p2642;
	mul.lo.s32 	%r11591, %r913, %r11533;
	add.s32 	%r11592, %r11591, %r11585;
	setp.lt.u32 	%p2644, %r11592, %r11591;
	mul.hi.u32 	%r11593, %r913, %r11533;
	selp.u32 	%r11594, 1, 0, %p2644;
	add.s32 	%r11595, %r11593, %r11594;
	add.s32 	%r11596, %r11592, %r11565;
	add.s32 	%r11597, %r11596, %r11590;
	setp.gt.u32 	%p2645, %r11597, %r11527;
	setp.eq.s32 	%p2646, %r11597, 0;
	selp.b32 	%r11598, %r11590, 0, %p2646;
	selp.b32 	%r11599, 1, %r11598, %p2645;
	mad.lo.s32 	%r11600, %r1107, %r11533, %r11595;
	add.s32 	%r11601, %r11600, %r11565;
	add.s32 	%r11602, %r11601, %r11599;
	add.s32 	%r11603, %r11411, %r11529;
	add.s32 	%r11604, %r11481, %r11602;
	sub.s32 	%r11605, %r11603, %r11604;
	mul.lo.s32 	%r11606, %r21488, %r1108;
	mul.hi.u32 	%r11607, %r21488, %r1108;
	mul.lo.s32 	%r11608, %r21489, %r1108;
	add.s32 	%r11609, %r11608, %r11607;
	setp.lt.u32 	%p2647, %r11609, %r11608;
	mul.hi.u32 	%r11610, %r21489, %r1108;
	selp.u32 	%r11611, 1, 0, %p2647;
	add.s32 	%r11612, %r11610, %r11611;
	add.s32 	%r11613, %r11609, %r11536;
	mul.lo.s32 	%r11614, %r21490, %r1108;
	add.s32 	%r11615, %r11614, %r11612;
	setp.lt.u32 	%p2648, %r11615, %r11614;
	mul.hi.u32 	%r11616, %r21490, %r1108;
	selp.u32 	%r11617, 1, 0, %p2648;
	add.s32 	%r11618, %r11616, %r11617;
	add.s32 	%r11619, %r11615, %r11546;
	mul.lo.s32 	%r11620, %r21491, %r1108;
	add.s32 	%r11621, %r11620, %r11618;
	setp.lt.u32 	%p2649, %r11621, %r11620;
	mul.hi.u32 	%r11622, %r21491, %r1108;
	selp.u32 	%r11623, 1, 0, %p2649;
	add.s32 	%r11624, %r11622, %r11623;
	add.s32 	%r11625, %r11621, %r11557;
	mul.lo.s32 	%r11626, %r21492, %r1108;
	add.s32 	%r11627, %r11626, %r11624;
	setp.lt.u32 	%p2650, %r11627, %r11626;
	mul.hi.u32 	%r11628, %r21492, %r1108;
	selp.u32 	%r11629, 1, 0, %p2650;
	add.s32 	%r11630, %r11628, %r11629;
	add.s32 	%r11631, %r11627, %r11568;
	mul.lo.s32 	%r11632, %r21493, %r1108;
	add.s32 	%r11633, %r11632, %r11630;
	setp.lt.u32 	%p2651, %r11633, %r11632;
	mul.hi.u32 	%r11634, %r21493, %r1108;
	selp.u32 	%r11635, 1, 0, %p2651;
	add.s32 	%r11636, %r11634, %r11635;
	add.s32 	%r11637, %r11633, %r11578;
	mul.lo.s32 	%r11638, %r21494, %r1108;
	add.s32 	%r11639, %r11638, %r11636;
	setp.lt.u32 	%p2652, %r11639, %r11638;
	mul.hi.u32 	%r11640, %r21494, %r1108;
	selp.u32 	%r11641, 1, 0, %p2652;
	add.s32 	%r11642, %r11640, %r11641;
	add.s32 	%r11643, %r11639, %r11588;
	mul.lo.s32 	%r11644, %r21495, %r1108;
	add.s32 	%r11645, %r11644, %r11642;
	setp.lt.u32 	%p2653, %r11645, %r11644;
	mul.hi.u32 	%r11646, %r21495, %r1108;
	selp.u32 	%r11647, 1, 0, %p2653;
	add.s32 	%r11648, %r11646, %r11647;
	add.s32 	%r11649, %r11648, %r11605;
	setp.lt.u32 	%p2654, %r11649, %r11648;
	mul.lo.s32 	%r11650, %r1106, %r11649;
	mul.hi.u32 	%r11651, %r1106, %r11649;
	sub.s32 	%r11652, %r11606, %r11650;
	setp.lt.u32 	%p2655, %r11606, %r11650;
	selp.u32 	%r11653, 1, 0, %p2655;
	mul.lo.s32 	%r11654, %r1, %r11649;
	add.s32 	%r11655, %r11654, %r11651;
	setp.lt.u32 	%p2656, %r11655, %r11654;
	mul.hi.u32 	%r11656, %r1, %r11649;
	selp.u32 	%r11657, 1, 0, %p2656;
	add.s32 	%r11658, %r11656, %r11657;
	selp.b32 	%r11659, -977, 0, %p2654;
	add.s32 	%r11660, %r11659, %r11655;
	add.s32 	%r11661, %r11660, %r11653;
	sub.s32 	%r11662, %r11613, %r11661;
	setp.lt.u32 	%p2657, %r11613, %r11661;
	setp.eq.s32 	%p2658, %r11661, 0;
	selp.b32 	%r11663, %r11653, 0, %p2658;
	selp.b32 	%r11664, 1, %r11663, %p2657;
	mul.lo.s32 	%r11665, %r910, %r11649;
	add.s32 	%r11666, %r11665, %r11658;
	setp.lt.u32 	%p2659, %r11666, %r11665;
	mul.hi.u32 	%r11667, %r910, %r11649;
	selp.u32 	%r11668, 1, 0, %p2659;
	add.s32 	%r11669, %r11667, %r11668;
	selp.b32 	%r11670, -2, 0, %p2654;
	add.s32 	%r11671, %r11670, %r11666;
	add.s32 	%r11672, %r11671, %r11664;
	sub.s32 	%r11673, %r11619, %r11672;
	setp.lt.u32 	%p2660, %r11619, %r11672;
	setp.eq.s32 	%p2661, %r11672, 0;
	selp.b32 	%r11674, %r11664, 0, %p2661;
	selp.b32 	%r11675, 1, %r11674, %p2660;
	mul.lo.s32 	%r11676, %r911, %r11649;
	add.s32 	%r11677, %r11676, %r11669;
	setp.lt.u32 	%p2662, %r11677, %r11676;
	mul.hi.u32 	%r11678, %r911, %r11649;
	selp.u32 	%r11679, 1, 0, %p2662;
	add.s32 	%r11680, %r11678, %r11679;
	selp.s32 	%r11681, -1, 0, %p2654;
	add.s32 	%r11682, %r11677, %r11681;
	add.s32 	%r11683, %r11682, %r11675;
	sub.s32 	%r11684, %r11625, %r11683;
	setp.lt.u32 	%p2663, %r11625, %r11683;
	setp.eq.s32 	%p2664, %r11683, 0;
	selp.b32 	%r11685, %r11675, 0, %p2664;
	selp.b32 	%r11686, 1, %r11685, %p2663;
	mul.lo.s32 	%r11687, %r2, %r11649;
	add.s32 	%r11688, %r11687, %r11680;
	setp.lt.u32 	%p2665, %r11688, %r11687;
	mul.hi.u32 	%r11689, %r2, %r11649;
	selp.u32 	%r11690, 1, 0, %p2665;
	add.s32 	%r11691, %r11689, %r11690;
	add.s32 	%r11692, %r11688, %r11681;
	add.s32 	%r11693, %r11692, %r11686;
	sub.s32 	%r11694, %r11631, %r11693;
	setp.lt.u32 	%p2666, %r11631, %r11693;
	setp.eq.s32 	%p2667, %r11693, 0;
	selp.b32 	%r11695, %r11686, 0, %p2667;
	selp.b32 	%r11696, 1, %r11695, %p2666;
	mul.lo.s32 	%r11697, %r912, %r11649;
	add.s32 	%r11698, %r11697, %r11691;
	setp.lt.u32 	%p2668, %r11698, %r11697;
	mul.hi.u32 	%r11699, %r912, %r11649;
	selp.u32 	%r11700, 1, 0, %p2668;
	add.s32 	%r11701, %r11699, %r11700;
	add.s32 	%r11702, %r11698, %r11681;
	add.s32 	%r11703, %r11702, %r11696;
	sub.s32 	%r11704, %r11637, %r11703;
	setp.lt.u32 	%p2669, %r11637, %r11703;
	setp.eq.s32 	%p2670, %r11703, 0;
	selp.b32 	%r11705, %r11696, 0, %p2670;
	selp.b32 	%r11706, 1, %r11705, %p2669;
	mul.lo.s32 	%r11707, %r913, %r11649;
	add.s32 	%r11708, %r11707, %r11701;
	setp.lt.u32 	%p2671, %r11708, %r11707;
	mul.hi.u32 	%r11709, %r913, %r11649;
	selp.u32 	%r11710, 1, 0, %p2671;
	add.s32 	%r11711, %r11709, %r11710;
	add.s32 	%r11712, %r11708, %r11681;
	add.s32 	%r11713, %r11712, %r11706;
	sub.s32 	%r11714, %r11643, %r11713;
	setp.lt.u32 	%p2672, %r11643, %r11713;
	setp.eq.s32 	%p2673, %r11713, 0;
	selp.b32 	%r11715, %r11706, 0, %p2673;
	selp.b32 	%r11716, 1, %r11715, %p2672;
	mad.lo.s32 	%r11717, %r1107, %r11649, %r11711;
	add.s32 	%r11718, %r11717, %r11681;
	add.s32 	%r11719, %r11718, %r11716;
	add.s32 	%r11720, %r11527, %r11645;
	add.s32 	%r11721, %r11597, %r11719;
	sub.s32 	%r11722, %r11720, %r11721;
	sub.s32 	%r21350, %r11652, %r822;
	setp.ge.u32 	%p2674, %r21350, %r11652;
	and.pred  	%p2675, %p2674, %p1905;
	selp.u32 	%r11723, 1, 0, %p2675;
	add.s32 	%r11724, %r821, %r11723;
	sub.s32 	%r21349, %r11662, %r11724;
	setp.lt.u32 	%p2676, %r21349, %r11662;
	setp.eq.s32 	%p2677, %r11724, 0;
	selp.b32 	%r11725, %r11723, 1, %p2677;
	selp.b32 	%r11726, 0, %r11725, %p2676;
	add.s32 	%r11727, %r11726, %r820;
	sub.s32 	%r21348, %r11673, %r11727;
	setp.lt.u32 	%p2678, %r21348, %r11673;
	setp.eq.s32 	%p2679, %r11727, 0;
	selp.b32 	%r11728, %r11726, 1, %p2679;
	selp.b32 	%r11729, 0, %r11728, %p2678;
	add.s32 	%r11730, %r11729, %r819;
	sub.s32 	%r21347, %r11684, %r11730;
	setp.lt.u32 	%p2680, %r21347, %r11684;
	setp.eq.s32 	%p2681, %r11730, 0;
	selp.b32 	%r11731, %r11729, 1, %p2681;
	selp.b32 	%r11732, 0, %r11731, %p2680;
	add.s32 	%r11733, %r11732, %r818;
	sub.s32 	%r21346, %r11694, %r11733;
	setp.lt.u32 	%p2682, %r21346, %r11694;
	setp.eq.s32 	%p2683, %r11733, 0;
	selp.b32 	%r11734, %r11732, 1, %p2683;
	selp.b32 	%r11735, 0, %r11734, %p2682;
	add.s32 	%r11736, %r11735, %r817;
	sub.s32 	%r21345, %r11704, %r11736;
	setp.lt.u32 	%p2684, %r21345, %r11704;
	setp.eq.s32 	%p2685, %r11736, 0;
	selp.b32 	%r11737, %r11735, 1, %p2685;
	selp.b32 	%r11738, 0, %r11737, %p2684;
	add.s32 	%r11739, %r11738, %r816;
	sub.s32 	%r21344, %r11714, %r11739;
	setp.lt.u32 	%p2686, %r21344, %r11714;
	setp.eq.s32 	%p2687, %r11739, 0;
	selp.b32 	%r11740, %r11738, 1, %p2687;
	selp.b32 	%r11741, 0, %r11740, %p2686;
	add.s32 	%r11742, %r11741, %r815;
	sub.s32 	%r21343, %r11722, %r11742;
	setp.lt.u32 	%p2688, %r21343, %r11722;
	or.b32  	%r11743, %r11742, %r11741;
	setp.eq.s32 	%p2689, %r11743, 0;
	or.pred  	%p2690, %p2688, %p2689;
	@%p2690 bra 	$L__BB0_87;
	add.s32 	%r21350, %r1106, %r21350;
	setp.lt.u32 	%p2691, %r21350, %r1106;
	selp.u32 	%r11744, 1, 0, %p2691;
	add.s32 	%r11745, %r1, %r11744;
	add.s32 	%r21349, %r11745, %r21349;
	setp.lt.u32 	%p2692, %r21349, %r1;
	setp.eq.s32 	%p2693, %r21349, %r1;
	selp.b32 	%r11746, %r11744, 0, %p2693;
	selp.b32 	%r11747, 1, %r11746, %p2692;
	add.s32 	%r11748, %r910, %r11747;
	add.s32 	%r21348, %r11748, %r21348;
	setp.lt.u32 	%p2694, %r21348, %r910;
	setp.eq.s32 	%p2695, %r21348, %r910;
	selp.b32 	%r11749, %r11747, 0, %p2695;
	selp.b32 	%r11750, 1, %r11749, %p2694;
	add.s32 	%r11751, %r911, %r11750;
	add.s32 	%r21347, %r11751, %r21347;
	setp.lt.u32 	%p2696, %r21347, %r911;
	setp.eq.s32 	%p2697, %r21347, %r911;
	selp.b32 	%r11752, %r11750, 0, %p2697;
	selp.b32 	%r11753, 1, %r11752, %p2696;
	add.s32 	%r11754, %r2, %r11753;
	add.s32 	%r21346, %r11754, %r21346;
	setp.lt.u32 	%p2698, %r21346, %r2;
	setp.eq.s32 	%p2699, %r21346, %r2;
	selp.b32 	%r11755, %r11753, 0, %p2699;
	selp.b32 	%r11756, 1, %r11755, %p2698;
	add.s32 	%r11757, %r912, %r11756;
	add.s32 	%r21345, %r11757, %r21345;
	setp.lt.u32 	%p2700, %r21345, %r912;
	setp.eq.s32 	%p2701, %r21345, %r912;
	selp.b32 	%r11758, %r11756, 0, %p2701;
	selp.b32 	%r11759, 1, %r11758, %p2700;
	add.s32 	%r11760, %r913, %r11759;
	add.s32 	%r21344, %r11760, %r21344;
	setp.lt.u32 	%p2702, %r21344, %r913;
	setp.eq.s32 	%p2703, %r21344, %r913;
	selp.b32 	%r11761, %r11759, 0, %p2703;
	selp.b32 	%r11762, 1, %r11761, %p2702;
	add.s32 	%r11763, %r1107, %r11762;
	add.s32 	%r21343, %r11763, %r21343;
$L__BB0_87:
	add.s32 	%r21375, %r21375, 1;
	setp.ne.s32 	%p2704, %r21375, 8;
	@%p2704 bra 	$L__BB0_60;
	mov.b32 	%r21528, 0;
$L__BB0_89:
	mov.u32 	%r1236, %r21358;
	mov.u32 	%r1235, %r21357;
	mov.u32 	%r1234, %r21356;
	mov.u32 	%r1233, %r21355;
	mov.u32 	%r1232, %r21354;
	mov.u32 	%r1231, %r21353;
	mov.u32 	%r1230, %r21352;
	mov.u32 	%r1229, %r21351;
	mov.u32 	%r1228, %r21350;
	mov.u32 	%r1227, %r21349;
	mov.u32 	%r1226, %r21348;
	mov.u32 	%r1225, %r21347;
	mov.u32 	%r1224, %r21346;
	mov.u32 	%r1223, %r21345;
	mov.u32 	%r1222, %r21344;
	mov.u32 	%r1221, %r21343;
	shl.b32 	%r11765, %r21528, 3;
	mov.u32 	%r11766, %ctaid.x;
	mov.u32 	%r11767, %ntid.x;
	mov.u32 	%r11768, %tid.x;
	mad.lo.s32 	%r11769, %r11766, %r11767, %r11768;
	cvt.u64.u32 	%rd43, %r11769;
	add.s64 	%rd44, %rd12, %rd43;
	shr.u64 	%rd45, %rd44, %r11765;
	and.b64  	%rd4, %rd45, 255;
	setp.eq.s64 	%p2705, %rd4, 0;
	@%p2705 bra 	$L__BB0_116;
	ld.param.u32 	%r21052, [profanity_init_param_8];
	ld.param.u64 	%rd63, [profanity_init_param_0];
	mul.lo.s32 	%r11770, %r21052, %r21528;
	cvt.u64.u32 	%rd46, %r11770;
	mul.lo.s32 	%r11771, %r21052, 24;
	cvt.u64.u32 	%rd47, %r11771;
	add.s64 	%rd48, %rd47, %rd46;
	add.s64 	%rd49, %rd48, %rd4;
	cvta.to.global.u64 	%rd50, %rd63;
	shl.b64 	%rd51, %rd49, 6;
	add.s64 	%rd52, %rd50, %rd51;
	ld.global.u32 	%r1238, [%rd52+-64];
	ld.global.u32 	%r21357, [%rd52+-60];
	ld.global.u32 	%r21356, [%rd52+-56];
	ld.global.u32 	%r21355, [%rd52+-52];
	ld.global.u32 	%r21354, [%rd52+-48];
	ld.global.u32 	%r21353, [%rd52+-44];
	ld.global.u32 	%r21352, [%rd52+-40];
	ld.global.u32 	%r21351, [%rd52+-36];
	ld.global.u32 	%r21350, [%rd52+-32];
	ld.global.u32 	%r21349, [%rd52+-28];
	ld.global.u32 	%r21348, [%rd52+-24];
	ld.global.u32 	%r21347, [%rd52+-20];
	ld.global.u32 	%r21346, [%rd52+-16];
	ld.global.u32 	%r21345, [%rd52+-12];
	ld.global.u32 	%r21344, [%rd52+-8];
	ld.global.u32 	%r21343, [%rd52+-4];
	and.b16  	%rs23, %rs29, 255;
	setp.ne.s16 	%p2706, %rs23, 0;
	mov.b16 	%rs29, 0;
	mov.u32 	%r21358, %r1238;
	@%p2706 bra 	$L__BB0_116;
	ld.const.u32 	%r21547, [const_mod+8];
	ld.const.u32 	%r21548, [const_mod+12];
	ld.const.u32 	%r21550, [const_mod+20];
	ld.const.u32 	%r21551, [const_mod+24];
	ld.const.u32 	%r21552, [const_mod+28];
	ld.const.u32 	%r21545, [const_mod];
	sub.s32 	%r21569, %r1238, %r1236;
	setp.ge.u32 	%p2707, %r21569, %r1238;
	setp.ne.s32 	%p2708, %r1236, 0;
	and.pred  	%p2709, %p2707, %p2708;
	selp.u32 	%r11772, 1, 0, %p2709;
	add.s32 	%r11773, %r1235, %r11772;
	sub.s32 	%r21570, %r21357, %r11773;
	setp.lt.u32 	%p2710, %r21570, %r21357;
	setp.eq.s32 	%p2711, %r11773, 0;
	selp.b32 	%r11774, %r11772, 1, %p2711;
	selp.b32 	%r11775, 0, %r11774, %p2710;
	add.s32 	%r11776, %r11775, %r1234;
	sub.s32 	%r21571, %r21356, %r11776;
	setp.lt.u32 	%p2712, %r21571, %r21356;
	setp.eq.s32 	%p2713, %r11776, 0;
	selp.b32 	%r11777, %r11775, 1, %p2713;
	selp.b32 	%r11778, 0, %r11777, %p2712;
	add.s32 	%r11779, %r11778, %r1233;
	sub.s32 	%r21572, %r21355, %r11779;
	setp.lt.u32 	%p2714, %r21572, %r21355;
	setp.eq.s32 	%p2715, %r11779, 0;
	selp.b32 	%r11780, %r11778, 1, %p2715;
	selp.b32 	%r11781, 0, %r11780, %p2714;
	add.s32 	%r11782, %r11781, %r1232;
	sub.s32 	%r21573, %r21354, %r11782;
	setp.lt.u32 	%p2716, %r21573, %r21354;
	setp.eq.s32 	%p2717, %r11782, 0;
	selp.b32 	%r11783, %r11781, 1, %p2717;
	selp.b32 	%r11784, 0, %r11783, %p2716;
	add.s32 	%r11785, %r11784, %r1231;
	sub.s32 	%r21574, %r21353, %r11785;
	setp.lt.u32 	%p2718, %r21574, %r21353;
	setp.eq.s32 	%p2719, %r11785, 0;
	selp.b32 	%r11786, %r11784, 1, %p2719;
	selp.b32 	%r11787, 0, %r11786, %p2718;
	add.s32 	%r11788, %r11787, %r1230;
	sub.s32 	%r21575, %r21352, %r11788;
	setp.lt.u32 	%p2720, %r21575, %r21352;
	setp.eq.s32 	%p2721, %r11788, 0;
	selp.b32 	%r11789, %r11787, 1, %p2721;
	selp.b32 	%r11790, 0, %r11789, %p2720;
	add.s32 	%r11791, %r11790, %r1229;
	sub.s32 	%r21576, %r21351, %r11791;
	setp.lt.u32 	%p2722, %r21576, %r21351;
	or.b32  	%r11792, %r11791, %r11790;
	setp.eq.s32 	%p2723, %r11792, 0;
	or.pred  	%p2724, %p2722, %p2723;
	@%p2724 bra 	$L__BB0_93;
	add.s32 	%r21569, %r21545, %r21569;
	setp.lt.u32 	%p2725, %r21569, %r21545;
	selp.u32 	%r11793, 1, 0, %p2725;
	add.s32 	%r11794, %r1, %r11793;
	add.s32 	%r21570, %r11794, %r21570;
	setp.lt.u32 	%p2726, %r21570, %r1;
	setp.eq.s32 	%p2727, %r21570, %r1;
	selp.b32 	%r11795, %r11793, 0, %p2727;
	selp.b32 	%r11796, 1, %r11795, %p2726;
	add.s32 	%r11797, %r21547, %r11796;
	add.s32 	%r21571, %r11797, %r21571;
	setp.lt.u32 	%p2728, %r21571, %r21547;
	setp.eq.s32 	%p2729, %r21571, %r21547;
	selp.b32 	%r11798, %r11796, 0, %p2729;
	selp.b32 	%r11799, 1, %r11798, %p2728;
	add.s32 	%r11800, %r21548, %r11799;
	add.s32 	%r21572, %r11800, %r21572;
	setp.lt.u32 	%p2730, %r21572, %r21548;
	setp.eq.s32 	%p2731, %r21572, %r21548;
	selp.b32 	%r11801, %r11799, 0, %p2731;
	selp.b32 	%r11802, 1, %r11801, %p2730;
	add.s32 	%r11803, %r2, %r11802;
	add.s32 	%r21573, %r11803, %r21573;
	setp.lt.u32 	%p2732, %r21573, %r2;
	setp.eq.s32 	%p2733, %r21573, %r2;
	selp.b32 	%r11804, %r11802, 0, %p2733;
	selp.b32 	%r11805, 1, %r11804, %p2732;
	add.s32 	%r11806, %r21550, %r11805;
	add.s32 	%r21574, %r11806, %r21574;
	setp.lt.u32 	%p2734, %r21574, %r21550;
	setp.eq.s32 	%p2735, %r21574, %r21550;
	selp.b32 	%r11807, %r11805, 0, %p2735;
	selp.b32 	%r11808, 1, %r11807, %p2734;
	add.s32 	%r11809, %r21551, %r11808;
	add.s32 	%r21575, %r11809, %r21575;
	setp.lt.u32 	%p2736, %r21575, %r21551;
	setp.eq.s32 	%p2737, %r21575, %r21551;
	selp.b32 	%r11810, %r11808, 0, %p2737;
	selp.b32 	%r11811, 1, %r11810, %p2736;
	add.s32 	%r11812, %r21552, %r11811;
	add.s32 	%r21576, %r11812, %r21576;
$L__BB0_93:
	mov.b32 	%r21577, 1;
	mov.b32 	%r21593, 0;
	mov.u32 	%r21546, %r1;
	mov.u32 	%r21549, %r2;
	mov.u32 	%r21594, %r21593;
	mov.u32 	%r21595, %r21593;
	mov.u32 	%r21596, %r21593;
	mov.u32 	%r21597, %r21593;
	mov.u32 	%r21598, %r21593;
	mov.u32 	%r21599, %r21593;
	mov.u32 	%r21600, %r21593;
	mov.u32 	%r21578, %r21593;
	mov.u32 	%r21579, %r21593;
	mov.u32 	%r21580, %r21593;
	mov.u32 	%r21581, %r21593;
	mov.u32 	%r21582, %r21593;
	mov.u32 	%r21583, %r21593;
	mov.u32 	%r21584, %r21593;
$L__BB0_94:
	ld.const.u32 	%r1316, [const_mod+8];
	ld.const.u32 	%r1317, [const_mod+12];
	ld.const.u32 	%r1318, [const_mod+20];
	ld.const.u32 	%r1319, [const_mod+24];
	or.b32  	%r11815, %r21569, %r21570;
	or.b32  	%r11816, %r11815, %r21571;
	or.b32  	%r11817, %r11816, %r21572;
	or.b32  	%r11818, %r11817, %r21573;
	or.b32  	%r11819, %r11818, %r21574;
	or.b32  	%r11820, %r11819, %r21575;
	or.b32  	%r11821, %r11820, %r21576;
	setp.eq.s32 	%p2738, %r11821, 0;
	@%p2738 bra 	$L__BB0_106;
	and.b32  	%r11822, %r21569, 1;
	setp.eq.b32 	%p2739, %r11822, 1;
	@%p2739 bra 	$L__BB0_96;
	bra.uni 	$L__BB0_102;
$L__BB0_96:
	and.b32  	%r11827, %r21545, 1;
	setp.eq.b32 	%p2744, %r11827, 1;
	@%p2744 bra 	$L__BB0_100;
$L__BB0_97:
	shf.l.wrap.b32 	%r21545, %r21545, %r21546, 31;
	shf.l.wrap.b32 	%r21546, %r21546, %r21547, 31;
	shf.l.wrap.b32 	%r21547, %r21547, %r21548, 31;
	shf.l.wrap.b32 	%r21548, %r21548, %r21549, 31;
	shf.l.wrap.b32 	%r21549, %r21549, %r21550, 31;
	shf.l.wrap.b32 	%r21550, %r21550, %r21551, 31;
	shf.l.wrap.b32 	%r21551, %r21551, %r21552, 31;
	shr.u32 	%r21552, %r21552, 1;
	and.b32  	%r11828, %r21593, 1;
	setp.eq.b32 	%p2745, %r11828, 1;
	not.pred 	%p2746, %p2745;
	@%p2746 bra 	$L__BB0_99;
	ld.const.u32 	%r11829, [const_mod];
	add.s32 	%r21593, %r11829, %r21593;
	add.s32 	%r21594, %r1, %r21594;
	add.s32 	%r21595, %r1316, %r21595;
	add.s32 	%r21596, %r1317, %r21596;
	add.s32 	%r21597, %r2, %r21597;
	add.s32 	%r21598, %r1318, %r21598;
	add.s32 	%r21599, %r1319, %r21599;
	ld.const.u32 	%r11830, [const_mod+28];
	add.s32 	%r21600, %r11830, %r21600;
$L__BB0_99:
	shf.l.wrap.b32 	%r21593, %r21593, %r21594, 31;
	shf.l.wrap.b32 	%r21594, %r21594, %r21595, 31;
	shf.l.wrap.b32 	%r21595, %r21595, %r21596, 31;
	shf.l.wrap.b32 	%r21596, %r21596, %r21597, 31;
	shf.l.wrap.b32 	%r21597, %r21597, %r21598, 31;
	shf.l.wrap.b32 	%r21598, %r21598, %r21599, 31;
	shf.l.wrap.b32 	%r21599, %r21599, %r21600, 31;
	shr.u32 	%r21600, %r21600, 1;
	and.b32  	%r11831, %r21545, 1;
	setp.eq.b32 	%p2747, %r11831, 1;
	not.pred 	%p2748, %p2747;
	@%p2748 bra 	$L__BB0_97;
$L__BB0_100:
	setp.lt.u32 	%p2749, %r21569, %r21545;
	selp.u32 	%r11832, 1, 0, %p2749;
	setp.gt.u32 	%p2750, %r21569, %r21545;
	selp.u32 	%r11833, 1, 0, %p2750;
	setp.lt.u32 	%p2751, %r21570, %r21546;
	selp.b32 	%r11834, 2, 0, %p2751;
	setp.gt.u32 	%p2752, %r21570, %r21546;
	selp.b32 	%r11835, 2, 0, %p2752;
	setp.lt.u32 	%p2753, %r21571, %r21547;
	selp.b32 	%r11836, 4, 0, %p2753;
	or.b32  	%r11837, %r11834, %r11836;
	setp.gt.u32 	%p2754, %r21571, %r21547;
	selp.b32 	%r11838, 4, 0, %p2754;
	or.b32  	%r11839, %r11835, %r11838;
	setp.lt.u32 	%p2755, %r21572, %r21548;
	selp.b32 	%r11840, 8, 0, %p2755;
	or.b32  	%r11841, %r11837, %r11840;
	setp.gt.u32 	%p2756, %r21572, %r21548;
	selp.b32 	%r11842, 8, 0, %p2756;
	or.b32  	%r11843, %r11839, %r11842;
	setp.lt.u32 	%p2757, %r21573, %r21549;
	selp.b32 	%r11844, 16, 0, %p2757;
	or.b32  	%r11845, %r11841, %r11844;
	setp.gt.u32 	%p2758, %r21573, %r21549;
	selp.b32 	%r11846, 16, 0, %p2758;
	or.b32  	%r11847, %r11843, %r11846;
	setp.lt.u32 	%p2759, %r21574, %r21550;
	selp.b32 	%r11848, 32, 0, %p2759;
	or.b32  	%r11849, %r11845, %r11848;
	setp.gt.u32 	%p2760, %r21574, %r21550;
	selp.b32 	%r11850, 32, 0, %p2760;
	or.b32  	%r11851, %r11847, %r11850;
	setp.lt.u32 	%p2761, %r21575, %r21551;
	selp.b32 	%r11852, 64, 0, %p2761;
	or.b32  	%r11853, %r11849, %r11852;
	setp.gt.u32 	%p2762, %r21575, %r21551;
	selp.b32 	%r11854, 64, 0, %p2762;
	or.b32  	%r11855, %r11851, %r11854;
	setp.lt.u32 	%p2763, %r21576, %r21552;
	selp.b32 	%r11856, 128, 0, %p2763;
	or.b32  	%r11857, %r11853, %r11856;
	or.b32  	%r11858, %r11857, %r11832;
	setp.gt.u32 	%p2764, %r21576, %r21552;
	selp.b32 	%r11859, 128, 0, %p2764;
	or.b32  	%r11860, %r11855, %r11859;
	or.b32  	%r11861, %r11860, %r11833;
	setp.lt.u32 	%p2765, %r11861, %r11858;
	@%p2765 bra 	$L__BB0_105;
	sub.s32 	%r1448, %r21569, %r21545;
	setp.lt.u32 	%p2766, %r21569, %r21545;
	selp.u32 	%r11862, 1, 0, %p2766;
	add.s32 	%r11863, %r21546, %r11862;
	sub.s32 	%r1449, %r21570, %r11863;
	setp.lt.u32 	%p2767, %r21570, %r11863;
	setp.eq.s32 	%p2768, %r11863, 0;
	selp.b32 	%r11864, %r11862, 0, %p2768;
	selp.b32 	%r11865, 1, %r11864, %p2767;
	add.s32 	%r11866, %r21547, %r11865;
	sub.s32 	%r1450, %r21571, %r11866;
	setp.lt.u32 	%p2769, %r21571, %r11866;
	setp.eq.s32 	%p2770, %r11866, 0;
	selp.b32 	%r11867, %r11865, 0, %p2770;
	selp.b32 	%r11868, 1, %r11867, %p2769;
	add.s32 	%r11869, %r21548, %r11868;
	sub.s32 	%r1451, %r21572, %r11869;
	setp.lt.u32 	%p2771, %r21572, %r11869;
	setp.eq.s32 	%p2772, %r11869, 0;
	selp.b32 	%r11870, %r11868, 0, %p2772;
	selp.b32 	%r11871, 1, %r11870, %p2771;
	add.s32 	%r11872, %r21549, %r11871;
	sub.s32 	%r1452, %r21573, %r11872;
	setp.lt.u32 	%p2773, %r21573, %r11872;
	setp.eq.s32 	%p2774, %r11872, 0;
	selp.b32 	%r11873, %r11871, 0, %p2774;
	selp.b32 	%r11874, 1, %r11873, %p2773;
	add.s32 	%r11875, %r21550, %r11874;
	sub.s32 	%r1453, %r21574, %r11875;
	setp.lt.u32 	%p2775, %r21574, %r11875;
	setp.eq.s32 	%p2776, %r11875, 0;
	selp.b32 	%r11876, %r11874, 0, %p2776;
	selp.b32 	%r11877, 1, %r11876, %p2775;
	add.s32 	%r11878, %r21551, %r11877;
	sub.s32 	%r1454, %r21575, %r11878;
	setp.lt.u32 	%p2777, %r21575, %r11878;
	setp.eq.s32 	%p2778, %r11878, 0;
	selp.b32 	%r11879, %r11877, 0, %p2778;
	selp.b32 	%r11880, 1, %r11879, %p2777;
	add.s32 	%r11881, %r21552, %r11880;
	sub.s32 	%r21576, %r21576, %r11881;
	add.s32 	%r21577, %r21593, %r21577;
	add.s32 	%r21578, %r21594, %r21578;
	add.s32 	%r21579, %r21595, %r21579;
	add.s32 	%r21580, %r21596, %r21580;
	add.s32 	%r21581, %r21597, %r21581;
	add.s32 	%r21582, %r21598, %r21582;
	add.s32 	%r21583, %r21599, %r21583;
	add.s32 	%r21584, %r21600, %r21584;
	mov.u32 	%r21569, %r1448;
	mov.u32 	%r21570, %r1449;
	mov.u32 	%r21571, %r1450;
	mov.u32 	%r21572, %r1451;
	mov.u32 	%r21573, %r1452;
	mov.u32 	%r21574, %r1453;
	mov.u32 	%r21575, %r1454;
	bra.uni 	$L__BB0_94;
$L__BB0_102:
	shf.l.wrap.b32 	%r21569, %r21569, %r21570, 31;
	shf.l.wrap.b32 	%r21570, %r21570, %r21571, 31;
	shf.l.wrap.b32 	%r21571, %r21571, %r21572, 31;
	shf.l.wrap.b32 	%r21572, %r21572, %r21573, 31;
	shf.l.wrap.b32 	%r21573, %r21573, %r21574, 31;
	shf.l.wrap.b32 	%r21574, %r21574, %r21575, 31;
	shf.l.wrap.b32 	%r21575, %r21575, %r21576, 31;
	shr.u32 	%r21576, %r21576, 1;
	and.b32  	%r11823, %r21577, 1;
	setp.eq.b32 	%p2740, %r11823, 1;
	not.pred 	%p2741, %p2740;
	@%p2741 bra 	$L__BB0_104;
	ld.const.u32 	%r11824, [const_mod];
	add.s32 	%r21577, %r11824, %r21577;
	add.s32 	%r21578, %r1, %r21578;
	add.s32 	%r21579, %r1316, %r21579;
	add.s32 	%r21580, %r1317, %r21580;
	add.s32 	%r21581, %r2, %r21581;
	add.s32 	%r21582, %r1318, %r21582;
	add.s32 	%r21583, %r1319, %r21583;
	ld.const.u32 	%r11825, [const_mod+28];
	add.s32 	%r21584, %r11825, %r21584;
$L__BB0_104:
	shf.l.wrap.b32 	%r21577, %r21577, %r21578, 31;
	shf.l.wrap.b32 	%r21578, %r21578, %r21579, 31;
	shf.l.wrap.b32 	%r21579, %r21579, %r21580, 31;
	shf.l.wrap.b32 	%r21580, %r21580, %r21581, 31;
	shf.l.wrap.b32 	%r21581, %r21581, %r21582, 31;
	shf.l.wrap.b32 	%r21582, %r21582, %r21583, 31;
	shf.l.wrap.b32 	%r21583, %r21583, %r21584, 31;
	shr.u32 	%r21584, %r21584, 1;
	and.b32  	%r11826, %r21569, 1;
	setp.eq.b32 	%p2742, %r11826, 1;
	not.pred 	%p2743, %p2742;
	@%p2743 bra 	$L__BB0_102;
	bra.uni 	$L__BB0_96;
$L__BB0_105:
	sub.s32 	%r1464, %r21545, %r21569;
	setp.lt.u32 	%p2779, %r21545, %r21569;
	selp.u32 	%r11882, 1, 0, %p2779;
	add.s32 	%r11883, %r21570, %r11882;
	sub.s32 	%r1465, %r21546, %r11883;
	setp.lt.u32 	%p2780, %r21546, %r11883;
	setp.eq.s32 	%p2781, %r11883, 0;
	selp.b32 	%r11884, %r11882, 0, %p2781;
	selp.b32 	%r11885, 1, %r11884, %p2780;
	add.s32 	%r11886, %r21571, %r11885;
	sub.s32 	%r1466, %r21547, %r11886;
	setp.lt.u32 	%p2782, %r21547, %r11886;
	setp.eq.s32 	%p2783, %r11886, 0;
	selp.b32 	%r11887, %r11885, 0, %p2783;
	selp.b32 	%r11888, 1, %r11887, %p2782;
	add.s32 	%r11889, %r21572, %r11888;
	sub.s32 	%r1467, %r21548, %r11889;
	setp.lt.u32 	%p2784, %r21548, %r11889;
	setp.eq.s32 	%p2785, %r11889, 0;
	selp.b32 	%r11890, %r11888, 0, %p2785;
	selp.b32 	%r11891, 1, %r11890, %p2784;
	add.s32 	%r11892, %r21573, %r11891;
	sub.s32 	%r1468, %r21549, %r11892;
	setp.lt.u32 	%p2786, %r21549, %r11892;
	setp.eq.s32 	%p2787, %r11892, 0;
	selp.b32 	%r11893, %r11891, 0, %p2787;
	selp.b32 	%r11894, 1, %r11893, %p2786;
	add.s32 	%r11895, %r21574, %r11894;
	sub.s32 	%r1469, %r21550, %r11895;
	setp.lt.u32 	%p2788, %r21550, %r11895;
	setp.eq.s32 	%p2789, %r11895, 0;
	selp.b32 	%r11896, %r11894, 0, %p2789;
	selp.b32 	%r11897, 1, %r11896, %p2788;
	add.s32 	%r11898, %r21575, %r11897;
	sub.s32 	%r1470, %r21551, %r11898;
	setp.lt.u32 	%p2790, %r21551, %r11898;
	setp.eq.s32 	%p2791, %r11898, 0;
	selp.b32 	%r11899, %r11897, 0, %p2791;
	selp.b32 	%r11900, 1, %r11899, %p2790;
	add.s32 	%r11901, %r21576, %r11900;
	sub.s32 	%r21552, %r21552, %r11901;
	add.s32 	%r21593, %r21577, %r21593;
	add.s32 	%r21594, %r21578, %r21594;
	add.s32 	%r21595, %r21579, %r21595;
	add.s32 	%r21596, %r21580, %r21596;
	add.s32 	%r21597, %r21581, %r21597;
	add.s32 	%r21598, %r21582, %r21598;
	add.s32 	%r21599, %r21583, %r21599;
	add.s32 	%r21600, %r21584, %r21600;
	mov.u32 	%r21545, %r1464;
	mov.u32 	%r21546, %r1465;
	mov.u32 	%r21547, %r1466;
	mov.u32 	%r21548, %r1467;
	mov.u32 	%r21549, %r1468;
	mov.u32 	%r21550, %r1469;
	mov.u32 	%r21551, %r1470;
	bra.uni 	$L__BB0_94;
$L__BB0_106:
	ld.const.u32 	%r1480, [const_mod];
	setp.lt.u32 	%p2792, %r1480, %r21593;
	selp.u32 	%r11902, 1, 0, %p2792;
	add.s32 	%r11903, %r21594, %r11902;
	sub.s32 	%r1481, %r1, %r11903;
	setp.lt.u32 	%p2793, %r1, %r11903;
	setp.eq.s32 	%p2794, %r11903, 0;
	selp.b32 	%r11904, %r11902, 0, %p2794;
	selp.b32 	%r11905, 1, %r11904, %p2793;
	add.s32 	%r11906, %r21595, %r11905;
	sub.s32 	%r1482, %r1316, %r11906;
	setp.lt.u32 	%p2795, %r1316, %r11906;
	setp.eq.s32 	%p2796, %r11906, 0;
	selp.b32 	%r11907, %r11905, 0, %p2796;
	selp.b32 	%r11908, 1, %r11907, %p2795;
	add.s32 	%r11909, %r21596, %r11908;
	sub.s32 	%r1483, %r1317, %r11909;
	setp.lt.u32 	%p2797, %r1317, %r11909;
	setp.eq.s32 	%p2798, %r11909, 0;
	selp.b32 	%r11910, %r11908, 0, %p2798;
	selp.b32 	%r11911, 1, %r11910, %p2797;
	add.s32 	%r11912, %r21597, %r11911;
	sub.s32 	%r1484, %r2, %r11912;
	setp.lt.u32 	%p2799, %r2, %r11912;
	setp.eq.s32 	%p2800, %r11912, 0;
	selp.b32 	%r11913, %r11911, 0, %p2800;
	selp.b32 	%r11914, 1, %r11913, %p2799;
	add.s32 	%r11915, %r21598, %r11914;
	sub.s32 	%r1485, %r1318, %r11915;
	setp.lt.u32 	%p2801, %r1318, %r11915;
	setp.eq.s32 	%p2802, %r11915, 0;
	selp.b32 	%r11916, %r11914, 0, %p2802;
	selp.b32 	%r11917, 1, %r11916, %p2801;
	add.s32 	%r11918, %r21599, %r11917;
	sub.s32 	%r1486, %r1319, %r11918;
	setp.lt.u32 	%p2803, %r1319, %r11918;
	setp.eq.s32 	%p2804, %r11918, 0;
	selp.b32 	%r11919, %r11917, 0, %p2804;
	selp.b32 	%r11920, 1, %r11919, %p2803;
	add.s32 	%r1487, %r21600, %r11920;
	sub.s32 	%r21617, %r21350, %r1228;
	setp.ge.u32 	%p2805, %r21617, %r21350;
	setp.ne.s32 	%p2806, %r1228, 0;
	and.pred  	%p2807, %p2805, %p2806;
	selp.u32 	%r11921, 1, 0, %p2807;
	add.s32 	%r11922, %r1227, %r11921;
	sub.s32 	%r21618, %r21349, %r11922;
	setp.lt.u32 	%p2808, %r21618, %r21349;
	setp.eq.s32 	%p2809, %r11922, 0;
	selp.b32 	%r11923, %r11921, 1, %p2809;
	selp.b32 	%r11924, 0, %r11923, %p2808;
	add.s32 	%r11925, %r11924, %r1226;
	sub.s32 	%r21619, %r21348, %r11925;
	setp.lt.u32 	%p2810, %r21619, %r21348;
	setp.eq.s32 	%p2811, %r11925, 0;
	selp.b32 	%r11926, %r11924, 1, %p2811;
	selp.b32 	%r11927, 0, %r11926, %p2810;
	add.s32 	%r11928, %r11927, %r1225;
	sub.s32 	%r21620, %r21347, %r11928;
	setp.lt.u32 	%p2812, %r21620, %r21347;
	setp.eq.s32 	%p2813, %r11928, 0;
	selp.b32 	%r11929, %r11927, 1, %p2813;
	selp.b32 	%r11930, 0, %r11929, %p2812;
	add.s32 	%r11931, %r11930, %r1224;
	sub.s32 	%r21621, %r21346, %r11931;
	setp.lt.u32 	%p2814, %r21621, %r21346;
	setp.eq.s32 	%p2815, %r11931, 0;
	selp.b32 	%r11932, %r11930, 1, %p2815;
	selp.b32 	%r11933, 0, %r11932, %p2814;
	add.s32 	%r11934, %r11933, %r1223;
	sub.s32 	%r21622, %r21345, %r11934;
	setp.lt.u32 	%p2816, %r21622, %r21345;
	setp.eq.s32 	%p2817, %r11934, 0;
	selp.b32 	%r11935, %r11933, 1, %p2817;
	selp.b32 	%r11936, 0, %r11935, %p2816;
	add.s32 	%r11937, %r11936, %r1222;
	sub.s32 	%r21623, %r21344, %r11937;
	setp.lt.u32 	%p2818, %r21623, %r21344;
	setp.eq.s32 	%p2819, %r11937, 0;
	selp.b32 	%r11938, %r11936, 1, %p2819;
	selp.b32 	%r11939, 0, %r11938, %p2818;
	add.s32 	%r11940, %r11939, %r1221;
	sub.s32 	%r21624, %r21343, %r11940;
	setp.lt.u32 	%p2820, %r21624, %r21343;
	or.b32  	%r11941, %r11940, %r11939;
	setp.eq.s32 	%p2821, %r11941, 0;
	or.pred  	%p2822, %p2820, %p2821;
	@%p2822 bra 	$L__BB0_108;
	add.s32 	%r21617, %r1480, %r21617;
	setp.lt.u32 	%p2823, %r21617, %r1480;
	selp.u32 	%r11942, 1, 0, %p2823;
	add.s32 	%r11943, %r1, %r11942;
	add.s32 	%r21618, %r11943, %r21618;
	setp.lt.u32 	%p2824, %r21618, %r1;
	setp.eq.s32 	%p2825, %r21618, %r1;
	selp.b32 	%r11944, %r11942, 0, %p2825;
	selp.b32 	%r11945, 1, %r11944, %p2824;
	add.s32 	%r11946, %r1316, %r11945;
	add.s32 	%r21619, %r11946, %r21619;
	setp.lt.u32 	%p2826, %r21619, %r1316;
	setp.eq.s32 	%p2827, %r21619, %r1316;
	selp.b32 	%r11947, %r11945, 0, %p2827;
	selp.b32 	%r11948, 1, %r11947, %p2826;
	add.s32 	%r11949, %r1317, %r11948;
	add.s32 	%r21620, %r11949, %r21620;
	setp.lt.u32 	%p2828, %r21620, %r1317;
	setp.eq.s32 	%p2829, %r21620, %r1317;
	selp.b32 	%r11950, %r11948, 0, %p2829;
	selp.b32 	%r11951, 1, %r11950, %p2828;
	add.s32 	%r11952, %r2, %r11951;
	add.s32 	%r21621, %r11952, %r21621;
	setp.lt.u32 	%p2830, %r21621, %r2;
	setp.eq.s32 	%p2831, %r21621, %r2;
	selp.b32 	%r11953, %r11951, 0, %p2831;
	selp.b32 	%r11954, 1, %r11953, %p2830;
	add.s32 	%r11955, %r1318, %r11954;
	add.s32 	%r21622, %r11955, %r21622;
	setp.lt.u32 	%p2832, %r21622, %r1318;
	setp.eq.s32 	%p2833, %r21622, %r1318;
	selp.b32 	%r11956, %r11954, 0, %p2833;
	selp.b32 	%r11957, 1, %r11956, %p2832;
	add.s32 	%r11958, %r1319, %r11957;
	add.s32 	%r21623, %r11958, %r21623;
	setp.lt.u32 	%p2834, %r21623, %r1319;
	setp.eq.s32 	%p2835, %r21623, %r1319;
	selp.b32 	%r11959, %r11957, 0, %p2835;
	selp.b32 	%r11960, 1, %r11959, %p2834;
	ld.const.u32 	%r11961, [const_mod+28];
	add.s32 	%r11962, %r11961, %r11960;
	add.s32 	%r21624, %r11962, %r21624;
$L__BB0_108:
	ld.const.u32 	%r1512, [const_mod];
	sub.s32 	%r11963, %r1512, %r21593;
	ld.const.u32 	%r1513, [const_mod+28];
	sub.s32 	%r11964, %r1513, %r1487;
	mul.lo.s32 	%r11965, %r11963, %r21624;
	mul.hi.u32 	%r11966, %r11963, %r21624;
	mul.lo.s32 	%r11967, %r1481, %r21624;
	add.s32 	%r11968, %r11967, %r11966;
	setp.lt.u32 	%p2837, %r11968, %r11967;
	mul.hi.u32 	%r11969, %r1481, %r21624;
	selp.u32 	%r11970, 1, 0, %p2837;
	add.s32 	%r11971, %r11969, %r11970;
	mul.lo.s32 	%r11972, %r1482, %r21624;
	add.s32 	%r11973, %r11972, %r11971;
	setp.lt.u32 	%p2838, %r11973, %r11972;
	mul.hi.u32 	%r11974, %r1482, %r21624;
	selp.u32 	%r11975, 1, 0, %p2838;
	add.s32 	%r11976, %r11974, %r11975;
	mul.lo.s32 	%r11977, %r1483, %r21624;
	add.s32 	%r11978, %r11977, %r11976;
	setp.lt.u32 	%p2839, %r11978, %r11977;
	mul.hi.u32 	%r11979, %r1483, %r21624;
	selp.u32 	%r11980, 1, 0, %p2839;
	add.s32 	%r11981, %r11979, %r11980;
	mul.lo.s32 	%r11982, %r1484, %r21624;
	add.s32 	%r11983, %r11982, %r11981;
	setp.lt.u32 	%p2840, %r11983, %r11982;
	mul.hi.u32 	%r11984, %r1484, %r21624;
	selp.u32 	%r11985, 1, 0, %p2840;
	add.s32 	%r11986, %r11984, %r11985;
	mul.lo.s32 	%r11987, %r1485, %r21624;
	add.s32 	%r11988, %r11987, %r11986;
	setp.lt.u32 	%p2841, %r11988, %r11987;
	mul.hi.u32 	%r11989, %r1485, %r21624;
	selp.u32 	%r11990, 1, 0, %p2841;
	add.s32 	%r11991, %r11989, %r11990;
	mul.lo.s32 	%r11992, %r1486, %r21624;
	add.s32 	%r11993, %r11992, %r11991;
	setp.lt.u32 	%p2842, %r11993, %r11992;
	mul.hi.u32 	%r11994, %r1486, %r21624;
	selp.u32 	%r11995, 1, 0, %p2842;
	add.s32 	%r11996, %r11994, %r11995;
	mul.lo.s32 	%r11997, %r11964, %r21624;
	add.s32 	%r11998, %r11997, %r11996;
	setp.lt.u32 	%p2843, %r11998, %r11997;
	mul.hi.u32 	%r11999, %r11964, %r21624;
	selp.u32 	%r12000, 1, 0, %p2843;
	add.s32 	%r12001, %r11999, %r12000;
	mul.lo.s32 	%r12002, %r1512, %r12001;
	mul.hi.u32 	%r12003, %r1512, %r12001;
	sub.s32 	%r12004, %r11965, %r12002;
	setp.lt.u32 	%p2844, %r11965, %r12002;
	selp.u32 	%r12005, 1, 0, %p2844;
	mul.lo.s32 	%r12006, %r1, %r12001;
	add.s32 	%r12007, %r12006, %r12003;
	setp.lt.u32 	%p2845, %r12007, %r12006;
	mul.hi.u32 	%r12008, %r1, %r12001;
	selp.u32 	%r12009, 1, 0, %p2845;
	add.s32 	%r12010, %r12008, %r12009;
	add.s32 	%r12011, %r12007, %r12005;
	sub.s32 	%r12012, %r11968, %r12011;
	setp.lt.u32 	%p2846, %r11968, %r12011;
	setp.eq.s32 	%p2847, %r12011, 0;
	selp.b32 	%r12013, %r12005, 0, %p2847;
	selp.b32 	%r12014, 1, %r12013, %p2846;
	mul.lo.s32 	%r12015, %r1316, %r12001;
	add.s32 	%r12016, %r12015, %r12010;
	setp.lt.u32 	%p2848, %r12016, %r12015;
	mul.hi.u32 	%r12017, %r1316, %r12001;
	selp.u32 	%r12018, 1, 0, %p2848;
	add.s32 	%r12019, %r12017, %r12018;
	add.s32 	%r12020, %r12016, %r12014;
	sub.s32 	%r12021, %r11973, %r12020;
	setp.lt.u32 	%p2849, %r11973, %r12020;
	setp.eq.s32 	%p2850, %r12020, 0;
	selp.b32 	%r12022, %r12014, 0, %p2850;
	selp.b32 	%r12023, 1, %r12022, %p2849;
	mul.lo.s32 	%r12024, %r1317, %r12001;
	add.s32 	%r12025, %r12024, %r12019;
	setp.lt.u32 	%p2851, %r12025, %r12024;
	mul.hi.u32 	%r12026, %r1317, %r12001;
	selp.u32 	%r12027, 1, 0, %p2851;
	add.s32 	%r12028, %r12026, %r12027;
	add.s32 	%r12029, %r12025, %r12023;
	sub.s32 	%r12030, %r11978, %r12029;
	setp.lt.u32 	%p2852, %r11978, %r12029;
	setp.eq.s32 	%p2853, %r12029, 0;
	selp.b32 	%r12031, %r12023, 0, %p2853;
	selp.b32 	%r12032, 1, %r12031, %p2852;
	mul.lo.s32 	%r12033, %r2, %r12001;
	add.s32 	%r12034, %r12033, %r12028;
	setp.lt.u32 	%p2854, %r12034, %r12033;
	mul.hi.u32 	%r12035, %r2, %r12001;
	selp.u32 	%r12036, 1, 0, %p2854;
	add.s32 	%r12037, %r12035, %r12036;
	add.s32 	%r12038, %r12034, %r12032;
	sub.s32 	%r12039, %r11983, %r12038;
	setp.lt.u32 	%p2855, %r11983, %r12038;
	setp.eq.s32 	%p2856, %r12038, 0;
	selp.b32 	%r12040, %r12032, 0, %p2856;
	selp.b32 	%r12041, 1, %r12040, %p2855;
	mul.lo.s32 	%r12042, %r1318, %r12001;
	add.s32 	%r12043, %r12042, %r12037;
	setp.lt.u32 	%p2857, %r12043, %r12042;
	mul.hi.u32 	%r12044, %r1318, %r12001;
	selp.u32 	%r12045, 1, 0, %p2857;
	add.s32 	%r12046, %r12044, %r12045;
	add.s32 	%r12047, %r12043, %r12041;
	sub.s32 	%r12048, %r11988, %r12047;
	setp.lt.u32 	%p2858, %r11988, %r12047;
	setp.eq.s32 	%p2859, %r12047, 0;
	selp.b32 	%r12049, %r12041, 0, %p2859;
	selp.b32 	%r12050, 1, %r12049, %p2858;
	mul.lo.s32 	%r12051, %r1319, %r12001;
	add.s32 	%r12052, %r12051, %r12046;
	setp.lt.u32 	%p2860, %r12052, %r12051;
	mul.hi.u32 	%r12053, %r1319, %r12001;
	selp.u32 	%r12054, 1, 0, %p2860;
	add.s32 	%r12055, %r12053, %r12054;
	add.s32 	%r12056, %r12052, %r12050;
	setp.gt.u32 	%p2861, %r12056, %r11993;
	setp.eq.s32 	%p2862, %r12056, 0;
	selp.b32 	%r12057, %r12050, 0, %p2862;
	selp.b32 	%r12058, 1, %r12057, %p2861;
	mad.lo.s32 	%r12059, %r1513, %r12001, %r12055;
	add.s32 	%r12060, %r12059, %r12058;
	sub.s32 	%r12061, %r11998, %r12060;
	mul.lo.s32 	%r12062, %r11963, %r21623;
	mul.hi.u32 	%r12063, %r11963, %r21623;
	mul.lo.s32 	%r12064, %r1481, %r21623;
	add.s32 	%r12065, %r12064, %r12063;
	setp.lt.u32 	%p2863, %r12065, %r12064;
	mul.hi.u32 	%r12066, %r1481, %r21623;
	selp.u32 	%r12067, 1, 0, %p2863;
	add.s32 	%r12068, %r12066, %r12067;
	add.s32 	%r12069, %r12065, %r12004;
	mul.lo.s32 	%r12070, %r1482, %r21623;
	add.s32 	%r12071, %r12070, %r12068;
	setp.lt.u32 	%p2864, %r12071, %r12070;
	mul.hi.u32 	%r12072, %r1482, %r21623;
	selp.u32 	%r12073, 1, 0, %p2864;
	add.s32 	%r12074, %r12072, %r12073;
	add.s32 	%r12075, %r12071, %r12012;
	mul.lo.s32 	%r12076, %r1483, %r21623;
	add.s32 	%r12077, %r12076, %r12074;
	setp.lt.u32 	%p2865, %r12077, %r12076;
	mul.hi.u32 	%r12078, %r1483, %r21623;
	selp.u32 	%r12079, 1, 0, %p2865;
	add.s32 	%r12080, %r12078, %r12079;
	add.s32 	%r12081, %r12077, %r12021;
	mul.lo.s32 	%r12082, %r1484, %r21623;
	add.s32 	%r12083, %r12082, %r12080;
	setp.lt.u32 	%p2866, %r12083, %r12082;
	mul.hi.u32 	%r12084, %r1484, %r21623;
	selp.u32 	%r12085, 1, 0, %p2866;
	add.s32 	%r12086, %r12084, %r12085;
	add.s32 	%r12087, %r12083, %r12030;
	mul.lo.s32 	%r12088, %r1485, %r21623;
	add.s32 	%r12089, %r12088, %r12086;
	setp.lt.u32 	%p2867, %r12089, %r12088;
	mul.hi.u32 	%r12090, %r1485, %r21623;
	selp.u32 	%r12091, 1, 0, %p2867;
	add.s32 	%r12092, %r12090, %r12091;
	add.s32 	%r12093, %r12089, %r12039;
	mul.lo.s32 	%r12094, %r1486, %r21623;
	add.s32 	%r12095, %r12094, %r12092;
	setp.lt.u32 	%p2868, %r12095, %r12094;
	mul.hi.u32 	%r12096, %r1486, %r21623;
	selp.u32 	%r12097, 1, 0, %p2868;
	add.s32 	%r12098, %r12096, %r12097;
	add.s32 	%r12099, %r12095, %r12048;
	mul.lo.s32 	%r12100, %r11964, %r21623;
	add.s32 	%r12101, %r12100, %r12098;
	setp.lt.u32 	%p2869, %r12101, %r12100;
	mul.hi.u32 	%r12102, %r11964, %r21623;
	selp.u32 	%r12103, 1, 0, %p2869;
	add.s32 	%r12104, %r12102, %r12103;
	add.s32 	%r12105, %r12104, %r12061;
	setp.lt.u32 	%p2870, %r12105, %r12104;
	mul.lo.s32 	%r12106, %r1512, %r12105;
	mul.hi.u32 	%r12107, %r1512, %r12105;
	sub.s32 	%r12108, %r12062, %r12106;
	setp.lt.u32 	%p2871, %r12062, %r12106;
	selp.u32 	%r12109, 1, 0, %p2871;
	mul.lo.s32 	%r12110, %r1, %r12105;
	add.s32 	%r12111, %r12110, %r12107;
	setp.lt.u32 	%p2872, %r12111, %r12110;
	mul.hi.u32 	%r12112, %r1, %r12105;
	selp.u32 	%r12113, 1, 0, %p2872;
	add.s32 	%r12114, %r12112, %r12113;
	selp.b32 	%r12115, -977, 0, %p2870;
	add.s32 	%r12116, %r12115, %r12111;
	add.s32 	%r12117, %r12116, %r12109;
	sub.s32 	%r12118, %r12069, %r12117;
	setp.lt.u32 	%p2873, %r12069, %r12117;
	setp.eq.s32 	%p2874, %r12117, 0;
	selp.b32 	%r12119, %r12109, 0, %p2874;
	selp.b32 	%r12120, 1, %r12119, %p2873;
	mul.lo.s32 	%r12121, %r1316, %r12105;
	add.s32 	%r12122, %r12121, %r12114;
	setp.lt.u32 	%p2875, %r12122, %r12121;
	mul.hi.u32 	%r12123, %r1316, %r12105;
	selp.u32 	%r12124, 1, 0, %p2875;
	add.s32 	%r12125, %r12123, %r12124;
	selp.b32 	%r12126, -2, 0, %p2870;
	add.s32 	%r12127, %r12126, %r12122;
	add.s32 	%r12128, %r12127, %r12120;
	sub.s32 	%r12129, %r12075, %r12128;
	setp.lt.u32 	%p2876, %r12075, %r12128;
	setp.eq.s32 	%p2877, %r12128, 0;
	selp.b32 	%r12130, %r12120, 0, %p2877;
	selp.b32 	%r12131, 1, %r12130, %p2876;
	mul.lo.s32 	%r12132, %r1317, %r12105;
	add.s32 	%r12133, %r12132, %r12125;
	setp.lt.u32 	%p2878, %r12133, %r12132;
	mul.hi.u32 	%r12134, %r1317, %r12105;
	selp.u32 	%r12135, 1, 0, %p2878;
	add.s32 	%r12136, %r12134, %r12135;
	selp.s32 	%r12137, -1, 0, %p2870;
	add.s32 	%r12138, %r12133, %r12137;
	add.s32 	%r12139, %r12138, %r12131;
	sub.s32 	%r12140, %r12081, %r12139;
	setp.lt.u32 	%p2879, %r12081, %r12139;
	setp.eq.s32 	%p2880, %r12139, 0;
	selp.b32 	%r12141, %r12131, 0, %p2880;
	selp.b32 	%r12142, 1, %r12141, %p2879;
	mul.lo.s32 	%r12143, %r2, %r12105;
	add.s32 	%r12144, %r12143, %r12136;
	setp.lt.u32 	%p2881, %r12144, %r12143;
	mul.hi.u32 	%r12145, %r2, %r12105;
	selp.u32 	%r12146, 1, 0, %p2881;
	add.s32 	%r12147, %r12145, %r12146;
	add.s32 	%r12148, %r12144, %r12137;
	add.s32 	%r12149, %r12148, %r12142;
	sub.s32 	%r12150, %r12087, %r12149;
	setp.lt.u32 	%p2882, %r12087, %r12149;
	setp.eq.s32 	%p2883, %r12149, 0;
	selp.b32 	%r12151, %r12142, 0, %p2883;
	selp.b32 	%r12152, 1, %r12151, %p2882;
	mul.lo.s32 	%r12153, %r1318, %r12105;
	add.s32 	%r12154, %r12153, %r12147;
	setp.lt.u32 	%p2884, %r12154, %r12153;
	mul.hi.u32 	%r12155, %r1318, %r12105;
	selp.u32 	%r12156, 1, 0, %p2884;
	add.s32 	%r12157, %r12155, %r12156;
	add.s32 	%r12158, %r12154, %r12137;
	add.s32 	%r12159, %r12158, %r12152;
	sub.s32 	%r12160, %r12093, %r12159;
	setp.lt.u32 	%p2885, %r12093, %r12159;
	setp.eq.s32 	%p2886, %r12159, 0;
	selp.b32 	%r12161, %r12152, 0, %p2886;
	selp.b32 	%r12162, 1, %r12161, %p2885;
	mul.lo.s32 	%r12163, %r1319, %r12105;
	add.s32 	%r12164, %r12163, %r12157;
	setp.lt.u32 	%p2887, %r12164, %r12163;
	mul.hi.u32 	%r12165, %r1319, %r12105;
	selp.u32 	%r12166, 1, 0, %p2887;
	add.s32 	%r12167, %r12165, %r12166;
	add.s32 	%r12168, %r12164, %r12137;
	add.s32 	%r12169, %r12168, %r12162;
	setp.gt.u32 	%p2888, %r12169, %r12099;
	setp.eq.s32 	%p2889, %r12169, 0;
	selp.b32 	%r12170, %r12162, 0, %p2889;
	selp.b32 	%r12171, 1, %r12170, %p2888;
	mad.lo.s32 	%r12172, %r1513, %r12105, %r12167;
	add.s32 	%r12173, %r12172, %r12137;
	add.s32 	%r12174, %r12173, %r12171;
	add.s32 	%r12175, %r11993, %r12101;
	add.s32 	%r12176, %r12056, %r12174;
	sub.s32 	%r12177, %r12175, %r12176;
	mul.lo.s32 	%r12178, %r11963, %r21622;
	mul.hi.u32 	%r12179, %r11963, %r21622;
	mul.lo.s32 	%r12180, %r1481, %r21622;
	add.s32 	%r12181, %r12180, %r12179;
	setp.lt.u32 	%p2890, %r12181, %r12180;
	mul.hi.u32 	%r12182, %r1481, %r21622;
	selp.u32 	%r12183, 1, 0, %p2890;
	add.s32 	%r12184, %r12182, %r12183;
	add.s32 	%r12185, %r12181, %r12108;
	mul.lo.s32 	%r12186, %r1482, %r21622;
	add.s32 	%r12187, %r12186, %r12184;
	setp.lt.u32 	%p2891, %r12187, %r12186;
	mul.hi.u32 	%r12188, %r1482, %r21622;
	selp.u32 	%r12189, 1, 0, %p2891;
	add.s32 	%r12190, %r12188, %r12189;
	add.s32 	%r12191, %r12187, %r12118;
	mul.lo.s32 	%r12192, %r1483, %r21622;
	add.s32 	%r12193, %r12192, %r12190;
	setp.lt.u32 	%p2892, %r12193, %r12192;
	mul.hi.u32 	%r12194, %r1483, %r21622;
	selp.u32 	%r12195, 1, 0, %p2892;
	add.s32 	%r12196, %r12194, %r12195;
	add.s32 	%r12197, %r12193, %r12129;
	mul.lo.s32 	%r12198, %r1484, %r21622;
	add.s32 	%r12199, %r12198, %r12196;
	setp.lt.u32 	%p2893, %r12199, %r12198;
	mul.hi.u32 	%r12200, %r1484, %r21622;
	selp.u32 	%r12201, 1, 0, %p2893;
	add.s32 	%r12202, %r12200, %r12201;
	add.s32 	%r12203, %r12199, %r12140;
	mul.lo.s32 	%r12204, %r1485, %r21622;
	add.s32 	%r12205, %r12204, %r12202;
	setp.lt.u32 	%p2894, %r12205, %r12204;
	mul.hi.u32 	%r12206, %r1485, %r21622;
	selp.u32 	%r12207, 1, 0, %p2894;
	add.s32 	%r12208, %r12206, %r12207;
	add.s32 	%r12209, %r12205, %r12150;
	mul.lo.s32 	%r12210, %r1486, %r21622;
	add.s32 	%r12211, %r12210, %r12208;
	setp.lt.u32 	%p2895, %r12211, %r12210;
	mul.hi.u32 	%r12212, %r1486, %r21622;
	selp.u32 	%r12213, 1, 0, %p2895;
	add.s32 	%r12214, %r12212, %r12213;
	add.s32 	%r12215, %r12211, %r12160;
	mul.lo.s32 	%r12216, %r11964, %r21622;
	add.s32 	%r12217, %r12216, %r12214;
	setp.lt.u32 	%p2896, %r12217, %r12216;
	mul.hi.u32 	%r12218, %r11964, %r21622;
	selp.u32 	%r12219, 1, 0, %p2896;
	add.s32 	%r12220, %r12218, %r12219;
	add.s32 	%r12221, %r12220, %r12177;
	setp.lt.u32 	%p2897, %r12221, %r12220;
	mul.lo.s32 	%r12222, %r1512, %r12221;
	mul.hi.u32 	%r12223, %r1512, %r12221;
	sub.s32 	%r12224, %r12178, %r12222;
	setp.lt.u32 	%p2898, %r12178, %r12222;
	selp.u32 	%r12225, 1, 0, %p2898;
	mul.lo.s32 	%r12226, %r1, %r12221;
	add.s32 	%r12227, %r12226, %r12223;
	setp.lt.u32 	%p2899, %r12227, %r12226;
	mul.hi.u32 	%r12228, %r1, %r12221;
	selp.u32 	%r12229, 1, 0, %p2899;
	add.s32 	%r12230, %r12228, %r12229;
	selp.b32 	%r12231, -977, 0, %p2897;
	add.s32 	%r12232, %r12231, %r12227;
	add.s32 	%r12233, %r12232, %r12225;
	sub.s32 	%r12234, %r12185, %r12233;
	setp.lt.u32 	%p2900, %r12185, %r12233;
	setp.eq.s32 	%p2901, %r12233, 0;
	selp.b32 	%r12235, %r12225, 0, %p2901;
	selp.b32 	%r12236, 1, %r12235, %p2900;
	mul.lo.s32 	%r12237, %r1316, %r12221;
	add.s32 	%r12238, %r12237, %r12230;
	setp.lt.u32 	%p2902, %r12238, %r12237;
	mul.hi.u32 	%r12239, %r1316, %r12221;
	selp.u32 	%r12240, 1, 0, %p2902;
	add.s32 	%r12241, %r12239, %r12240;
	selp.b32 	%r12242, -2, 0, %p2897;
	add.s32 	%r12243, %r12242, %r12238;
	add.s32 	%r12244, %r12243, %r12236;
	sub.s32 	%r12245, %r12191, %r12244;
	setp.lt.u32 	%p2903, %r12191, %r12244;
	setp.eq.s32 	%p2904, %r12244, 0;
	selp.b32 	%r12246, %r12236, 0, %p2904;
	selp.b32 	%r12247, 1, %r12246, %p2903;
	mul.lo.s32 	%r12248, %r1317, %r12221;
	add.s32 	%r12249, %r12248, %r12241;
	setp.lt.u32 	%p2905, %r12249, %r12248;
	mul.hi.u32 	%r12250, %r1317, %r12221;
	selp.u32 	%r12251, 1, 0, %p2905;
	add.s32 	%r12252, %r12250, %r12251;
	selp.s32 	%r12253, -1, 0, %p2897;
	add.s32 	%r12254, %r12249, %r12253;
	add.s32 	%r12255, %r12254, %r12247;
	sub.s32 	%r12256, %r12197, %r12255;
	setp.lt.u32 	%p2906, %r12197, %r12255;
	setp.eq.s32 	%p2907, %r12255, 0;
	selp.b32 	%r12257, %r12247, 0, %p2907;
	selp.b32 	%r12258, 1, %r12257, %p2906;
	mul.lo.s32 	%r12259, %r2, %r12221;
	add.s32 	%r12260, %r12259, %r12252;
	setp.lt.u32 	%p2908, %r12260, %r12259;
	mul.hi.u32 	%r12261, %r2, %r12221;
	selp.u32 	%r12262, 1, 0, %p2908;
	add.s32 	%r12263, %r12261, %r12262;
	add.s32 	%r12264, %r12260, %r12253;
	add.s32 	%r12265, %r12264, %r12258;
	sub.s32 	%r12266, %r12203, %r12265;
	setp.lt.u32 	%p2909, %r12203, %r12265;
	setp.eq.s32 	%p2910, %r12265, 0;
	selp.b32 	%r12267, %r12258, 0, %p2910;
	selp.b32 	%r12268, 1, %r12267, %p2909;
	mul.lo.s32 	%r12269, %r1318, %r12221;
	add.s32 	%r12270, %r12269, %r12263;
	setp.lt.u32 	%p2911, %r12270, %r12269;
	mul.hi.u32 	%r12271, %r1318, %r12221;
	selp.u32 	%r12272, 1, 0, %p2911;
	add.s32 	%r12273, %r12271, %r12272;
	add.s32 	%r12274, %r12270, %r12253;
	add.s32 	%r12275, %r12274, %r12268;
	sub.s32 	%r12276, %r12209, %r12275;
	setp.lt.u32 	%p2912, %r12209, %r12275;
	setp.eq.s32 	%p2913, %r12275, 0;
	selp.b32 	%r12277, %r12268, 0, %p2913;
	selp.b32 	%r12278, 1, %r12277, %p2912;
	mul.lo.s32 	%r12279, %r1319, %r12221;
	add.s32 	%r12280, %r12279, %r12273;
	setp.lt.u32 	%p2914, %r12280, %r12279;
	mul.hi.u32 	%r12281, %r1319, %r12221;
	selp.u32 	%r12282, 1, 0, %p2914;
	add.s32 	%r12283, %r12281, %r12282;
	add.s32 	%r12284, %r12280, %r12253;
	add.s32 	%r12285, %r12284, %r12278;
	setp.gt.u32 	%p2915, %r12285, %r12215;
	setp.eq.s32 	%p2916, %r12285, 0;
	selp.b32 	%r12286, %r12278, 0, %p2916;
	selp.b32 	%r12287, 1, %r12286, %p2915;
	mad.lo.s32 	%r12288, %r1513, %r12221, %r12283;
	add.s32 	%r12289, %r12288, %r12253;
	add.s32 	%r12290, %r12289, %r12287;
	add.s32 	%r12291, %r12099, %r12217;
	add.s32 	%r12292, %r12169, %r12290;
	sub.s32 	%r12293, %r12291, %r12292;
	mul.lo.s32 	%r12294, %r11963, %r21621;
	mul.hi.u32 	%r12295, %r11963, %r21621;
	mul.lo.s32 	%r12296, %r1481, %r21621;
	add.s32 	%r12297, %r12296, %r12295;
	setp.lt.u32 	%p2917, %r12297, %r12296;
	mul.hi.u32 	%r12298, %r1481, %r21621;
	selp.u32 	%r12299, 1, 0, %p2917;
	add.s32 	%r12300, %r12298, %r12299;
	add.s32 	%r12301, %r12297, %r12224;
	mul.lo.s32 	%r12302, %r1482, %r21621;
	add.s32 	%r12303, %r12302, %r12300;
	setp.lt.u32 	%p2918, %r12303, %r12302;
	mul.hi.u32 	%r12304, %r1482, %r21621;
	selp.u32 	%r12305, 1, 0, %p2918;
	add.s32 	%r12306, %r12304, %r12305;
	add.s32 	%r12307, %r12303, %r12234;
	mul.lo.s32 	%r12308, %r1483, %r21621;
	add.s32 	%r12309, %r12308, %r12306;
	setp.lt.u32 	%p2919, %r12309, %r12308;
	mul.hi.u32 	%r12310, %r1483, %r21621;
	selp.u32 	%r12311, 1, 0, %p2919;
	add.s32 	%r12312, %r12310, %r12311;
	add.s32 	%r12313, %r12309, %r12245;
	mul.lo.s32 	%r12314, %r1484, %r21621;
	add.s32 	%r12315, %r12314, %r12312;
	setp.lt.u32 	%p2920, %r12315, %r12314;
	mul.hi.u32 	%r12316, %r1484, %r21621;
	selp.u32 	%r12317, 1, 0, %p2920;
	add.s32 	%r12318, %r12316, %r12317;
	add.s32 	%r12319, %r12315, %r12256;
	mul.lo.s32 	%r12320, %r1485, %r21621;
	add.s32 	%r12321, %r12320, %r12318;
	setp.lt.u32 	%p2921, %r12321, %r12320;
	mul.hi.u32 	%r12322, %r1485, %r21621;
	selp.u32 	%r12323, 1, 0, %p2921;
	add.s32 	%r12324, %r12322, %r12323;
	add.s32 	%r12325, %r12321, %r12266;
	mul.lo.s32 	%r12326, %r1486, %r21621;
	add.s32 	%r12327, %r12326, %r12324;
	setp.lt.u32 	%p2922, %r12327, %r12326;
	mul.hi.u32 	%r12328, %r1486, %r21621;
	selp.u32 	%r12329, 1, 0, %p2922;
	add.s32 	%r12330, %r12328, %r12329;
	add.s32 	%r12331, %r12327, %r12276;
	mul.lo.s32 	%r12332, %r11964, %r21621;
	add.s32 	%r12333, %r12332, %r12330;
	setp.lt.u32 	%p2923, %r12333, %r12332;
	mul.hi.u32 	%r12334, %r11964, %r21621;
	selp.u32 	%r12335, 1, 0, %p2923;
	add.s32 	%r12336, %r12334, %r12335;
	add.s32 	%r12337, %r12336, %r12293;
	setp.lt.u32 	%p2924, %r12337, %r12336;
	mul.lo.s32 	%r12338, %r1512, %r12337;
	mul.hi.u32 	%r12339, %r1512, %r12337;
	sub.s32 	%r12340, %r12294, %r12338;
	setp.lt.u32 	%p2925, %r12294, %r12338;
	selp.u32 	%r12341, 1, 0, %p2925;
	mul.lo.s32 	%r12342, %r1, %r12337;
	add.s32 	%r12343, %r12342, %r12339;
	setp.lt.u32 	%p2926, %r12343, %r12342;
	mul.hi.u32 	%r12344, %r1, %r12337;
	selp.u32 	%r12345, 1, 0, %p2926;
	add.s32 	%r12346, %r12344, %r12345;
	selp.b32 	%r12347, -977, 0, %p2924;
	add.s32 	%r12348, %r12347, %r12343;
	add.s32 	%r12349, %r12348, %r12341;
	sub.s32 	%r12350, %r12301, %r12349;
	setp.lt.u32 	%p2927, %r12301, %r12349;
	setp.eq.s32 	%p2928, %r12349, 0;
	selp.b32 	%r12351, %r12341, 0, %p2928;
	selp.b32 	%r12352, 1, %r12351, %p2927;
	mul.lo.s32 	%r12353, %r1316, %r12337;
	add.s32 	%r12354, %r12353, %r12346;
	setp.lt.u32 	%p2929, %r12354, %r12353;
	mul.hi.u32 	%r12355, %r1316, %r12337;
	selp.u32 	%r12356, 1, 0, %p2929;
	add.s32 	%r12357, %r12355, %r12356;
	selp.b32 	%r12358, -2, 0, %p2924;
	add.s32 	%r12359, %r12358, %r12354;
	add.s32 	%r12360, %r12359, %r12352;
	sub.s32 	%r12361, %r12307, %r12360;
	setp.lt.u32 	%p2930, %r12307, %r12360;
	setp.eq.s32 	%p2931, %r12360, 0;
	selp.b32 	%r12362, %r12352, 0, %p2931;
	selp.b32 	%r12363, 1, %r12362, %p2930;
	mul.lo.s32 	%r12364, %r1317, %r12337;
	add.s32 	%r12365, %r12364, %r12357;
	setp.lt.u32 	%p2932, %r12365, %r12364;
	mul.hi.u32 	%r12366, %r1317, %r12337;
	selp.u32 	%r12367, 1, 0, %p2932;
	add.s32 	%r12368, %r12366, %r12367;
	selp.s32 	%r12369, -1, 0, %p2924;
	add.s32 	%r12370, %r12365, %r12369;
	add.s32 	%r12371, %r12370, %r12363;
	sub.s32 	%r12372, %r12313, %r12371;
	setp.lt.u32 	%p2933, %r12313, %r12371;
	setp.eq.s32 	%p2934, %r12371, 0;
	selp.b32 	%r12373, %r12363, 0, %p2934;
	selp.b32 	%r12374, 1, %r12373, %p2933;
	mul.lo.s32 	%r12375, %r2, %r12337;
	add.s32 	%r12376, %r12375, %r12368;
	setp.lt.u32 	%p2935, %r12376, %r12375;
	mul.hi.u32 	%r12377, %r2, %r12337;
	selp.u32 	%r12378, 1, 0, %p2935;
	add.s32 	%r12379, %r12377, %r12378;
	add.s32 	%r12380, %r12376, %r12369;
	add.s32 	%r12381, %r12380, %r12374;
	sub.s32 	%r12382, %r12319, %r12381;
	setp.lt.u32 	%p2936, %r12319, %r12381;
	setp.eq.s32 	%p2937, %r12381, 0;
	selp.b32 	%r12383, %r12374, 0, %p2937;
	selp.b32 	%r12384, 1, %r12383, %p2936;
	mul.lo.s32 	%r12385, %r1318, %r12337;
	add.s32 	%r12386, %r12385, %r12379;
	setp.lt.u32 	%p2938, %r12386, %r12385;
	mul.hi.u32 	%r12387, %r1318, %r12337;
	selp.u32 	%r12388, 1, 0, %p2938;
	add.s32 	%r12389, %r12387, %r12388;
	add.s32 	%r12390, %r12386, %r12369;
	add.s32 	%r12391, %r12390, %r12384;
	sub.s32 	%r12392, %r12325, %r12391;
	setp.lt.u32 	%p2939, %r12325, %r12391;
	setp.eq.s32 	%p2940, %r12391, 0;
	selp.b32 	%r12393, %r12384, 0, %p2940;
	selp.b32 	%r12394, 1, %r12393, %p2939;
	mul.lo.s32 	%r12395, %r1319, %r12337;
	add.s32 	%r12396, %r12395, %r12389;
	setp.lt.u32 	%p2941, %r12396, %r12395;
	mul.hi.u32 	%r12397, %r1319, %r12337;
	selp.u32 	%r12398, 1, 0, %p2941;
	add.s32 	%r12399, %r12397, %r12398;
	add.s32 	%r12400, %r12396, %r12369;
	add.s32 	%r12401, %r12400, %r12394;
	setp.gt.u32 	%p2942, %r12401, %r12331;
	setp.eq.s32 	%p2943, %r12401, 0;
	selp.b32 	%r12402, %r12394, 0, %p2943;
	selp.b32 	%r12403, 1, %r12402, %p2942;
	mad.lo.s32 	%r12404, %r1513, %r12337, %r12399;
	add.s32 	%r12405, %r12404, %r12369;
	add.s32 	%r12406, %r12405, %r12403;
	add.s32 	%r12407, %r12215, %r12333;
	add.s32 	%r12408, %r12285, %r12406;
	sub.s32 	%r12409, %r12407, %r12408;
	mul.lo.s32 	%r12410, %r11963, %r21620;
	mul.hi.u32 	%r12411, %r11963, %r21620;
	mul.lo.s32 	%r12412, %r1481, %r21620;
	add.s32 	%r12413, %r12412, %r12411;
	setp.lt.u32 	%p2944, %r12413, %r12412;
	mul.hi.u32 	%r12414, %r1481, %r21620;
	selp.u32 	%r12415, 1, 0, %p2944;
	add.s32 	%r12416, %r12414, %r12415;
	add.s32 	%r12417, %r12413, %r12340;
	mul.lo.s32 	%r12418, %r1482, %r21620;
	add.s32 	%r12419, %r12418, %r12416;
	setp.lt.u32 	%p2945, %r12419, %r12418;
	mul.hi.u32 	%r12420, %r1482, %r21620;
	selp.u32 	%r12421, 1, 0, %p2945;
	add.s32 	%r12422, %r12420, %r12421;
	add.s32 	%r12423, %r12419, %r12350;
	mul.lo.s32 	%r12424, %r1483, %r21620;
	add.s32 	%r12425, %r12424, %r12422;
	setp.lt.u32 	%p2946, %r12425, %r12424;
	mul.hi.u32 	%r12426, %r1483, %r21620;
	selp.u32 	%r12427, 1, 0, %p2946;
	add.s32 	%r12428, %r12426, %r12427;
	add.s32 	%r12429, %r12425, %r12361;
	mul.lo.s32 	%r12430, %r1484, %r21620;
	add.s32 	%r12431, %r12430, %r12428;
	setp.lt.u32 	%p2947, %r12431, %r12430;
	mul.hi.u32 	%r12432, %r1484, %r21620;
	selp.u32 	%r12433, 1, 0, %p2947;
	add.s32 	%r12434, %r12432, %r12433;
	add.s32 	%r12435, %r12431, %r12372;
	mul.lo.s32 	%r12436, %r1485, %r21620;
	add.s32 	%r12437, %r12436, %r12434;
	setp.lt.u32 	%p2948, %r12437, %r12436;
	mul.hi.u32 	%r12438, %r1485, %r21620;
	selp.u32 	%r12439, 1, 0, %p2948;
	add.s32 	%r12440, %r12438, %r12439;
	add.s32 	%r12441, %r12437, %r12382;
	mul.lo.s32 	%r12442, %r1486, %r21620;
	add.s32 	%r12443, %r12442, %r12440;
	setp.lt.u32 	%p2949, %r12443, %r12442;
	mul.hi.u32 	%r12444, %r1486, %r21620;
	selp.u32 	%r12445, 1, 0, %p2949;
	add.s32 	%r12446, %r12444, %r12445;
	add.s32 	%r12447, %r12443, %r12392;
	mul.lo.s32 	%r12448, %r11964, %r21620;
	add.s32 	%r12449, %r12448, %r12446;
	setp.lt.u32 	%p2950, %r12449, %r12448;
	mul.hi.u32 	%r12450, %r11964, %r21620;
	selp.u32 	%r12451, 1, 0, %p2950;
	add.s32 	%r12452, %r12450, %r12451;
	add.s32 	%r12453, %r12452, %r12409;
	setp.lt.u32 	%p2951, %r12453, %r12452;
	mul.lo.s32 	%r12454, %r1512, %r12453;
	mul.hi.u32 	%r12455, %r1512, %r12453;
	sub.s32 	%r12456, %r12410, %r12454;
	setp.lt.u32 	%p2952, %r12410, %r12454;
	selp.u32 	%r12457, 1, 0, %p2952;
	mul.lo.s32 	%r12458, %r1, %r12453;
	add.s32 	%r12459, %r12458, %r12455;
	setp.lt.u32 	%p2953, %r12459, %r12458;
	mul.hi.u32 	%r12460, %r1, %r12453;
	selp.u32 	%r12461, 1, 0, %p2953;
	add.s32 	%r12462, %r12460, %r12461;
	selp.b32 	%r12463, -977, 0, %p2951;
	add.s32 	%r12464, %r12463, %r12459;
	add.s32 	%r12465, %r12464, %r12457;
	sub.s32 	%r12466, %r12417, %r12465;
	setp.lt.u32 	%p2954, %r12417, %r12465;
	setp.eq.s32 	%p2955, %r12465, 0;
	selp.b32 	%r12467, %r12457, 0, %p2955;
	selp.b32 	%r12468, 1, %r12467, %p2954;
	mul.lo.s32 	%r12469, %r1316, %r12453;
	add.s32 	%r12470, %r12469, %r12462;
	setp.lt.u32 	%p2956, %r12470, %r12469;
	mul.hi.u32 	%r12471, %r1316, %r12453;
	selp.u32 	%r12472, 1, 0, %p2956;
	add.s32 	%r12473, %r12471, %r12472;
	selp.b32 	%r12474, -2, 0, %p2951;
	add.s32 	%r12475, %r12474, %r12470;
	add.s32 	%r12476, %r12475, %r12468;
	sub.s32 	%r12477, %r12423, %r12476;
	setp.lt.u32 	%p2957, %r12423, %r12476;
	setp.eq.s32 	%p2958, %r12476, 0;
	selp.b32 	%r12478, %r12468, 0, %p2958;
	selp.b32 	%r12479, 1, %r12478, %p2957;
	mul.lo.s32 	%r12480, %r1317, %r12453;
	add.s32 	%r12481, %r12480, %r12473;
	setp.lt.u32 	%p2959, %r12481, %r12480;
	mul.hi.u32 	%r12482, %r1317, %r12453;
	selp.u32 	%r12483, 1, 0, %p2959;
	add.s32 	%r12484, %r12482, %r12483;
	selp.s32 	%r12485, -1, 0, %p2951;
	add.s32 	%r12486, %r12481, %r12485;
	add.s32 	%r12487, %r12486, %r12479;
	sub.s32 	%r12488, %r12429, %r12487;
	setp.lt.u32 	%p2960, %r12429, %r12487;
	setp.eq.s32 	%p2961, %r12487, 0;
	selp.b32 	%r12489, %r12479, 0, %p2961;
	selp.b32 	%r12490, 1, %r12489, %p2960;
	mul.lo.s32 	%r12491, %r2, %r12453;
	add.s32 	%r12492, %r12491, %r12484;
	setp.lt.u32 	%p2962, %r12492, %r12491;
	mul.hi.u32 	%r12493, %r2, %r12453;
	selp.u32 	%r12494, 1, 0, %p2962;
	add.s32 	%r12495, %r12493, %r12494;
	add.s32 	%r12496, %r12492, %r12485;
	add.s32 	%r12497, %r12496, %r12490;
	sub.s32 	%r12498, %r12435, %r12497;
	setp.lt.u32 	%p2963, %r12435, %r12497;
	setp.eq.s32 	%p2964, %r12497, 0;
	selp.b32 	%r12499, %r12490, 0, %p2964;
	selp.b32 	%r12500, 1, %r12499, %p2963;
	mul.lo.s32 	%r12501, %r1318, %r12453;
	add.s32 	%r12502, %r12501, %r12495;
	setp.lt.u32 	%p2965, %r12502, %r12501;
	mul.hi.u32 	%r12503, %r1318, %r12453;
	selp.u32 	%r12504, 1, 0, %p2965;
	add.s32 	%r12505, %r12503, %r12504;
	add.s32 	%r12506, %r12502, %r12485;
	add.s32 	%r12507, %r12506, %r12500;
	sub.s32 	%r12508, %r12441, %r12507;
	setp.lt.u32 	%p2966, %r12441, %r12507;
	setp.eq.s32 	%p2967, %r12507, 0;
	selp.b32 	%r12509, %r12500, 0, %p2967;
	selp.b32 	%r12510, 1, %r12509, %p2966;
	mul.lo.s32 	%r12511, %r1319, %r12453;
	add.s32 	%r12512, %r12511, %r12505;
	setp.lt.u32 	%p2968, %r12512, %r12511;
	mul.hi.u32 	%r12513, %r1319, %r12453;
	selp.u32 	%r12514, 1, 0, %p2968;
	add.s32 	%r12515, %r12513, %r12514;
	add.s32 	%r12516, %r12512, %r12485;
	add.s32 	%r12517, %r12516, %r12510;
	setp.gt.u32 	%p2969, %r12517, %r12447;
	setp.eq.s32 	%p2970, %r12517, 0;
	selp.b32 	%r12518, %r12510, 0, %p2970;
	selp.b32 	%r12519, 1, %r12518, %p2969;
	mad.lo.s32 	%r12520, %r1513, %r12453, %r12515;
	add.s32 	%r12521, %r12520, %r12485;
	add.s32 	%r12522, %r12521, %r12519;
	add.s32 	%r12523, %r12331, %r12449;
	add.s32 	%r12524, %r12401, %r12522;
	sub.s32 	%r12525, %r12523, %r12524;
	mul.lo.s32 	%r12526, %r11963, %r21619;
	mul.hi.u32 	%r12527, %r11963, %r21619;
	mul.lo.s32 	%r12528, %r1481, %r21619;
	add.s32 	%r12529, %r12528, %r12527;
	setp.lt.u32 	%p2971, %r12529, %r12528;
	mul.hi.u32 	%r12530, %r1481, %r21619;
	selp.u32 	%r12531, 1, 0, %p2971;
	add.s32 	%r12532, %r12530, %r12531;
	add.s32 	%r12533, %r12529, %r12456;
	mul.lo.s32 	%r12534, %r1482, %r21619;
	add.s32 	%r12535, %r12534, %r12532;
	setp.lt.u32 	%p2972, %r12535, %r12534;
	mul.hi.u32 	%r12536, %r1482, %r21619;
	selp.u32 	%r12537, 1, 0, %p2972;
	add.s32 	%r12538, %r12536, %r12537;
	add.s32 	%r12539, %r12535, %r12466;
	mul.lo.s32 	%r12540, %r1483, %r21619;
	add.s32 	%r12541, %r12540, %r12538;
	setp.lt.u32 	%p2973, %r12541, %r12540;
	mul.hi.u32 	%r12542, %r1483, %r21619;
	selp.u32 	%r12543, 1, 0, %p2973;
	add.s32 	%r12544, %r12542, %r12543;
	add.s32 	%r12545, %r12541, %r12477;
	mul.lo.s32 	%r12546, %r1484, %r21619;
	add.s32 	%r12547, %r12546, %r12544;
	setp.lt.u32 	%p2974, %r12547, %r12546;
	mul.hi.u32 	%r12548, %r1484, %r21619;
	selp.u32 	%r12549, 1, 0, %p2974;
	add.s32 	%r12550, %r12548, %r12549;
	add.s32 	%r12551, %r12547, %r12488;
	mul.lo.s32 	%r12552, %r1485, %r21619;
	add.s32 	%r12553, %r12552, %r12550;
	setp.lt.u32 	%p2975, %r12553, %r12552;
	mul.hi.u32 	%r12554, %r1485, %r21619;
	selp.u32 	%r12555, 1, 0, %p2975;
	add.s32 	%r12556, %r12554, %r12555;
	add.s32 	%r12557, %r12553, %r12498;
	mul.lo.s32 	%r12558, %r1486, %r21619;
	add.s32 	%r12559, %r12558, %r12556;
	setp.lt.u32 	%p2976, %r12559, %r12558;
	mul.hi.u32 	%r12560, %r1486, %r21619;
	selp.u32 	%r12561, 1, 0, %p2976;
	add.s32 	%r12562, %r12560, %r12561;
	add.s32 	%r12563, %r12559, %r12508;
	mul.lo.s32 	%r12564, %r11964, %r21619;
	add.s32 	%r12565, %r12564, %r12562;
	setp.lt.u32 	%p2977, %r12565, %r12564;
	mul.hi.u32 	%r12566, %r11964, %r21619;
	selp.u32 	%r12567, 1, 0, %p2977;
	add.s32 	%r12568, %r12566, %r12567;
	add.s32 	%r12569, %r12568, %r12525;
	setp.lt.u32 	%p2978, %r12569, %r12568;
	mul.lo.s32 	%r12570, %r1512, %r12569;
	mul.hi.u32 	%r12571, %r1512, %r12569;
	sub.s32 	%r12572, %r12526, %r12570;
	setp.lt.u32 	%p2979, %r12526, %r12570;
	selp.u32 	%r12573, 1, 0, %p2979;
	mul.lo.s32 	%r12574, %r1, %r12569;
	add.s32 	%r12575, %r12574, %r12571;
	setp.lt.u32 	%p2980, %r12575, %r12574;
	mul.hi.u32 	%r12576, %r1, %r12569;
	selp.u32 	%r12577, 1, 0, %p2980;
	add.s32 	%r12578, %r12576, %r12577;
	selp.b32 	%r12579, -977, 0, %p2978;
	add.s32 	%r12580, %r12579, %r12575;
	add.s32 	%r12581, %r12580, %r12573;
	sub.s32 	%r12582, %r12533, %r12581;
	setp.lt.u32 	%p2981, %r12533, %r12581;
	setp.eq.s32 	%p2982, %r12581, 0;
	selp.b32 	%r12583, %r12573, 0, %p2982;
	selp.b32 	%r12584, 1, %r12583, %p2981;
	mul.lo.s32 	%r12585, %r1316, %r12569;
	add.s32 	%r12586, %r12585, %r12578;
	setp.lt.u32 	%p2983, %r12586, %r12585;
	mul.hi.u32 	%r12587, %r1316, %r12569;
	selp.u32 	%r12588, 1, 0, %p2983;
	add.s32 	%r12589, %r12587, %r12588;
	selp.b32 	%r12590, -2, 0, %p2978;
	add.s32 	%r12591, %r12590, %r12586;
	add.s32 	%r12592, %r12591, %r12584;
	sub.s32 	%r12593, %r12539, %r12592;
	setp.lt.u32 	%p2984, %r12539, %r12592;
	setp.eq.s32 	%p2985, %r12592, 0;
	selp.b32 	%r12594, %r12584, 0, %p2985;
	selp.b32 	%r12595, 1, %r12594, %p2984;
	mul.lo.s32 	%r12596, %r1317, %r12569;
	add.s32 	%r12597, %r12596, %r12589;
	setp.lt.u32 	%p2986, %r12597, %r12596;
	mul.hi.u32 	%r12598, %r1317, %r12569;
	selp.u32 	%r12599, 1, 0, %p2986;
	add.s32 	%r12600, %r12598, %r12599;
	selp.s32 	%r12601, -1, 0, %p2978;
	add.s32 	%r12602, %r12597, %r12601;
	add.s32 	%r12603, %r12602, %r12595;
	sub.s32 	%r12604, %r12545, %r12603;
	setp.lt.u32 	%p2987, %r12545, %r12603;
	setp.eq.s32 	%p2988, %r12603, 0;
	selp.b32 	%r12605, %r12595, 0, %p2988;
	selp.b32 	%r12606, 1, %r12605, %p2987;
	mul.lo.s32 	%r12607, %r2, %r12569;
	add.s32 	%r12608, %r12607, %r12600;
	setp.lt.u32 	%p2989, %r12608, %r12607;
	mul.hi.u32 	%r12609, %r2, %r12569;
	selp.u32 	%r12610, 1, 0, %p2989;
	add.s32 	%r12611, %r12609, %r12610;
	add.s32 	%r12612, %r12608, %r12601;
	add.s32 	%r12613, %r12612, %r12606;
	sub.s32 	%r12614, %r12551, %r12613;
	setp.lt.u32 	%p2990, %r12551, %r12613;
	setp.eq.s32 	%p2991, %r12613, 0;
	selp.b32 	%r12615, %r12606, 0, %p2991;
	selp.b32 	%r12616, 1, %r12615, %p2990;
	mul.lo.s32 	%r12617, %r1318, %r12569;
	add.s32 	%r12618, %r12617, %r12611;
	setp.lt.u32 	%p2992, %r12618, %r12617;
	mul.hi.u32 	%r12619, %r1318, %r12569;
	selp.u32 	%r12620, 1, 0, %p2992;
	add.s32 	%r12621, %r12619, %r12620;
	add.s32 	%r12622, %r12618, %r12601;
	add.s32 	%r12623, %r12622, %r12616;
	sub.s32 	%r12624, %r12557, %r12623;
	setp.lt.u32 	%p2993, %r12557, %r12623;
	setp.eq.s32 	%p2994, %r12623, 0;
	selp.b32 	%r12625, %r12616, 0, %p2994;
	selp.b32 	%r12626, 1, %r12625, %p2993;
	mul.lo.s32 	%r12627, %r1319, %r12569;
	add.s32 	%r12628, %r12627, %r12621;
	setp.lt.u32 	%p2995, %r12628, %r12627;
	mul.hi.u32 	%r12629, %r1319, %r12569;
	selp.u32 	%r12630, 1, 0, %p2995;
	add.s32 	%r12631, %r12629, %r12630;
	add.s32 	%r12632, %r12628, %r12601;
	add.s32 	%r12633, %r12632, %r12626;
	setp.gt.u32 	%p2996, %r12633, %r12563;
	setp.eq.s32 	%p2997, %r12633, 0;
	selp.b32 	%r12634, %r12626, 0, %p2997;
	selp.b32 	%r12635, 1, %r12634, %p2996;
	mad.lo.s32 	%r12636, %r1513, %r12569, %r12631;
	add.s32 	%r12637, %r12636, %r12601;
	add.s32 	%r12638, %r12637, %r12635;
	add.s32 	%r12639, %r12447, %r12565;
	add.s32 	%r12640, %r12517, %r12638;
	sub.s32 	%r12641, %r12639, %r12640;
	mul.lo.s32 	%r12642, %r11963, %r21618;
	mul.hi.u32 	%r12643, %r11963, %r21618;
	mul.lo.s32 	%r12644, %r1481, %r21618;
	add.s32 	%r12645, %r12644, %r12643;
	setp.lt.u32 	%p2998, %r12645, %r12644;
	mul.hi.u32 	%r12646, %r1481, %r21618;
	selp.u32 	%r12647, 1, 0, %p2998;
	add.s32 	%r12648, %r12646, %r12647;
	add.s32 	%r12649, %r12645, %r12572;
	mul.lo.s32 	%r12650, %r1482, %r21618;
	add.s32 	%r12651, %r12650, %r12648;
	setp.lt.u32 	%p2999, %r12651, %r12650;
	mul.hi.u32 	%r12652, %r1482, %r21618;
	selp.u32 	%r12653, 1, 0, %p2999;
	add.s32 	%r12654, %r12652, %r12653;
	add.s32 	%r12655, %r12651, %r12582;
	mul.lo.s32 	%r12656, %r1483, %r21618;
	add.s32 	%r12657, %r12656, %r12654;
	setp.lt.u32 	%p3000, %r12657, %r12656;
	mul.hi.u32 	%r12658, %r1483, %r21618;
	selp.u32 	%r12659, 1, 0, %p3000;
	add.s32 	%r12660, %r12658, %r12659;
	add.s32 	%r12661, %r12657, %r12593;
	mul.lo.s32 	%r12662, %r1484, %r21618;
	add.s32 	%r12663, %r12662, %r12660;
	setp.lt.u32 	%p3001, %r12663, %r12662;
	mul.hi.u32 	%r12664, %r1484, %r21618;
	selp.u32 	%r12665, 1, 0, %p3001;
	add.s32 	%r12666, %r12664, %r12665;
	add.s32 	%r12667, %r12663, %r12604;
	mul.lo.s32 	%r12668, %r1485, %r21618;
	add.s32 	%r12669, %r12668, %r12666;
	setp.lt.u32 	%p3002, %r12669, %r12668;
	mul.hi.u32 	%r12670, %r1485, %r21618;
	selp.u32 	%r12671, 1, 0, %p3002;
	add.s32 	%r12672, %r12670, %r12671;
	add.s32 	%r12673, %r12669, %r12614;
	mul.lo.s32 	%r12674, %r1486, %r21618;
	add.s32 	%r12675, %r12674, %r12672;
	setp.lt.u32 	%p3003, %r12675, %r12674;
	mul.hi.u32 	%r12676, %r1486, %r21618;
	selp.u32 	%r12677, 1, 0, %p3003;
	add.s32 	%r12678, %r12676, %r12677;
	add.s32 	%r12679, %r12675, %r12624;
	mul.lo.s32 	%r12680, %r11964, %r21618;
	add.s32 	%r12681, %r12680, %r12678;
	setp.lt.u32 	%p3004, %r12681, %r12680;
	mul.hi.u32 	%r12682, %r11964, %r21618;
	selp.u32 	%r12683, 1, 0, %p3004;
	add.s32 	%r12684, %r12682, %r12683;
	add.s32 	%r12685, %r12684, %r12641;
	setp.lt.u32 	%p3005, %r12685, %r12684;
	mul.lo.s32 	%r12686, %r1512, %r12685;
	mul.hi.u32 	%r12687, %r1512, %r12685;
	sub.s32 	%r12688, %r12642, %r12686;
	setp.lt.u32 	%p3006, %r12642, %r12686;
	selp.u32 	%r12689, 1, 0, %p3006;
	mul.lo.s32 	%r12690, %r1, %r12685;
	add.s32 	%r12691, %r12690, %r12687;
	setp.lt.u32 	%p3007, %r12691, %r12690;
	mul.hi.u32 	%r12692, %r1, %r12685;
	selp.u32 	%r12693, 1, 0, %p3007;
	add.s32 	%r12694, %r12692, %r12693;
	selp.b32 	%r12695, -977, 0, %p3005;
	add.s32 	%r12696, %r12695, %r12691;
	add.s32 	%r12697, %r12696, %r12689;
	sub.s32 	%r12698, %r12649, %r12697;
	setp.lt.u32 	%p3008, %r12649, %r12697;
	setp.eq.s32 	%p3009, %r12697, 0;
	selp.b32 	%r12699, %r12689, 0, %p3009;
	selp.b32 	%r12700, 1, %r12699, %p3008;
	mul.lo.s32 	%r12701, %r1316, %r12685;
	add.s32 	%r12702, %r12701, %r12694;
	setp.lt.u32 	%p3010, %r12702, %r12701;
	mul.hi.u32 	%r12703, %r1316, %r12685;
	selp.u32 	%r12704, 1, 0, %p3010;
	add.s32 	%r12705, %r12703, %r12704;
	selp.b32 	%r12706, -2, 0, %p3005;
	add.s32 	%r12707, %r12706, %r12702;
	add.s32 	%r12708, %r12707, %r12700;
	sub.s32 	%r12709, %r12655, %r12708;
	setp.lt.u32 	%p3011, %r12655, %r12708;
	setp.eq.s32 	%p3012, %r12708, 0;
	selp.b32 	%r12710, %r12700, 0, %p3012;
	selp.b32 	%r12711, 1, %r12710, %p3011;
	mul.lo.s32 	%r12712, %r1317, %r12685;
	add.s32 	%r12713, %r12712, %r12705;
	setp.lt.u32 	%p3013, %r12713, %r12712;
	mul.hi.u32 	%r12714, %r1317, %r12685;
	selp.u32 	%r12715, 1, 0, %p3013;
	add.s32 	%r12716, %r12714, %r12715;
	selp.s32 	%r12717, -1, 0, %p3005;
	add.s32 	%r12718, %r12713, %r12717;
	add.s32 	%r12719, %r12718, %r12711;
	sub.s32 	%r12720, %r12661, %r12719;
	setp.lt.u32 	%p3014, %r12661, %r12719;
	setp.eq.s32 	%p3015, %r12719, 0;
	selp.b32 	%r12721, %r12711, 0, %p3015;
	selp.b32 	%r12722, 1, %r12721, %p3014;
	mul.lo.s32 	%r12723, %r2, %r12685;
	add.s32 	%r12724, %r12723, %r12716;
	setp.lt.u32 	%p3016, %r12724, %r12723;
	mul.hi.u32 	%r12725, %r2, %r12685;
	selp.u32 	%r12726, 1, 0, %p3016;
	add.s32 	%r12727, %r12725, %r12726;
	add.s32 	%r12728, %r12724, %r12717;
	add.s32 	%r12729, %r12728, %r12722;
	sub.s32 	%r12730, %r12667, %r12729;
	setp.lt.u32 	%p3017, %r12667, %r12729;
	setp.eq.s32 	%p3018, %r12729, 0;
	selp.b32 	%r12731, %r12722, 0, %p3018;
	selp.b32 	%r12732, 1, %r12731, %p3017;
	mul.lo.s32 	%r12733, %r1318, %r12685;
	add.s32 	%r12734, %r12733, %r12727;
	setp.lt.u32 	%p3019, %r12734, %r12733;
	mul.hi.u32 	%r12735, %r1318, %r12685;
	selp.u32 	%r12736, 1, 0, %p3019;
	add.s32 	%r12737, %r12735, %r12736;
	add.s32 	%r12738, %r12734, %r12717;
	add.s32 	%r12739, %r12738, %r12732;
	sub.s32 	%r12740, %r12673, %r12739;
	setp.lt.u32 	%p3020, %r12673, %r12739;
	setp.eq.s32 	%p3021, %r12739, 0;
	selp.b32 	%r12741, %r12732, 0, %p3021;
	selp.b32 	%r12742, 1, %r12741, %p3020;
	mul.lo.s32 	%r12743, %r1319, %r12685;
	add.s32 	%r12744, %r12743, %r12737;
	setp.lt.u32 	%p3022, %r12744, %r12743;
	mul.hi.u32 	%r12745, %r1319, %r12685;
	selp.u32 	%r12746, 1, 0, %p3022;
	add.s32 	%r12747, %r12745, %r12746;
	add.s32 	%r12748, %r12744, %r12717;
	add.s32 	%r12749, %r12748, %r12742;
	setp.gt.u32 	%p3023, %r12749, %r12679;
	setp.eq.s32 	%p3024, %r12749, 0;
	selp.b32 	%r12750, %r12742, 0, %p3024;
	selp.b32 	%r12751, 1, %r12750, %p3023;
	mad.lo.s32 	%r12752, %r1513, %r12685, %r12747;
	add.s32 	%r12753, %r12752, %r12717;
	add.s32 	%r12754, %r12753, %r12751;
	add.s32 	%r12755, %r12563, %r12681;
	add.s32 	%r12756, %r12633, %r12754;
	sub.s32 	%r12757, %r12755, %r12756;
	mul.lo.s32 	%r12758, %r11963, %r21617;
	mul.hi.u32 	%r12759, %r11963, %r21617;
	mul.lo.s32 	%r12760, %r1481, %r21617;
	add.s32 	%r12761, %r12760, %r12759;
	setp.lt.u32 	%p3025, %r12761, %r12760;
	mul.hi.u32 	%r12762, %r1481, %r21617;
	selp.u32 	%r12763, 1, 0, %p3025;
	add.s32 	%r12764, %r12762, %r12763;
	add.s32 	%r12765, %r12761, %r12688;
	mul.lo.s32 	%r12766, %r1482, %r21617;
	add.s32 	%r12767, %r12766, %r12764;
	setp.lt.u32 	%p3026, %r12767, %r12766;
	mul.hi.u32 	%r12768, %r1482, %r21617;
	selp.u32 	%r12769, 1, 0, %p3026;
	add.s32 	%r12770, %r12768, %r12769;
	add.s32 	%r12771, %r12767, %r12698;
	mul.lo.s32 	%r12772, %r1483, %r21617;
	add.s32 	%r12773, %r12772, %r12770;
	setp.lt.u32 	%p3027, %r12773, %r12772;
	mul.hi.u32 	%r12774, %r1483, %r21617;
	selp.u32 	%r12775, 1, 0, %p3027;
	add.s32 	%r12776, %r12774, %r12775;
	add.s32 	%r12777, %r12773, %r12709;
	mul.lo.s32 	%r12778, %r1484, %r21617;
	add.s32 	%r12779, %r12778, %r12776;
	setp.lt.u32 	%p3028, %r12779, %r12778;
	mul.hi.u32 	%r12780, %r1484, %r21617;
	selp.u32 	%r12781, 1, 0, %p3028;
	add.s32 	%r12782, %r12780, %r12781;
	add.s32 	%r12783, %r12779, %r12720;
	mul.lo.s32 	%r12784, %r1485, %r21617;
	add.s32 	%r12785, %r12784, %r12782;
	setp.lt.u32 	%p3029, %r12785, %r12784;
	mul.hi.u32 	%r12786, %r1485, %r21617;
	selp.u32 	%r12787, 1, 0, %p3029;
	add.s32 	%r12788, %r12786, %r12787;
	add.s32 	%r12789, %r12785, %r12730;
	mul.lo.s32 	%r12790, %r1486, %r21617;
	add.s32 	%r12791, %r12790, %r12788;
	setp.lt.u32 	%p3030, %r12791, %r12790;
	mul.hi.u32 	%r12792, %r1486, %r21617;
	selp.u32 	%r12793, 1, 0, %p3030;
	add.s32 	%r12794, %r12792, %r12793;
	add.s32 	%r12795, %r12791, %r12740;
	mul.lo.s32 	%r12796, %r11964, %r21617;
	add.s32 	%r12797, %r12796, %r12794;
	setp.lt.u32 	%p3031, %r12797, %r12796;
	mul.hi.u32 	%r12798, %r11964, %r21617;
	selp.u32 	%r12799, 1, 0, %p3031;
	add.s32 	%r12800, %r12798, %r12799;
	add.s32 	%r12801, %r12800, %r12757;
	setp.lt.u32 	%p3032, %r12801, %r12800;
	mul.lo.s32 	%r12802, %r1512, %r12801;
	mul.hi.u32 	%r12803, %r1512, %r12801;
	sub.s32 	%r1514, %r12758, %r12802;
	setp.lt.u32 	%p3033, %r12758, %r12802;
	selp.u32 	%r12804, 1, 0, %p3033;
	mul.lo.s32 	%r12805, %r1, %r12801;
	add.s32 	%r12806, %r12805, %r12803;
	setp.lt.u32 	%p3034, %r12806, %r12805;
	mul.hi.u32 	%r12807, %r1, %r12801;
	selp.u32 	%r12808, 1, 0, %p3034;
	add.s32 	%r12809, %r12807, %r12808;
	selp.b32 	%r12810, -977, 0, %p3032;
	add.s32 	%r12811, %r12810, %r12806;
	add.s32 	%r12812, %r12811, %r12804;
	sub.s32 	%r1515, %r12765, %r12812;
	setp.lt.u32 	%p3035, %r12765, %r12812;
	setp.eq.s32 	%p3036, %r12812, 0;
	selp.b32 	%r12813, %r12804, 0, %p3036;
	selp.b32 	%r12814, 1, %r12813, %p3035;
	mul.lo.s32 	%r12815, %r1316, %r12801;
	add.s32 	%r12816, %r12815, %r12809;
	setp.lt.u32 	%p3037, %r12816, %r12815;
	mul.hi.u32 	%r12817, %r1316, %r12801;
	selp.u32 	%r12818, 1, 0, %p3037;
	add.s32 	%r12819, %r12817, %r12818;
	selp.b32 	%r12820, -2, 0, %p3032;
	add.s32 	%r12821, %r12820, %r12816;
	add.s32 	%r12822, %r12821, %r12814;
	sub.s32 	%r1516, %r12771, %r12822;
	setp.lt.u32 	%p3038, %r12771, %r12822;
	setp.eq.s32 	%p3039, %r12822, 0;
	selp.b32 	%r12823, %r12814, 0, %p3039;
	selp.b32 	%r12824, 1, %r12823, %p3038;
	mul.lo.s32 	%r12825, %r1317, %r12801;
	add.s32 	%r12826, %r12825, %r12819;
	setp.lt.u32 	%p3040, %r12826, %r12825;
	mul.hi.u32 	%r12827, %r1317, %r12801;
	selp.u32 	%r12828, 1, 0, %p3040;
	add.s32 	%r12829, %r12827, %r12828;
	selp.s32 	%r12830, -1, 0, %p3032;
	add.s32 	%r12831, %r12826, %r12830;
	add.s32 	%r12832, %r12831, %r12824;
	sub.s32 	%r1517, %r12777, %r12832;
	setp.lt.u32 	%p3041, %r12777, %r12832;
	setp.eq.s32 	%p3042, %r12832, 0;
	selp.b32 	%r12833, %r12824, 0, %p3042;
	selp.b32 	%r12834, 1, %r12833, %p3041;
	mul.lo.s32 	%r12835, %r2, %r12801;
	add.s32 	%r12836, %r12835, %r12829;
	setp.lt.u32 	%p3043, %r12836, %r12835;
	mul.hi.u32 	%r12837, %r2, %r12801;
	selp.u32 	%r12838, 1, 0, %p3043;
	add.s32 	%r12839, %r12837, %r12838;
	add.s32 	%r12840, %r12836, %r12830;
	add.s32 	%r12841, %r12840, %r12834;
	sub.s32 	%r1518, %r12783, %r12841;
	setp.lt.u32 	%p3044, %r12783, %r12841;
	setp.eq.s32 	%p3045, %r12841, 0;
	selp.b32 	%r12842, %r12834, 0, %p3045;
	selp.b32 	%r12843, 1, %r12842, %p3044;
	mul.lo.s32 	%r12844, %r1318, %r12801;
	add.s32 	%r12845, %r12844, %r12839;
	setp.lt.u32 	%p3046, %r12845, %r12844;
	mul.hi.u32 	%r12846, %r1318, %r12801;
	selp.u32 	%r12847, 1, 0, %p3046;
	add.s32 	%r12848, %r12846, %r12847;
	add.s32 	%r12849, %r12845, %r12830;
	add.s32 	%r12850, %r12849, %r12843;
	sub.s32 	%r1519, %r12789, %r12850;
	setp.lt.u32 	%p3047, %r12789, %r12850;
	setp.eq.s32 	%p3048, %r12850, 0;
	selp.b32 	%r12851, %r12843, 0, %p3048;
	selp.b32 	%r12852, 1, %r12851, %p3047;
	mul.lo.s32 	%r12853, %r1319, %r12801;
	add.s32 	%r12854, %r12853, %r12848;
	setp.lt.u32 	%p3049, %r12854, %r12853;
	mul.hi.u32 	%r12855, %r1319, %r12801;
	selp.u32 	%r12856, 1, 0, %p3049;
	add.s32 	%r12857, %r12855, %r12856;
	add.s32 	%r12858, %r12854, %r12830;
	add.s32 	%r12859, %r12858, %r12852;
	sub.s32 	%r1520, %r12795, %r12859;
	setp.lt.u32 	%p3050, %r12795, %r12859;
	setp.eq.s32 	%p3051, %r12859, 0;
	selp.b32 	%r12860, %r12852, 0, %p3051;
	selp.b32 	%r12861, 1, %r12860, %p3050;
	mad.lo.s32 	%r12862, %r1513, %r12801, %r12857;
	add.s32 	%r12863, %r12862, %r12830;
	add.s32 	%r12864, %r12863, %r12861;
	add.s32 	%r12865, %r12679, %r12797;
	add.s32 	%r12866, %r12749, %r12864;
	sub.s32 	%r1521, %r12865, %r12866;
	mul.lo.s32 	%r12867, %r1514, %r1521;
	mul.hi.u32 	%r12868, %r1514, %r1521;
	mul.lo.s32 	%r12869, %r1515, %r1521;
	add.s32 	%r12870, %r12869, %r12868;
	setp.lt.u32 	%p3052, %r12870, %r12869;
	mul.hi.u32 	%r12871, %r1515, %r1521;
	selp.u32 	%r12872, 1, 0, %p3052;
	add.s32 	%r12873, %r12871, %r12872;
	mul.lo.s32 	%r12874, %r1516, %r1521;
	add.s32 	%r12875, %r12874, %r12873;
	setp.lt.u32 	%p3053, %r12875, %r12874;
	mul.hi.u32 	%r12876, %r1516, %r1521;
	selp.u32 	%r12877, 1, 0, %p3053;
	add.s32 	%r12878, %r12876, %r12877;
	mul.lo.s32 	%r12879, %r1517, %r1521;
	add.s32 	%r12880, %r12879, %r12878;
	setp.lt.u32 	%p3054, %r12880, %r12879;
	mul.hi.u32 	%r12881, %r1517, %r1521;
	selp.u32 	%r12882, 1, 0, %p3054;
	add.s32 	%r12883, %r12881, %r12882;
	mul.lo.s32 	%r12884, %r1518, %r1521;
	add.s32 	%r12885, %r12884, %r12883;
	setp.lt.u32 	%p3055, %r12885, %r12884;
	mul.hi.u32 	%r12886, %r1518, %r1521;
	selp.u32 	%r12887, 1, 0, %p3055;
	add.s32 	%r12888, %r12886, %r12887;
	mul.lo.s32 	%r12889, %r1519, %r1521;
	add.s32 	%r12890, %r12889, %r12888;
	setp.lt.u32 	%p3056, %r12890, %r12889;
	mul.hi.u32 	%r12891, %r1519, %r1521;
	selp.u32 	%r12892, 1, 0, %p3056;
	add.s32 	%r12893, %r12891, %r12892;
	mul.lo.s32 	%r12894, %r1520, %r1521;
	add.s32 	%r12895, %r12894, %r12893;
	setp.lt.u32 	%p3057, %r12895, %r12894;
	mul.hi.u32 	%r12896, %r1520, %r1521;
	selp.u32 	%r12897, 1, 0, %p3057;
	add.s32 	%r12898, %r12896, %r12897;
	mul.lo.s32 	%r12899, %r1521, %r1521;
	add.s32 	%r12900, %r12899, %r12898;
	setp.lt.u32 	%p3058, %r12900, %r12899;
	mul.hi.u32 	%r12901, %r1521, %r1521;
	selp.u32 	%r12902, 1, 0, %p3058;
	add.s32 	%r12903, %r12901, %r12902;
	mul.lo.s32 	%r12904, %r1512, %r12903;
	mul.hi.u32 	%r12905, %r1512, %r12903;
	sub.s32 	%r12906, %r12867, %r12904;
	setp.lt.u32 	%p3059, %r12867, %r12904;
	selp.u32 	%r12907, 1, 0, %p3059;
	mul.lo.s32 	%r12908, %r1, %r12903;
	add.s32 	%r12909, %r12908, %r12905;
	setp.lt.u32 	%p3060, %r12909, %r12908;
	mul.hi.u32 	%r12910, %r1, %r12903;
	selp.u32 	%r12911, 1, 0, %p3060;
	add.s32 	%r12912, %r12910, %r12911;
	add.s32 	%r12913, %r12909, %r12907;
	sub.s32 	%r12914, %r12870, %r12913;
	setp.lt.u32 	%p3061, %r12870, %r12913;
	setp.eq.s32 	%p3062, %r12913, 0;
	selp.b32 	%r12915, %r12907, 0, %p3062;
	selp.b32 	%r12916, 1, %r12915, %p3061;
	mul.lo.s32 	%r12917, %r1316, %r12903;
	add.s32 	%r12918, %r12917, %r12912;
	setp.lt.u32 	%p3063, %r12918, %r12917;
	mul.hi.u32 	%r12919, %r1316, %r12903;
	selp.u32 	%r12920, 1, 0, %p3063;
	add.s32 	%r12921, %r12919, %r12920;
	add.s32 	%r12922, %r12918, %r12916;
	sub.s32 	%r12923, %r12875, %r12922;
	setp.lt.u32 	%p3064, %r12875, %r12922;
	setp.eq.s32 	%p3065, %r12922, 0;
	selp.b32 	%r12924, %r12916, 0, %p3065;
	selp.b32 	%r12925, 1, %r12924, %p3064;
	mul.lo.s32 	%r12926, %r1317, %r12903;
	add.s32 	%r12927, %r12926, %r12921;
	setp.lt.u32 	%p3066, %r12927, %r12926;
	mul.hi.u32 	%r12928, %r1317, %r12903;
	selp.u32 	%r12929, 1, 0, %p3066;
	add.s32 	%r12930, %r12928, %r12929;
	add.s32 	%r12931, %r12927, %r12925;
	sub.s32 	%r12932, %r12880, %r12931;
	setp.lt.u32 	%p3067, %r12880, %r12931;
	setp.eq.s32 	%p3068, %r12931, 0;
	selp.b32 	%r12933, %r12925, 0, %p3068;
	selp.b32 	%r12934, 1, %r12933, %p3067;
	mul.lo.s32 	%r12935, %r2, %r12903;
	add.s32 	%r12936, %r12935, %r12930;
	setp.lt.u32 	%p3069, %r12936, %r12935;
	mul.hi.u32 	%r12937, %r2, %r12903;
	selp.u32 	%r12938, 1, 0, %p3069;
	add.s32 	%r12939, %r12937, %r12938;
	add.s32 	%r12940, %r12936, %r12934;
	sub.s32 	%r12941, %r12885, %r12940;
	setp.lt.u32 	%p3070, %r12885, %r12940;
	setp.eq.s32 	%p3071, %r12940, 0;
	selp.b32 	%r12942, %r12934, 0, %p3071;
	selp.b32 	%r12943, 1, %r12942, %p3070;
	mul.lo.s32 	%r12944, %r1318, %r12903;
	add.s32 	%r12945, %r12944, %r12939;
	setp.lt.u32 	%p3072, %r12945, %r12944;
	mul.hi.u32 	%r12946, %r1318, %r12903;
	selp.u32 	%r12947, 1, 0, %p3072;
	add.s32 	%r12948, %r12946, %r12947;
	add.s32 	%r12949, %r12945, %r12943;
	sub.s32 	%r12950, %r12890, %r12949;
	setp.lt.u32 	%p3073, %r12890, %r12949;
	setp.eq.s32 	%p3074, %r12949, 0;
	selp.b32 	%r12951, %r12943, 0, %p3074;
	selp.b32 	%r12952, 1, %r12951, %p3073;
	mul.lo.s32 	%r12953, %r1319, %r12903;
	add.s32 	%r12954, %r12953, %r12948;
	setp.lt.u32 	%p3075, %r12954, %r12953;
	mul.hi.u32 	%r12955, %r1319, %r12903;
	selp.u32 	%r12956, 1, 0, %p3075;
	add.s32 	%r12957, %r12955, %r12956;
	add.s32 	%r12958, %r12954, %r12952;
	setp.gt.u32 	%p3076, %r12958, %r12895;
	setp.eq.s32 	%p3077, %r12958, 0;
	selp.b32 	%r12959, %r12952, 0, %p3077;
	selp.b32 	%r12960, 1, %r12959, %p3076;
	mad.lo.s32 	%r12961, %r1513, %r12903, %r12957;
	add.s32 	%r12962, %r12961, %r12960;
	sub.s32 	%r12963, %r12900, %r12962;
	mul.lo.s32 	%r12964, %r1514, %r1520;
	mul.hi.u32 	%r12965, %r1514, %r1520;
	mul.lo.s32 	%r12966, %r1515, %r1520;
	add.s32 	%r12967, %r12966, %r12965;
	setp.lt.u32 	%p3078, %r12967, %r12966;
	mul.hi.u32 	%r12968, %r1515, %r1520;
	selp.u32 	%r12969, 1, 0, %p3078;
	add.s32 	%r12970, %r12968, %r12969;
	add.s32 	%r12971, %r12967, %r12906;
	mul.lo.s32 	%r12972, %r1516, %r1520;
	add.s32 	%r12973, %r12972, %r12970;
	setp.lt.u32 	%p3079, %r12973, %r12972;
	mul.hi.u32 	%r12974, %r1516, %r1520;
	selp.u32 	%r12975, 1, 0, %p3079;
	add.s32 	%r12976, %r12974, %r12975;
	add.s32 	%r12977, %r12973, %r12914;
	mul.lo.s32 	%r12978, %r1517, %r1520;
	add.s32 	%r12979, %r12978, %r12976;
	setp.lt.u32 	%p3080, %r12979, %r12978;
	mul.hi.u32 	%r12980, %r1517, %r1520;
	selp.u32 	%r12981, 1, 0, %p3080;
	add.s32 	%r12982, %r12980, %r12981;
	add.s32 	%r12983, %r12979, %r12923;
	mul.lo.s32 	%r12984, %r1518, %r1520;
	add.s32 	%r12985, %r12984, %r12982;
	setp.lt.u32 	%p3081, %r12985, %r12984;
	mul.hi.u32 	%r12986, %r1518, %r1520;
	selp.u32 	%r12987, 1, 0, %p3081;
	add.s32 	%r12988, %r12986, %r12987;
	add.s32 	%r12989, %r12985, %r12932;
	mul.lo.s32 	%r12990, %r1519, %r1520;
	add.s32 	%r12991, %r12990, %r12988;
	setp.lt.u32 	%p3082, %r12991, %r12990;
	mul.hi.u32 	%r12992, %r1519, %r1520;
	selp.u32 	%r12993, 1, 0, %p3082;
	add.s32 	%r12994, %r12992, %r12993;
	add.s32 	%r12995, %r12991, %r12941;
	mul.lo.s32 	%r12996, %r1520, %r1520;
	add.s32 	%r12997, %r12996, %r12994;
	setp.lt.u32 	%p3083, %r12997, %r12996;
	mul.hi.u32 	%r12998, %r1520, %r1520;
	selp.u32 	%r12999, 1, 0, %p3083;
	add.s32 	%r13000, %r12998, %r12999;
	add.s32 	%r13001, %r12997, %r12950;
	add.s32 	%r13002, %r12894, %r13000;
	setp.lt.u32 	%p3084, %r13002, %r12894;
	mul.hi.u32 	%r13003, %r1521, %r1520;
	selp.u32 	%r13004, 1, 0, %p3084;
	add.s32 	%r13005, %r13003, %r13004;
	add.s32 	%r13006, %r13005, %r12963;
	setp.lt.u32 	%p3085, %r13006, %r13005;
	mul.lo.s32 	%r13007, %r1512, %r13006;
	mul.hi.u32 	%r13008, %r1512, %r13006;
	sub.s32 	%r13009, %r12964, %r13007;
	setp.lt.u32 	%p3086, %r12964, %r13007;
	selp.u32 	%r13010, 1, 0, %p3086;
	mul.lo.s32 	%r13011, %r1, %r13006;
	add.s32 	%r13012, %r13011, %r13008;
	setp.lt.u32 	%p3087, %r13012, %r13011;
	mul.hi.u32 	%r13013, %r1, %r13006;
	selp.u32 	%r13014, 1, 0, %p3087;
	add.s32 	%r13015, %r13013, %r13014;
	selp.b32 	%r13016, -977, 0, %p3085;
	add.s32 	%r13017, %r13016, %r13012;
	add.s32 	%r13018, %r13017, %r13010;
	sub.s32 	%r13019, %r12971, %r13018;
	setp.lt.u32 	%p3088, %r12971, %r13018;
	setp.eq.s32 	%p3089, %r13018, 0;
	selp.b32 	%r13020, %r13010, 0, %p3089;
	selp.b32 	%r13021, 1, %r13020, %p3088;
	mul.lo.s32 	%r13022, %r1316, %r13006;
	add.s32 	%r13023, %r13022, %r13015;
	setp.lt.u32 	%p3090, %r13023, %r13022;
	mul.hi.u32 	%r13024, %r1316, %r13006;
	selp.u32 	%r13025, 1, 0, %p3090;
	add.s32 	%r13026, %r13024, %r13025;
	selp.b32 	%r13027, -2, 0, %p3085;
	add.s32 	%r13028, %r13027, %r13023;
	add.s32 	%r13029, %r13028, %r13021;
	sub.s32 	%r13030, %r12977, %r13029;
	setp.lt.u32 	%p3091, %r12977, %r13029;
	setp.eq.s32 	%p3092, %r13029, 0;
	selp.b32 	%r13031, %r13021, 0, %p3092;
	selp.b32 	%r13032, 1, %r13031, %p3091;
	mul.lo.s32 	%r13033, %r1317, %r13006;
	add.s32 	%r13034, %r13033, %r13026;
	setp.lt.u32 	%p3093, %r13034, %r13033;
	mul.hi.u32 	%r13035, %r1317, %r13006;
	selp.u32 	%r13036, 1, 0, %p3093;
	add.s32 	%r13037, %r13035, %r13036;
	selp.s32 	%r13038, -1, 0, %p3085;
	add.s32 	%r13039, %r13034, %r13038;
	add.s32 	%r13040, %r13039, %r13032;
	sub.s32 	%r13041, %r12983, %r13040;
	setp.lt.u32 	%p3094, %r12983, %r13040;
	setp.eq.s32 	%p3095, %r13040, 0;
	selp.b32 	%r13042, %r13032, 0, %p3095;
	selp.b32 	%r13043, 1, %r13042, %p3094;
	mul.lo.s32 	%r13044, %r2, %r13006;
	add.s32 	%r13045, %r13044, %r13037;
	setp.lt.u32 	%p3096, %r13045, %r13044;
	mul.hi.u32 	%r13046, %r2, %r13006;
	selp.u32 	%r13047, 1, 0, %p3096;
	add.s32 	%r13048, %r13046, %r13047;
	add.s32 	%r13049, %r13045, %r13038;
	add.s32 	%r13050, %r13049, %r13043;
	sub.s32 	%r13051, %r12989, %r13050;
	setp.lt.u32 	%p3097, %r12989, %r13050;
	setp.eq.s32 	%p3098, %r13050, 0;
	selp.b32 	%r13052, %r13043, 0, %p3098;
	selp.b32 	%r13053, 1, %r13052, %p3097;
	mul.lo.s32 	%r13054, %r1318, %r13006;
	add.s32 	%r13055, %r13054, %r13048;
	setp.lt.u32 	%p3099, %r13055, %r13054;
	mul.hi.u32 	%r13056, %r1318, %r13006;
	selp.u32 	%r13057, 1, 0, %p3099;
	add.s32 	%r13058, %r13056, %r13057;
	add.s32 	%r13059, %r13055, %r13038;
	add.s32 	%r13060, %r13059, %r13053;
	sub.s32 	%r13061, %r12995, %r13060;
	setp.lt.u32 	%p3100, %r12995, %r13060;
	setp.eq.s32 	%p3101, %r13060, 0;
	selp.b32 	%r13062, %r13053, 0, %p3101;
	selp.b32 	%r13063, 1, %r13062, %p3100;
	mul.lo.s32 	%r13064, %r1319, %r13006;
	add.s32 	%r13065, %r13064, %r13058;
	setp.lt.u32 	%p3102, %r13065, %r13064;
	mul.hi.u32 	%r13066, %r1319, %r13006;
	selp.u32 	%r13067, 1, 0, %p3102;
	add.s32 	%r13068, %r13066, %r13067;
	add.s32 	%r13069, %r13065, %r13038;
	add.s32 	%r13070, %r13069, %r13063;
	setp.gt.u32 	%p3103, %r13070, %r13001;
	setp.eq.s32 	%p3104, %r13070, 0;
	selp.b32 	%r13071, %r13063, 0, %p3104;
	selp.b32 	%r13072, 1, %r13071, %p3103;
	mad.lo.s32 	%r13073, %r1513, %r13006, %r13068;
	add.s32 	%r13074, %r13073, %r13038;
	add.s32 	%r13075, %r13074, %r13072;
	add.s32 	%r13076, %r12895, %r13002;
	add.s32 	%r13077, %r12958, %r13075;
	sub.s32 	%r13078, %r13076, %r13077;
	mul.lo.s32 	%r13079, %r1514, %r1519;
	mul.hi.u32 	%r13080, %r1514, %r1519;
	mul.lo.s32 	%r13081, %r1515, %r1519;
	add.s32 	%r13082, %r13081, %r13080;
	setp.lt.u32 	%p3105, %r13082, %r13081;
	mul.hi.u32 	%r13083, %r1515, %r1519;
	selp.u32 	%r13084, 1, 0, %p3105;
	add.s32 	%r13085, %r13083, %r13084;
	add.s32 	%r13086, %r13082, %r13009;
	mul.lo.s32 	%r13087, %r1516, %r1519;
	add.s32 	%r13088, %r13087, %r13085;
	setp.lt.u32 	%p3106, %r13088, %r13087;
	mul.hi.u32 	%r13089, %r1516, %r1519;
	selp.u32 	%r13090, 1, 0, %p3106;
	add.s32 	%r13091, %r13089, %r13090;
	add.s32 	%r13092, %r13088, %r13019;
	mul.lo.s32 	%r13093, %r1517, %r1519;
	add.s32 	%r13094, %r13093, %r13091;
	setp.lt.u32 	%p3107, %r13094, %r13093;
	mul.hi.u32 	%r13095, %r1517, %r1519;
	selp.u32 	%r13096, 1, 0, %p3107;
	add.s32 	%r13097, %r13095, %r13096;
	add.s32 	%r13098, %r13094, %r13030;
	mul.lo.s32 	%r13099, %r1518, %r1519;
	add.s32 	%r13100, %r13099, %r13097;
	setp.lt.u32 	%p3108, %r13100, %r13099;
	mul.hi.u32 	%r13101, %r1518, %r1519;
	selp.u32 	%r13102, 1, 0, %p3108;
	add.s32 	%r13103, %r13101, %r13102;
	add.s32 	%r13104, %r13100, %r13041;
	mul.lo.s32 	%r13105, %r1519, %r1519;
	add.s32 	%r13106, %r13105, %r13103;
	setp.lt.u32 	%p3109, %r13106, %r13105;
	mul.hi.u32 	%r13107, %r1519, %r1519;
	selp.u32 	%r13108, 1, 0, %p3109;
	add.s32 	%r13109, %r13107, %r13108;
	add.s32 	%r13110, %r13106, %r13051;
	add.s32 	%r13111, %r12990, %r13109;
	setp.lt.u32 	%p3110, %r13111, %r12990;
	mul.hi.u32 	%r13112, %r1520, %r1519;
	selp.u32 	%r13113, 1, 0, %p3110;
	add.s32 	%r13114, %r13112, %r13113;
	add.s32 	%r13115, %r13111, %r13061;
	add.s32 	%r13116, %r12889, %r13114;
	setp.lt.u32 	%p3111, %r13116, %r12889;
	mul.hi.u32 	%r13117, %r1521, %r1519;
	selp.u32 	%r13118, 1, 0, %p3111;
	add.s32 	%r13119, %r13117, %r13118;
	add.s32 	%r13120, %r13119, %r13078;
	setp.lt.u32 	%p3112, %r13120, %r13119;
	mul.lo.s32 	%r13121, %r1512, %r13120;
	mul.hi.u32 	%r13122, %r1512, %r13120;
	sub.s32 	%r13123, %r13079, %r13121;
	setp.lt.u32 	%p3113, %r13079, %r13121;
	selp.u32 	%r13124, 1, 0, %p3113;
	mul.lo.s32 	%r13125, %r1, %r13120;
	add.s32 	%r13126, %r13125, %r13122;
	setp.lt.u32 	%p3114, %r13126, %r13125;
	mul.hi.u32 	%r13127, %r1, %r13120;
	selp.u32 	%r13128, 1, 0, %p3114;
	add.s32 	%r13129, %r13127, %r13128;
	selp.b32 	%r13130, -977, 0, %p3112;
	add.s32 	%r13131, %r13130, %r13126;
	add.s32 	%r13132, %r13131, %r13124;
	sub.s32 	%r13133, %r13086, %r13132;
	setp.lt.u32 	%p3115, %r13086, %r13132;
	setp.eq.s32 	%p3116, %r13132, 0;
	selp.b32 	%r13134, %r13124, 0, %p3116;
	selp.b32 	%r13135, 1, %r13134, %p3115;
	mul.lo.s32 	%r13136, %r1316, %r13120;
	add.s32 	%r13137, %r13136, %r13129;
	setp.lt.u32 	%p3117, %r13137, %r13136;
	mul.hi.u32 	%r13138, %r1316, %r13120;
	selp.u32 	%r13139, 1, 0, %p3117;
	add.s32 	%r13140, %r13138, %r13139;
	selp.b32 	%r13141, -2, 0, %p3112;
	add.s32 	%r13142, %r13141, %r13137;
	add.s32 	%r13143, %r13142, %r13135;
	sub.s32 	%r13144, %r13092, %r13143;
	setp.lt.u32 	%p3118, %r13092, %r13143;
	setp.eq.s32 	%p3119, %r13143, 0;
	selp.b32 	%r13145, %r13135, 0, %p3119;
	selp.b32 	%r13146, 1, %r13145, %p3118;
	mul.lo.s32 	%r13147, %r1317, %r13120;
	add.s32 	%r13148, %r13147, %r13140;
	setp.lt.u32 	%p3120, %r13148, %r13147;
	mul.hi.u32 	%r13149, %r1317, %r13120;
	selp.u32 	%r13150, 1, 0, %p3120;
	add.s32 	%r13151, %r13149, %r13150;
	selp.s32 	%r13152, -1, 0, %p3112;
	add.s32 	%r13153, %r13148, %r13152;
	add.s32 	%r13154, %r13153, %r13146;
	sub.s32 	%r13155, %r13098, %r13154;
	setp.lt.u32 	%p3121, %r13098, %r13154;
	setp.eq.s32 	%p3122, %r13154, 0;
	selp.b32 	%r13156, %r13146, 0, %p3122;
	selp.b32 	%r13157, 1, %r13156, %p3121;
	mul.lo.s32 	%r13158, %r2, %r13120;
	add.s32 	%r13159, %r13158, %r13151;
	setp.lt.u32 	%p3123, %r13159, %r13158;
	mul.hi.u32 	%r13160, %r2, %r13120;
	selp.u32 	%r13161, 1, 0, %p3123;
	add.s32 	%r13162, %r13160, %r13161;
	add.s32 	%r13163, %r13159, %r13152;
	add.s32 	%r13164, %r13163, %r13157;
	sub.s32 	%r13165, %r13104, %r13164;
	setp.lt.u32 	%p3124, %r13104, %r13164;
	setp.eq.s32 	%p3125, %r13164, 0;
	selp.b32 	%r13166, %r13157, 0, %p3125;
	selp.b32 	%r13167, 1, %r13166, %p3124;
	mul.lo.s32 	%r13168, %r1318, %r13120;
	add.s32 	%r13169, %r13168, %r13162;
	setp.lt.u32 	%p3126, %r13169, %r13168;
	mul.hi.u32 	%r13170, %r1318, %r13120;
	selp.u32 	%r13171, 1, 0, %p3126;
	add.s32 	%r13172, %r13170, %r13171;
	add.s32 	%r13173, %r13169, %r13152;
	add.s32 	%r13174, %r13173, %r13167;
	sub.s32 	%r13175, %r13110, %r13174;
	setp.lt.u32 	%p3127, %r13110, %r13174;
	setp.eq.s32 	%p3128, %r13174, 0;
	selp.b32 	%r13176, %r13167, 0, %p3128;
	selp.b32 	%r13177, 1, %r13176, %p3127;
	mul.lo.s32 	%r13178, %r1319, %r13120;
	add.s32 	%r13179, %r13178, %r13172;
	setp.lt.u32 	%p3129, %r13179, %r13178;
	mul.hi.u32 	%r13180, %r1319, %r13120;
	selp.u32 	%r13181, 1, 0, %p3129;
	add.s32 	%r13182, %r13180, %r13181;
	add.s32 	%r13183, %r13179, %r13152;
	add.s32 	%r13184, %r13183, %r13177;
	setp.gt.u32 	%p3130, %r13184, %r13115;
	setp.eq.s32 	%p3131, %r13184, 0;
	selp.b32 	%r13185, %r13177, 0, %p3131;
	selp.b32 	%r13186, 1, %r13185, %p3130;
	mad.lo.s32 	%r13187, %r1513, %r13120, %r13182;
	add.s32 	%r13188, %r13187, %r13152;
	add.s32 	%r13189, %r13188, %r13186;
	add.s32 	%r13190, %r13001, %r13116;
	add.s32 	%r13191, %r13070, %r13189;
	sub.s32 	%r13192, %r13190, %r13191;
	mul.lo.s32 	%r13193, %r1514, %r1518;
	mul.hi.u32 	%r13194, %r1514, %r1518;
	mul.lo.s32 	%r13195, %r1515, %r1518;
	add.s32 	%r13196, %r13195, %r13194;
	setp.lt.u32 	%p3132, %r13196, %r13195;
	mul.hi.u32 	%r13197, %r1515, %r1518;
	selp.u32 	%r13198, 1, 0, %p3132;
	add.s32 	%r13199, %r13197, %r13198;
	add.s32 	%r13200, %r13196, %r13123;
	mul.lo.s32 	%r13201, %r1516, %r1518;
	add.s32 	%r13202, %r13201, %r13199;
	setp.lt.u32 	%p3133, %r13202, %r13201;
	mul.hi.u32 	%r13203, %r1516, %r1518;
	selp.u32 	%r13204, 1, 0, %p3133;
	add.s32 	%r13205, %r13203, %r13204;
	add.s32 	%r13206, %r13202, %r13133;
	mul.lo.s32 	%r13207, %r1517, %r1518;
	add.s32 	%r13208, %r13207, %r13205;
	setp.lt.u32 	%p3134, %r13208, %r13207;
	mul.hi.u32 	%r13209, %r1517, %r1518;
	selp.u32 	%r13210, 1, 0, %p3134;
	add.s32 	%r13211, %r13209, %r13210;
	add.s32 	%r13212, %r13208, %r13144;
	mul.lo.s32 	%r13213, %r1518, %r1518;
	add.s32 	%r13214, %r13213, %r13211;
	setp.lt.u32 	%p3135, %r13214, %r13213;
	mul.hi.u32 	%r13215, %r1518, %r1518;
	selp.u32 	%r13216, 1, 0, %p3135;
	add.s32 	%r13217, %r13215, %r13216;
	add.s32 	%r13218, %r13214, %r13155;
	add.s32 	%r13219, %r13099, %r13217;
	setp.lt.u32 	%p3136, %r13219, %r13099;
	mul.hi.u32 	%r13220, %r1519, %r1518;
	selp.u32 	%r13221, 1, 0, %p3136;
	add.s32 	%r13222, %r13220, %r13221;
	add.s32 	%r13223, %r13219, %r13165;
	add.s32 	%r13224, %r12984, %r13222;
	setp.lt.u32 	%p3137, %r13224, %r12984;
	mul.hi.u32 	%r13225, %r1520, %r1518;
	selp.u32 	%r13226, 1, 0, %p3137;
	add.s32 	%r13227, %r13225, %r13226;
	add.s32 	%r13228, %r13224, %r13175;
	add.s32 	%r13229, %r12884, %r13227;
	setp.lt.u32 	%p3138, %r13229, %r12884;
	mul.hi.u32 	%r13230, %r1521, %r1518;
	selp.u32 	%r13231, 1, 0, %p3138;
	add.s32 	%r13232, %r13230, %r13231;
	add.s32 	%r13233, %r13232, %r13192;
	setp.lt.u32 	%p3139, %r13233, %r13232;
	mul.lo.s32 	%r13234, %r1512, %r13233;
	mul.hi.u32 	%r13235, %r1512, %r13233;
	sub.s32 	%r13236, %r13193, %r13234;
	setp.lt.u32 	%p3140, %r13193, %r13234;
	selp.u32 	%r13237, 1, 0, %p3140;
	mul.lo.s32 	%r13238, %r1, %r13233;
	add.s32 	%r13239, %r13238, %r13235;
	setp.lt.u32 	%p3141, %r13239, %r13238;
	mul.hi.u32 	%r13240, %r1, %r13233;
	selp.u32 	%r13241, 1, 0, %p3141;
	add.s32 	%r13242, %r13240, %r13241;
	selp.b32 	%r13243, -977, 0, %p3139;
	add.s32 	%r13244, %r13243, %r13239;
	add.s32 	%r13245, %r13244, %r13237;
	sub.s32 	%r13246, %r13200, %r13245;
	setp.lt.u32 	%p3142, %r13200, %r13245;
	setp.eq.s32 	%p3143, %r13245, 0;
	selp.b32 	%r13247, %r13237, 0, %p3143;
	selp.b32 	%r13248, 1, %r13247, %p3142;
	mul.lo.s32 	%r13249, %r1316, %r13233;
	add.s32 	%r13250, %r13249, %r13242;
	setp.lt.u32 	%p3144, %r13250, %r13249;
	mul.hi.u32 	%r13251, %r1316, %r13233;
	selp.u32 	%r13252, 1, 0, %p3144;
	add.s32 	%r13253, %r13251, %r13252;
	selp.b32 	%r13254, -2, 0, %p3139;
	add.s32 	%r13255, %r13254, %r13250;
	add.s32 	%r13256, %r13255, %r13248;
	sub.s32 	%r13257, %r13206, %r13256;
	setp.lt.u32 	%p3145, %r13206, %r13256;
	setp.eq.s32 	%p3146, %r13256, 0;
	selp.b32 	%r13258, %r13248, 0, %p3146;
	selp.b32 	%r13259, 1, %r13258, %p3145;
	mul.lo.s32 	%r13260, %r1317, %r13233;
	add.s32 	%r13261, %r13260, %r13253;
	setp.lt.u32 	%p3147, %r13261, %r13260;
	mul.hi.u32 	%r13262, %r1317, %r13233;
	selp.u32 	%r13263, 1, 0, %p3147;
	add.s32 	%r13264, %r13262, %r13263;
	selp.s32 	%r13265, -1, 0, %p3139;
	add.s32 	%r13266, %r13261, %r13265;
	add.s32 	%r13267, %r13266, %r13259;
	sub.s32 	%r13268, %r13212, %r13267;
	setp.lt.u32 	%p3148, %r13212, %r13267;
	setp.eq.s32 	%p3149, %r13267, 0;
	selp.b32 	%r13269, %r13259, 0, %p3149;
	selp.b32 	%r13270, 1, %r13269, %p3148;
	mul.lo.s32 	%r13271, %r2, %r13233;
	add.s32 	%r13272, %r13271, %r13264;
	setp.lt.u32 	%p3150, %r13272, %r13271;
	mul.hi.u32 	%r13273, %r2, %r13233;
	selp.u32 	%r13274, 1, 0, %p3150;
	add.s32 	%r13275, %r13273, %r13274;
	add.s32 	%r13276, %r13272, %r13265;
	add.s32 	%r13277, %r13276, %r13270;
	sub.s32 	%r13278, %r13218, %r13277;
	setp.lt.u32 	%p3151, %r13218, %r13277;
	setp.eq.s32 	%p3152, %r13277, 0;
	selp.b32 	%r13279, %r13270, 0, %p3152;
	selp.b32 	%r13280, 1, %r13279, %p3151;
	mul.lo.s32 	%r13281, %r1318, %r13233;
	add.s32 	%r13282, %r13281, %r13275;
	setp.lt.u32 	%p3153, %r13282, %r13281;
	mul.hi.u32 	%r13283, %r1318, %r13233;
	selp.u32 	%r13284, 1, 0, %p3153;
	add.s32 	%r13285, %r13283, %r13284;
	add.s32 	%r13286, %r13282, %r13265;
	add.s32 	%r13287, %r13286, %r13280;
	sub.s32 	%r13288, %r13223, %r13287;
	setp.lt.u32 	%p3154, %r13223, %r13287;
	setp.eq.s32 	%p3155, %r13287, 0;
	selp.b32 	%r13289, %r13280, 0, %p3155;
	selp.b32 	%r13290, 1, %r13289, %p3154;
	mul.lo.s32 	%r13291, %r1319, %r13233;
	add.s32 	%r13292, %r13291, %r13285;
	setp.lt.u32 	%p3156, %r13292, %r13291;
	mul.hi.u32 	%r13293, %r1319, %r13233;
	selp.u32 	%r13294, 1, 0, %p3156;
	add.s32 	%r13295, %r13293, %r13294;
	add.s32 	%r13296, %r13292, %r13265;
	add.s32 	%r13297, %r13296, %r13290;
	setp.gt.u32 	%p3157, %r13297, %r13228;
	setp.eq.s32 	%p3158, %r13297, 0;
	selp.b32 	%r13298, %r13290, 0, %p3158;
	selp.b32 	%r13299, 1, %r13298, %p3157;
	mad.lo.s32 	%r13300, %r1513, %r13233, %r13295;
	add.s32 	%r13301, %r13300, %r13265;
	add.s32 	%r13302, %r13301, %r13299;
	add.s32 	%r13303, %r13115, %r13229;
	add.s32 	%r13304, %r13184, %r13302;
	sub.s32 	%r13305, %r13303, %r13304;
	mul.lo.s32 	%r13306, %r1514, %r1517;
	mul.hi.u32 	%r13307, %r1514, %r1517;
	mul.lo.s32 	%r13308, %r1515, %r1517;
	add.s32 	%r13309, %r13308, %r13307;
	setp.lt.u32 	%p3159, %r13309, %r13308;
	mul.hi.u32 	%r13310, %r1515, %r1517;
	selp.u32 	%r13311, 1, 0, %p3159;
	add.s32 	%r13312, %r13310, %r13311;
	add.s32 	%r13313, %r13309, %r13236;
	mul.lo.s32 	%r13314, %r1516, %r1517;
	add.s32 	%r13315, %r13314, %r13312;
	setp.lt.u32 	%p3160, %r13315, %r13314;
	mul.hi.u32 	%r13316, %r1516, %r1517;
	selp.u32 	%r13317, 1, 0, %p3160;
	add.s32 	%r13318, %r13316, %r13317;
	add.s32 	%r13319, %r13315, %r13246;
	mul.lo.s32 	%r13320, %r1517, %r1517;
	add.s32 	%r13321, %r13320, %r13318;
	setp.lt.u32 	%p3161, %r13321, %r13320;
	mul.hi.u32 	%r13322, %r1517, %r1517;
	selp.u32 	%r13323, 1, 0, %p3161;
	add.s32 	%r13324, %r13322, %r13323;
	add.s32 	%r13325, %r13321, %r13257;
	add.s32 	%r13326, %r13207, %r13324;
	setp.lt.u32 	%p3162, %r13326, %r13207;
	mul.hi.u32 	%r13327, %r1518, %r1517;
	selp.u32 	%r13328, 1, 0, %p3162;
	add.s32 	%r13329, %r13327, %r13328;
	add.s32 	%r13330, %r13326, %r13268;
	add.s32 	%r13331, %r13093, %r13329;
	setp.lt.u32 	%p3163, %r13331, %r13093;
	mul.hi.u32 	%r13332, %r1519, %r1517;
	selp.u32 	%r13333, 1, 0, %p3163;
	add.s32 	%r13334, %r13332, %r13333;
	add.s32 	%r13335, %r13331, %r13278;
	add.s32 	%r13336, %r12978, %r13334;
	setp.lt.u32 	%p3164, %r13336, %r12978;
	mul.hi.u32 	%r13337, %r1520, %r1517;
	selp.u32 	%r13338, 1, 0, %p3164;
	add.s32 	%r13339, %r13337, %r13338;
	add.s32 	%r13340, %r13336, %r13288;
	add.s32 	%r13341, %r12879, %r13339;
	setp.lt.u32 	%p3165, %r13341, %r12879;
	mul.hi.u32 	%r13342, %r1521, %r1517;
	selp.u32 	%r13343, 1, 0, %p3165;
	add.s32 	%r13344, %r13342, %r13343;
	add.s32 	%r13345, %r13344, %r13305;
	setp.lt.u32 	%p3166, %r13345, %r13344;
	mul.lo.s32 	%r13346, %r1512, %r13345;
	mul.hi.u32 	%r13347, %r1512, %r13345;
	sub.s32 	%r13348, %r13306, %r13346;
	setp.lt.u32 	%p3167, %r13306, %r13346;
	selp.u32 	%r13349, 1, 0, %p3167;
	mul.lo.s32 	%r13350, %r1, %r13345;
	add.s32 	%r13351, %r13350, %r13347;
	setp.lt.u32 	%p3168, %r13351, %r13350;
	mul.hi.u32 	%r13352, %r1, %r13345;
	selp.u32 	%r13353, 1, 0, %p3168;
	add.s32 	%r13354, %r13352, %r13353;
	selp.b32 	%r13355, -977, 0, %p3166;
	add.s32 	%r13356, %r13355, %r13351;
	add.s32 	%r13357, %r13356, %r13349;
	sub.s32 	%r13358, %r13313, %r13357;
	setp.lt.u32 	%p3169, %r13313, %r13357;
	setp.eq.s32 	%p3170, %r13357, 0;
	selp.b32 	%r13359, %r13349, 0, %p3170;
	selp.b32 	%r13360, 1, %r13359, %p3169;
	mul.lo.s32 	%r13361, %r1316, %r13345;
	add.s32 	%r13362, %r13361, %r13354;
	setp.lt.u32 	%p3171, %r13362, %r13361;
	mul.hi.u32 	%r13363, %r1316, %r13345;
	selp.u32 	%r13364, 1, 0, %p3171;
	add.s32 	%r13365, %r13363, %r13364;
	selp.b32 	%r13366, -2, 0, %p3166;
	add.s32 	%r13367, %r13366, %r13362;
	add.s32 	%r13368, %r13367, %r13360;
	sub.s32 	%r13369, %r13319, %r13368;
	setp.lt.u32 	%p3172, %r13319, %r13368;
	setp.eq.s32 	%p3173, %r13368, 0;
	selp.b32 	%r13370, %r13360, 0, %p3173;
	selp.b32 	%r13371, 1, %r13370, %p3172;
	mul.lo.s32 	%r13372, %r1317, %r13345;
	add.s32 	%r13373, %r13372, %r13365;
	setp.lt.u32 	%p3174, %r13373, %r13372;
	mul.hi.u32 	%r13374, %r1317, %r13345;
	selp.u32 	%r13375, 1, 0, %p3174;
	add.s32 	%r13376, %r13374, %r13375;
	selp.s32 	%r13377, -1, 0, %p3166;
	add.s32 	%r13378, %r13373, %r13377;
	add.s32 	%r13379, %r13378, %r13371;
	sub.s32 	%r13380, %r13325, %r13379;
	setp.lt.u32 	%p3175, %r13325, %r13379;
	setp.eq.s32 	%p3176, %r13379, 0;
	selp.b32 	%r13381, %r13371, 0, %p3176;
	selp.b32 	%r13382, 1, %r13381, %p3175;
	mul.lo.s32 	%r13383, %r2, %r13345;
	add.s32 	%r13384, %r13383, %r13376;
	setp.lt.u32 	%p3177, %r13384, %r13383;
	mul.hi.u32 	%r13385, %r2, %r13345;
	selp.u32 	%r13386, 1, 0, %p3177;
	add.s32 	%r13387, %r13385, %r13386;
	add.s32 	%r13388, %r13384, %r13377;
	add.s32 	%r13389, %r13388, %r13382;
	sub.s32 	%r13390, %r13330, %r13389;
	setp.lt.u32 	%p3178, %r13330, %r13389;
	setp.eq.s32 	%p3179, %r13389, 0;
	selp.b32 	%r13391, %r13382, 0, %p3179;
	selp.b32 	%r13392, 1, %r13391, %p3178;
	mul.lo.s32 	%r13393, %r1318, %r13345;
	add.s32 	%r13394, %r13393, %r13387;
	setp.lt.u32 	%p3180, %r13394, %r13393;
	mul.hi.u32 	%r13395, %r1318, %r13345;
	selp.u32 	%r13396, 1, 0, %p3180;
	add.s32 	%r13397, %r13395, %r13396;
	add.s32 	%r13398, %r13394, %r13377;
	add.s32 	%r13399, %r13398, %r13392;
	sub.s32 	%r13400, %r13335, %r13399;
	setp.lt.u32 	%p3181, %r13335, %r13399;
	setp.eq.s32 	%p3182, %r13399, 0;
	selp.b32 	%r13401, %r13392, 0, %p3182;
	selp.b32 	%r13402, 1, %r13401, %p3181;
	mul.lo.s32 	%r13403, %r1319, %r13345;
	add.s32 	%r13404, %r13403, %r13397;
	setp.lt.u32 	%p3183, %r13404, %r13403;
	mul.hi.u32 	%r13405, %r1319, %r13345;
	selp.u32 	%r13406, 1, 0, %p3183;
	add.s32 	%r13407, %r13405, %r13406;
	add.s32 	%r13408, %r13404, %r13377;
	add.s32 	%r13409, %r13408, %r13402;
	setp.gt.u32 	%p3184, %r13409, %r13340;
	setp.eq.s32 	%p3185, %r13409, 0;
	selp.b32 	%r13410, %r13402, 0, %p3185;
	selp.b32 	%r13411, 1, %r13410, %p3184;
	mad.lo.s32 	%r13412, %r1513, %r13345, %r13407;
	add.s32 	%r13413, %r13412, %r13377;
	add.s32 	%r13414, %r13413, %r13411;
	add.s32 	%r13415, %r13228, %r13341;
	add.s32 	%r13416, %r13297, %r13414;
	sub.s32 	%r13417, %r13415, %r13416;
	mul.lo.s32 	%r13418, %r1514, %r1516;
	mul.hi.u32 	%r13419, %r1514, %r1516;
	mul.lo.s32 	%r13420, %r1515, %r1516;
	add.s32 	%r13421, %r13420, %r13419;
	setp.lt.u32 	%p3186, %r13421, %r13420;
	mul.hi.u32 	%r13422, %r1515, %r1516;
	selp.u32 	%r13423, 1, 0, %p3186;
	add.s32 	%r13424, %r13422, %r13423;
	add.s32 	%r13425, %r13421, %r13348;
	mul.lo.s32 	%r13426, %r1516, %r1516;
	add.s32 	%r13427, %r13426, %r13424;
	setp.lt.u32 	%p3187, %r13427, %r13426;
	mul.hi.u32 	%r13428, %r1516, %r1516;
	selp.u32 	%r13429, 1, 0, %p3187;
	add.s32 	%r13430, %r13428, %r13429;
	add.s32 	%r13431, %r13427, %r13358;
	add.s32 	%r13432, %r13314, %r13430;
	setp.lt.u32 	%p3188, %r13432, %r13314;
	mul.hi.u32 	%r13433, %r1517, %r1516;
	selp.u32 	%r13434, 1, 0, %p3188;
	add.s32 	%r13435, %r13433, %r13434;
	add.s32 	%r13436, %r13432, %r13369;
	add.s32 	%r13437, %r13201, %r13435;
	setp.lt.u32 	%p3189, %r13437, %r13201;
	mul.hi.u32 	%r13438, %r1518, %r1516;
	selp.u32 	%r13439, 1, 0, %p3189;
	add.s32 	%r13440, %r13438, %r13439;
	add.s32 	%r13441, %r13437, %r13380;
	add.s32 	%r13442, %r13087, %r13440;
	setp.lt.u32 	%p3190, %r13442, %r13087;
	mul.hi.u32 	%r13443, %r1519, %r1516;
	selp.u32 	%r13444, 1, 0, %p3190;
	add.s32 	%r13445, %r13443, %r13444;
	add.s32 	%r13446, %r13442, %r13390;
	add.s32 	%r13447, %r12972, %r13445;
	setp.lt.u32 	%p3191, %r13447, %r12972;
	mul.hi.u32 	%r13448, %r1520, %r1516;
	selp.u32 	%r13449, 1, 0, %p3191;
	add.s32 	%r13450, %r13448, %r13449;
	add.s32 	%r13451, %r13447, %r13400;
	add.s32 	%r13452, %r12874, %r13450;
	setp.lt.u32 	%p3192, %r13452, %r12874;
	mul.hi.u32 	%r13453, %r1521, %r1516;
	selp.u32 	%r13454, 1, 0, %p3192;
	add.s32 	%r13455, %r13453, %r13454;
	add.s32 	%r13456, %r13455, %r13417;
	setp.lt.u32 	%p3193, %r13456, %r13455;
	mul.lo.s32 	%r13457, %r1512, %r13456;
	mul.hi.u32 	%r13458, %r1512, %r13456;
	sub.s32 	%r13459, %r13418, %r13457;
	setp.lt.u32 	%p3194, %r13418, %r13457;
	selp.u32 	%r13460, 1, 0, %p3194;
	mul.lo.s32 	%r13461, %r1, %r13456;
	add.s32 	%r13462, %r13461, %r13458;
	setp.lt.u32 	%p3195, %r13462, %r13461;
	mul.hi.u32 	%r13463, %r1, %r13456;
	selp.u32 	%r13464, 1, 0, %p3195;
	add.s32 	%r13465, %r13463, %r13464;
	selp.b32 	%r13466, -977, 0, %p3193;
	add.s32 	%r13467, %r13466, %r13462;
	add.s32 	%r13468, %r13467, %r13460;
	sub.s32 	%r13469, %r13425, %r13468;
	setp.lt.u32 	%p3196, %r13425, %r13468;
	setp.eq.s32 	%p3197, %r13468, 0;
	selp.b32 	%r13470, %r13460, 0, %p3197;
	selp.b32 	%r13471, 1, %r13470, %p3196;
	mul.lo.s32 	%r13472, %r1316, %r13456;
	add.s32 	%r13473, %r13472, %r13465;
	setp.lt.u32 	%p3198, %r13473, %r13472;
	mul.hi.u32 	%r13474, %r1316, %r13456;
	selp.u32 	%r13475, 1, 0, %p3198;
	add.s32 	%r13476, %r13474, %r13475;
	selp.b32 	%r13477, -2, 0, %p3193;
	add.s32 	%r13478, %r13477, %r13473;
	add.s32 	%r13479, %r13478, %r13471;
	sub.s32 	%r13480, %r13431, %r13479;
	setp.lt.u32 	%p3199, %r13431, %r13479;
	setp.eq.s32 	%p3200, %r13479, 0;
	selp.b32 	%r13481, %r13471, 0, %p3200;
	selp.b32 	%r13482, 1, %r13481, %p3199;
	mul.lo.s32 	%r13483, %r1317, %r13456;
	add.s32 	%r13484, %r13483, %r13476;
	setp.lt.u32 	%p3201, %r13484, %r13483;
	mul.hi.u32 	%r13485, %r1317, %r13456;
	selp.u32 	%r13486, 1, 0, %p3201;
	add.s32 	%r13487, %r13485, %r13486;
	selp.s32 	%r13488, -1, 0, %p3193;
	add.s32 	%r13489, %r13484, %r13488;
	add.s32 	%r13490, %r13489, %r13482;
	sub.s32 	%r13491, %r13436, %r13490;
	setp.lt.u32 	%p3202, %r13436, %r13490;
	setp.eq.s32 	%p3203, %r13490, 0;
	selp.b32 	%r13492, %r13482, 0, %p3203;
	selp.b32 	%r13493, 1, %r13492, %p3202;
	mul.lo.s32 	%r13494, %r2, %r13456;
	add.s32 	%r13495, %r13494, %r13487;
	setp.lt.u32 	%p3204, %r13495, %r13494;
	mul.hi.u32 	%r13496, %r2, %r13456;
	selp.u32 	%r13497, 1, 0, %p3204;
	add.s32 	%r13498, %r13496, %r13497;
	add.s32 	%r13499, %r13495, %r13488;
	add.s32 	%r13500, %r13499, %r13493;
	sub.s32 	%r13501, %r13441, %r13500;
	setp.lt.u32 	%p3205, %r13441, %r13500;
	setp.eq.s32 	%p3206, %r13500, 0;
	selp.b32 	%r13502, %r13493, 0, %p3206;
	selp.b32 	%r13503, 1, %r13502, %p3205;
	mul.lo.s32 	%r13504, %r1318, %r13456;
	add.s32 	%r13505, %r13504, %r13498;
	setp.lt.u32 	%p3207, %r13505, %r13504;
	mul.hi.u32 	%r13506, %r1318, %r13456;
	selp.u32 	%r13507, 1, 0, %p3207;
	add.s32 	%r13508, %r13506, %r13507;
	add.s32 	%r13509, %r13505, %r13488;
	add.s32 	%r13510, %r13509, %r13503;
	sub.s32 	%r13511, %r13446, %r13510;
	setp.lt.u32 	%p3208, %r13446, %r13510;
	setp.eq.s32 	%p3209, %r13510, 0;
	selp.b32 	%r13512, %r13503, 0, %p3209;
	selp.b32 	%r13513, 1, %r13512, %p3208;
	mul.lo.s32 	%r13514, %r1319, %r13456;
	add.s32 	%r13515, %r13514, %r13508;
	setp.lt.u32 	%p3210, %r13515, %r13514;
	mul.hi.u32 	%r13516, %r1319, %r13456;
	selp.u32 	%r13517, 1, 0, %p3210;
	add.s32 	%r13518, %r13516, %r13517;
	add.s32 	%r13519, %r13515, %r13488;
	add.s32 	%r13520, %r13519, %r13513;
	setp.gt.u32 	%p3211, %r13520, %r13451;
	setp.eq.s32 	%p3212, %r13520, 0;
	selp.b32 	%r13521, %r13513, 0, %p3212;
	selp.b32 	%r13522, 1, %r13521, %p3211;
	mad.lo.s32 	%r13523, %r1513, %r13456, %r13518;
	add.s32 	%r13524, %r13523, %r13488;
	add.s32 	%r13525, %r13524, %r13522;
	add.s32 	%r13526, %r13340, %r13452;
	add.s32 	%r13527, %r13409, %r13525;
	sub.s32 	%r13528, %r13526, %r13527;
	mul.lo.s32 	%r13529, %r1514, %r1515;
	mul.hi.u32 	%r13530, %r1514, %r1515;
	mul.lo.s32 	%r13531, %r1515, %r1515;
	add.s32 	%r13532, %r13531, %r13530;
	setp.lt.u32 	%p3213, %r13532, %r13531;
	mul.hi.u32 	%r13533, %r1515, %r1515;
	selp.u32 	%r13534, 1, 0, %p3213;
	add.s32 	%r13535, %r13533, %r13534;
	add.s32 	%r13536, %r13532, %r13459;
	add.s32 	%r13537, %r13420, %r13535;
	setp.lt.u32 	%p3214, %r13537, %r13420;
	mul.hi.u32 	%r13538, %r1516, %r1515;
	selp.u32 	%r13539, 1, 0, %p3214;
	add.s32 	%r13540, %r13538, %r13539;
	add.s32 	%r13541, %r13537, %r13469;
	add.s32 	%r13542, %r13308, %r13540;
	setp.lt.u32 	%p3215, %r13542, %r13308;
	mul.hi.u32 	%r13543, %r1517, %r1515;
	selp.u32 	%r13544, 1, 0, %p3215;
	add.s32 	%r13545, %r13543, %r13544;
	add.s32 	%r13546, %r13542, %r13480;
	add.s32 	%r13547, %r13195, %r13545;
	setp.lt.u32 	%p3216, %r13547, %r13195;
	mul.hi.u32 	%r13548, %r1518, %r1515;
	selp.u32 	%r13549, 1, 0, %p3216;
	add.s32 	%r13550, %r13548, %r13549;
	add.s32 	%r13551, %r13547, %r13491;
	add.s32 	%r13552, %r13081, %r13550;
	setp.lt.u32 	%p3217, %r13552, %r13081;
	mul.hi.u32 	%r13553, %r1519, %r1515;
	selp.u32 	%r13554, 1, 0, %p3217;
	add.s32 	%r13555, %r13553, %r13554;
	add.s32 	%r13556, %r13552, %r13501;
	add.s32 	%r13557, %r12966, %r13555;
	setp.lt.u32 	%p3218, %r13557, %r12966;
	mul.hi.u32 	%r13558, %r1520, %r1515;
	selp.u32 	%r13559, 1, 0, %p3218;
	add.s32 	%r13560, %r13558, %r13559;
	add.s32 	%r13561, %r13557, %r13511;
	add.s32 	%r13562, %r12869, %r13560;
	setp.lt.u32 	%p3219, %r13562, %r12869;
	mul.hi.u32 	%r13563, %r1521, %r1515;
	selp.u32 	%r13564, 1, 0, %p3219;
	add.s32 	%r13565, %r13563, %r13564;
	add.s32 	%r13566, %r13565, %r13528;
	setp.lt.u32 	%p3220, %r13566, %r13565;
	mul.lo.s32 	%r13567, %r1512, %r13566;
	mul.hi.u32 	%r13568, %r1512, %r13566;
	sub.s32 	%r13569, %r13529, %r13567;
	setp.lt.u32 	%p3221, %r13529, %r13567;
	selp.u32 	%r13570, 1, 0, %p3221;
	mul.lo.s32 	%r13571, %r1, %r13566;
	add.s32 	%r13572, %r13571, %r13568;
	setp.lt.u32 	%p3222, %r13572, %r13571;
	mul.hi.u32 	%r13573, %r1, %r13566;
	selp.u32 	%r13574, 1, 0, %p3222;
	add.s32 	%r13575, %r13573, %r13574;
	selp.b32 	%r13576, -977, 0, %p3220;
	add.s32 	%r13577, %r13576, %r13572;
	add.s32 	%r13578, %r13577, %r13570;
	sub.s32 	%r13579, %r13536, %r13578;
	setp.lt.u32 	%p3223, %r13536, %r13578;
	setp.eq.s32 	%p3224, %r13578, 0;
	selp.b32 	%r13580, %r13570, 0, %p3224;
	selp.b32 	%r13581, 1, %r13580, %p3223;
	mul.lo.s32 	%r13582, %r1316, %r13566;
	add.s32 	%r13583, %r13582, %r13575;
	setp.lt.u32 	%p3225, %r13583, %r13582;
	mul.hi.u32 	%r13584, %r1316, %r13566;
	selp.u32 	%r13585, 1, 0, %p3225;
	add.s32 	%r13586, %r13584, %r13585;
	selp.b32 	%r13587, -2, 0, %p3220;
	add.s32 	%r13588, %r13587, %r13583;
	add.s32 	%r13589, %r13588, %r13581;
	sub.s32 	%r13590, %r13541, %r13589;
	setp.lt.u32 	%p3226, %r13541, %r13589;
	setp.eq.s32 	%p3227, %r13589, 0;
	selp.b32 	%r13591, %r13581, 0, %p3227;
	selp.b32 	%r13592, 1, %r13591, %p3226;
	mul.lo.s32 	%r13593, %r1317, %r13566;
	add.s32 	%r13594, %r13593, %r13586;
	setp.lt.u32 	%p3228, %r13594, %r13593;
	mul.hi.u32 	%r13595, %r1317, %r13566;
	selp.u32 	%r13596, 1, 0, %p3228;
	add.s32 	%r13597, %r13595, %r13596;
	selp.s32 	%r13598, -1, 0, %p3220;
	add.s32 	%r13599, %r13594, %r13598;
	add.s32 	%r13600, %r13599, %r13592;
	sub.s32 	%r13601, %r13546, %r13600;
	setp.lt.u32 	%p3229, %r13546, %r13600;
	setp.eq.s32 	%p3230, %r13600, 0;
	selp.b32 	%r13602, %r13592, 0, %p3230;
	selp.b32 	%r13603, 1, %r13602, %p3229;
	mul.lo.s32 	%r13604, %r2, %r13566;
	add.s32 	%r13605, %r13604, %r13597;
	setp.lt.u32 	%p3231, %r13605, %r13604;
	mul.hi.u32 	%r13606, %r2, %r13566;
	selp.u32 	%r13607, 1, 0, %p3231;
	add.s32 	%r13608, %r13606, %r13607;
	add.s32 	%r13609, %r13605, %r13598;
	add.s32 	%r13610, %r13609, %r13603;
	sub.s32 	%r13611, %r13551, %r13610;
	setp.lt.u32 	%p3232, %r13551, %r13610;
	setp.eq.s32 	%p3233, %r13610, 0;
	selp.b32 	%r13612, %r13603, 0, %p3233;
	selp.b32 	%r13613, 1, %r13612, %p3232;
	mul.lo.s32 	%r13614, %r1318, %r13566;
	add.s32 	%r13615, %r13614, %r13608;
	setp.lt.u32 	%p3234, %r13615, %r13614;
	mul.hi.u32 	%r13616, %r1318, %r13566;
	selp.u32 	%r13617, 1, 0, %p3234;
	add.s32 	%r13618, %r13616, %r13617;
	add.s32 	%r13619, %r13615, %r13598;
	add.s32 	%r13620, %r13619, %r13613;
	sub.s32 	%r13621, %r13556, %r13620;
	setp.lt.u32 	%p3235, %r13556, %r13620;
	setp.eq.s32 	%p3236, %r13620, 0;
	selp.b32 	%r13622, %r13613, 0, %p3236;
	selp.b32 	%r13623, 1, %r13622, %p3235;
	mul.lo.s32 	%r13624, %r1319, %r13566;
	add.s32 	%r13625, %r13624, %r13618;
	setp.lt.u32 	%p3237, %r13625, %r13624;
	mul.hi.u32 	%r13626, %r1319, %r13566;
	selp.u32 	%r13627, 1, 0, %p3237;
	add.s32 	%r13628, %r13626, %r13627;
	add.s32 	%r13629, %r13625, %r13598;
	add.s32 	%r13630, %r13629, %r13623;
	setp.gt.u32 	%p3238, %r13630, %r13561;
	setp.eq.s32 	%p3239, %r13630, 0;
	selp.b32 	%r13631, %r13623, 0, %p3239;
	selp.b32 	%r13632, 1, %r13631, %p3238;
	mad.lo.s32 	%r13633, %r1513, %r13566, %r13628;
	add.s32 	%r13634, %r13633, %r13598;
	add.s32 	%r13635, %r13634, %r13632;
	add.s32 	%r13636, %r13451, %r13562;
	add.s32 	%r13637, %r13520, %r13635;
	sub.s32 	%r13638, %r13636, %r13637;
	mul.lo.s32 	%r13639, %r1514, %r1514;
	mul.hi.u32 	%r13640, %r1514, %r1514;
	add.s32 	%r13641, %r13529, %r13640;
	setp.lt.u32 	%p3240, %r13641, %r13529;
	mul.hi.u32 	%r13642, %r1515, %r1514;
	selp.u32 	%r13643, 1, 0, %p3240;
	add.s32 	%r13644, %r13642, %r13643;
	add.s32 	%r13645, %r13641, %r13569;
	add.s32 	%r13646, %r13418, %r13644;
	setp.lt.u32 	%p3241, %r13646, %r13418;
	mul.hi.u32 	%r13647, %r1516, %r1514;
	selp.u32 	%r13648, 1, 0, %p3241;
	add.s32 	%r13649, %r13647, %r13648;
	add.s32 	%r13650, %r13646, %r13579;
	add.s32 	%r13651, %r13306, %r13649;
	setp.lt.u32 	%p3242, %r13651, %r13306;
	mul.hi.u32 	%r13652, %r1517, %r1514;
	selp.u32 	%r13653, 1, 0, %p3242;
	add.s32 	%r13654, %r13652, %r13653;
	add.s32 	%r13655, %r13651, %r13590;
	add.s32 	%r13656, %r13193, %r13654;
	setp.lt.u32 	%p3243, %r13656, %r13193;
	mul.hi.u32 	%r13657, %r1518, %r1514;
	selp.u32 	%r13658, 1, 0, %p3243;
	add.s32 	%r13659, %r13657, %r13658;
	add.s32 	%r13660, %r13656, %r13601;
	add.s32 	%r13661, %r13079, %r13659;
	setp.lt.u32 	%p3244, %r13661, %r13079;
	mul.hi.u32 	%r13662, %r1519, %r1514;
	selp.u32 	%r13663, 1, 0, %p3244;
	add.s32 	%r13664, %r13662, %r13663;
	add.s32 	%r13665, %r13661, %r13611;
	add.s32 	%r13666, %r12964, %r13664;
	setp.lt.u32 	%p3245, %r13666, %r12964;
	mul.hi.u32 	%r13667, %r1520, %r1514;
	selp.u32 	%r13668, 1, 0, %p3245;
	add.s32 	%r13669, %r13667, %r13668;
	add.s32 	%r13670, %r13666, %r13621;
	add.s32 	%r13671, %r12867, %r13669;
	setp.lt.u32 	%p3246, %r13671, %r12867;
	mul.hi.u32 	%r13672, %r1521, %r1514;
	selp.u32 	%r13673, 1, 0, %p3246;
	add.s32 	%r13674, %r13672, %r13673;
	add.s32 	%r13675, %r13674, %r13638;
	setp.lt.u32 	%p3247, %r13675, %r13674;
	mul.lo.s32 	%r13676, %r1512, %r13675;
	mul.hi.u32 	%r13677, %r1512, %r13675;
	sub.s32 	%r13678, %r13639, %r13676;
	setp.lt.u32 	%p3248, %r13639, %r13676;
	selp.u32 	%r13679, 1, 0, %p3248;
	mul.lo.s32 	%r13680, %r1, %r13675;
	add.s32 	%r13681, %r13680, %r13677;
	setp.lt.u32 	%p3249, %r13681, %r13680;
	mul.hi.u32 	%r13682, %r1, %r13675;
	selp.u32 	%r13683, 1, 0, %p3249;
	add.s32 	%r13684, %r13682, %r13683;
	selp.b32 	%r13685, -977, 0, %p3247;
	add.s32 	%r13686, %r13685, %r13681;
	add.s32 	%r13687, %r13686, %r13679;
	sub.s32 	%r13688, %r13645, %r13687;
	setp.lt.u32 	%p3250, %r13645, %r13687;
	setp.eq.s32 	%p3251, %r13687, 0;
	selp.b32 	%r13689, %r13679, 0, %p3251;
	selp.b32 	%r13690, 1, %r13689, %p3250;
	mul.lo.s32 	%r13691, %r1316, %r13675;
	add.s32 	%r13692, %r13691, %r13684;
	setp.lt.u32 	%p3252, %r13692, %r13691;
	mul.hi.u32 	%r13693, %r1316, %r13675;
	selp.u32 	%r13694, 1, 0, %p3252;
	add.s32 	%r13695, %r13693, %r13694;
	selp.b32 	%r13696, -2, 0, %p3247;
	add.s32 	%r13697, %r13696, %r13692;
	add.s32 	%r13698, %r13697, %r13690;
	sub.s32 	%r13699, %r13650, %r13698;
	setp.lt.u32 	%p3253, %r13650, %r13698;
	setp.eq.s32 	%p3254, %r13698, 0;
	selp.b32 	%r13700, %r13690, 0, %p3254;
	selp.b32 	%r13701, 1, %r13700, %p3253;
	mul.lo.s32 	%r13702, %r1317, %r13675;
	add.s32 	%r13703, %r13702, %r13695;
	setp.lt.u32 	%p3255, %r13703, %r13702;
	mul.hi.u32 	%r13704, %r1317, %r13675;
	selp.u32 	%r13705, 1, 0, %p3255;
	add.s32 	%r13706, %r13704, %r13705;
	selp.s32 	%r13707, -1, 0, %p3247;
	add.s32 	%r13708, %r13703, %r13707;
	add.s32 	%r13709, %r13708, %r13701;
	sub.s32 	%r13710, %r13655, %r13709;
	setp.lt.u32 	%p3256, %r13655, %r13709;
	setp.eq.s32 	%p3257, %r13709, 0;
	selp.b32 	%r13711, %r13701, 0, %p3257;
	selp.b32 	%r13712, 1, %r13711, %p3256;
	mul.lo.s32 	%r13713, %r2, %r13675;
	add.s32 	%r13714, %r13713, %r13706;
	setp.lt.u32 	%p3258, %r13714, %r13713;
	mul.hi.u32 	%r13715, %r2, %r13675;
	selp.u32 	%r13716, 1, 0, %p3258;
	add.s32 	%r13717, %r13715, %r13716;
	add.s32 	%r13718, %r13714, %r13707;
	add.s32 	%r13719, %r13718, %r13712;
	sub.s32 	%r13720, %r13660, %r13719;
	setp.lt.u32 	%p3259, %r13660, %r13719;
	setp.eq.s32 	%p3260, %r13719, 0;
	selp.b32 	%r13721, %r13712, 0, %p3260;
	selp.b32 	%r13722, 1, %r13721, %p3259;
	mul.lo.s32 	%r13723, %r1318, %r13675;
	add.s32 	%r13724, %r13723, %r13717;
	setp.lt.u32 	%p3261, %r13724, %r13723;
	mul.hi.u32 	%r13725, %r1318, %r13675;
	selp.u32 	%r13726, 1, 0, %p3261;
	add.s32 	%r13727, %r13725, %r13726;
	add.s32 	%r13728, %r13724, %r13707;
	add.s32 	%r13729, %r13728, %r13722;
	sub.s32 	%r13730, %r13665, %r13729;
	setp.lt.u32 	%p3262, %r13665, %r13729;
	setp.eq.s32 	%p3263, %r13729, 0;
	selp.b32 	%r13731, %r13722, 0, %p3263;
	selp.b32 	%r13732, 1, %r13731, %p3262;
	mul.lo.s32 	%r13733, %r1319, %r13675;
	add.s32 	%r13734, %r13733, %r13727;
	setp.lt.u32 	%p3264, %r13734, %r13733;
	mul.hi.u32 	%r13735, %r1319, %r13675;
	selp.u32 	%r13736, 1, 0, %p3264;
	add.s32 	%r13737, %r13735, %r13736;
	add.s32 	%r13738, %r13734, %r13707;
	add.s32 	%r13739, %r13738, %r13732;
	sub.s32 	%r13740, %r13670, %r13739;
	setp.lt.u32 	%p3265, %r13670, %r13739;
	setp.eq.s32 	%p3266, %r13739, 0;
	selp.b32 	%r13741, %r13732, 0, %p3266;
	selp.b32 	%r13742, 1, %r13741, %p3265;
	mad.lo.s32 	%r13743, %r1513, %r13675, %r13737;
	add.s32 	%r13744, %r13743, %r13707;
	add.s32 	%r13745, %r13744, %r13742;
	add.s32 	%r13746, %r13561, %r13671;
	add.s32 	%r13747, %r13630, %r13745;
	sub.s32 	%r13748, %r13746, %r13747;
	sub.s32 	%r21625, %r13678, %r1236;
	setp.ge.u32 	%p3267, %r21625, %r13678;
	and.pred  	%p3268, %p3267, %p2708;
	selp.u32 	%r13749, 1, 0, %p3268;
	add.s32 	%r13750, %r1235, %r13749;
	sub.s32 	%r21626, %r13688, %r13750;
	setp.lt.u32 	%p3269, %r21626, %r13688;
	setp.eq.s32 	%p3270, %r13750, 0;
	selp.b32 	%r13751, %r13749, 1, %p3270;
	selp.b32 	%r13752, 0, %r13751, %p3269;
	add.s32 	%r13753, %r13752, %r1234;
	sub.s32 	%r21627, %r13699, %r13753;
	setp.lt.u32 	%p3271, %r21627, %r13699;
	setp.eq.s32 	%p3272, %r13753, 0;
	selp.b32 	%r13754, %r13752, 1, %p3272;
	selp.b32 	%r13755, 0, %r13754, %p3271;
	add.s32 	%r13756, %r13755, %r1233;
	sub.s32 	%r21628, %r13710, %r13756;
	setp.lt.u32 	%p3273, %r21628, %r13710;
	setp.eq.s32 	%p3274, %r13756, 0;
	selp.b32 	%r13757, %r13755, 1, %p3274;
	selp.b32 	%r13758, 0, %r13757, %p3273;
	add.s32 	%r13759, %r13758, %r1232;
	sub.s32 	%r21629, %r13720, %r13759;
	setp.lt.u32 	%p3275, %r21629, %r13720;
	setp.eq.s32 	%p3276, %r13759, 0;
	selp.b32 	%r13760, %r13758, 1, %p3276;
	selp.b32 	%r13761, 0, %r13760, %p3275;
	add.s32 	%r13762, %r13761, %r1231;
	sub.s32 	%r21630, %r13730, %r13762;
	setp.lt.u32 	%p3277, %r21630, %r13730;
	setp.eq.s32 	%p3278, %r13762, 0;
	selp.b32 	%r13763, %r13761, 1, %p3278;
	selp.b32 	%r13764, 0, %r13763, %p3277;
	add.s32 	%r13765, %r13764, %r1230;
	sub.s32 	%r21631, %r13740, %r13765;
	setp.lt.u32 	%p3279, %r21631, %r13740;
	setp.eq.s32 	%p3280, %r13765, 0;
	selp.b32 	%r13766, %r13764, 1, %p3280;
	selp.b32 	%r13767, 0, %r13766, %p3279;
	add.s32 	%r13768, %r13767, %r1229;
	sub.s32 	%r21632, %r13748, %r13768;
	setp.lt.u32 	%p3281, %r21632, %r13748;
	or.b32  	%r13769, %r13768, %r13767;
	setp.eq.s32 	%p3282, %r13769, 0;
	or.pred  	%p3283, %p3281, %p3282;
	@%p3283 bra 	$L__BB0_110;
	add.s32 	%r21625, %r1512, %r21625;
	setp.lt.u32 	%p3284, %r21625, %r1512;
	selp.u32 	%r13770, 1, 0, %p3284;
	add.s32 	%r13771, %r1, %r13770;
	add.s32 	%r21626, %r13771, %r21626;
	setp.lt.u32 	%p3285, %r21626, %r1;
	setp.eq.s32 	%p3286, %r21626, %r1;
	selp.b32 	%r13772, %r13770, 0, %p3286;
	selp.b32 	%r13773, 1, %r13772, %p3285;
	add.s32 	%r13774, %r1316, %r13773;
	add.s32 	%r21627, %r13774, %r21627;
	setp.lt.u32 	%p3287, %r21627, %r1316;
	setp.eq.s32 	%p3288, %r21627, %r1316;
	selp.b32 	%r13775, %r13773, 0, %p3288;
	selp.b32 	%r13776, 1, %r13775, %p3287;
	add.s32 	%r13777, %r1317, %r13776;
	add.s32 	%r21628, %r13777, %r21628;
	setp.lt.u32 	%p3289, %r21628, %r1317;
	setp.eq.s32 	%p3290, %r21628, %r1317;
	selp.b32 	%r13778, %r13776, 0, %p3290;
	selp.b32 	%r13779, 1, %r13778, %p3289;
	add.s32 	%r13780, %r2, %r13779;
	add.s32 	%r21629, %r13780, %r21629;
	setp.lt.u32 	%p3291, %r21629, %r2;
	setp.eq.s32 	%p3292, %r21629, %r2;
	selp.b32 	%r13781, %r13779, 0, %p3292;
	selp.b32 	%r13782, 1, %r13781, %p3291;
	add.s32 	%r13783, %r1318, %r13782;
	add.s32 	%r21630, %r13783, %r21630;
	setp.lt.u32 	%p3293, %r21630, %r1318;
	setp.eq.s32 	%p3294, %r21630, %r1318;
	selp.b32 	%r13784, %r13782, 0, %p3294;
	selp.b32 	%r13785, 1, %r13784, %p3293;
	add.s32 	%r13786, %r1319, %r13785;
	add.s32 	%r21631, %r13786, %r21631;
	setp.lt.u32 	%p3295, %r21631, %r1319;
	setp.eq.s32 	%p3296, %r21631, %r1319;
	selp.b32 	%r13787, %r13785, 0, %p3296;
	selp.b32 	%r13788, 1, %r13787, %p3295;
	add.s32 	%r13789, %r1513, %r13788;
	add.s32 	%r21632, %r13789, %r21632;
$L__BB0_110:
	sub.s32 	%r21358, %r21625, %r1238;
	setp.ge.u32 	%p3297, %r21358, %r21625;
	setp.ne.s32 	%p3298, %r1238, 0;
	and.pred  	%p3299, %p3297, %p3298;
	selp.u32 	%r13790, 1, 0, %p3299;
	add.s32 	%r13791, %r21357, %r13790;
	sub.s32 	%r21357, %r21626, %r13791;
	setp.lt.u32 	%p3300, %r21357, %r21626;
	setp.eq.s32 	%p3301, %r13791, 0;
	selp.b32 	%r13792, %r13790, 1, %p3301;
	selp.b32 	%r13793, 0, %r13792, %p3300;
	add.s32 	%r13794, %r13793, %r21356;
	sub.s32 	%r21356, %r21627, %r13794;
	setp.lt.u32 	%p3302, %r21356, %r21627;
	setp.eq.s32 	%p3303, %r13794, 0;
	selp.b32 	%r13795, %r13793, 1, %p3303;
	selp.b32 	%r13796, 0, %r13795, %p3302;
	add.s32 	%r13797, %r13796, %r21355;
	sub.s32 	%r21355, %r21628, %r13797;
	setp.lt.u32 	%p3304, %r21355, %r21628;
	setp.eq.s32 	%p3305, %r13797, 0;
	selp.b32 	%r13798, %r13796, 1, %p3305;
	selp.b32 	%r13799, 0, %r13798, %p3304;
	add.s32 	%r13800, %r13799, %r21354;
	sub.s32 	%r21354, %r21629, %r13800;
	setp.lt.u32 	%p3306, %r21354, %r21629;
	setp.eq.s32 	%p3307, %r13800, 0;
	selp.b32 	%r13801, %r13799, 1, %p3307;
	selp.b32 	%r13802, 0, %r13801, %p3306;
	add.s32 	%r13803, %r13802, %r21353;
	sub.s32 	%r21353, %r21630, %r13803;
	setp.lt.u32 	%p3308, %r21353, %r21630;
	setp.eq.s32 	%p3309, %r13803, 0;
	selp.b32 	%r13804, %r13802, 1, %p3309;
	selp.b32 	%r13805, 0, %r13804, %p3308;
	add.s32 	%r13806, %r13805, %r21352;
	sub.s32 	%r21352, %r21631, %r13806;
	setp.lt.u32 	%p3310, %r21352, %r21631;
	setp.eq.s32 	%p3311, %r13806, 0;
	selp.b32 	%r13807, %r13805, 1, %p3311;
	selp.b32 	%r13808, 0, %r13807, %p3310;
	add.s32 	%r13809, %r13808, %r21351;
	sub.s32 	%r21351, %r21632, %r13809;
	setp.lt.u32 	%p3312, %r21351, %r21632;
	or.b32  	%r13810, %r13809, %r13808;
	setp.eq.s32 	%p3313, %r13810, 0;
	or.pred  	%p3314, %p3312, %p3313;
	@%p3314 bra 	$L__BB0_112;
	add.s32 	%r21358, %r1512, %r21358;
	setp.lt.u32 	%p3315, %r21358, %r1512;
	selp.u32 	%r13811, 1, 0, %p3315;
	add.s32 	%r13812, %r1, %r13811;
	add.s32 	%r21357, %r13812, %r21357;
	setp.lt.u32 	%p3316, %r21357, %r1;
	setp.eq.s32 	%p3317, %r21357, %r1;
	selp.b32 	%r13813, %r13811, 0, %p3317;
	selp.b32 	%r13814, 1, %r13813, %p3316;
	add.s32 	%r13815, %r1316, %r13814;
	add.s32 	%r21356, %r13815, %r21356;
	setp.lt.u32 	%p3318, %r21356, %r1316;
	setp.eq.s32 	%p3319, %r21356, %r1316;
	selp.b32 	%r13816, %r13814, 0, %p3319;
	selp.b32 	%r13817, 1, %r13816, %p3318;
	add.s32 	%r13818, %r1317, %r13817;
	add.s32 	%r21355, %r13818, %r21355;
	setp.lt.u32 	%p3320, %r21355, %r1317;
	setp.eq.s32 	%p3321, %r21355, %r1317;
	selp.b32 	%r13819, %r13817, 0, %p3321;
	selp.b32 	%r13820, 1, %r13819, %p3320;
	add.s32 	%r13821, %r2, %r13820;
	add.s32 	%r21354, %r13821, %r21354;
	setp.lt.u32 	%p3322, %r21354, %r2;
	setp.eq.s32 	%p3323, %r21354, %r2;
	selp.b32 	%r13822, %r13820, 0, %p3323;
	selp.b32 	%r13823, 1, %r13822, %p3322;
	add.s32 	%r13824, %r1318, %r13823;
	add.s32 	%r21353, %r13824, %r21353;
	setp.lt.u32 	%p3324, %r21353, %r1318;
	setp.eq.s32 	%p3325, %r21353, %r1318;
	selp.b32 	%r13825, %r13823, 0, %p3325;
	selp.b32 	%r13826, 1, %r13825, %p3324;
	add.s32 	%r13827, %r1319, %r13826;
	add.s32 	%r21352, %r13827, %r21352;
	setp.lt.u32 	%p3326, %r21352, %r1319;
	setp.eq.s32 	%p3327, %r21352, %r1319;
	selp.b32 	%r13828, %r13826, 0, %p3327;
	selp.b32 	%r13829, 1, %r13828, %p3326;
	add.s32 	%r13830, %r1513, %r13829;
	add.s32 	%r21351, %r13830, %r21351;
$L__BB0_112:
	sub.s32 	%r21641, %r1236, %r21358;
	setp.ge.u32 	%p3328, %r21641, %r1236;
	setp.ne.s32 	%p3329, %r21358, 0;
	and.pred  	%p3330, %p3328, %p3329;
	selp.u32 	%r13831, 1, 0, %p3330;
	add.s32 	%r13832, %r21357, %r13831;
	sub.s32 	%r21642, %r1235, %r13832;
	setp.lt.u32 	%p3331, %r21642, %r1235;
	setp.eq.s32 	%p3332, %r13832, 0;
	selp.b32 	%r13833, %r13831, 1, %p3332;
	selp.b32 	%r13834, 0, %r13833, %p3331;
	add.s32 	%r13835, %r13834, %r21356;
	sub.s32 	%r21643, %r1234, %r13835;
	setp.lt.u32 	%p3333, %r21643, %r1234;
	setp.eq.s32 	%p3334, %r13835, 0;
	selp.b32 	%r13836, %r13834, 1, %p3334;
	selp.b32 	%r13837, 0, %r13836, %p3333;
	add.s32 	%r13838, %r13837, %r21355;
	sub.s32 	%r21644, %r1233, %r13838;
	setp.lt.u32 	%p3335, %r21644, %r1233;
	setp.eq.s32 	%p3336, %r13838, 0;
	selp.b32 	%r13839, %r13837, 1, %p3336;
	selp.b32 	%r13840, 0, %r13839, %p3335;
	add.s32 	%r13841, %r13840, %r21354;
	sub.s32 	%r21645, %r1232, %r13841;
	setp.lt.u32 	%p3337, %r21645, %r1232;
	setp.eq.s32 	%p3338, %r13841, 0;
	selp.b32 	%r13842, %r13840, 1, %p3338;
	selp.b32 	%r13843, 0, %r13842, %p3337;
	add.s32 	%r13844, %r13843, %r21353;
	sub.s32 	%r21646, %r1231, %r13844;
	setp.lt.u32 	%p3339, %r21646, %r1231;
	setp.eq.s32 	%p3340, %r13844, 0;
	selp.b32 	%r13845, %r13843, 1, %p3340;
	selp.b32 	%r13846, 0, %r13845, %p3339;
	add.s32 	%r13847, %r13846, %r21352;
	sub.s32 	%r21647, %r1230, %r13847;
	setp.lt.u32 	%p3341, %r21647, %r1230;
	setp.eq.s32 	%p3342, %r13847, 0;
	selp.b32 	%r13848, %r13846, 1, %p3342;
	selp.b32 	%r13849, 0, %r13848, %p3341;
	add.s32 	%r13850, %r13849, %r21351;
	sub.s32 	%r21648, %r1229, %r13850;
	setp.lt.u32 	%p3343, %r21648, %r1229;
	or.b32  	%r13851, %r13850, %r13849;
	setp.eq.s32 	%p3344, %r13851, 0;
	or.pred  	%p3345, %p3343, %p3344;
	@%p3345 bra 	$L__BB0_114;
	add.s32 	%r21641, %r1512, %r21641;
	setp.lt.u32 	%p3346, %r21641, %r1512;
	selp.u32 	%r13852, 1, 0, %p3346;
	add.s32 	%r13853, %r1, %r13852;
	add.s32 	%r21642, %r13853, %r21642;
	setp.lt.u32 	%p3347, %r21642, %r1;
	setp.eq.s32 	%p3348, %r21642, %r1;
	selp.b32 	%r13854, %r13852, 0, %p3348;
	selp.b32 	%r13855, 1, %r13854, %p3347;
	add.s32 	%r13856, %r1316, %r13855;
	add.s32 	%r21643, %r13856, %r21643;
	setp.lt.u32 	%p3349, %r21643, %r1316;
	setp.eq.s32 	%p3350, %r21643, %r1316;
	selp.b32 	%r13857, %r13855, 0, %p3350;
	selp.b32 	%r13858, 1, %r13857, %p3349;
	add.s32 	%r13859, %r1317, %r13858;
	add.s32 	%r21644, %r13859, %r21644;
	setp.lt.u32 	%p3351, %r21644, %r1317;
	setp.eq.s32 	%p3352, %r21644, %r1317;
	selp.b32 	%r13860, %r13858, 0, %p3352;
	selp.b32 	%r13861, 1, %r13860, %p3351;
	add.s32 	%r13862, %r2, %r13861;
	add.s32 	%r21645, %r13862, %r21645;
	setp.lt.u32 	%p3353, %r21645, %r2;
	setp.eq.s32 	%p3354, %r21645, %r2;
	selp.b32 	%r13863, %r13861, 0, %p3354;
	selp.b32 	%r13864, 1, %r13863, %p3353;
	add.s32 	%r13865, %r1318, %r13864;
	add.s32 	%r21646, %r13865, %r21646;
	setp.lt.u32 	%p3355, %r21646, %r1318;
	setp.eq.s32 	%p3356, %r21646, %r1318;
	selp.b32 	%r13866, %r13864, 0, %p3356;
	selp.b32 	%r13867, 1, %r13866, %p3355;
	add.s32 	%r13868, %r1319, %r13867;
	add.s32 	%r21647, %r13868, %r21647;
	setp.lt.u32 	%p3357, %r21647, %r1319;
	setp.eq.s32 	%p3358, %r21647, %r1319;
	selp.b32 	%r13869, %r13867, 0, %p3358;
	selp.b32 	%r13870, 1, %r13869, %p3357;
	add.s32 	%r13871, %r1513, %r13870;
	add.s32 	%r21648, %r13871, %r21648;
$L__BB0_114:
	setp.ne.s32 	%p3359, %r1228, 0;
	mul.lo.s32 	%r13872, %r21641, %r1521;
	mul.hi.u32 	%r13873, %r21641, %r1521;
	mul.lo.s32 	%r13874, %r21642, %r1521;
	add.s32 	%r13875, %r13874, %r13873;
	setp.lt.u32 	%p3360, %r13875, %r13874;
	mul.hi.u32 	%r13876, %r21642, %r1521;
	selp.u32 	%r13877, 1, 0, %p3360;
	add.s32 	%r13878, %r13876, %r13877;
	mul.lo.s32 	%r13879, %r21643, %r1521;
	add.s32 	%r13880, %r13879, %r13878;
	setp.lt.u32 	%p3361, %r13880, %r13879;
	mul.hi.u32 	%r13881, %r21643, %r1521;
	selp.u32 	%r13882, 1, 0, %p3361;
	add.s32 	%r13883, %r13881, %r13882;
	mul.lo.s32 	%r13884, %r21644, %r1521;
	add.s32 	%r13885, %r13884, %r13883;
	setp.lt.u32 	%p3362, %r13885, %r13884;
	mul.hi.u32 	%r13886, %r21644, %r1521;
	selp.u32 	%r13887, 1, 0, %p3362;
	add.s32 	%r13888, %r13886, %r13887;
	mul.lo.s32 	%r13889, %r21645, %r1521;
	add.s32 	%r13890, %r13889, %r13888;
	setp.lt.u32 	%p3363, %r13890, %r13889;
	mul.hi.u32 	%r13891, %r21645, %r1521;
	selp.u32 	%r13892, 1, 0, %p3363;
	add.s32 	%r13893, %r13891, %r13892;
	mul.lo.s32 	%r13894, %r21646, %r1521;
	add.s32 	%r13895, %r13894, %r13893;
	setp.lt.u32 	%p3364, %r13895, %r13894;
	mul.hi.u32 	%r13896, %r21646, %r1521;
	selp.u32 	%r13897, 1, 0, %p3364;
	add.s32 	%r13898, %r13896, %r13897;
	mul.lo.s32 	%r13899, %r21647, %r1521;
	add.s32 	%r13900, %r13899, %r13898;
	setp.lt.u32 	%p3365, %r13900, %r13899;
	mul.hi.u32 	%r13901, %r21647, %r1521;
	selp.u32 	%r13902, 1, 0, %p3365;
	add.s32 	%r13903, %r13901, %r13902;
	mul.lo.s32 	%r13904, %r21648, %r1521;
	add.s32 	%r13905, %r13904, %r13903;
	setp.lt.u32 	%p3366, %r13905, %r13904;
	mul.hi.u32 	%r13906, %r21648, %r1521;
	selp.u32 	%r13907, 1, 0, %p3366;
	add.s32 	%r13908, %r13906, %r13907;
	mul.lo.s32 	%r13909, %r1512, %r13908;
	mul.hi.u32 	%r13910, %r1512, %r13908;
	sub.s32 	%r13911, %r13872, %r13909;
	setp.lt.u32 	%p3367, %r13872, %r13909;
	selp.u32 	%r13912, 1, 0, %p3367;
	mul.lo.s32 	%r13913, %r1, %r13908;
	add.s32 	%r13914, %r13913, %r13910;
	setp.lt.u32 	%p3368, %r13914, %r13913;
	mul.hi.u32 	%r13915, %r1, %r13908;
	selp.u32 	%r13916, 1, 0, %p3368;
	add.s32 	%r13917, %r13915, %r13916;
	add.s32 	%r13918, %r13914, %r13912;
	sub.s32 	%r13919, %r13875, %r13918;
	setp.lt.u32 	%p3369, %r13875, %r13918;
	setp.eq.s32 	%p3370, %r13918, 0;
	selp.b32 	%r13920, %r13912, 0, %p3370;
	selp.b32 	%r13921, 1, %r13920, %p3369;
	mul.lo.s32 	%r13922, %r1316, %r13908;
	add.s32 	%r13923, %r13922, %r13917;
	setp.lt.u32 	%p3371, %r13923, %r13922;
	mul.hi.u32 	%r13924, %r1316, %r13908;
	selp.u32 	%r13925, 1, 0, %p3371;
	add.s32 	%r13926, %r13924, %r13925;
	add.s32 	%r13927, %r13923, %r13921;
	sub.s32 	%r13928, %r13880, %r13927;
	setp.lt.u32 	%p3372, %r13880, %r13927;
	setp.eq.s32 	%p3373, %r13927, 0;
	selp.b32 	%r13929, %r13921, 0, %p3373;
	selp.b32 	%r13930, 1, %r13929, %p3372;
	mul.lo.s32 	%r13931, %r1317, %r13908;
	add.s32 	%r13932, %r13931, %r13926;
	setp.lt.u32 	%p3374, %r13932, %r13931;
	mul.hi.u32 	%r13933, %r1317, %r13908;
	selp.u32 	%r13934, 1, 0, %p3374;
	add.s32 	%r13935, %r13933, %r13934;
	add.s32 	%r13936, %r13932, %r13930;
	sub.s32 	%r13937, %r13885, %r13936;
	setp.lt.u32 	%p3375, %r13885, %r13936;
	setp.eq.s32 	%p3376, %r13936, 0;
	selp.b32 	%r13938, %r13930, 0, %p3376;
	selp.b32 	%r13939, 1, %r13938, %p3375;
	mul.lo.s32 	%r13940, %r2, %r13908;
	add.s32 	%r13941, %r13940, %r13935;
	setp.lt.u32 	%p3377, %r13941, %r13940;
	mul.hi.u32 	%r13942, %r2, %r13908;
	selp.u32 	%r13943, 1, 0, %p3377;
	add.s32 	%r13944, %r13942, %r13943;
	add.s32 	%r13945, %r13941, %r13939;
	sub.s32 	%r13946, %r13890, %r13945;
	setp.lt.u32 	%p3378, %r13890, %r13945;
	setp.eq.s32 	%p3379, %r13945, 0;
	selp.b32 	%r13947, %r13939, 0, %p3379;
	selp.b32 	%r13948, 1, %r13947, %p3378;
	mul.lo.s32 	%r13949, %r1318, %r13908;
	add.s32 	%r13950, %r13949, %r13944;
	setp.lt.u32 	%p3380, %r13950, %r13949;
	mul.hi.u32 	%r13951, %r1318, %r13908;
	selp.u32 	%r13952, 1, 0, %p3380;
	add.s32 	%r13953, %r13951, %r13952;
	add.s32 	%r13954, %r13950, %r13948;
	sub.s32 	%r13955, %r13895, %r13954;
	setp.lt.u32 	%p3381, %r13895, %r13954;
	setp.eq.s32 	%p3382, %r13954, 0;
	selp.b32 	%r13956, %r13948, 0, %p3382;
	selp.b32 	%r13957, 1, %r13956, %p3381;
	mul.lo.s32 	%r13958, %r1319, %r13908;
	add.s32 	%r13959, %r13958, %r13953;
	setp.lt.u32 	%p3383, %r13959, %r13958;
	mul.hi.u32 	%r13960, %r1319, %r13908;
	selp.u32 	%r13961, 1, 0, %p3383;
	add.s32 	%r13962, %r13960, %r13961;
	add.s32 	%r13963, %r13959, %r13957;
	setp.gt.u32 	%p3384, %r13963, %r13900;
	setp.eq.s32 	%p3385, %r13963, 0;
	selp.b32 	%r13964, %r13957, 0, %p3385;
	selp.b32 	%r13965, 1, %r13964, %p3384;
	mad.lo.s32 	%r13966, %r1513, %r13908, %r13962;
	add.s32 	%r13967, %r13966, %r13965;
	sub.s32 	%r13968, %r13905, %r13967;
	mul.lo.s32 	%r13969, %r21641, %r1520;
	mul.hi.u32 	%r13970, %r21641, %r1520;
	mul.lo.s32 	%r13971, %r21642, %r1520;
	add.s32 	%r13972, %r13971, %r13970;
	setp.lt.u32 	%p3386, %r13972, %r13971;
	mul.hi.u32 	%r13973, %r21642, %r1520;
	selp.u32 	%r13974, 1, 0, %p3386;
	add.s32 	%r13975, %r13973, %r13974;
	add.s32 	%r13976, %r13972, %r13911;
	mul.lo.s32 	%r13977, %r21643, %r1520;
	add.s32 	%r13978, %r13977, %r13975;
	setp.lt.u32 	%p3387, %r13978, %r13977;
	mul.hi.u32 	%r13979, %r21643, %r1520;
	selp.u32 	%r13980, 1, 0, %p3387;
	add.s32 	%r13981, %r13979, %r13980;
	add.s32 	%r13982, %r13978, %r13919;
	mul.lo.s32 	%r13983, %r21644, %r1520;
	add.s32 	%r13984, %r13983, %r13981;
	setp.lt.u32 	%p3388, %r13984, %r13983;
	mul.hi.u32 	%r13985, %r21644, %r1520;
	selp.u32 	%r13986, 1, 0, %p3388;
	add.s32 	%r13987, %r13985, %r13986;
	add.s32 	%r13988, %r13984, %r13928;
	mul.lo.s32 	%r13989, %r21645, %r1520;
	add.s32 	%r13990, %r13989, %r13987;
	setp.lt.u32 	%p3389, %r13990, %r13989;
	mul.hi.u32 	%r13991, %r21645, %r1520;
	selp.u32 	%r13992, 1, 0, %p3389;
	add.s32 	%r13993, %r13991, %r13992;
	add.s32 	%r13994, %r13990, %r13937;
	mul.lo.s32 	%r13995, %r21646, %r1520;
	add.s32 	%r13996, %r13995, %r13993;
	setp.lt.u32 	%p3390, %r13996, %r13995;
	mul.hi.u32 	%r13997, %r21646, %r1520;
	selp.u32 	%r13998, 1, 0, %p3390;
	add.s32 	%r13999, %r13997, %r13998;
	add.s32 	%r14000, %r13996, %r13946;
	mul.lo.s32 	%r14001, %r21647, %r1520;
	add.s32 	%r14002, %r14001, %r13999;
	setp.lt.u32 	%p3391, %r14002, %r14001;
	mul.hi.u32 	%r14003, %r21647, %r1520;
	selp.u32 	%r14004, 1, 0, %p3391;
	add.s32 	%r14005, %r14003, %r14004;
	add.s32 	%r14006, %r14002, %r13955;
	mul.lo.s32 	%r14007, %r21648, %r1520;
	add.s32 	%r14008, %r14007, %r14005;
	setp.lt.u32 	%p3392, %r14008, %r14007;
	mul.hi.u32 	%r14009, %r21648, %r1520;
	selp.u32 	%r14010, 1, 0, %p3392;
	add.s32 	%r14011, %r14009, %r14010;
	add.s32 	%r14012, %r14011, %r13968;
	setp.lt.u32 	%p3393, %r14012, %r14011;
	mul.lo.s32 	%r14013, %r1512, %r14012;
	mul.hi.u32 	%r14014, %r1512, %r14012;
	sub.s32 	%r14015, %r13969, %r14013;
	setp.lt.u32 	%p3394, %r13969, %r14013;
	selp.u32 	%r14016, 1, 0, %p3394;
	mul.lo.s32 	%r14017, %r1, %r14012;
	add.s32 	%r14018, %r14017, %r14014;
	setp.lt.u32 	%p3395, %r14018, %r14017;
	mul.hi.u32 	%r14019, %r1, %r14012;
	selp.u32 	%r14020, 1, 0, %p3395;
	add.s32 	%r14021, %r14019, %r14020;
	selp.b32 	%r14022, -977, 0, %p3393;
	add.s32 	%r14023, %r14022, %r14018;
	add.s32 	%r14024, %r14023, %r14016;
	sub.s32 	%r14025, %r13976, %r14024;
	setp.lt.u32 	%p3396, %r13976, %r14024;
	setp.eq.s32 	%p3397, %r14024, 0;
	selp.b32 	%r14026, %r14016, 0, %p3397;
	selp.b32 	%r14027, 1, %r14026, %p3396;
	mul.lo.s32 	%r14028, %r1316, %r14012;
	add.s32 	%r14029, %r14028, %r14021;
	setp.lt.u32 	%p3398, %r14029, %r14028;
	mul.hi.u32 	%r14030, %r1316, %r14012;
	selp.u32 	%r14031, 1, 0, %p3398;
	add.s32 	%r14032, %r14030, %r14031;
	selp.b32 	%r14033, -2, 0, %p3393;
	add.s32 	%r14034, %r14033, %r14029;
	add.s32 	%r14035, %r14034, %r14027;
	sub.s32 	%r14036, %r13982, %r14035;
	setp.lt.u32 	%p3399, %r13982, %r14035;
	setp.eq.s32 	%p3400, %r14035, 0;
	selp.b32 	%r14037, %r14027, 0, %p3400;
	selp.b32 	%r14038, 1, %r14037, %p3399;
	mul.lo.s32 	%r14039, %r1317, %r14012;
	add.s32 	%r14040, %r14039, %r14032;
	setp.lt.u32 	%p3401, %r14040, %r14039;
	mul.hi.u32 	%r14041, %r1317, %r14012;
	selp.u32 	%r14042, 1, 0, %p3401;
	add.s32 	%r14043, %r14041, %r14042;
	selp.s32 	%r14044, -1, 0, %p3393;
	add.s32 	%r14045, %r14040, %r14044;
	add.s32 	%r14046, %r14045, %r14038;
	sub.s32 	%r14047, %r13988, %r14046;
	setp.lt.u32 	%p3402, %r13988, %r14046;
	setp.eq.s32 	%p3403, %r14046, 0;
	selp.b32 	%r14048, %r14038, 0, %p3403;
	selp.b32 	%r14049, 1, %r14048, %p3402;
	mul.lo.s32 	%r14050, %r2, %r14012;
	add.s32 	%r14051, %r14050, %r14043;
	setp.lt.u32 	%p3404, %r14051, %r14050;
	mul.hi.u32 	%r14052, %r2, %r14012;
	selp.u32 	%r14053, 1, 0, %p3404;
	add.s32 	%r14054, %r14052, %r14053;
	add.s32 	%r14055, %r14051, %r14044;
	add.s32 	%r14056, %r14055, %r14049;
	sub.s32 	%r14057, %r13994, %r14056;
	setp.lt.u32 	%p3405, %r13994, %r14056;
	setp.eq.s32 	%p3406, %r14056, 0;
	selp.b32 	%r14058, %r14049, 0, %p3406;
	selp.b32 	%r14059, 1, %r14058, %p3405;
	mul.lo.s32 	%r14060, %r1318, %r14012;
	add.s32 	%r14061, %r14060, %r14054;
	setp.lt.u32 	%p3407, %r14061, %r14060;
	mul.hi.u32 	%r14062, %r1318, %r14012;
	selp.u32 	%r14063, 1, 0, %p3407;
	add.s32 	%r14064, %r14062, %r14063;
	add.s32 	%r14065, %r14061, %r14044;
	add.s32 	%r14066, %r14065, %r14059;
	sub.s32 	%r14067, %r14000, %r14066;
	setp.lt.u32 	%p3408, %r14000, %r14066;
	setp.eq.s32 	%p3409, %r14066, 0;
	selp.b32 	%r14068, %r14059, 0, %p3409;
	selp.b32 	%r14069, 1, %r14068, %p3408;
	mul.lo.s32 	%r14070, %r1319, %r14012;
	add.s32 	%r14071, %r14070, %r14064;
	setp.lt.u32 	%p3410, %r14071, %r14070;
	mul.hi.u32 	%r14072, %r1319, %r14012;
	selp.u32 	%r14073, 1, 0, %p3410;
	add.s32 	%r14074, %r14072, %r14073;
	add.s32 	%r14075, %r14071, %r14044;
	add.s32 	%r14076, %r14075, %r14069;
	setp.gt.u32 	%p3411, %r14076, %r14006;
	setp.eq.s32 	%p3412, %r14076, 0;
	selp.b32 	%r14077, %r14069, 0, %p3412;
	selp.b32 	%r14078, 1, %r14077, %p3411;
	mad.lo.s32 	%r14079, %r1513, %r14012, %r14074;
	add.s32 	%r14080, %r14079, %r14044;
	add.s32 	%r14081, %r14080, %r14078;
	add.s32 	%r14082, %r13900, %r14008;
	add.s32 	%r14083, %r13963, %r14081;
	sub.s32 	%r14084, %r14082, %r14083;
	mul.lo.s32 	%r14085, %r21641, %r1519;
	mul.hi.u32 	%r14086, %r21641, %r1519;
	mul.lo.s32 	%r14087, %r21642, %r1519;
	add.s32 	%r14088, %r14087, %r14086;
	setp.lt.u32 	%p3413, %r14088, %r14087;
	mul.hi.u32 	%r14089, %r21642, %r1519;
	selp.u32 	%r14090, 1, 0, %p3413;
	add.s32 	%r14091, %r14089, %r14090;
	add.s32 	%r14092, %r14088, %r14015;
	mul.lo.s32 	%r14093, %r21643, %r1519;
	add.s32 	%r14094, %r14093, %r14091;
	setp.lt.u32 	%p3414, %r14094, %r14093;
	mul.hi.u32 	%r14095, %r21643, %r1519;
	selp.u32 	%r14096, 1, 0, %p3414;
	add.s32 	%r14097, %r14095, %r14096;
	add.s32 	%r14098, %r14094, %r14025;
	mul.lo.s32 	%r14099, %r21644, %r1519;
	add.s32 	%r14100, %r14099, %r14097;
	setp.lt.u32 	%p3415, %r14100, %r14099;
	mul.hi.u32 	%r14101, %r21644, %r1519;
	selp.u32 	%r14102, 1, 0, %p3415;
	add.s32 	%r14103, %r14101, %r14102;
	add.s32 	%r14104, %r14100, %r14036;
	mul.lo.s32 	%r14105, %r21645, %r1519;
	add.s32 	%r14106, %r14105, %r14103;
	setp.lt.u32 	%p3416, %r14106, %r14105;
	mul.hi.u32 	%r14107, %r21645, %r1519;
	selp.u32 	%r14108, 1, 0, %p3416;
	add.s32 	%r14109, %r14107, %r14108;
	add.s32 	%r14110, %r14106, %r14047;
	mul.lo.s32 	%r14111, %r21646, %r1519;
	add.s32 	%r14112, %r14111, %r14109;
	setp.lt.u32 	%p3417, %r14112, %r14111;
	mul.hi.u32 	%r14113, %r21646, %r1519;
	selp.u32 	%r14114, 1, 0, %p3417;
	add.s32 	%r14115, %r14113, %r14114;
	add.s32 	%r14116, %r14112, %r14057;
	mul.lo.s32 	%r14117, %r21647, %r1519;
	add.s32 	%r14118, %r14117, %r14115;
	setp.lt.u32 	%p3418, %r14118, %r14117;
	mul.hi.u32 	%r14119, %r21647, %r1519;
	selp.u32 	%r14120, 1, 0, %p3418;
	add.s32 	%r14121, %r14119, %r14120;
	add.s32 	%r14122, %r14118, %r14067;
	mul.lo.s32 	%r14123, %r21648, %r1519;
	add.s32 	%r14124, %r14123, %r14121;
	setp.lt.u32 	%p3419, %r14124, %r14123;
	mul.hi.u32 	%r14125, %r21648, %r1519;
	selp.u32 	%r14126, 1, 0, %p3419;
	add.s32 	%r14127, %r14125, %r14126;
	add.s32 	%r14128, %r14127, %r14084;
	setp.lt.u32 	%p3420, %r14128, %r14127;
	mul.lo.s32 	%r14129, %r1512, %r14128;
	mul.hi.u32 	%r14130, %r1512, %r14128;
	sub.s32 	%r14131, %r14085, %r14129;
	setp.lt.u32 	%p3421, %r14085, %r14129;
	selp.u32 	%r14132, 1, 0, %p3421;
	mul.lo.s32 	%r14133, %r1, %r14128;
	add.s32 	%r14134, %r14133, %r14130;
	setp.lt.u32 	%p3422, %r14134, %r14133;
	mul.hi.u32 	%r14135, %r1, %r14128;
	selp.u32 	%r14136, 1, 0, %p3422;
	add.s32 	%r14137, %r14135, %r14136;
	selp.b32 	%r14138, -977, 0, %p3420;
	add.s32 	%r14139, %r14138, %r14134;
	add.s32 	%r14140, %r14139, %r14132;
	sub.s32 	%r14141, %r14092, %r14140;
	setp.lt.u32 	%p3423, %r14092, %r14140;
	setp.eq.s32 	%p3424, %r14140, 0;
	selp.b32 	%r14142, %r14132, 0, %p3424;
	selp.b32 	%r14143, 1, %r14142, %p3423;
	mul.lo.s32 	%r14144, %r1316, %r14128;
	add.s32 	%r14145, %r14144, %r14137;
	setp.lt.u32 	%p3425, %r14145, %r14144;
	mul.hi.u32 	%r14146, %r1316, %r14128;
	selp.u32 	%r14147, 1, 0, %p3425;
	add.s32 	%r14148, %r14146, %r14147;
	selp.b32 	%r14149, -2, 0, %p3420;
	add.s32 	%r14150, %r14149, %r14145;
	add.s32 	%r14151, %r14150, %r14143;
	sub.s32 	%r14152, %r14098, %r14151;
	setp.lt.u32 	%p3426, %r14098, %r14151;
	setp.eq.s32 	%p3427, %r14151, 0;
	selp.b32 	%r14153, %r14143, 0, %p3427;
	selp.b32 	%r14154, 1, %r14153, %p3426;
	mul.lo.s32 	%r14155, %r1317, %r14128;
	add.s32 	%r14156, %r14155, %r14148;
	setp.lt.u32 	%p3428, %r14156, %r14155;
	mul.hi.u32 	%r14157, %r1317, %r14128;
	selp.u32 	%r14158, 1, 0, %p3428;
	add.s32 	%r14159, %r14157, %r14158;
	selp.s32 	%r14160, -1, 0, %p3420;
	add.s32 	%r14161, %r14156, %r14160;
	add.s32 	%r14162, %r14161, %r14154;
	sub.s32 	%r14163, %r14104, %r14162;
	setp.lt.u32 	%p3429, %r14104, %r14162;
	setp.eq.s32 	%p3430, %r14162, 0;
	selp.b32 	%r14164, %r14154, 0, %p3430;
	selp.b32 	%r14165, 1, %r14164, %p3429;
	mul.lo.s32 	%r14166, %r2, %r14128;
	add.s32 	%r14167, %r14166, %r14159;
	setp.lt.u32 	%p3431, %r14167, %r14166;
	mul.hi.u32 	%r14168, %r2, %r14128;
	selp.u32 	%r14169, 1, 0, %p3431;
	add.s32 	%r14170, %r14168, %r14169;
	add.s32 	%r14171, %r14167, %r14160;
	add.s32 	%r14172, %r14171, %r14165;
	sub.s32 	%r14173, %r14110, %r14172;
	setp.lt.u32 	%p3432, %r14110, %r14172;
	setp.eq.s32 	%p3433, %r14172, 0;
	selp.b32 	%r14174, %r14165, 0, %p3433;
	selp.b32 	%r14175, 1, %r14174, %p3432;
	mul.lo.s32 	%r14176, %r1318, %r14128;
	add.s32 	%r14177, %r14176, %r14170;
	setp.lt.u32 	%p3434, %r14177, %r14176;
	mul.hi.u32 	%r14178, %r1318, %r14128;
	selp.u32 	%r14179, 1, 0, %p3434;
	add.s32 	%r14180, %r14178, %r14179;
	add.s32 	%r14181, %r14177, %r14160;
	add.s32 	%r14182, %r14181, %r14175;
	sub.s32 	%r14183, %r14116, %r14182;
	setp.lt.u32 	%p3435, %r14116, %r14182;
	setp.eq.s32 	%p3436, %r14182, 0;
	selp.b32 	%r14184, %r14175, 0, %p3436;
	selp.b32 	%r14185, 1, %r14184, %p3435;
	mul.lo.s32 	%r14186, %r1319, %r14128;
	add.s32 	%r14187, %r14186, %r14180;
	setp.lt.u32 	%p3437, %r14187, %r14186;
	mul.hi.u32 	%r14188, %r1319, %r14128;
	selp.u32 	%r14189, 1, 0, %p3437;
	add.s32 	%r14190, %r14188, %r14189;
	add.s32 	%r14191, %r14187, %r14160;
	add.s32 	%r14192, %r14191, %r14185;
	setp.gt.u32 	%p3438, %r14192, %r14122;
	setp.eq.s32 	%p3439, %r14192, 0;
	selp.b32 	%r14193, %r14185, 0, %p3439;
	selp.b32 	%r14194, 1, %r14193, %p3438;
	mad.lo.s32 	%r14195, %r1513, %r14128, %r14190;
	add.s32 	%r14196, %r14195, %r14160;
	add.s32 	%r14197, %r14196, %r14194;
	add.s32 	%r14198, %r14006, %r14124;
	add.s32 	%r14199, %r14076, %r14197;
	sub.s32 	%r14200, %r14198, %r14199;
	mul.lo.s32 	%r14201, %r21641, %r1518;
	mul.hi.u32 	%r14202, %r21641, %r1518;
	mul.lo.s32 	%r14203, %r21642, %r1518;
	add.s32 	%r14204, %r14203, %r14202;
	setp.lt.u32 	%p3440, %r14204, %r14203;
	mul.hi.u32 	%r14205, %r21642, %r1518;
	selp.u32 	%r14206, 1, 0, %p3440;
	add.s32 	%r14207, %r14205, %r14206;
	add.s32 	%r14208, %r14204, %r14131;
	mul.lo.s32 	%r14209, %r21643, %r1518;
	add.s32 	%r14210, %r14209, %r14207;
	setp.lt.u32 	%p3441, %r14210, %r14209;
	mul.hi.u32 	%r14211, %r21643, %r1518;
	selp.u32 	%r14212, 1, 0, %p3441;
	add.s32 	%r14213, %r14211, %r14212;
	add.s32 	%r14214, %r14210, %r14141;
	mul.lo.s32 	%r14215, %r21644, %r1518;
	add.s32 	%r14216, %r14215, %r14213;
	setp.lt.u32 	%p3442, %r14216, %r14215;
	mul.hi.u32 	%r14217, %r21644, %r1518;
	selp.u32 	%r14218, 1, 0, %p3442;
	add.s32 	%r14219, %r14217, %r14218;
	add.s32 	%r14220, %r14216, %r14152;
	mul.lo.s32 	%r14221, %r21645, %r1518;
	add.s32 	%r14222, %r14221, %r14219;
	setp.lt.u32 	%p3443, %r14222, %r14221;
	mul.hi.u32 	%r14223, %r21645, %r1518;
	selp.u32 	%r14224, 1, 0, %p3443;
	add.s32 	%r14225, %r14223, %r14224;
	add.s32 	%r14226, %r14222, %r14163;
	mul.lo.s32 	%r14227, %r21646, %r1518;
	add.s32 	%r14228, %r14227, %r14225;
	setp.lt.u32 	%p3444, %r14228, %r14227;
	mul.hi.u32 	%r14229, %r21646, %r1518;
	selp.u32 	%r14230, 1, 0, %p3444;
	add.s32 	%r14231, %r14229, %r14230;
	add.s32 	%r14232, %r14228, %r14173;
	mul.lo.s32 	%r14233, %r21647, %r1518;
	add.s32 	%r14234, %r14233, %r14231;
	setp.lt.u32 	%p3445, %r14234, %r14233;
	mul.hi.u32 	%r14235, %r21647, %r1518;
	selp.u32 	%r14236, 1, 0, %p3445;
	add.s32 	%r14237, %r14235, %r14236;
	add.s32 	%r14238, %r14234, %r14183;
	mul.lo.s32 	%r14239, %r21648, %r1518;
	add.s32 	%r14240, %r14239, %r14237;
	setp.lt.u32 	%p3446, %r14240, %r14239;
	mul.hi.u32 	%r14241, %r21648, %r1518;
	selp.u32 	%r14242, 1, 0, %p3446;
	add.s32 	%r14243, %r14241, %r14242;
	add.s32 	%r14244, %r14243, %r14200;
	setp.lt.u32 	%p3447, %r14244, %r14243;
	mul.lo.s32 	%r14245, %r1512, %r14244;
	mul.hi.u32 	%r14246, %r1512, %r14244;
	sub.s32 	%r14247, %r14201, %r14245;
	setp.lt.u32 	%p3448, %r14201, %r14245;
	selp.u32 	%r14248, 1, 0, %p3448;
	mul.lo.s32 	%r14249, %r1, %r14244;
	add.s32 	%r14250, %r14249, %r14246;
	setp.lt.u32 	%p3449, %r14250, %r14249;
	mul.hi.u32 	%r14251, %r1, %r14244;
	selp.u32 	%r14252, 1, 0, %p3449;
	add.s32 	%r14253, %r14251, %r14252;
	selp.b32 	%r14254, -977, 0, %p3447;
	add.s32 	%r14255, %r14254, %r14250;
	add.s32 	%r14256, %r14255, %r14248;
	sub.s32 	%r14257, %r14208, %r14256;
	setp.lt.u32 	%p3450, %r14208, %r14256;
	setp.eq.s32 	%p3451, %r14256, 0;
	selp.b32 	%r14258, %r14248, 0, %p3451;
	selp.b32 	%r14259, 1, %r14258, %p3450;
	mul.lo.s32 	%r14260, %r1316, %r14244;
	add.s32 	%r14261, %r14260, %r14253;
	setp.lt.u32 	%p3452, %r14261, %r14260;
	mul.hi.u32 	%r14262, %r1316, %r14244;
	selp.u32 	%r14263, 1, 0, %p3452;
	add.s32 	%r14264, %r14262, %r14263;
	selp.b32 	%r14265, -2, 0, %p3447;
	add.s32 	%r14266, %r14265, %r14261;
	add.s32 	%r14267, %r14266, %r14259;
	sub.s32 	%r14268, %r14214, %r14267;
	setp.lt.u32 	%p3453, %r14214, %r14267;
	setp.eq.s32 	%p3454, %r14267, 0;
	selp.b32 	%r14269, %r14259, 0, %p3454;
	selp.b32 	%r14270, 1, %r14269, %p3453;
	mul.lo.s32 	%r14271, %r1317, %r14244;
	add.s32 	%r14272, %r14271, %r14264;
	setp.lt.u32 	%p3455, %r14272, %r14271;
	mul.hi.u32 	%r14273, %r1317, %r14244;
	selp.u32 	%r14274, 1, 0, %p3455;
	add.s32 	%r14275, %r14273, %r14274;
	selp.s32 	%r14276, -1, 0, %p3447;
	add.s32 	%r14277, %r14272, %r14276;
	add.s32 	%r14278, %r14277, %r14270;
	sub.s32 	%r14279, %r14220, %r14278;
	setp.lt.u32 	%p3456, %r14220, %r14278;
	setp.eq.s32 	%p3457, %r14278, 0;
	selp.b32 	%r14280, %r14270, 0, %p3457;
	selp.b32 	%r14281, 1, %r14280, %p3456;
	mul.lo.s32 	%r14282, %r2, %r14244;
	add.s32 	%r14283, %r14282, %r14275;
	setp.lt.u32 	%p3458, %r14283, %r14282;
	mul.hi.u32 	%r14284, %r2, %r14244;
	selp.u32 	%r14285, 1, 0, %p3458;
	add.s32 	%r14286, %r14284, %r14285;
	add.s32 	%r14287, %r14283, %r14276;
	add.s32 	%r14288, %r14287, %r14281;
	sub.s32 	%r14289, %r14226, %r14288;
	setp.lt.u32 	%p3459, %r14226, %r14288;
	setp.eq.s32 	%p3460, %r14288, 0;
	selp.b32 	%r14290, %r14281, 0, %p3460;
	selp.b32 	%r14291, 1, %r14290, %p3459;
	mul.lo.s32 	%r14292, %r1318, %r14244;
	add.s32 	%r14293, %r14292, %r14286;
	setp.lt.u32 	%p3461, %r14293, %r14292;
	mul.hi.u32 	%r14294, %r1318, %r14244;
	selp.u32 	%r14295, 1, 0, %p3461;
	add.s32 	%r14296, %r14294, %r14295;
	add.s32 	%r14297, %r14293, %r14276;
	add.s32 	%r14298, %r14297, %r14291;
	sub.s32 	%r14299, %r14232, %r14298;
	setp.lt.u32 	%p3462, %r14232, %r14298;
	setp.eq.s32 	%p3463, %r14298, 0;
	selp.b32 	%r14300, %r14291, 0, %p3463;
	selp.b32 	%r14301, 1, %r14300, %p3462;
	mul.lo.s32 	%r14302, %r1319, %r14244;
	add.s32 	%r14303, %r14302, %r14296;
	setp.lt.u32 	%p3464, %r14303, %r14302;
	mul.hi.u32 	%r14304, %r1319, %r14244;
	selp.u32 	%r14305, 1, 0, %p3464;
	add.s32 	%r14306, %r14304, %r14305;
	add.s32 	%r14307, %r14303, %r14276;
	add.s32 	%r14308, %r14307, %r14301;
	setp.gt.u32 	%p3465, %r14308, %r14238;
	setp.eq.s32 	%p3466, %r14308, 0;
	selp.b32 	%r14309, %r14301, 0, %p3466;
	selp.b32 	%r14310, 1, %r14309, %p3465;
	mad.lo.s32 	%r14311, %r1513, %r14244, %r14306;
	add.s32 	%r14312, %r14311, %r14276;
	add.s32 	%r14313, %r14312, %r14310;
	add.s32 	%r14314, %r14122, %r14240;
	add.s32 	%r14315, %r14192, %r14313;
	sub.s32 	%r14316, %r14314, %r14315;
	mul.lo.s32 	%r14317, %r21641, %r1517;
	mul.hi.u32 	%r14318, %r21641, %r1517;
	mul.lo.s32 	%r14319, %r21642, %r1517;
	add.s32 	%r14320, %r14319, %r14318;
	setp.lt.u32 	%p3467, %r14320, %r14319;
	mul.hi.u32 	%r14321, %r21642, %r1517;
	selp.u32 	%r14322, 1, 0, %p3467;
	add.s32 	%r14323, %r14321, %r14322;
	add.s32 	%r14324, %r14320, %r14247;
	mul.lo.s32 	%r14325, %r21643, %r1517;
	add.s32 	%r14326, %r14325, %r14323;
	setp.lt.u32 	%p3468, %r14326, %r14325;
	mul.hi.u32 	%r14327, %r21643, %r1517;
	selp.u32 	%r14328, 1, 0, %p3468;
	add.s32 	%r14329, %r14327, %r14328;
	add.s32 	%r14330, %r14326, %r14257;
	mul.lo.s32 	%r14331, %r21644, %r1517;
	add.s32 	%r14332, %r14331, %r14329;
	setp.lt.u32 	%p3469, %r14332, %r14331;
	mul.hi.u32 	%r14333, %r21644, %r1517;
	selp.u32 	%r14334, 1, 0, %p3469;
	add.s32 	%r14335, %r14333, %r14334;
	add.s32 	%r14336, %r14332, %r14268;
	mul.lo.s32 	%r14337, %r21645, %r1517;
	add.s32 	%r14338, %r14337, %r14335;
	setp.lt.u32 	%p3470, %r14338, %r14337;
	mul.hi.u32 	%r14339, %r21645, %r1517;
	selp.u32 	%r14340, 1, 0, %p3470;
	add.s32 	%r14341, %r14339, %r14340;
	add.s32 	%r14342, %r14338, %r14279;
	mul.lo.s32 	%r14343, %r21646, %r1517;
	add.s32 	%r14344, %r14343, %r14341;
	setp.lt.u32 	%p3471, %r14344, %r14343;
	mul.hi.u32 	%r14345, %r21646, %r1517;
	selp.u32 	%r14346, 1, 0, %p3471;
	add.s32 	%r14347, %r14345, %r14346;
	add.s32 	%r14348, %r14344, %r14289;
	mul.lo.s32 	%r14349, %r21647, %r1517;
	add.s32 	%r14350, %r14349, %r14347;
	setp.lt.u32 	%p3472, %r14350, %r14349;
	mul.hi.u32 	%r14351, %r21647, %r1517;
	selp.u32 	%r14352, 1, 0, %p3472;
	add.s32 	%r14353, %r14351, %r14352;
	add.s32 	%r14354, %r14350, %r14299;
	mul.lo.s32 	%r14355, %r21648, %r1517;
	add.s32 	%r14356, %r14355, %r14353;
	setp.lt.u32 	%p3473, %r14356, %r14355;
	mul.hi.u32 	%r14357, %r21648, %r1517;
	selp.u32 	%r14358, 1, 0, %p3473;
	add.s32 	%r14359, %r14357, %r14358;
	add.s32 	%r14360, %r14359, %r14316;
	setp.lt.u32 	%p3474, %r14360, %r14359;
	mul.lo.s32 	%r14361, %r1512, %r14360;
	mul.hi.u32 	%r14362, %r1512, %r14360;
	sub.s32 	%r14363, %r14317, %r14361;
	setp.lt.u32 	%p3475, %r14317, %r14361;
	selp.u32 	%r14364, 1, 0, %p3475;
	mul.lo.s32 	%r14365, %r1, %r14360;
	add.s32 	%r14366, %r14365, %r14362;
	setp.lt.u32 	%p3476, %r14366, %r14365;
	mul.hi.u32 	%r14367, %r1, %r14360;
	selp.u32 	%r14368, 1, 0, %p3476;
	add.s32 	%r14369, %r14367, %r14368;
	selp.b32 	%r14370, -977, 0, %p3474;
	add.s32 	%r14371, %r14370, %r14366;
	add.s32 	%r14372, %r14371, %r14364;
	sub.s32 	%r14373, %r14324, %r14372;
	setp.lt.u32 	%p3477, %r14324, %r14372;
	setp.eq.s32 	%p3478, %r14372, 0;
	selp.b32 	%r14374, %r14364, 0, %p3478;
	selp.b32 	%r14375, 1, %r14374, %p3477;
	mul.lo.s32 	%r14376, %r1316, %r14360;
	add.s32 	%r14377, %r14376, %r14369;
	setp.lt.u32 	%p3479, %r14377, %r14376;
	mul.hi.u32 	%r14378, %r1316, %r14360;
	selp.u32 	%r14379, 1, 0, %p3479;
	add.s32 	%r14380, %r14378, %r14379;
	selp.b32 	%r14381, -2, 0, %p3474;
	add.s32 	%r14382, %r14381, %r14377;
	add.s32 	%r14383, %r14382, %r14375;
	sub.s32 	%r14384, %r14330, %r14383;
	setp.lt.u32 	%p3480, %r14330, %r14383;
	setp.eq.s32 	%p3481, %r14383, 0;
	selp.b32 	%r14385, %r14375, 0, %p3481;
	selp.b32 	%r14386, 1, %r14385, %p3480;
	mul.lo.s32 	%r14387, %r1317, %r14360;
	add.s32 	%r14388, %r14387, %r14380;
	setp.lt.u32 	%p3482, %r14388, %r14387;
	mul.hi.u32 	%r14389, %r1317, %r14360;
	selp.u32 	%r14390, 1, 0, %p3482;
	add.s32 	%r14391, %r14389, %r14390;
	selp.s32 	%r14392, -1, 0, %p3474;
	add.s32 	%r14393, %r14388, %r14392;
	add.s32 	%r14394, %r14393, %r14386;
	sub.s32 	%r14395, %r14336, %r14394;
	setp.lt.u32 	%p3483, %r14336, %r14394;
	setp.eq.s32 	%p3484, %r14394, 0;
	selp.b32 	%r14396, %r14386, 0, %p3484;
	selp.b32 	%r14397, 1, %r14396, %p3483;
	mul.lo.s32 	%r14398, %r2, %r14360;
	add.s32 	%r14399, %r14398, %r14391;
	setp.lt.u32 	%p3485, %r14399, %r14398;
	mul.hi.u32 	%r14400, %r2, %r14360;
	selp.u32 	%r14401, 1, 0, %p3485;
	add.s32 	%r14402, %r14400, %r14401;
	add.s32 	%r14403, %r14399, %r14392;
	add.s32 	%r14404, %r14403, %r14397;
	sub.s32 	%r14405, %r14342, %r14404;
	setp.lt.u32 	%p3486, %r14342, %r14404;
	setp.eq.s32 	%p3487, %r14404, 0;
	selp.b32 	%r14406, %r14397, 0, %p3487;
	selp.b32 	%r14407, 1, %r14406, %p3486;
	mul.lo.s32 	%r14408, %r1318, %r14360;
	add.s32 	%r14409, %r14408, %r14402;
	setp.lt.u32 	%p3488, %r14409, %r14408;
	mul.hi.u32 	%r14410, %r1318, %r14360;
	selp.u32 	%r14411, 1, 0, %p3488;
	add.s32 	%r14412, %r14410, %r14411;
	add.s32 	%r14413, %r14409, %r14392;
	add.s32 	%r14414, %r14413, %r14407;
	sub.s32 	%r14415, %r14348, %r14414;
	setp.lt.u32 	%p3489, %r14348, %r14414;
	setp.eq.s32 	%p3490, %r14414, 0;
	selp.b32 	%r14416, %r14407, 0, %p3490;
	selp.b32 	%r14417, 1, %r14416, %p3489;
	mul.lo.s32 	%r14418, %r1319, %r14360;
	add.s32 	%r14419, %r14418, %r14412;
	setp.lt.u32 	%p3491, %r14419, %r14418;
	mul.hi.u32 	%r14420, %r1319, %r14360;
	selp.u32 	%r14421, 1, 0, %p3491;
	add.s32 	%r14422, %r14420, %r14421;
	add.s32 	%r14423, %r14419, %r14392;
	add.s32 	%r14424, %r14423, %r14417;
	setp.gt.u32 	%p3492, %r14424, %r14354;
	setp.eq.s32 	%p3493, %r14424, 0;
	selp.b32 	%r14425, %r14417, 0, %p3493;
	selp.b32 	%r14426, 1, %r14425, %p3492;
	mad.lo.s32 	%r14427, %r1513, %r14360, %r14422;
	add.s32 	%r14428, %r14427, %r14392;
	add.s32 	%r14429, %r14428, %r14426;
	add.s32 	%r14430, %r14238, %r14356;
	add.s32 	%r14431, %r14308, %r14429;
	sub.s32 	%r14432, %r14430, %r14431;
	mul.lo.s32 	%r14433, %r21641, %r1516;
	mul.hi.u32 	%r14434, %r21641, %r1516;
	mul.lo.s32 	%r14435, %r21642, %r1516;
	add.s32 	%r14436, %r14435, %r14434;
	setp.lt.u32 	%p3494, %r14436, %r14435;
	mul.hi.u32 	%r14437, %r21642, %r1516;
	selp.u32 	%r14438, 1, 0, %p3494;
	add.s32 	%r14439, %r14437, %r14438;
	add.s32 	%r14440, %r14436, %r14363;
	mul.lo.s32 	%r14441, %r21643, %r1516;
	add.s32 	%r14442, %r14441, %r14439;
	setp.lt.u32 	%p3495, %r14442, %r14441;
	mul.hi.u32 	%r14443, %r21643, %r1516;
	selp.u32 	%r14444, 1, 0, %p3495;
	add.s32 	%r14445, %r14443, %r14444;
	add.s32 	%r14446, %r14442, %r14373;
	mul.lo.s32 	%r14447, %r21644, %r1516;
	add.s32 	%r14448, %r14447, %r14445;
	setp.lt.u32 	%p3496, %r14448, %r14447;
	mul.hi.u32 	%r14449, %r21644, %r1516;
	selp.u32 	%r14450, 1, 0, %p3496;
	add.s32 	%r14451, %r14449, %r14450;
	add.s32 	%r14452, %r14448, %r14384;
	mul.lo.s32 	%r14453, %r21645, %r1516;
	add.s32 	%r14454, %r14453, %r14451;
	setp.lt.u32 	%p3497, %r14454, %r14453;
	mul.hi.u32 	%r14455, %r21645, %r1516;
	selp.u32 	%r14456, 1, 0, %p3497;
	add.s32 	%r14457, %r14455, %r14456;
	add.s32 	%r14458, %r14454, %r14395;
	mul.lo.s32 	%r14459, %r21646, %r1516;
	add.s32 	%r14460, %r14459, %r14457;
	setp.lt.u32 	%p3498, %r14460, %r14459;
	mul.hi.u32 	%r14461, %r21646, %r1516;
	selp.u32 	%r14462, 1, 0, %p3498;
	add.s32 	%r14463, %r14461, %r14462;
	add.s32 	%r14464, %r14460, %r14405;
	mul.lo.s32 	%r14465, %r21647, %r1516;
	add.s32 	%r14466, %r14465, %r14463;
	setp.lt.u32 	%p3499, %r14466, %r14465;
	mul.hi.u32 	%r14467, %r21647, %r1516;
	selp.u32 	%r14468, 1, 0, %p3499;
	add.s32 	%r14469, %r14467, %r14468;
	add.s32 	%r14470, %r14466, %r14415;
	mul.lo.s32 	%r14471, %r21648, %r1516;
	add.s32 	%r14472, %r14471, %r14469;
	setp.lt.u32 	%p3500, %r14472, %r14471;
	mul.hi.u32 	%r14473, %r21648, %r1516;
	selp.u32 	%r14474, 1, 0, %p3500;
	add.s32 	%r14475, %r14473, %r14474;
	add.s32 	%r14476, %r14475, %r14432;
	setp.lt.u32 	%p3501, %r14476, %r14475;
	mul.lo.s32 	%r14477, %r1512, %r14476;
	mul.hi.u32 	%r14478, %r1512, %r14476;
	sub.s32 	%r14479, %r14433, %r14477;
	setp.lt.u32 	%p3502, %r14433, %r14477;
	selp.u32 	%r14480, 1, 0, %p3502;
	mul.lo.s32 	%r14481, %r1, %r14476;
	add.s32 	%r14482, %r14481, %r14478;
	setp.lt.u32 	%p3503, %r14482, %r14481;
	mul.hi.u32 	%r14483, %r1, %r14476;
	selp.u32 	%r14484, 1, 0, %p3503;
	add.s32 	%r14485, %r14483, %r14484;
	selp.b32 	%r14486, -977, 0, %p3501;
	add.s32 	%r14487, %r14486, %r14482;
	add.s32 	%r14488, %r14487, %r14480;
	sub.s32 	%r14489, %r14440, %r14488;
	setp.lt.u32 	%p3504, %r14440, %r14488;
	setp.eq.s32 	%p3505, %r14488, 0;
	selp.b32 	%r14490, %r14480, 0, %p3505;
	selp.b32 	%r14491, 1, %r14490, %p3504;
	mul.lo.s32 	%r14492, %r1316, %r14476;
	add.s32 	%r14493, %r14492, %r14485;
	setp.lt.u32 	%p3506, %r14493, %r14492;
	mul.hi.u32 	%r14494, %r1316, %r14476;
	selp.u32 	%r14495, 1, 0, %p3506;
	add.s32 	%r14496, %r14494, %r14495;
	selp.b32 	%r14497, -2, 0, %p3501;
	add.s32 	%r14498, %r14497, %r14493;
	add.s32 	%r14499, %r14498, %r14491;
	sub.s32 	%r14500, %r14446, %r14499;
	setp.lt.u32 	%p3507, %r14446, %r14499;
	setp.eq.s32 	%p3508, %r14499, 0;
	selp.b32 	%r14501, %r14491, 0, %p3508;
	selp.b32 	%r14502, 1, %r14501, %p3507;
	mul.lo.s32 	%r14503, %r1317, %r14476;
	add.s32 	%r14504, %r14503, %r14496;
	setp.lt.u32 	%p3509, %r14504, %r14503;
	mul.hi.u32 	%r14505, %r1317, %r14476;
	selp.u32 	%r14506, 1, 0, %p3509;
	add.s32 	%r14507, %r14505, %r14506;
	selp.s32 	%r14508, -1, 0, %p3501;
	add.s32 	%r14509, %r14504, %r14508;
	add.s32 	%r14510, %r14509, %r14502;
	sub.s32 	%r14511, %r14452, %r14510;
	setp.lt.u32 	%p3510, %r14452, %r14510;
	setp.eq.s32 	%p3511, %r14510, 0;
	selp.b32 	%r14512, %r14502, 0, %p3511;
	selp.b32 	%r14513, 1, %r14512, %p3510;
	mul.lo.s32 	%r14514, %r2, %r14476;
	add.s32 	%r14515, %r14514, %r14507;
	setp.lt.u32 	%p3512, %r14515, %r14514;
	mul.hi.u32 	%r14516, %r2, %r14476;
	selp.u32 	%r14517, 1, 0, %p3512;
	add.s32 	%r14518, %r14516, %r14517;
	add.s32 	%r14519, %r14515, %r14508;
	add.s32 	%r14520, %r14519, %r14513;
	sub.s32 	%r14521, %r14458, %r14520;
	setp.lt.u32 	%p3513, %r14458, %r14520;
	setp.eq.s32 	%p3514, %r14520, 0;
	selp.b32 	%r14522, %r14513, 0, %p3514;
	selp.b32 	%r14523, 1, %r14522, %p3513;
	mul.lo.s32 	%r14524, %r1318, %r14476;
	add.s32 	%r14525, %r14524, %r14518;
	setp.lt.u32 	%p3515, %r14525, %r14524;
	mul.hi.u32 	%r14526, %r1318, %r14476;
	selp.u32 	%r14527, 1, 0, %p3515;
	add.s32 	%r14528, %r14526, %r14527;
	add.s32 	%r14529, %r14525, %r14508;
	add.s32 	%r14530, %r14529, %r14523;
	sub.s32 	%r14531, %r14464, %r14530;
	setp.lt.u32 	%p3516, %r14464, %r14530;
	setp.eq.s32 	%p3517, %r14530, 0;
	selp.b32 	%r14532, %r14523, 0, %p3517;
	selp.b32 	%r14533, 1, %r14532, %p3516;
	mul.lo.s32 	%r14534, %r1319, %r14476;
	add.s32 	%r14535, %r14534, %r14528;
	setp.lt.u32 	%p3518, %r14535, %r14534;
	mul.hi.u32 	%r14536, %r1319, %r14476;
	selp.u32 	%r14537, 1, 0, %p3518;
	add.s32 	%r14538, %r14536, %r14537;
	add.s32 	%r14539, %r14535, %r14508;
	add.s32 	%r14540, %r14539, %r14533;
	setp.gt.u32 	%p3519, %r14540, %r14470;
	setp.eq.s32 	%p3520, %r14540, 0;
	selp.b32 	%r14541, %r14533, 0, %p3520;
	selp.b32 	%r14542, 1, %r14541, %p3519;
	mad.lo.s32 	%r14543, %r1513, %r14476, %r14538;
	add.s32 	%r14544, %r14543, %r14508;
	add.s32 	%r14545, %r14544, %r14542;
	add.s32 	%r14546, %r14354, %r14472;
	add.s32 	%r14547, %r14424, %r14545;
	sub.s32 	%r14548, %r14546, %r14547;
	mul.lo.s32 	%r14549, %r21641, %r1515;
	mul.hi.u32 	%r14550, %r21641, %r1515;
	mul.lo.s32 	%r14551, %r21642, %r1515;
	add.s32 	%r14552, %r14551, %r14550;
	setp.lt.u32 	%p3521, %r14552, %r14551;
	mul.hi.u32 	%r14553, %r21642, %r1515;
	selp.u32 	%r14554, 1, 0, %p3521;
	add.s32 	%r14555, %r14553, %r14554;
	add.s32 	%r14556, %r14552, %r14479;
	mul.lo.s32 	%r14557, %r21643, %r1515;
	add.s32 	%r14558, %r14557, %r14555;
	setp.lt.u32 	%p3522, %r14558, %r14557;
	mul.hi.u32 	%r14559, %r21643, %r1515;
	selp.u32 	%r14560, 1, 0, %p3522;
	add.s32 	%r14561, %r14559, %r14560;
	add.s32 	%r14562, %r14558, %r14489;
	mul.lo.s32 	%r14563, %r21644, %r1515;
	add.s32 	%r14564, %r14563, %r14561;
	setp.lt.u32 	%p3523, %r14564, %r14563;
	mul.hi.u32 	%r14565, %r21644, %r1515;
	selp.u32 	%r14566, 1, 0, %p3523;
	add.s32 	%r14567, %r14565, %r14566;
	add.s32 	%r14568, %r14564, %r14500;
	mul.lo.s32 	%r14569, %r21645, %r1515;
	add.s32 	%r14570, %r14569, %r14567;
	setp.lt.u32 	%p3524, %r14570, %r14569;
	mul.hi.u32 	%r14571, %r21645, %r1515;
	selp.u32 	%r14572, 1, 0, %p3524;
	add.s32 	%r14573, %r14571, %r14572;
	add.s32 	%r14574, %r14570, %r14511;
	mul.lo.s32 	%r14575, %r21646, %r1515;
	add.s32 	%r14576, %r14575, %r14573;
	setp.lt.u32 	%p3525, %r14576, %r14575;
	mul.hi.u32 	%r14577, %r21646, %r1515;
	selp.u32 	%r14578, 1, 0, %p3525;
	add.s32 	%r14579, %r14577, %r14578;
	add.s32 	%r14580, %r14576, %r14521;
	mul.lo.s32 	%r14581, %r21647, %r1515;
	add.s32 	%r14582, %r14581, %r14579;
	setp.lt.u32 	%p3526, %r14582, %r14581;
	mul.hi.u32 	%r14583, %r21647, %r1515;
	selp.u32 	%r14584, 1, 0, %p3526;
	add.s32 	%r14585, %r14583, %r14584;
	add.s32 	%r14586, %r14582, %r14531;
	mul.lo.s32 	%r14587, %r21648, %r1515;
	add.s32 	%r14588, %r14587, %r14585;
	setp.lt.u32 	%p3527, %r14588, %r14587;
	mul.hi.u32 	%r14589, %r21648, %r1515;
	selp.u32 	%r14590, 1, 0, %p3527;
	add.s32 	%r14591, %r14589, %r14590;
	add.s32 	%r14592, %r14591, %r14548;
	setp.lt.u32 	%p3528, %r14592, %r14591;
	mul.lo.s32 	%r14593, %r1512, %r14592;
	mul.hi.u32 	%r14594, %r1512, %r14592;
	sub.s32 	%r14595, %r14549, %r14593;
	setp.lt.u32 	%p3529, %r14549, %r14593;
	selp.u32 	%r14596, 1, 0, %p3529;
	mul.lo.s32 	%r14597, %r1, %r14592;
	add.s32 	%r14598, %r14597, %r14594;
	setp.lt.u32 	%p3530, %r14598, %r14597;
	mul.hi.u32 	%r14599, %r1, %r14592;
	selp.u32 	%r14600, 1, 0, %p3530;
	add.s32 	%r14601, %r14599, %r14600;
	selp.b32 	%r14602, -977, 0, %p3528;
	add.s32 	%r14603, %r14602, %r14598;
	add.s32 	%r14604, %r14603, %r14596;
	sub.s32 	%r14605, %r14556, %r14604;
	setp.lt.u32 	%p3531, %r14556, %r14604;
	setp.eq.s32 	%p3532, %r14604, 0;
	selp.b32 	%r14606, %r14596, 0, %p3532;
	selp.b32 	%r14607, 1, %r14606, %p3531;
	mul.lo.s32 	%r14608, %r1316, %r14592;
	add.s32 	%r14609, %r14608, %r14601;
	setp.lt.u32 	%p3533, %r14609, %r14608;
	mul.hi.u32 	%r14610, %r1316, %r14592;
	selp.u32 	%r14611, 1, 0, %p3533;
	add.s32 	%r14612, %r14610, %r14611;
	selp.b32 	%r14613, -2, 0, %p3528;
	add.s32 	%r14614, %r14613, %r14609;
	add.s32 	%r14615, %r14614, %r14607;
	sub.s32 	%r14616, %r14562, %r14615;
	setp.lt.u32 	%p3534, %r14562, %r14615;
	setp.eq.s32 	%p3535, %r14615, 0;
	selp.b32 	%r14617, %r14607, 0, %p3535;
	selp.b32 	%r14618, 1, %r14617, %p3534;
	mul.lo.s32 	%r14619, %r1317, %r14592;
	add.s32 	%r14620, %r14619, %r14612;
	setp.lt.u32 	%p3536, %r14620, %r14619;
	mul.hi.u32 	%r14621, %r1317, %r14592;
	selp.u32 	%r14622, 1, 0, %p3536;
	add.s32 	%r14623, %r14621, %r14622;
	selp.s32 	%r14624, -1, 0, %p3528;
	add.s32 	%r14625, %r14620, %r14624;
	add.s32 	%r14626, %r14625, %r14618;
	sub.s32 	%r14627, %r14568, %r14626;
	setp.lt.u32 	%p3537, %r14568, %r14626;
	setp.eq.s32 	%p3538, %r14626, 0;
	selp.b32 	%r14628, %r14618, 0, %p3538;
	selp.b32 	%r14629, 1, %r14628, %p3537;
	mul.lo.s32 	%r14630, %r2, %r14592;
	add.s32 	%r14631, %r14630, %r14623;
	setp.lt.u32 	%p3539, %r14631, %r14630;
	mul.hi.u32 	%r14632, %r2, %r14592;
	selp.u32 	%r14633, 1, 0, %p3539;
	add.s32 	%r14634, %r14632, %r14633;
	add.s32 	%r14635, %r14631, %r14624;
	add.s32 	%r14636, %r14635, %r14629;
	sub.s32 	%r14637, %r14574, %r14636;
	setp.lt.u32 	%p3540, %r14574, %r14636;
	setp.eq.s32 	%p3541, %r14636, 0;
	selp.b32 	%r14638, %r14629, 0, %p3541;
	selp.b32 	%r14639, 1, %r14638, %p3540;
	mul.lo.s32 	%r14640, %r1318, %r14592;
	add.s32 	%r14641, %r14640, %r14634;
	setp.lt.u32 	%p3542, %r14641, %r14640;
	mul.hi.u32 	%r14642, %r1318, %r14592;
	selp.u32 	%r14643, 1, 0, %p3542;
	add.s32 	%r14644, %r14642, %r14643;
	add.s32 	%r14645, %r14641, %r14624;
	add.s32 	%r14646, %r14645, %r14639;
	sub.s32 	%r14647, %r14580, %r14646;
	setp.lt.u32 	%p3543, %r14580, %r14646;
	setp.eq.s32 	%p3544, %r14646, 0;
	selp.b32 	%r14648, %r14639, 0, %p3544;
	selp.b32 	%r14649, 1, %r14648, %p3543;
	mul.lo.s32 	%r14650, %r1319, %r14592;
	add.s32 	%r14651, %r14650, %r14644;
	setp.lt.u32 	%p3545, %r14651, %r14650;
	mul.hi.u32 	%r14652, %r1319, %r14592;
	selp.u32 	%r14653, 1, 0, %p3545;
	add.s32 	%r14654, %r14652, %r14653;
	add.s32 	%r14655, %r14651, %r14624;
	add.s32 	%r14656, %r14655, %r14649;
	setp.gt.u32 	%p3546, %r14656, %r14586;
	setp.eq.s32 	%p3547, %r14656, 0;
	selp.b32 	%r14657, %r14649, 0, %p3547;
	selp.b32 	%r14658, 1, %r14657, %p3546;
	mad.lo.s32 	%r14659, %r1513, %r14592, %r14654;
	add.s32 	%r14660, %r14659, %r14624;
	add.s32 	%r14661, %r14660, %r14658;
	add.s32 	%r14662, %r14470, %r14588;
	add.s32 	%r14663, %r14540, %r14661;
	sub.s32 	%r14664, %r14662, %r14663;
	mul.lo.s32 	%r14665, %r21641, %r1514;
	mul.hi.u32 	%r14666, %r21641, %r1514;
	mul.lo.s32 	%r14667, %r21642, %r1514;
	add.s32 	%r14668, %r14667, %r14666;
	setp.lt.u32 	%p3548, %r14668, %r14667;
	mul.hi.u32 	%r14669, %r21642, %r1514;
	selp.u32 	%r14670, 1, 0, %p3548;
	add.s32 	%r14671, %r14669, %r14670;
	add.s32 	%r14672, %r14668, %r14595;
	mul.lo.s32 	%r14673, %r21643, %r1514;
	add.s32 	%r14674, %r14673, %r14671;
	setp.lt.u32 	%p3549, %r14674, %r14673;
	mul.hi.u32 	%r14675, %r21643, %r1514;
	selp.u32 	%r14676, 1, 0, %p3549;
	add.s32 	%r14677, %r14675, %r14676;
	add.s32 	%r14678, %r14674, %r14605;
	mul.lo.s32 	%r14679, %r21644, %r1514;
	add.s32 	%r14680, %r14679, %r14677;
	setp.lt.u32 	%p3550, %r14680, %r14679;
	mul.hi.u32 	%r14681, %r21644, %r1514;
	selp.u32 	%r14682, 1, 0, %p3550;
	add.s32 	%r14683, %r14681, %r14682;
	add.s32 	%r14684, %r14680, %r14616;
	mul.lo.s32 	%r14685, %r21645, %r1514;
	add.s32 	%r14686, %r14685, %r14683;
	setp.lt.u32 	%p3551, %r14686, %r14685;
	mul.hi.u32 	%r14687, %r21645, %r1514;
	selp.u32 	%r14688, 1, 0, %p3551;
	add.s32 	%r14689, %r14687, %r14688;
	add.s32 	%r14690, %r14686, %r14627;
	mul.lo.s32 	%r14691, %r21646, %r1514;
	add.s32 	%r14692, %r14691, %r14689;
	setp.lt.u32 	%p3552, %r14692, %r14691;
	mul.hi.u32 	%r14693, %r21646, %r1514;
	selp.u32 	%r14694, 1, 0, %p3552;
	add.s32 	%r14695, %r14693, %r14694;
	add.s32 	%r14696, %r14692, %r14637;
	mul.lo.s32 	%r14697, %r21647, %r1514;
	add.s32 	%r14698, %r14697, %r14695;
	setp.lt.u32 	%p3553, %r14698, %r14697;
	mul.hi.u32 	%r14699, %r21647, %r1514;
	selp.u32 	%r14700, 1, 0, %p3553;
	add.s32 	%r14701, %r14699, %r14700;
	add.s32 	%r14702, %r14698, %r14647;
	mul.lo.s32 	%r14703, %r21648, %r1514;
	add.s32 	%r14704, %r14703, %r14701;
	setp.lt.u32 	%p3554, %r14704, %r14703;
	mul.hi.u32 	%r14705, %r21648, %r1514;
	selp.u32 	%r14706, 1, 0, %p3554;
	add.s32 	%r14707, %r14705, %r14706;
	add.s32 	%r14708, %r14707, %r14664;
	setp.lt.u32 	%p3555, %r14708, %r14707;
	mul.lo.s32 	%r14709, %r1512, %r14708;
	mul.hi.u32 	%r14710, %r1512, %r14708;
	sub.s32 	%r14711, %r14665, %r14709;
	setp.lt.u32 	%p3556, %r14665, %r14709;
	selp.u32 	%r14712, 1, 0, %p3556;
	mul.lo.s32 	%r14713, %r1, %r14708;
	add.s32 	%r14714, %r14713, %r14710;
	setp.lt.u32 	%p3557, %r14714, %r14713;
	mul.hi.u32 	%r14715, %r1, %r14708;
	selp.u32 	%r14716, 1, 0, %p3557;
	add.s32 	%r14717, %r14715, %r14716;
	selp.b32 	%r14718, -977, 0, %p3555;
	add.s32 	%r14719, %r14718, %r14714;
	add.s32 	%r14720, %r14719, %r14712;
	sub.s32 	%r14721, %r14672, %r14720;
	setp.lt.u32 	%p3558, %r14672, %r14720;
	setp.eq.s32 	%p3559, %r14720, 0;
	selp.b32 	%r14722, %r14712, 0, %p3559;
	selp.b32 	%r14723, 1, %r14722, %p3558;
	mul.lo.s32 	%r14724, %r1316, %r14708;
	add.s32 	%r14725, %r14724, %r14717;
	setp.lt.u32 	%p3560, %r14725, %r14724;
	mul.hi.u32 	%r14726, %r1316, %r14708;
	selp.u32 	%r14727, 1, 0, %p3560;
	add.s32 	%r14728, %r14726, %r14727;
	selp.b32 	%r14729, -2, 0, %p3555;
	add.s32 	%r14730, %r14729, %r14725;
	add.s32 	%r14731, %r14730, %r14723;
	sub.s32 	%r14732, %r14678, %r14731;
	setp.lt.u32 	%p3561, %r14678, %r14731;
	setp.eq.s32 	%p3562, %r14731, 0;
	selp.b32 	%r14733, %r14723, 0, %p3562;
	selp.b32 	%r14734, 1, %r14733, %p3561;
	mul.lo.s32 	%r14735, %r1317, %r14708;
	add.s32 	%r14736, %r14735, %r14728;
	setp.lt.u32 	%p3563, %r14736, %r14735;
	mul.hi.u32 	%r14737, %r1317, %r14708;
	selp.u32 	%r14738, 1, 0, %p3563;
	add.s32 	%r14739, %r14737, %r14738;
	selp.s32 	%r14740, -1, 0, %p3555;
	add.s32 	%r14741, %r14736, %r14740;
	add.s32 	%r14742, %r14741, %r14734;
	sub.s32 	%r14743, %r14684, %r14742;
	setp.lt.u32 	%p3564, %r14684, %r14742;
	setp.eq.s32 	%p3565, %r14742, 0;
	selp.b32 	%r14744, %r14734, 0, %p3565;
	selp.b32 	%r14745, 1, %r14744, %p3564;
	mul.lo.s32 	%r14746, %r2, %r14708;
	add.s32 	%r14747, %r14746, %r14739;
	setp.lt.u32 	%p3566, %r14747, %r14746;
	mul.hi.u32 	%r14748, %r2, %r14708;
	selp.u32 	%r14749, 1, 0, %p3566;
	add.s32 	%r14750, %r14748, %r14749;
	add.s32 	%r14751, %r14747, %r14740;
	add.s32 	%r14752, %r14751, %r14745;
	sub.s32 	%r14753, %r14690, %r14752;
	setp.lt.u32 	%p3567, %r14690, %r14752;
	setp.eq.s32 	%p3568, %r14752, 0;
	selp.b32 	%r14754, %r14745, 0, %p3568;
	selp.b32 	%r14755, 1, %r14754, %p3567;
	mul.lo.s32 	%r14756, %r1318, %r14708;
	add.s32 	%r14757, %r14756, %r14750;
	setp.lt.u32 	%p3569, %r14757, %r14756;
	mul.hi.u32 	%r14758, %r1318, %r14708;
	selp.u32 	%r14759, 1, 0, %p3569;
	add.s32 	%r14760, %r14758, %r14759;
	add.s32 	%r14761, %r14757, %r14740;
	add.s32 	%r14762, %r14761, %r14755;
	sub.s32 	%r14763, %r14696, %r14762;
	setp.lt.u32 	%p3570, %r14696, %r14762;
	setp.eq.s32 	%p3571, %r14762, 0;
	selp.b32 	%r14764, %r14755, 0, %p3571;
	selp.b32 	%r14765, 1, %r14764, %p3570;
	mul.lo.s32 	%r14766, %r1319, %r14708;
	add.s32 	%r14767, %r14766, %r14760;
	setp.lt.u32 	%p3572, %r14767, %r14766;
	mul.hi.u32 	%r14768, %r1319, %r14708;
	selp.u32 	%r14769, 1, 0, %p3572;
	add.s32 	%r14770, %r14768, %r14769;
	add.s32 	%r14771, %r14767, %r14740;
	add.s32 	%r14772, %r14771, %r14765;
	sub.s32 	%r14773, %r14702, %r14772;
	setp.lt.u32 	%p3573, %r14702, %r14772;
	setp.eq.s32 	%p3574, %r14772, 0;
	selp.b32 	%r14774, %r14765, 0, %p3574;
	selp.b32 	%r14775, 1, %r14774, %p3573;
	mad.lo.s32 	%r14776, %r1513, %r14708, %r14770;
	add.s32 	%r14777, %r14776, %r14740;
	add.s32 	%r14778, %r14777, %r14775;
	add.s32 	%r14779, %r14586, %r14704;
	add.s32 	%r14780, %r14656, %r14778;
	sub.s32 	%r14781, %r14779, %r14780;
	sub.s32 	%r21350, %r14711, %r1228;
	setp.ge.u32 	%p3575, %r21350, %r14711;
	and.pred  	%p3576, %p3575, %p3359;
	selp.u32 	%r14782, 1, 0, %p3576;
	add.s32 	%r14783, %r1227, %r14782;
	sub.s32 	%r21349, %r14721, %r14783;
	setp.lt.u32 	%p3577, %r21349, %r14721;
	setp.eq.s32 	%p3578, %r14783, 0;
	selp.b32 	%r14784, %r14782, 1, %p3578;
	selp.b32 	%r14785, 0, %r14784, %p3577;
	add.s32 	%r14786, %r14785, %r1226;
	sub.s32 	%r21348, %r14732, %r14786;
	setp.lt.u32 	%p3579, %r21348, %r14732;
	setp.eq.s32 	%p3580, %r14786, 0;
	selp.b32 	%r14787, %r14785, 1, %p3580;
	selp.b32 	%r14788, 0, %r14787, %p3579;
	add.s32 	%r14789, %r14788, %r1225;
	sub.s32 	%r21347, %r14743, %r14789;
	setp.lt.u32 	%p3581, %r21347, %r14743;
	setp.eq.s32 	%p3582, %r14789, 0;
	selp.b32 	%r14790, %r14788, 1, %p3582;
	selp.b32 	%r14791, 0, %r14790, %p3581;
	add.s32 	%r14792, %r14791, %r1224;
	sub.s32 	%r21346, %r14753, %r14792;
	setp.lt.u32 	%p3583, %r21346, %r14753;
	setp.eq.s32 	%p3584, %r14792, 0;
	selp.b32 	%r14793, %r14791, 1, %p3584;
	selp.b32 	%r14794, 0, %r14793, %p3583;
	add.s32 	%r14795, %r14794, %r1223;
	sub.s32 	%r21345, %r14763, %r14795;
	setp.lt.u32 	%p3585, %r21345, %r14763;
	setp.eq.s32 	%p3586, %r14795, 0;
	selp.b32 	%r14796, %r14794, 1, %p3586;
	selp.b32 	%r14797, 0, %r14796, %p3585;
	add.s32 	%r14798, %r14797, %r1222;
	sub.s32 	%r21344, %r14773, %r14798;
	setp.lt.u32 	%p3587, %r21344, %r14773;
	setp.eq.s32 	%p3588, %r14798, 0;
	selp.b32 	%r14799, %r14797, 1, %p3588;
	selp.b32 	%r14800, 0, %r14799, %p3587;
	add.s32 	%r14801, %r14800, %r1221;
	sub.s32 	%r21343, %r14781, %r14801;
	setp.lt.u32 	%p3589, %r21343, %r14781;
	or.b32  	%r14802, %r14801, %r14800;
	setp.eq.s32 	%p3590, %r14802, 0;
	or.pred  	%p3591, %p3589, %p3590;
	@%p3591 bra 	$L__BB0_116;
	add.s32 	%r21350, %r1512, %r21350;
	setp.lt.u32 	%p3592, %r21350, %r1512;
	selp.u32 	%r14803, 1, 0, %p3592;
	add.s32 	%r14804, %r1, %r14803;
	add.s32 	%r21349, %r14804, %r21349;
	setp.lt.u32 	%p3593, %r21349, %r1;
	setp.eq.s32 	%p3594, %r21349, %r1;
	selp.b32 	%r14805, %r14803, 0, %p3594;
	selp.b32 	%r14806, 1, %r14805, %p3593;
	add.s32 	%r14807, %r1316, %r14806;
	add.s32 	%r21348, %r14807, %r21348;
	setp.lt.u32 	%p3595, %r21348, %r1316;
	setp.eq.s32 	%p3596, %r21348, %r1316;
	selp.b32 	%r14808, %r14806, 0, %p3596;
	selp.b32 	%r14809, 1, %r14808, %p3595;
	add.s32 	%r14810, %r1317, %r14809;
	add.s32 	%r21347, %r14810, %r21347;
	setp.lt.u32 	%p3597, %r21347, %r1317;
	setp.eq.s32 	%p3598, %r21347, %r1317;
	selp.b32 	%r14811, %r14809, 0, %p3598;
	selp.b32 	%r14812, 1, %r14811, %p3597;
	add.s32 	%r14813, %r2, %r14812;
	add.s32 	%r21346, %r14813, %r21346;
	setp.lt.u32 	%p3599, %r21346, %r2;
	setp.eq.s32 	%p3600, %r21346, %r2;
	selp.b32 	%r14814, %r14812, 0, %p3600;
	selp.b32 	%r14815, 1, %r14814, %p3599;
	add.s32 	%r14816, %r1318, %r14815;
	add.s32 	%r21345, %r14816, %r21345;
	setp.lt.u32 	%p3601, %r21345, %r1318;
	setp.eq.s32 	%p3602, %r21345, %r1318;
	selp.b32 	%r14817, %r14815, 0, %p3602;
	selp.b32 	%r14818, 1, %r14817, %p3601;
	add.s32 	%r14819, %r1319, %r14818;
	add.s32 	%r21344, %r14819, %r21344;
	setp.lt.u32 	%p3603, %r21344, %r1319;
	setp.eq.s32 	%p3604, %r21344, %r1319;
	selp.b32 	%r14820, %r14818, 0, %p3604;
	selp.b32 	%r14821, 1, %r14820, %p3603;
	add.s32 	%r14822, %r1513, %r14821;
	add.s32 	%r21343, %r14822, %r21343;
$L__BB0_116:
	add.s32 	%r21528, %r21528, 1;
	setp.ne.s32 	%p3605, %r21528, 8;
	@%p3605 bra 	$L__BB0_89;
	ld.const.u32 	%r21907, [const_mod+8];
	ld.const.u32 	%r21908, [const_mod+12];
	ld.const.u32 	%r21910, [const_mod+20];
	ld.const.u32 	%r21911, [const_mod+24];
	ld.const.u32 	%r21912, [const_mod+28];
	ld.const.u32 	%r21905, [const_mod];
	cvt.u32.u64 	%r14823, %rd13;
	sub.s32 	%r21705, %r21358, %r14823;
	setp.ge.u32 	%p3606, %r21705, %r21358;
	setp.ne.s32 	%p3607, %r14823, 0;
	and.pred  	%p3608, %p3606, %p3607;
	selp.u32 	%r14824, 1, 0, %p3608;
	{ .reg .b32 tmp; mov.b64 {tmp, %r1634}, %rd13; }
	add.s32 	%r14825, %r14824, %r1634;
	sub.s32 	%r21706, %r21357, %r14825;
	setp.lt.u32 	%p3609, %r21706, %r21357;
	setp.eq.s32 	%p3610, %r14825, 0;
	selp.b32 	%r14826, %r14824, 1, %p3610;
	selp.b32 	%r14827, 0, %r14826, %p3609;
	cvt.u32.u64 	%r14828, %rd14;
	add.s32 	%r14829, %r14827, %r14828;
	sub.s32 	%r21707, %r21356, %r14829;
	setp.lt.u32 	%p3611, %r21707, %r21356;
	setp.eq.s32 	%p3612, %r14829, 0;
	selp.b32 	%r14830, %r14827, 1, %p3612;
	selp.b32 	%r14831, 0, %r14830, %p3611;
	{ .reg .b32 tmp; mov.b64 {tmp, %r1637}, %rd14; }
	add.s32 	%r14832, %r14831, %r1637;
	sub.s32 	%r21708, %r21355, %r14832;
	setp.lt.u32 	%p3613, %r21708, %r21355;
	setp.eq.s32 	%p3614, %r14832, 0;
	selp.b32 	%r14833, %r14831, 1, %p3614;
	selp.b32 	%r14834, 0, %r14833, %p3613;
	cvt.u32.u64 	%r14835, %rd15;
	add.s32 	%r14836, %r14834, %r14835;
	sub.s32 	%r21709, %r21354, %r14836;
	setp.lt.u32 	%p3615, %r21709, %r21354;
	setp.eq.s32 	%p3616, %r14836, 0;
	selp.b32 	%r14837, %r14834, 1, %p3616;
	selp.b32 	%r14838, 0, %r14837, %p3615;
	{ .reg .b32 tmp; mov.b64 {tmp, %r1640}, %rd15; }
	add.s32 	%r14839, %r14838, %r1640;
	sub.s32 	%r21710, %r21353, %r14839;
	setp.lt.u32 	%p3617, %r21710, %r21353;
	setp.eq.s32 	%p3618, %r14839, 0;
	selp.b32 	%r14840, %r14838, 1, %p3618;
	selp.b32 	%r14841, 0, %r14840, %p3617;
	cvt.u32.u64 	%r14842, %rd16;
	add.s32 	%r14843, %r14841, %r14842;
	sub.s32 	%r21711, %r21352, %r14843;
	setp.lt.u32 	%p3619, %r21711, %r21352;
	setp.eq.s32 	%p3620, %r14843, 0;
	selp.b32 	%r14844, %r14841, 1, %p3620;
	selp.b32 	%r14845, 0, %r14844, %p3619;
	{ .reg .b32 tmp; mov.b64 {tmp, %r1643}, %rd16; }
	add.s32 	%r14846, %r14845, %r1643;
	sub.s32 	%r21712, %r21351, %r14846;
	setp.lt.u32 	%p3621, %r21712, %r21351;
	or.b32  	%r14847, %r14846, %r14845;
	setp.eq.s32 	%p3622, %r14847, 0;
	or.pred  	%p3623, %p3621, %p3622;
	@%p3623 bra 	$L__BB0_119;
	add.s32 	%r21705, %r21905, %r21705;
	setp.lt.u32 	%p3624, %r21705, %r21905;
	selp.u32 	%r14848, 1, 0, %p3624;
	add.s32 	%r14849, %r1, %r14848;
	add.s32 	%r21706, %r14849, %r21706;
	setp.lt.u32 	%p3625, %r21706, %r1;
	setp.eq.s32 	%p3626, %r21706, %r1;
	selp.b32 	%r14850, %r14848, 0, %p3626;
	selp.b32 	%r14851, 1, %r14850, %p3625;
	add.s32 	%r14852, %r21907, %r14851;
	add.s32 	%r21707, %r14852, %r21707;
	setp.lt.u32 	%p3627, %r21707, %r21907;
	setp.eq.s32 	%p3628, %r21707, %r21907;
	selp.b32 	%r14853, %r14851, 0, %p3628;
	selp.b32 	%r14854, 1, %r14853, %p3627;
	add.s32 	%r14855, %r21908, %r14854;
	add.s32 	%r21708, %r14855, %r21708;
	setp.lt.u32 	%p3629, %r21708, %r21908;
	setp.eq.s32 	%p3630, %r21708, %r21908;
	selp.b32 	%r14856, %r14854, 0, %p3630;
	selp.b32 	%r14857, 1, %r14856, %p3629;
	add.s32 	%r14858, %r2, %r14857;
	add.s32 	%r21709, %r14858, %r21709;
	setp.lt.u32 	%p3631, %r21709, %r2;
	setp.eq.s32 	%p3632, %r21709, %r2;
	selp.b32 	%r14859, %r14857, 0, %p3632;
	selp.b32 	%r14860, 1, %r14859, %p3631;
	add.s32 	%r14861, %r21910, %r14860;
	add.s32 	%r21710, %r14861, %r21710;
	setp.lt.u32 	%p3633, %r21710, %r21910;
	setp.eq.s32 	%p3634, %r21710, %r21910;
	selp.b32 	%r14862, %r14860, 0, %p3634;
	selp.b32 	%r14863, 1, %r14862, %p3633;
	add.s32 	%r14864, %r21911, %r14863;
	add.s32 	%r21711, %r14864, %r21711;
	setp.lt.u32 	%p3635, %r21711, %r21911;
	setp.eq.s32 	%p3636, %r21711, %r21911;
	selp.b32 	%r14865, %r14863, 0, %p3636;
	selp.b32 	%r14866, 1, %r14865, %p3635;
	add.s32 	%r14867, %r21912, %r14866;
	add.s32 	%r21712, %r14867, %r21712;
$L__BB0_119:
	mov.b32 	%r21713, 1;
	mov.b32 	%r21729, 0;
	mov.u32 	%r21681, %r21905;
	mov.u32 	%r21682, %r1;
	mov.u32 	%r21683, %r21907;
	mov.u32 	%r21684, %r21908;
	mov.u32 	%r21685, %r2;
	mov.u32 	%r21686, %r21910;
	mov.u32 	%r21687, %r21911;
	mov.u32 	%r21688, %r21912;
	mov.u32 	%r21730, %r21729;
	mov.u32 	%r21731, %r21729;
	mov.u32 	%r21732, %r21729;
	mov.u32 	%r21733, %r21729;
	mov.u32 	%r21734, %r21729;
	mov.u32 	%r21735, %r21729;
	mov.u32 	%r21736, %r21729;
	mov.u32 	%r21714, %r21729;
	mov.u32 	%r21715, %r21729;
	mov.u32 	%r21716, %r21729;
	mov.u32 	%r21717, %r21729;
	mov.u32 	%r21718, %r21729;
	mov.u32 	%r21719, %r21729;
	mov.u32 	%r21720, %r21729;
$L__BB0_120:
	or.b32  	%r14870, %r21705, %r21706;
	or.b32  	%r14871, %r14870, %r21707;
	or.b32  	%r14872, %r14871, %r21708;
	or.b32  	%r14873, %r14872, %r21709;
	or.b32  	%r14874, %r14873, %r21710;
	or.b32  	%r14875, %r14874, %r21711;
	or.b32  	%r14876, %r14875, %r21712;
	setp.eq.s32 	%p3637, %r14876, 0;
	@%p3637 bra 	$L__BB0_132;
	and.b32  	%r14877, %r21705, 1;
	setp.eq.b32 	%p3638, %r14877, 1;
	@%p3638 bra 	$L__BB0_122;
	bra.uni 	$L__BB0_128;
$L__BB0_122:
	and.b32  	%r14880, %r21681, 1;
	setp.eq.b32 	%p3643, %r14880, 1;
	@%p3643 bra 	$L__BB0_126;
$L__BB0_123:
	shf.l.wrap.b32 	%r21681, %r21681, %r21682, 31;
	shf.l.wrap.b32 	%r21682, %r21682, %r21683, 31;
	shf.l.wrap.b32 	%r21683, %r21683, %r21684, 31;
	shf.l.wrap.b32 	%r21684, %r21684, %r21685, 31;
	shf.l.wrap.b32 	%r21685, %r21685, %r21686, 31;
	shf.l.wrap.b32 	%r21686, %r21686, %r21687, 31;
	shf.l.wrap.b32 	%r21687, %r21687, %r21688, 31;
	shr.u32 	%r21688, %r21688, 1;
	and.b32  	%r14881, %r21729, 1;
	setp.eq.b32 	%p3644, %r14881, 1;
	not.pred 	%p3645, %p3644;
	@%p3645 bra 	$L__BB0_125;
	add.s32 	%r21729, %r21905, %r21729;
	add.s32 	%r21730, %r1, %r21730;
	add.s32 	%r21731, %r21907, %r21731;
	add.s32 	%r21732, %r21908, %r21732;
	add.s32 	%r21733, %r2, %r21733;
	add.s32 	%r21734, %r21910, %r21734;
	add.s32 	%r21735, %r21911, %r21735;
	add.s32 	%r21736, %r21912, %r21736;
$L__BB0_125:
	shf.l.wrap.b32 	%r21729, %r21729, %r21730, 31;
	shf.l.wrap.b32 	%r21730, %r21730, %r21731, 31;
	shf.l.wrap.b32 	%r21731, %r21731, %r21732, 31;
	shf.l.wrap.b32 	%r21732, %r21732, %r21733, 31;
	shf.l.wrap.b32 	%r21733, %r21733, %r21734, 31;
	shf.l.wrap.b32 	%r21734, %r21734, %r21735, 31;
	shf.l.wrap.b32 	%r21735, %r21735, %r21736, 31;
	shr.u32 	%r21736, %r21736, 1;
	and.b32  	%r14882, %r21681, 1;
	setp.eq.b32 	%p3646, %r14882, 1;
	not.pred 	%p3647, %p3646;
	@%p3647 bra 	$L__BB0_123;
$L__BB0_126:
	setp.lt.u32 	%p3648, %r21705, %r21681;
	selp.u32 	%r1821, 1, 0, %p3648;
	setp.gt.u32 	%p3649, %r21705, %r21681;
	selp.u32 	%r1822, 1, 0, %p3649;
	setp.lt.u32 	%p3650, %r21706, %r21682;
	selp.b32 	%r14883, 2, 0, %p3650;
	setp.gt.u32 	%p3651, %r21706, %r21682;
	selp.b32 	%r14884, 2, 0, %p3651;
	setp.lt.u32 	%p3652, %r21707, %r21683;
	selp.b32 	%r14885, 4, 0, %p3652;
	or.b32  	%r14886, %r14883, %r14885;
	setp.gt.u32 	%p3653, %r21707, %r21683;
	selp.b32 	%r14887, 4, 0, %p3653;
	or.b32  	%r14888, %r14884, %r14887;
	setp.lt.u32 	%p3654, %r21708, %r21684;
	selp.b32 	%r14889, 8, 0, %p3654;
	or.b32  	%r14890, %r14886, %r14889;
	setp.gt.u32 	%p3655, %r21708, %r21684;
	selp.b32 	%r14891, 8, 0, %p3655;
	or.b32  	%r14892, %r14888, %r14891;
	setp.lt.u32 	%p3656, %r21709, %r21685;
	selp.b32 	%r14893, 16, 0, %p3656;
	or.b32  	%r14894, %r14890, %r14893;
	setp.gt.u32 	%p3657, %r21709, %r21685;
	selp.b32 	%r14895, 16, 0, %p3657;
	or.b32  	%r14896, %r14892, %r14895;
	setp.lt.u32 	%p3658, %r21710, %r21686;
	selp.b32 	%r14897, 32, 0, %p3658;
	or.b32  	%r14898, %r14894, %r14897;
	setp.gt.u32 	%p3659, %r21710, %r21686;
	selp.b32 	%r14899, 32, 0, %p3659;
	or.b32  	%r14900, %r14896, %r14899;
	setp.lt.u32 	%p3660, %r21711, %r21687;
	selp.b32 	%r14901, 64, 0, %p3660;
	or.b32  	%r14902, %r14898, %r14901;
	setp.gt.u32 	%p3661, %r21711, %r21687;
	selp.b32 	%r14903, 64, 0, %p3661;
	or.b32  	%r14904, %r14900, %r14903;
	setp.lt.u32 	%p3662, %r21712, %r21688;
	selp.b32 	%r14905, 128, 0, %p3662;
	or.b32  	%r14906, %r14902, %r14905;
	or.b32  	%r14907, %r14906, %r1821;
	setp.gt.u32 	%p3663, %r21712, %r21688;
	selp.b32 	%r14908, 128, 0, %p3663;
	or.b32  	%r14909, %r14904, %r14908;
	or.b32  	%r14910, %r14909, %r1822;
	setp.lt.u32 	%p3664, %r14910, %r14907;
	@%p3664 bra 	$L__BB0_131;
	sub.s32 	%r21705, %r21705, %r21681;
	add.s32 	%r14911, %r21682, %r1821;
	sub.s32 	%r1824, %r21706, %r14911;
	setp.lt.u32 	%p3665, %r21706, %r14911;
	setp.eq.s32 	%p3666, %r14911, 0;
	selp.b32 	%r14912, %r1821, 0, %p3666;
	selp.b32 	%r14913, 1, %r14912, %p3665;
	add.s32 	%r14914, %r21683, %r14913;
	sub.s32 	%r1825, %r21707, %r14914;
	setp.lt.u32 	%p3667, %r21707, %r14914;
	setp.eq.s32 	%p3668, %r14914, 0;
	selp.b32 	%r14915, %r14913, 0, %p3668;
	selp.b32 	%r14916, 1, %r14915, %p3667;
	add.s32 	%r14917, %r21684, %r14916;
	sub.s32 	%r1826, %r21708, %r14917;
	setp.lt.u32 	%p3669, %r21708, %r14917;
	setp.eq.s32 	%p3670, %r14917, 0;
	selp.b32 	%r14918, %r14916, 0, %p3670;
	selp.b32 	%r14919, 1, %r14918, %p3669;
	add.s32 	%r14920, %r21685, %r14919;
	sub.s32 	%r1827, %r21709, %r14920;
	setp.lt.u32 	%p3671, %r21709, %r14920;
	setp.eq.s32 	%p3672, %r14920, 0;
	selp.b32 	%r14921, %r14919, 0, %p3672;
	selp.b32 	%r14922, 1, %r14921, %p3671;
	add.s32 	%r14923, %r21686, %r14922;
	sub.s32 	%r1828, %r21710, %r14923;
	setp.lt.u32 	%p3673, %r21710, %r14923;
	setp.eq.s32 	%p3674, %r14923, 0;
	selp.b32 	%r14924, %r14922, 0, %p3674;
	selp.b32 	%r14925, 1, %r14924, %p3673;
	add.s32 	%r14926, %r21687, %r14925;
	sub.s32 	%r1829, %r21711, %r14926;
	setp.lt.u32 	%p3675, %r21711, %r14926;
	setp.eq.s32 	%p3676, %r14926, 0;
	selp.b32 	%r14927, %r14925, 0, %p3676;
	selp.b32 	%r14928, 1, %r14927, %p3675;
	add.s32 	%r14929, %r21688, %r14928;
	sub.s32 	%r21712, %r21712, %r14929;
	add.s32 	%r21713, %r21729, %r21713;
	add.s32 	%r21714, %r21730, %r21714;
	add.s32 	%r21715, %r21731, %r21715;
	add.s32 	%r21716, %r21732, %r21716;
	add.s32 	%r21717, %r21733, %r21717;
	add.s32 	%r21718, %r21734, %r21718;
	add.s32 	%r21719, %r21735, %r21719;
	add.s32 	%r21720, %r21736, %r21720;
	mov.u32 	%r21706, %r1824;
	mov.u32 	%r21707, %r1825;
	mov.u32 	%r21708, %r1826;
	mov.u32 	%r21709, %r1827;
	mov.u32 	%r21710, %r1828;
	mov.u32 	%r21711, %r1829;
	bra.uni 	$L__BB0_120;
$L__BB0_128:
	shf.l.wrap.b32 	%r21705, %r21705, %r21706, 31;
	shf.l.wrap.b32 	%r21706, %r21706, %r21707, 31;
	shf.l.wrap.b32 	%r21707, %r21707, %r21708, 31;
	shf.l.wrap.b32 	%r21708, %r21708, %r21709, 31;
	shf.l.wrap.b32 	%r21709, %r21709, %r21710, 31;
	shf.l.wrap.b32 	%r21710, %r21710, %r21711, 31;
	shf.l.wrap.b32 	%r21711, %r21711, %r21712, 31;
	shr.u32 	%r21712, %r21712, 1;
	and.b32  	%r14878, %r21713, 1;
	setp.eq.b32 	%p3639, %r14878, 1;
	not.pred 	%p3640, %p3639;
	@%p3640 bra 	$L__BB0_130;
	add.s32 	%r21713, %r21905, %r21713;
	add.s32 	%r21714, %r1, %r21714;
	add.s32 	%r21715, %r21907, %r21715;
	add.s32 	%r21716, %r21908, %r21716;
	add.s32 	%r21717, %r2, %r21717;
	add.s32 	%r21718, %r21910, %r21718;
	add.s32 	%r21719, %r21911, %r21719;
	add.s32 	%r21720, %r21912, %r21720;
$L__BB0_130:
	shf.l.wrap.b32 	%r21713, %r21713, %r21714, 31;
	shf.l.wrap.b32 	%r21714, %r21714, %r21715, 31;
	shf.l.wrap.b32 	%r21715, %r21715, %r21716, 31;
	shf.l.wrap.b32 	%r21716, %r21716, %r21717, 31;
	shf.l.wrap.b32 	%r21717, %r21717, %r21718, 31;
	shf.l.wrap.b32 	%r21718, %r21718, %r21719, 31;
	shf.l.wrap.b32 	%r21719, %r21719, %r21720, 31;
	shr.u32 	%r21720, %r21720, 1;
	and.b32  	%r14879, %r21705, 1;
	setp.eq.b32 	%p3641, %r14879, 1;
	not.pred 	%p3642, %p3641;
	@%p3642 bra 	$L__BB0_128;
	bra.uni 	$L__BB0_122;
$L__BB0_131:
	sub.s32 	%r21681, %r21681, %r21705;
	add.s32 	%r14930, %r21706, %r1822;
	sub.s32 	%r1840, %r21682, %r14930;
	setp.lt.u32 	%p3677, %r21682, %r14930;
	setp.eq.s32 	%p3678, %r14930, 0;
	selp.b32 	%r14931, %r1822, 0, %p3678;
	selp.b32 	%r14932, 1, %r14931, %p3677;
	add.s32 	%r14933, %r21707, %r14932;
	sub.s32 	%r1841, %r21683, %r14933;
	setp.lt.u32 	%p3679, %r21683, %r14933;
	setp.eq.s32 	%p3680, %r14933, 0;
	selp.b32 	%r14934, %r14932, 0, %p3680;
	selp.b32 	%r14935, 1, %r14934, %p3679;
	add.s32 	%r14936, %r21708, %r14935;
	sub.s32 	%r1842, %r21684, %r14936;
	setp.lt.u32 	%p3681, %r21684, %r14936;
	setp.eq.s32 	%p3682, %r14936, 0;
	selp.b32 	%r14937, %r14935, 0, %p3682;
	selp.b32 	%r14938, 1, %r14937, %p3681;
	add.s32 	%r14939, %r21709, %r14938;
	sub.s32 	%r1843, %r21685, %r14939;
	setp.lt.u32 	%p3683, %r21685, %r14939;
	setp.eq.s32 	%p3684, %r14939, 0;
	selp.b32 	%r14940, %r14938, 0, %p3684;
	selp.b32 	%r14941, 1, %r14940, %p3683;
	add.s32 	%r14942, %r21710, %r14941;
	sub.s32 	%r1844, %r21686, %r14942;
	setp.lt.u32 	%p3685, %r21686, %r14942;
	setp.eq.s32 	%p3686, %r14942, 0;
	selp.b32 	%r14943, %r14941, 0, %p3686;
	selp.b32 	%r14944, 1, %r14943, %p3685;
	add.s32 	%r14945, %r21711, %r14944;
	sub.s32 	%r1845, %r21687, %r14945;
	setp.lt.u32 	%p3687, %r21687, %r14945;
	setp.eq.s32 	%p3688, %r14945, 0;
	selp.b32 	%r14946, %r14944, 0, %p3688;
	selp.b32 	%r14947, 1, %r14946, %p3687;
	add.s32 	%r14948, %r21712, %r14947;
	sub.s32 	%r21688, %r21688, %r14948;
	add.s32 	%r21729, %r21713, %r21729;
	add.s32 	%r21730, %r21714, %r21730;
	add.s32 	%r21731, %r21715, %r21731;
	add.s32 	%r21732, %r21716, %r21732;
	add.s32 	%r21733, %r21717, %r21733;
	add.s32 	%r21734, %r21718, %r21734;
	add.s32 	%r21735, %r21719, %r21735;
	add.s32 	%r21736, %r21720, %r21736;
	mov.u32 	%r21682, %r1840;
	mov.u32 	%r21683, %r1841;
	mov.u32 	%r21684, %r1842;
	mov.u32 	%r21685, %r1843;
	mov.u32 	%r21686, %r1844;
	mov.u32 	%r21687, %r1845;
	bra.uni 	$L__BB0_120;
$L__BB0_132:
	setp.lt.u32 	%p3689, %r21905, %r21729;
	selp.u32 	%r14949, 1, 0, %p3689;
	add.s32 	%r14950, %r21730, %r14949;
	sub.s32 	%r1855, %r1, %r14950;
	setp.lt.u32 	%p3690, %r1, %r14950;
	setp.eq.s32 	%p3691, %r14950, 0;
	selp.b32 	%r14951, %r14949, 0, %p3691;
	selp.b32 	%r14952, 1, %r14951, %p3690;
	add.s32 	%r14953, %r21731, %r14952;
	sub.s32 	%r1856, %r21907, %r14953;
	setp.lt.u32 	%p3692, %r21907, %r14953;
	setp.eq.s32 	%p3693, %r14953, 0;
	selp.b32 	%r14954, %r14952, 0, %p3693;
	selp.b32 	%r14955, 1, %r14954, %p3692;
	add.s32 	%r14956, %r21732, %r14955;
	sub.s32 	%r1857, %r21908, %r14956;
	setp.lt.u32 	%p3694, %r21908, %r14956;
	setp.eq.s32 	%p3695, %r14956, 0;
	selp.b32 	%r14957, %r14955, 0, %p3695;
	selp.b32 	%r14958, 1, %r14957, %p3694;
	add.s32 	%r14959, %r21733, %r14958;
	sub.s32 	%r1858, %r2, %r14959;
	setp.lt.u32 	%p3696, %r2, %r14959;
	setp.eq.s32 	%p3697, %r14959, 0;
	selp.b32 	%r14960, %r14958, 0, %p3697;
	selp.b32 	%r14961, 1, %r14960, %p3696;
	add.s32 	%r14962, %r21734, %r14961;
	sub.s32 	%r1859, %r21910, %r14962;
	setp.lt.u32 	%p3698, %r21910, %r14962;
	setp.eq.s32 	%p3699, %r14962, 0;
	selp.b32 	%r14963, %r14961, 0, %p3699;
	selp.b32 	%r14964, 1, %r14963, %p3698;
	add.s32 	%r14965, %r21735, %r14964;
	sub.s32 	%r1860, %r21911, %r14965;
	setp.lt.u32 	%p3700, %r21911, %r14965;
	setp.eq.s32 	%p3701, %r14965, 0;
	selp.b32 	%r14966, %r14964, 0, %p3701;
	selp.b32 	%r14967, 1, %r14966, %p3700;
	add.s32 	%r1861, %r21736, %r14967;
	cvt.u32.u64 	%r14968, %rd17;
	sub.s32 	%r21753, %r21350, %r14968;
	setp.ge.u32 	%p3702, %r21753, %r21350;
	setp.ne.s32 	%p3703, %r14968, 0;
	and.pred  	%p3704, %p3702, %p3703;
	selp.u32 	%r14969, 1, 0, %p3704;
	{ .reg .b32 tmp; mov.b64 {tmp, %r14970}, %rd17; }
	add.s32 	%r14971, %r14969, %r14970;
	sub.s32 	%r21754, %r21349, %r14971;
	setp.lt.u32 	%p3705, %r21754, %r21349;
	setp.eq.s32 	%p3706, %r14971, 0;
	selp.b32 	%r14972, %r14969, 1, %p3706;
	selp.b32 	%r14973, 0, %r14972, %p3705;
	cvt.u32.u64 	%r14974, %rd18;
	add.s32 	%r14975, %r14973, %r14974;
	sub.s32 	%r21755, %r21348, %r14975;
	setp.lt.u32 	%p3707, %r21755, %r21348;
	setp.eq.s32 	%p3708, %r14975, 0;
	selp.b32 	%r14976, %r14973, 1, %p3708;
	selp.b32 	%r14977, 0, %r14976, %p3707;
	{ .reg .b32 tmp; mov.b64 {tmp, %r14978}, %rd18; }
	add.s32 	%r14979, %r14977, %r14978;
	sub.s32 	%r21756, %r21347, %r14979;
	setp.lt.u32 	%p3709, %r21756, %r21347;
	setp.eq.s32 	%p3710, %r14979, 0;
	selp.b32 	%r14980, %r14977, 1, %p3710;
	selp.b32 	%r14981, 0, %r14980, %p3709;
	cvt.u32.u64 	%r14982, %rd19;
	add.s32 	%r14983, %r14981, %r14982;
	sub.s32 	%r21757, %r21346, %r14983;
	setp.lt.u32 	%p3711, %r21757, %r21346;
	setp.eq.s32 	%p3712, %r14983, 0;
	selp.b32 	%r14984, %r14981, 1, %p3712;
	selp.b32 	%r14985, 0, %r14984, %p3711;
	{ .reg .b32 tmp; mov.b64 {tmp, %r14986}, %rd19; }
	add.s32 	%r14987, %r14985, %r14986;
	sub.s32 	%r21758, %r21345, %r14987;
	setp.lt.u32 	%p3713, %r21758, %r21345;
	setp.eq.s32 	%p3714, %r14987, 0;
	selp.b32 	%r14988, %r14985, 1, %p3714;
	selp.b32 	%r14989, 0, %r14988, %p3713;
	cvt.u32.u64 	%r14990, %rd20;
	add.s32 	%r14991, %r14989, %r14990;
	sub.s32 	%r21759, %r21344, %r14991;
	setp.lt.u32 	%p3715, %r21759, %r21344;
	setp.eq.s32 	%p3716, %r14991, 0;
	selp.b32 	%r14992, %r14989, 1, %p3716;
	selp.b32 	%r14993, 0, %r14992, %p3715;
	{ .reg .b32 tmp; mov.b64 {tmp, %r14994}, %rd20; }
	add.s32 	%r14995, %r14993, %r14994;
	sub.s32 	%r21760, %r21343, %r14995;
	setp.lt.u32 	%p3717, %r21760, %r21343;
	or.b32  	%r14996, %r14995, %r14993;
	setp.eq.s32 	%p3718, %r14996, 0;
	or.pred  	%p3719, %p3717, %p3718;
	@%p3719 bra 	$L__BB0_134;
	add.s32 	%r21753, %r21905, %r21753;
	setp.lt.u32 	%p3720, %r21753, %r21905;
	selp.u32 	%r14997, 1, 0, %p3720;
	add.s32 	%r14998, %r1, %r14997;
	add.s32 	%r21754, %r14998, %r21754;
	setp.lt.u32 	%p3721, %r21754, %r1;
	setp.eq.s32 	%p3722, %r21754, %r1;
	selp.b32 	%r14999, %r14997, 0, %p3722;
	selp.b32 	%r15000, 1, %r14999, %p3721;
	add.s32 	%r15001, %r21907, %r15000;
	add.s32 	%r21755, %r15001, %r21755;
	setp.lt.u32 	%p3723, %r21755, %r21907;
	setp.eq.s32 	%p3724, %r21755, %r21907;
	selp.b32 	%r15002, %r15000, 0, %p3724;
	selp.b32 	%r15003, 1, %r15002, %p3723;
	add.s32 	%r15004, %r21908, %r15003;
	add.s32 	%r21756, %r15004, %r21756;
	setp.lt.u32 	%p3725, %r21756, %r21908;
	setp.eq.s32 	%p3726, %r21756, %r21908;
	selp.b32 	%r15005, %r15003, 0, %p3726;
	selp.b32 	%r15006, 1, %r15005, %p3725;
	add.s32 	%r15007, %r2, %r15006;
	add.s32 	%r21757, %r15007, %r21757;
	setp.lt.u32 	%p3727, %r21757, %r2;
	setp.eq.s32 	%p3728, %r21757, %r2;
	selp.b32 	%r15008, %r15006, 0, %p3728;
	selp.b32 	%r15009, 1, %r15008, %p3727;
	add.s32 	%r15010, %r21910, %r15009;
	add.s32 	%r21758, %r15010, %r21758;
	setp.lt.u32 	%p3729, %r21758, %r21910;
	setp.eq.s32 	%p3730, %r21758, %r21910;
	selp.b32 	%r15011, %r15009, 0, %p3730;
	selp.b32 	%r15012, 1, %r15011, %p3729;
	add.s32 	%r15013, %r21911, %r15012;
	add.s32 	%r21759, %r15013, %r21759;
	setp.lt.u32 	%p3731, %r21759, %r21911;
	setp.eq.s32 	%p3732, %r21759, %r21911;
	selp.b32 	%r15014, %r15012, 0, %p3732;
	selp.b32 	%r15015, 1, %r15014, %p3731;
	add.s32 	%r15016, %r21912, %r15015;
	add.s32 	%r21760, %r15016, %r21760;
$L__BB0_134:
	sub.s32 	%r15017, %r21905, %r21729;
	sub.s32 	%r15018, %r21912, %r1861;
	cvt.u32.u64 	%r1886, %rd13;
	setp.ne.s32 	%p3733, %r1886, 0;
	mul.lo.s32 	%r15019, %r15017, %r21760;
	mul.hi.u32 	%r15020, %r15017, %r21760;
	mul.lo.s32 	%r15021, %r1855, %r21760;
	add.s32 	%r15022, %r15021, %r15020;
	setp.lt.u32 	%p3734, %r15022, %r15021;
	mul.hi.u32 	%r15023, %r1855, %r21760;
	selp.u32 	%r15024, 1, 0, %p3734;
	add.s32 	%r15025, %r15023, %r15024;
	mul.lo.s32 	%r15026, %r1856, %r21760;
	add.s32 	%r15027, %r15026, %r15025;
	setp.lt.u32 	%p3735, %r15027, %r15026;
	mul.hi.u32 	%r15028, %r1856, %r21760;
	selp.u32 	%r15029, 1, 0, %p3735;
	add.s32 	%r15030, %r15028, %r15029;
	mul.lo.s32 	%r15031, %r1857, %r21760;
	add.s32 	%r15032, %r15031, %r15030;
	setp.lt.u32 	%p3736, %r15032, %r15031;
	mul.hi.u32 	%r15033, %r1857, %r21760;
	selp.u32 	%r15034, 1, 0, %p3736;
	add.s32 	%r15035, %r15033, %r15034;
	mul.lo.s32 	%r15036, %r1858, %r21760;
	add.s32 	%r15037, %r15036, %r15035;
	setp.lt.u32 	%p3737, %r15037, %r15036;
	mul.hi.u32 	%r15038, %r1858, %r21760;
	selp.u32 	%r15039, 1, 0, %p3737;
	add.s32 	%r15040, %r15038, %r15039;
	mul.lo.s32 	%r15041, %r1859, %r21760;
	add.s32 	%r15042, %r15041, %r15040;
	setp.lt.u32 	%p3738, %r15042, %r15041;
	mul.hi.u32 	%r15043, %r1859, %r21760;
	selp.u32 	%r15044, 1, 0, %p3738;
	add.s32 	%r15045, %r15043, %r15044;
	mul.lo.s32 	%r15046, %r1860, %r21760;
	add.s32 	%r15047, %r15046, %r15045;
	setp.lt.u32 	%p3739, %r15047, %r15046;
	mul.hi.u32 	%r15048, %r1860, %r21760;
	selp.u32 	%r15049, 1, 0, %p3739;
	add.s32 	%r15050, %r15048, %r15049;
	mul.lo.s32 	%r15051, %r15018, %r21760;
	add.s32 	%r15052, %r15051, %r15050;
	setp.lt.u32 	%p3740, %r15052, %r15051;
	mul.hi.u32 	%r15053, %r15018, %r21760;
	selp.u32 	%r15054, 1, 0, %p3740;
	add.s32 	%r15055, %r15053, %r15054;
	mul.lo.s32 	%r15056, %r21905, %r15055;
	mul.hi.u32 	%r15057, %r21905, %r15055;
	sub.s32 	%r15058, %r15019, %r15056;
	setp.lt.u32 	%p3741, %r15019, %r15056;
	selp.u32 	%r15059, 1, 0, %p3741;
	mul.lo.s32 	%r15060, %r1, %r15055;
	add.s32 	%r15061, %r15060, %r15057;
	setp.lt.u32 	%p3742, %r15061, %r15060;
	mul.hi.u32 	%r15062, %r1, %r15055;
	selp.u32 	%r15063, 1, 0, %p3742;
	add.s32 	%r15064, %r15062, %r15063;
	add.s32 	%r15065, %r15061, %r15059;
	sub.s32 	%r15066, %r15022, %r15065;
	setp.lt.u32 	%p3743, %r15022, %r15065;
	setp.eq.s32 	%p3744, %r15065, 0;
	selp.b32 	%r15067, %r15059, 0, %p3744;
	selp.b32 	%r15068, 1, %r15067, %p3743;
	mul.lo.s32 	%r15069, %r21907, %r15055;
	add.s32 	%r15070, %r15069, %r15064;
	setp.lt.u32 	%p3745, %r15070, %r15069;
	mul.hi.u32 	%r15071, %r21907, %r15055;
	selp.u32 	%r15072, 1, 0, %p3745;
	add.s32 	%r15073, %r15071, %r15072;
	add.s32 	%r15074, %r15070, %r15068;
	sub.s32 	%r15075, %r15027, %r15074;
	setp.lt.u32 	%p3746, %r15027, %r15074;
	setp.eq.s32 	%p3747, %r15074, 0;
	selp.b32 	%r15076, %r15068, 0, %p3747;
	selp.b32 	%r15077, 1, %r15076, %p3746;
	mul.lo.s32 	%r15078, %r21908, %r15055;
	add.s32 	%r15079, %r15078, %r15073;
	setp.lt.u32 	%p3748, %r15079, %r15078;
	mul.hi.u32 	%r15080, %r21908, %r15055;
	selp.u32 	%r15081, 1, 0, %p3748;
	add.s32 	%r15082, %r15080, %r15081;
	add.s32 	%r15083, %r15079, %r15077;
	sub.s32 	%r15084, %r15032, %r15083;
	setp.lt.u32 	%p3749, %r15032, %r15083;
	setp.eq.s32 	%p3750, %r15083, 0;
	selp.b32 	%r15085, %r15077, 0, %p3750;
	selp.b32 	%r15086, 1, %r15085, %p3749;
	mul.lo.s32 	%r15087, %r2, %r15055;
	add.s32 	%r15088, %r15087, %r15082;
	setp.lt.u32 	%p3751, %r15088, %r15087;
	mul.hi.u32 	%r15089, %r2, %r15055;
	selp.u32 	%r15090, 1, 0, %p3751;
	add.s32 	%r15091, %r15089, %r15090;
	add.s32 	%r15092, %r15088, %r15086;
	sub.s32 	%r15093, %r15037, %r15092;
	setp.lt.u32 	%p3752, %r15037, %r15092;
	setp.eq.s32 	%p3753, %r15092, 0;
	selp.b32 	%r15094, %r15086, 0, %p3753;
	selp.b32 	%r15095, 1, %r15094, %p3752;
	mul.lo.s32 	%r15096, %r21910, %r15055;
	add.s32 	%r15097, %r15096, %r15091;
	setp.lt.u32 	%p3754, %r15097, %r15096;
	mul.hi.u32 	%r15098, %r21910, %r15055;
	selp.u32 	%r15099, 1, 0, %p3754;
	add.s32 	%r15100, %r15098, %r15099;
	add.s32 	%r15101, %r15097, %r15095;
	sub.s32 	%r15102, %r15042, %r15101;
	setp.lt.u32 	%p3755, %r15042, %r15101;
	setp.eq.s32 	%p3756, %r15101, 0;
	selp.b32 	%r15103, %r15095, 0, %p3756;
	selp.b32 	%r15104, 1, %r15103, %p3755;
	mul.lo.s32 	%r15105, %r21911, %r15055;
	add.s32 	%r15106, %r15105, %r15100;
	setp.lt.u32 	%p3757, %r15106, %r15105;
	mul.hi.u32 	%r15107, %r21911, %r15055;
	selp.u32 	%r15108, 1, 0, %p3757;
	add.s32 	%r15109, %r15107, %r15108;
	add.s32 	%r15110, %r15106, %r15104;
	setp.gt.u32 	%p3758, %r15110, %r15047;
	setp.eq.s32 	%p3759, %r15110, 0;
	selp.b32 	%r15111, %r15104, 0, %p3759;
	selp.b32 	%r15112, 1, %r15111, %p3758;
	mad.lo.s32 	%r15113, %r21912, %r15055, %r15109;
	add.s32 	%r15114, %r15113, %r15112;
	sub.s32 	%r15115, %r15052, %r15114;
	mul.lo.s32 	%r15116, %r15017, %r21759;
	mul.hi.u32 	%r15117, %r15017, %r21759;
	mul.lo.s32 	%r15118, %r1855, %r21759;
	add.s32 	%r15119, %r15118, %r15117;
	setp.lt.u32 	%p3760, %r15119, %r15118;
	mul.hi.u32 	%r15120, %r1855, %r21759;
	selp.u32 	%r15121, 1, 0, %p3760;
	add.s32 	%r15122, %r15120, %r15121;
	add.s32 	%r15123, %r15119, %r15058;
	mul.lo.s32 	%r15124, %r1856, %r21759;
	add.s32 	%r15125, %r15124, %r15122;
	setp.lt.u32 	%p3761, %r15125, %r15124;
	mul.hi.u32 	%r15126, %r1856, %r21759;
	selp.u32 	%r15127, 1, 0, %p3761;
	add.s32 	%r15128, %r15126, %r15127;
	add.s32 	%r15129, %r15125, %r15066;
	mul.lo.s32 	%r15130, %r1857, %r21759;
	add.s32 	%r15131, %r15130, %r15128;
	setp.lt.u32 	%p3762, %r15131, %r15130;
	mul.hi.u32 	%r15132, %r1857, %r21759;
	selp.u32 	%r15133, 1, 0, %p3762;
	add.s32 	%r15134, %r15132, %r15133;
	add.s32 	%r15135, %r15131, %r15075;
	mul.lo.s32 	%r15136, %r1858, %r21759;
	add.s32 	%r15137, %r15136, %r15134;
	setp.lt.u32 	%p3763, %r15137, %r15136;
	mul.hi.u32 	%r15138, %r1858, %r21759;
	selp.u32 	%r15139, 1, 0, %p3763;
	add.s32 	%r15140, %r15138, %r15139;
	add.s32 	%r15141, %r15137, %r15084;
	mul.lo.s32 	%r15142, %r1859, %r21759;
	add.s32 	%r15143, %r15142, %r15140;
	setp.lt.u32 	%p3764, %r15143, %r15142;
	mul.hi.u32 	%r15144, %r1859, %r21759;
	selp.u32 	%r15145, 1, 0, %p3764;
	add.s32 	%r15146, %r15144, %r15145;
	add.s32 	%r15147, %r15143, %r15093;
	mul.lo.s32 	%r15148, %r1860, %r21759;
	add.s32 	%r15149, %r15148, %r15146;
	setp.lt.u32 	%p3765, %r15149, %r15148;
	mul.hi.u32 	%r15150, %r1860, %r21759;
	selp.u32 	%r15151, 1, 0, %p3765;
	add.s32 	%r15152, %r15150, %r15151;
	add.s32 	%r15153, %r15149, %r15102;
	mul.lo.s32 	%r15154, %r15018, %r21759;
	add.s32 	%r15155, %r15154, %r15152;
	setp.lt.u32 	%p3766, %r15155, %r15154;
	mul.hi.u32 	%r15156, %r15018, %r21759;
	selp.u32 	%r15157, 1, 0, %p3766;
	add.s32 	%r15158, %r15156, %r15157;
	add.s32 	%r15159, %r15158, %r15115;
	setp.lt.u32 	%p3767, %r15159, %r15158;
	mul.lo.s32 	%r15160, %r21905, %r15159;
	mul.hi.u32 	%r15161, %r21905, %r15159;
	sub.s32 	%r15162, %r15116, %r15160;
	setp.lt.u32 	%p3768, %r15116, %r15160;
	selp.u32 	%r15163, 1, 0, %p3768;
	mul.lo.s32 	%r15164, %r1, %r15159;
	add.s32 	%r15165, %r15164, %r15161;
	setp.lt.u32 	%p3769, %r15165, %r15164;
	mul.hi.u32 	%r15166, %r1, %r15159;
	selp.u32 	%r15167, 1, 0, %p3769;
	add.s32 	%r15168, %r15166, %r15167;
	selp.b32 	%r15169, -977, 0, %p3767;
	add.s32 	%r15170, %r15169, %r15165;
	add.s32 	%r15171, %r15170, %r15163;
	sub.s32 	%r15172, %r15123, %r15171;
	setp.lt.u32 	%p3770, %r15123, %r15171;
	setp.eq.s32 	%p3771, %r15171, 0;
	selp.b32 	%r15173, %r15163, 0, %p3771;
	selp.b32 	%r15174, 1, %r15173, %p3770;
	mul.lo.s32 	%r15175, %r21907, %r15159;
	add.s32 	%r15176, %r15175, %r15168;
	setp.lt.u32 	%p3772, %r15176, %r15175;
	mul.hi.u32 	%r15177, %r21907, %r15159;
	selp.u32 	%r15178, 1, 0, %p3772;
	add.s32 	%r15179, %r15177, %r15178;
	selp.b32 	%r15180, -2, 0, %p3767;
	add.s32 	%r15181, %r15180, %r15176;
	add.s32 	%r15182, %r15181, %r15174;
	sub.s32 	%r15183, %r15129, %r15182;
	setp.lt.u32 	%p3773, %r15129, %r15182;
	setp.eq.s32 	%p3774, %r15182, 0;
	selp.b32 	%r15184, %r15174, 0, %p3774;
	selp.b32 	%r15185, 1, %r15184, %p3773;
	mul.lo.s32 	%r15186, %r21908, %r15159;
	add.s32 	%r15187, %r15186, %r15179;
	setp.lt.u32 	%p3775, %r15187, %r15186;
	mul.hi.u32 	%r15188, %r21908, %r15159;
	selp.u32 	%r15189, 1, 0, %p3775;
	add.s32 	%r15190, %r15188, %r15189;
	selp.s32 	%r15191, -1, 0, %p3767;
	add.s32 	%r15192, %r15187, %r15191;
	add.s32 	%r15193, %r15192, %r15185;
	sub.s32 	%r15194, %r15135, %r15193;
	setp.lt.u32 	%p3776, %r15135, %r15193;
	setp.eq.s32 	%p3777, %r15193, 0;
	selp.b32 	%r15195, %r15185, 0, %p3777;
	selp.b32 	%r15196, 1, %r15195, %p3776;
	mul.lo.s32 	%r15197, %r2, %r15159;
	add.s32 	%r15198, %r15197, %r15190;
	setp.lt.u32 	%p3778, %r15198, %r15197;
	mul.hi.u32 	%r15199, %r2, %r15159;
	selp.u32 	%r15200, 1, 0, %p3778;
	add.s32 	%r15201, %r15199, %r15200;
	add.s32 	%r15202, %r15198, %r15191;
	add.s32 	%r15203, %r15202, %r15196;
	sub.s32 	%r15204, %r15141, %r15203;
	setp.lt.u32 	%p3779, %r15141, %r15203;
	setp.eq.s32 	%p3780, %r15203, 0;
	selp.b32 	%r15205, %r15196, 0, %p3780;
	selp.b32 	%r15206, 1, %r15205, %p3779;
	mul.lo.s32 	%r15207, %r21910, %r15159;
	add.s32 	%r15208, %r15207, %r15201;
	setp.lt.u32 	%p3781, %r15208, %r15207;
	mul.hi.u32 	%r15209, %r21910, %r15159;
	selp.u32 	%r15210, 1, 0, %p3781;
	add.s32 	%r15211, %r15209, %r15210;
	add.s32 	%r15212, %r15208, %r15191;
	add.s32 	%r15213, %r15212, %r15206;
	sub.s32 	%r15214, %r15147, %r15213;
	setp.lt.u32 	%p3782, %r15147, %r15213;
	setp.eq.s32 	%p3783, %r15213, 0;
	selp.b32 	%r15215, %r15206, 0, %p3783;
	selp.b32 	%r15216, 1, %r15215, %p3782;
	mul.lo.s32 	%r15217, %r21911, %r15159;
	add.s32 	%r15218, %r15217, %r15211;
	setp.lt.u32 	%p3784, %r15218, %r15217;
	mul.hi.u32 	%r15219, %r21911, %r15159;
	selp.u32 	%r15220, 1, 0, %p3784;
	add.s32 	%r15221, %r15219, %r15220;
	add.s32 	%r15222, %r15218, %r15191;
	add.s32 	%r15223, %r15222, %r15216;
	setp.gt.u32 	%p3785, %r15223, %r15153;
	setp.eq.s32 	%p3786, %r15223, 0;
	selp.b32 	%r15224, %r15216, 0, %p3786;
	selp.b32 	%r15225, 1, %r15224, %p3785;
	mad.lo.s32 	%r15226, %r21912, %r15159, %r15221;
	add.s32 	%r15227, %r15226, %r15191;
	add.s32 	%r15228, %r15227, %r15225;
	add.s32 	%r15229, %r15047, %r15155;
	add.s32 	%r15230, %r15110, %r15228;
	sub.s32 	%r15231, %r15229, %r15230;
	mul.lo.s32 	%r15232, %r15017, %r21758;
	mul.hi.u32 	%r15233, %r15017, %r21758;
	mul.lo.s32 	%r15234, %r1855, %r21758;
	add.s32 	%r15235, %r15234, %r15233;
	setp.lt.u32 	%p3787, %r15235, %r15234;
	mul.hi.u32 	%r15236, %r1855, %r21758;
	selp.u32 	%r15237, 1, 0, %p3787;
	add.s32 	%r15238, %r15236, %r15237;
	add.s32 	%r15239, %r15235, %r15162;
	mul.lo.s32 	%r15240, %r1856, %r21758;
	add.s32 	%r15241, %r15240, %r15238;
	setp.lt.u32 	%p3788, %r15241, %r15240;
	mul.hi.u32 	%r15242, %r1856, %r21758;
	selp.u32 	%r15243, 1, 0, %p3788;
	add.s32 	%r15244, %r15242, %r15243;
	add.s32 	%r15245, %r15241, %r15172;
	mul.lo.s32 	%r15246, %r1857, %r21758;
	add.s32 	%r15247, %r15246, %r15244;
	setp.lt.u32 	%p3789, %r15247, %r15246;
	mul.hi.u32 	%r15248, %r1857, %r21758;
	selp.u32 	%r15249, 1, 0, %p3789;
	add.s32 	%r15250, %r15248, %r15249;
	add.s32 	%r15251, %r15247, %r15183;
	mul.lo.s32 	%r15252, %r1858, %r21758;
	add.s32 	%r15253, %r15252, %r15250;
	setp.lt.u32 	%p3790, %r15253, %r15252;
	mul.hi.u32 	%r15254, %r1858, %r21758;
	selp.u32 	%r15255, 1, 0, %p3790;
	add.s32 	%r15256, %r15254, %r15255;
	add.s32 	%r15257, %r15253, %r15194;
	mul.lo.s32 	%r15258, %r1859, %r21758;
	add.s32 	%r15259, %r15258, %r15256;
	setp.lt.u32 	%p3791, %r15259, %r15258;
	mul.hi.u32 	%r15260, %r1859, %r21758;
	selp.u32 	%r15261, 1, 0, %p3791;
	add.s32 	%r15262, %r15260, %r15261;
	add.s32 	%r15263, %r15259, %r15204;
	mul.lo.s32 	%r15264, %r1860, %r21758;
	add.s32 	%r15265, %r15264, %r15262;
	setp.lt.u32 	%p3792, %r15265, %r15264;
	mul.hi.u32 	%r15266, %r1860, %r21758;
	selp.u32 	%r15267, 1, 0, %p3792;
	add.s32 	%r15268, %r15266, %r15267;
	add.s32 	%r15269, %r15265, %r15214;
	mul.lo.s32 	%r15270, %r15018, %r21758;
	add.s32 	%r15271, %r15270, %r15268;
	setp.lt.u32 	%p3793, %r15271, %r15270;
	mul.hi.u32 	%r15272, %r15018, %r21758;
	selp.u32 	%r15273, 1, 0, %p3793;
	add.s32 	%r15274, %r15272, %r15273;
	add.s32 	%r15275, %r15274, %r15231;
	setp.lt.u32 	%p3794, %r15275, %r15274;
	mul.lo.s32 	%r15276, %r21905, %r15275;
	mul.hi.u32 	%r15277, %r21905, %r15275;
	sub.s32 	%r15278, %r15232, %r15276;
	setp.lt.u32 	%p3795, %r15232, %r15276;
	selp.u32 	%r15279, 1, 0, %p3795;
	mul.lo.s32 	%r15280, %r1, %r15275;
	add.s32 	%r15281, %r15280, %r15277;
	setp.lt.u32 	%p3796, %r15281, %r15280;
	mul.hi.u32 	%r15282, %r1, %r15275;
	selp.u32 	%r15283, 1, 0, %p3796;
	add.s32 	%r15284, %r15282, %r15283;
	selp.b32 	%r15285, -977, 0, %p3794;
	add.s32 	%r15286, %r15285, %r15281;
	add.s32 	%r15287, %r15286, %r15279;
	sub.s32 	%r15288, %r15239, %r15287;
	setp.lt.u32 	%p3797, %r15239, %r15287;
	setp.eq.s32 	%p3798, %r15287, 0;
	selp.b32 	%r15289, %r15279, 0, %p3798;
	selp.b32 	%r15290, 1, %r15289, %p3797;
	mul.lo.s32 	%r15291, %r21907, %r15275;
	add.s32 	%r15292, %r15291, %r15284;
	setp.lt.u32 	%p3799, %r15292, %r15291;
	mul.hi.u32 	%r15293, %r21907, %r15275;
	selp.u32 	%r15294, 1, 0, %p3799;
	add.s32 	%r15295, %r15293, %r15294;
	selp.b32 	%r15296, -2, 0, %p3794;
	add.s32 	%r15297, %r15296, %r15292;
	add.s32 	%r15298, %r15297, %r15290;
	sub.s32 	%r15299, %r15245, %r15298;
	setp.lt.u32 	%p3800, %r15245, %r15298;
	setp.eq.s32 	%p3801, %r15298, 0;
	selp.b32 	%r15300, %r15290, 0, %p3801;
	selp.b32 	%r15301, 1, %r15300, %p3800;
	mul.lo.s32 	%r15302, %r21908, %r15275;
	add.s32 	%r15303, %r15302, %r15295;
	setp.lt.u32 	%p3802, %r15303, %r15302;
	mul.hi.u32 	%r15304, %r21908, %r15275;
	selp.u32 	%r15305, 1, 0, %p3802;
	add.s32 	%r15306, %r15304, %r15305;
	selp.s32 	%r15307, -1, 0, %p3794;
	add.s32 	%r15308, %r15303, %r15307;
	add.s32 	%r15309, %r15308, %r15301;
	sub.s32 	%r15310, %r15251, %r15309;
	setp.lt.u32 	%p3803, %r15251, %r15309;
	setp.eq.s32 	%p3804, %r15309, 0;
	selp.b32 	%r15311, %r15301, 0, %p3804;
	selp.b32 	%r15312, 1, %r15311, %p3803;
	mul.lo.s32 	%r15313, %r2, %r15275;
	add.s32 	%r15314, %r15313, %r15306;
	setp.lt.u32 	%p3805, %r15314, %r15313;
	mul.hi.u32 	%r15315, %r2, %r15275;
	selp.u32 	%r15316, 1, 0, %p3805;
	add.s32 	%r15317, %r15315, %r15316;
	add.s32 	%r15318, %r15314, %r15307;
	add.s32 	%r15319, %r15318, %r15312;
	sub.s32 	%r15320, %r15257, %r15319;
	setp.lt.u32 	%p3806, %r15257, %r15319;
	setp.eq.s32 	%p3807, %r15319, 0;
	selp.b32 	%r15321, %r15312, 0, %p3807;
	selp.b32 	%r15322, 1, %r15321, %p3806;
	mul.lo.s32 	%r15323, %r21910, %r15275;
	add.s32 	%r15324, %r15323, %r15317;
	setp.lt.u32 	%p3808, %r15324, %r15323;
	mul.hi.u32 	%r15325, %r21910, %r15275;
	selp.u32 	%r15326, 1, 0, %p3808;
	add.s32 	%r15327, %r15325, %r15326;
	add.s32 	%r15328, %r15324, %r15307;
	add.s32 	%r15329, %r15328, %r15322;
	sub.s32 	%r15330, %r15263, %r15329;
	setp.lt.u32 	%p3809, %r15263, %r15329;
	setp.eq.s32 	%p3810, %r15329, 0;
	selp.b32 	%r15331, %r15322, 0, %p3810;
	selp.b32 	%r15332, 1, %r15331, %p3809;
	mul.lo.s32 	%r15333, %r21911, %r15275;
	add.s32 	%r15334, %r15333, %r15327;
	setp.lt.u32 	%p3811, %r15334, %r15333;
	mul.hi.u32 	%r15335, %r21911, %r15275;
	selp.u32 	%r15336, 1, 0, %p3811;
	add.s32 	%r15337, %r15335, %r15336;
	add.s32 	%r15338, %r15334, %r15307;
	add.s32 	%r15339, %r15338, %r15332;
	setp.gt.u32 	%p3812, %r15339, %r15269;
	setp.eq.s32 	%p3813, %r15339, 0;
	selp.b32 	%r15340, %r15332, 0, %p3813;
	selp.b32 	%r15341, 1, %r15340, %p3812;
	mad.lo.s32 	%r15342, %r21912, %r15275, %r15337;
	add.s32 	%r15343, %r15342, %r15307;
	add.s32 	%r15344, %r15343, %r15341;
	add.s32 	%r15345, %r15153, %r15271;
	add.s32 	%r15346, %r15223, %r15344;
	sub.s32 	%r15347, %r15345, %r15346;
	mul.lo.s32 	%r15348, %r15017, %r21757;
	mul.hi.u32 	%r15349, %r15017, %r21757;
	mul.lo.s32 	%r15350, %r1855, %r21757;
	add.s32 	%r15351, %r15350, %r15349;
	setp.lt.u32 	%p3814, %r15351, %r15350;
	mul.hi.u32 	%r15352, %r1855, %r21757;
	selp.u32 	%r15353, 1, 0, %p3814;
	add.s32 	%r15354, %r15352, %r15353;
	add.s32 	%r15355, %r15351, %r15278;
	mul.lo.s32 	%r15356, %r1856, %r21757;
	add.s32 	%r15357, %r15356, %r15354;
	setp.lt.u32 	%p3815, %r15357, %r15356;
	mul.hi.u32 	%r15358, %r1856, %r21757;
	selp.u32 	%r15359, 1, 0, %p3815;
	add.s32 	%r15360, %r15358, %r15359;
	add.s32 	%r15361, %r15357, %r15288;
	mul.lo.s32 	%r15362, %r1857, %r21757;
	add.s32 	%r15363, %r15362, %r15360;
	setp.lt.u32 	%p3816, %r15363, %r15362;
	mul.hi.u32 	%r15364, %r1857, %r21757;
	selp.u32 	%r15365, 1, 0, %p3816;
	add.s32 	%r15366, %r15364, %r15365;
	add.s32 	%r15367, %r15363, %r15299;
	mul.lo.s32 	%r15368, %r1858, %r21757;
	add.s32 	%r15369, %r15368, %r15366;
	setp.lt.u32 	%p3817, %r15369, %r15368;
	mul.hi.u32 	%r15370, %r1858, %r21757;
	selp.u32 	%r15371, 1, 0, %p3817;
	add.s32 	%r15372, %r15370, %r15371;
	add.s32 	%r15373, %r15369, %r15310;
	mul.lo.s32 	%r15374, %r1859, %r21757;
	add.s32 	%r15375, %r15374, %r15372;
	setp.lt.u32 	%p3818, %r15375, %r15374;
	mul.hi.u32 	%r15376, %r1859, %r21757;
	selp.u32 	%r15377, 1, 0, %p3818;
	add.s32 	%r15378, %r15376, %r15377;
	add.s32 	%r15379, %r15375, %r15320;
	mul.lo.s32 	%r15380, %r1860, %r21757;
	add.s32 	%r15381, %r15380, %r15378;
	setp.lt.u32 	%p3819, %r15381, %r15380;
	mul.hi.u32 	%r15382, %r1860, %r21757;
	selp.u32 	%r15383, 1, 0, %p3819;
	add.s32 	%r15384, %r15382, %r15383;
	add.s32 	%r15385, %r15381, %r15330;
	mul.lo.s32 	%r15386, %r15018, %r21757;
	add.s32 	%r15387, %r15386, %r15384;
	setp.lt.u32 	%p3820, %r15387, %r15386;
	mul.hi.u32 	%r15388, %r15018, %r21757;
	selp.u32 	%r15389, 1, 0, %p3820;
	add.s32 	%r15390, %r15388, %r15389;
	add.s32 	%r15391, %r15390, %r15347;
	setp.lt.u32 	%p3821, %r15391, %r15390;
	mul.lo.s32 	%r15392, %r21905, %r15391;
	mul.hi.u32 	%r15393, %r21905, %r15391;
	sub.s32 	%r15394, %r15348, %r15392;
	setp.lt.u32 	%p3822, %r15348, %r15392;
	selp.u32 	%r15395, 1, 0, %p3822;
	mul.lo.s32 	%r15396, %r1, %r15391;
	add.s32 	%r15397, %r15396, %r15393;
	setp.lt.u32 	%p3823, %r15397, %r15396;
	mul.hi.u32 	%r15398, %r1, %r15391;
	selp.u32 	%r15399, 1, 0, %p3823;
	add.s32 	%r15400, %r15398, %r15399;
	selp.b32 	%r15401, -977, 0, %p3821;
	add.s32 	%r15402, %r15401, %r15397;
	add.s32 	%r15403, %r15402, %r15395;
	sub.s32 	%r15404, %r15355, %r15403;
	setp.lt.u32 	%p3824, %r15355, %r15403;
	setp.eq.s32 	%p3825, %r15403, 0;
	selp.b32 	%r15405, %r15395, 0, %p3825;
	selp.b32 	%r15406, 1, %r15405, %p3824;
	mul.lo.s32 	%r15407, %r21907, %r15391;
	add.s32 	%r15408, %r15407, %r15400;
	setp.lt.u32 	%p3826, %r15408, %r15407;
	mul.hi.u32 	%r15409, %r21907, %r15391;
	selp.u32 	%r15410, 1, 0, %p3826;
	add.s32 	%r15411, %r15409, %r15410;
	selp.b32 	%r15412, -2, 0, %p3821;
	add.s32 	%r15413, %r15412, %r15408;
	add.s32 	%r15414, %r15413, %r15406;
	sub.s32 	%r15415, %r15361, %r15414;
	setp.lt.u32 	%p3827, %r15361, %r15414;
	setp.eq.s32 	%p3828, %r15414, 0;
	selp.b32 	%r15416, %r15406, 0, %p3828;
	selp.b32 	%r15417, 1, %r15416, %p3827;
	mul.lo.s32 	%r15418, %r21908, %r15391;
	add.s32 	%r15419, %r15418, %r15411;
	setp.lt.u32 	%p3829, %r15419, %r15418;
	mul.hi.u32 	%r15420, %r21908, %r15391;
	selp.u32 	%r15421, 1, 0, %p3829;
	add.s32 	%r15422, %r15420, %r15421;
	selp.s32 	%r15423, -1, 0, %p3821;
	add.s32 	%r15424, %r15419, %r15423;
	add.s32 	%r15425, %r15424, %r15417;
	sub.s32 	%r15426, %r15367, %r15425;
	setp.lt.u32 	%p3830, %r15367, %r15425;
	setp.eq.s32 	%p3831, %r15425, 0;
	selp.b32 	%r15427, %r15417, 0, %p3831;
	selp.b32 	%r15428, 1, %r15427, %p3830;
	mul.lo.s32 	%r15429, %r2, %r15391;
	add.s32 	%r15430, %r15429, %r15422;
	setp.lt.u32 	%p3832, %r15430, %r15429;
	mul.hi.u32 	%r15431, %r2, %r15391;
	selp.u32 	%r15432, 1, 0, %p3832;
	add.s32 	%r15433, %r15431, %r15432;
	add.s32 	%r15434, %r15430, %r15423;
	add.s32 	%r15435, %r15434, %r15428;
	sub.s32 	%r15436, %r15373, %r15435;
	setp.lt.u32 	%p3833, %r15373, %r15435;
	setp.eq.s32 	%p3834, %r15435, 0;
	selp.b32 	%r15437, %r15428, 0, %p3834;
	selp.b32 	%r15438, 1, %r15437, %p3833;
	mul.lo.s32 	%r15439, %r21910, %r15391;
	add.s32 	%r15440, %r15439, %r15433;
	setp.lt.u32 	%p3835, %r15440, %r15439;
	mul.hi.u32 	%r15441, %r21910, %r15391;
	selp.u32 	%r15442, 1, 0, %p3835;
	add.s32 	%r15443, %r15441, %r15442;
	add.s32 	%r15444, %r15440, %r15423;
	add.s32 	%r15445, %r15444, %r15438;
	sub.s32 	%r15446, %r15379, %r15445;
	setp.lt.u32 	%p3836, %r15379, %r15445;
	setp.eq.s32 	%p3837, %r15445, 0;
	selp.b32 	%r15447, %r15438, 0, %p3837;
	selp.b32 	%r15448, 1, %r15447, %p3836;
	mul.lo.s32 	%r15449, %r21911, %r15391;
	add.s32 	%r15450, %r15449, %r15443;
	setp.lt.u32 	%p3838, %r15450, %r15449;
	mul.hi.u32 	%r15451, %r21911, %r15391;
	selp.u32 	%r15452, 1, 0, %p3838;
	add.s32 	%r15453, %r15451, %r15452;
	add.s32 	%r15454, %r15450, %r15423;
	add.s32 	%r15455, %r15454, %r15448;
	setp.gt.u32 	%p3839, %r15455, %r15385;
	setp.eq.s32 	%p3840, %r15455, 0;
	selp.b32 	%r15456, %r15448, 0, %p3840;
	selp.b32 	%r15457, 1, %r15456, %p3839;
	mad.lo.s32 	%r15458, %r21912, %r15391, %r15453;
	add.s32 	%r15459, %r15458, %r15423;
	add.s32 	%r15460, %r15459, %r15457;
	add.s32 	%r15461, %r15269, %r15387;
	add.s32 	%r15462, %r15339, %r15460;
	sub.s32 	%r15463, %r15461, %r15462;
	mul.lo.s32 	%r15464, %r15017, %r21756;
	mul.hi.u32 	%r15465, %r15017, %r21756;
	mul.lo.s32 	%r15466, %r1855, %r21756;
	add.s32 	%r15467, %r15466, %r15465;
	setp.lt.u32 	%p3841, %r15467, %r15466;
	mul.hi.u32 	%r15468, %r1855, %r21756;
	selp.u32 	%r15469, 1, 0, %p3841;
	add.s32 	%r15470, %r15468, %r15469;
	add.s32 	%r15471, %r15467, %r15394;
	mul.lo.s32 	%r15472, %r1856, %r21756;
	add.s32 	%r15473, %r15472, %r15470;
	setp.lt.u32 	%p3842, %r15473, %r15472;
	mul.hi.u32 	%r15474, %r1856, %r21756;
	selp.u32 	%r15475, 1, 0, %p3842;
	add.s32 	%r15476, %r15474, %r15475;
	add.s32 	%r15477, %r15473, %r15404;
	mul.lo.s32 	%r15478, %r1857, %r21756;
	add.s32 	%r15479, %r15478, %r15476;
	setp.lt.u32 	%p3843, %r15479, %r15478;
	mul.hi.u32 	%r15480, %r1857, %r21756;
	selp.u32 	%r15481, 1, 0, %p3843;
	add.s32 	%r15482, %r15480, %r15481;
	add.s32 	%r15483, %r15479, %r15415;
	mul.lo.s32 	%r15484, %r1858, %r21756;
	add.s32 	%r15485, %r15484, %r15482;
	setp.lt.u32 	%p3844, %r15485, %r15484;
	mul.hi.u32 	%r15486, %r1858, %r21756;
	selp.u32 	%r15487, 1, 0, %p3844;
	add.s32 	%r15488, %r15486, %r15487;
	add.s32 	%r15489, %r15485, %r15426;
	mul.lo.s32 	%r15490, %r1859, %r21756;
	add.s32 	%r15491, %r15490, %r15488;
	setp.lt.u32 	%p3845, %r15491, %r15490;
	mul.hi.u32 	%r15492, %r1859, %r21756;
	selp.u32 	%r15493, 1, 0, %p3845;
	add.s32 	%r15494, %r15492, %r15493;
	add.s32 	%r15495, %r15491, %r15436;
	mul.lo.s32 	%r15496, %r1860, %r21756;
	add.s32 	%r15497, %r15496, %r15494;
	setp.lt.u32 	%p3846, %r15497, %r15496;
	mul.hi.u32 	%r15498, %r1860, %r21756;
	selp.u32 	%r15499, 1, 0, %p3846;
	add.s32 	%r15500, %r15498, %r15499;
	add.s32 	%r15501, %r15497, %r15446;
	mul.lo.s32 	%r15502, %r15018, %r21756;
	add.s32 	%r15503, %r15502, %r15500;
	setp.lt.u32 	%p3847, %r15503, %r15502;
	mul.hi.u32 	%r15504, %r15018, %r21756;
	selp.u32 	%r15505, 1, 0, %p3847;
	add.s32 	%r15506, %r15504, %r15505;
	add.s32 	%r15507, %r15506, %r15463;
	setp.lt.u32 	%p3848, %r15507, %r15506;
	mul.lo.s32 	%r15508, %r21905, %r15507;
	mul.hi.u32 	%r15509, %r21905, %r15507;
	sub.s32 	%r15510, %r15464, %r15508;
	setp.lt.u32 	%p3849, %r15464, %r15508;
	selp.u32 	%r15511, 1, 0, %p3849;
	mul.lo.s32 	%r15512, %r1, %r15507;
	add.s32 	%r15513, %r15512, %r15509;
	setp.lt.u32 	%p3850, %r15513, %r15512;
	mul.hi.u32 	%r15514, %r1, %r15507;
	selp.u32 	%r15515, 1, 0, %p3850;
	add.s32 	%r15516, %r15514, %r15515;
	selp.b32 	%r15517, -977, 0, %p3848;
	add.s32 	%r15518, %r15517, %r15513;
	add.s32 	%r15519, %r15518, %r15511;
	sub.s32 	%r15520, %r15471, %r15519;
	setp.lt.u32 	%p3851, %r15471, %r15519;
	setp.eq.s32 	%p3852, %r15519, 0;
	selp.b32 	%r15521, %r15511, 0, %p3852;
	selp.b32 	%r15522, 1, %r15521, %p3851;
	mul.lo.s32 	%r15523, %r21907, %r15507;
	add.s32 	%r15524, %r15523, %r15516;
	setp.lt.u32 	%p3853, %r15524, %r15523;
	mul.hi.u32 	%r15525, %r21907, %r15507;
	selp.u32 	%r15526, 1, 0, %p3853;
	add.s32 	%r15527, %r15525, %r15526;
	selp.b32 	%r15528, -2, 0, %p3848;
	add.s32 	%r15529, %r15528, %r15524;
	add.s32 	%r15530, %r15529, %r15522;
	sub.s32 	%r15531, %r15477, %r15530;
	setp.lt.u32 	%p3854, %r15477, %r15530;
	setp.eq.s32 	%p3855, %r15530, 0;
	selp.b32 	%r15532, %r15522, 0, %p3855;
	selp.b32 	%r15533, 1, %r15532, %p3854;
	mul.lo.s32 	%r15534, %r21908, %r15507;
	add.s32 	%r15535, %r15534, %r15527;
	setp.lt.u32 	%p3856, %r15535, %r15534;
	mul.hi.u32 	%r15536, %r21908, %r15507;
	selp.u32 	%r15537, 1, 0, %p3856;
	add.s32 	%r15538, %r15536, %r15537;
	selp.s32 	%r15539, -1, 0, %p3848;
	add.s32 	%r15540, %r15535, %r15539;
	add.s32 	%r15541, %r15540, %r15533;
	sub.s32 	%r15542, %r15483, %r15541;
	setp.lt.u32 	%p3857, %r15483, %r15541;
	setp.eq.s32 	%p3858, %r15541, 0;
	selp.b32 	%r15543, %r15533, 0, %p3858;
	selp.b32 	%r15544, 1, %r15543, %p3857;
	mul.lo.s32 	%r15545, %r2, %r15507;
	add.s32 	%r15546, %r15545, %r15538;
	setp.lt.u32 	%p3859, %r15546, %r15545;
	mul.hi.u32 	%r15547, %r2, %r15507;
	selp.u32 	%r15548, 1, 0, %p3859;
	add.s32 	%r15549, %r15547, %r15548;
	add.s32 	%r15550, %r15546, %r15539;
	add.s32 	%r15551, %r15550, %r15544;
	sub.s32 	%r15552, %r15489, %r15551;
	setp.lt.u32 	%p3860, %r15489, %r15551;
	setp.eq.s32 	%p3861, %r15551, 0;
	selp.b32 	%r15553, %r15544, 0, %p3861;
	selp.b32 	%r15554, 1, %r15553, %p3860;
	mul.lo.s32 	%r15555, %r21910, %r15507;
	add.s32 	%r15556, %r15555, %r15549;
	setp.lt.u32 	%p3862, %r15556, %r15555;
	mul.hi.u32 	%r15557, %r21910, %r15507;
	selp.u32 	%r15558, 1, 0, %p3862;
	add.s32 	%r15559, %r15557, %r15558;
	add.s32 	%r15560, %r15556, %r15539;
	add.s32 	%r15561, %r15560, %r15554;
	sub.s32 	%r15562, %r15495, %r15561;
	setp.lt.u32 	%p3863, %r15495, %r15561;
	setp.eq.s32 	%p3864, %r15561, 0;
	selp.b32 	%r15563, %r15554, 0, %p3864;
	selp.b32 	%r15564, 1, %r15563, %p3863;
	mul.lo.s32 	%r15565, %r21911, %r15507;
	add.s32 	%r15566, %r15565, %r15559;
	setp.lt.u32 	%p3865, %r15566, %r15565;
	mul.hi.u32 	%r15567, %r21911, %r15507;
	selp.u32 	%r15568, 1, 0, %p3865;
	add.s32 	%r15569, %r15567, %r15568;
	add.s32 	%r15570, %r15566, %r15539;
	add.s32 	%r15571, %r15570, %r15564;
	setp.gt.u32 	%p3866, %r15571, %r15501;
	setp.eq.s32 	%p3867, %r15571, 0;
	selp.b32 	%r15572, %r15564, 0, %p3867;
	selp.b32 	%r15573, 1, %r15572, %p3866;
	mad.lo.s32 	%r15574, %r21912, %r15507, %r15569;
	add.s32 	%r15575, %r15574, %r15539;
	add.s32 	%r15576, %r15575, %r15573;
	add.s32 	%r15577, %r15385, %r15503;
	add.s32 	%r15578, %r15455, %r15576;
	sub.s32 	%r15579, %r15577, %r15578;
	mul.lo.s32 	%r15580, %r15017, %r21755;
	mul.hi.u32 	%r15581, %r15017, %r21755;
	mul.lo.s32 	%r15582, %r1855, %r21755;
	add.s32 	%r15583, %r15582, %r15581;
	setp.lt.u32 	%p3868, %r15583, %r15582;
	mul.hi.u32 	%r15584, %r1855, %r21755;
	selp.u32 	%r15585, 1, 0, %p3868;
	add.s32 	%r15586, %r15584, %r15585;
	add.s32 	%r15587, %r15583, %r15510;
	mul.lo.s32 	%r15588, %r1856, %r21755;
	add.s32 	%r15589, %r15588, %r15586;
	setp.lt.u32 	%p3869, %r15589, %r15588;
	mul.hi.u32 	%r15590, %r1856, %r21755;
	selp.u32 	%r15591, 1, 0, %p3869;
	add.s32 	%r15592, %r15590, %r15591;
	add.s32 	%r15593, %r15589, %r15520;
	mul.lo.s32 	%r15594, %r1857, %r21755;
	add.s32 	%r15595, %r15594, %r15592;
	setp.lt.u32 	%p3870, %r15595, %r15594;
	mul.hi.u32 	%r15596, %r1857, %r21755;
	selp.u32 	%r15597, 1, 0, %p3870;
	add.s32 	%r15598, %r15596, %r15597;
	add.s32 	%r15599, %r15595, %r15531;
	mul.lo.s32 	%r15600, %r1858, %r21755;
	add.s32 	%r15601, %r15600, %r15598;
	setp.lt.u32 	%p3871, %r15601, %r15600;
	mul.hi.u32 	%r15602, %r1858, %r21755;
	selp.u32 	%r15603, 1, 0, %p3871;
	add.s32 	%r15604, %r15602, %r15603;
	add.s32 	%r15605, %r15601, %r15542;
	mul.lo.s32 	%r15606, %r1859, %r21755;
	add.s32 	%r15607, %r15606, %r15604;
	setp.lt.u32 	%p3872, %r15607, %r15606;
	mul.hi.u32 	%r15608, %r1859, %r21755;
	selp.u32 	%r15609, 1, 0, %p3872;
	add.s32 	%r15610, %r15608, %r15609;
	add.s32 	%r15611, %r15607, %r15552;
	mul.lo.s32 	%r15612, %r1860, %r21755;
	add.s32 	%r15613, %r15612, %r15610;
	setp.lt.u32 	%p3873, %r15613, %r15612;
	mul.hi.u32 	%r15614, %r1860, %r21755;
	selp.u32 	%r15615, 1, 0, %p3873;
	add.s32 	%r15616, %r15614, %r15615;
	add.s32 	%r15617, %r15613, %r15562;
	mul.lo.s32 	%r15618, %r15018, %r21755;
	add.s32 	%r15619, %r15618, %r15616;
	setp.lt.u32 	%p3874, %r15619, %r15618;
	mul.hi.u32 	%r15620, %r15018, %r21755;
	selp.u32 	%r15621, 1, 0, %p3874;
	add.s32 	%r15622, %r15620, %r15621;
	add.s32 	%r15623, %r15622, %r15579;
	setp.lt.u32 	%p3875, %r15623, %r15622;
	mul.lo.s32 	%r15624, %r21905, %r15623;
	mul.hi.u32 	%r15625, %r21905, %r15623;
	sub.s32 	%r15626, %r15580, %r15624;
	setp.lt.u32 	%p3876, %r15580, %r15624;
	selp.u32 	%r15627, 1, 0, %p3876;
	mul.lo.s32 	%r15628, %r1, %r15623;
	add.s32 	%r15629, %r15628, %r15625;
	setp.lt.u32 	%p3877, %r15629, %r15628;
	mul.hi.u32 	%r15630, %r1, %r15623;
	selp.u32 	%r15631, 1, 0, %p3877;
	add.s32 	%r15632, %r15630, %r15631;
	selp.b32 	%r15633, -977, 0, %p3875;
	add.s32 	%r15634, %r15633, %r15629;
	add.s32 	%r15635, %r15634, %r15627;
	sub.s32 	%r15636, %r15587, %r15635;
	setp.lt.u32 	%p3878, %r15587, %r15635;
	setp.eq.s32 	%p3879, %r15635, 0;
	selp.b32 	%r15637, %r15627, 0, %p3879;
	selp.b32 	%r15638, 1, %r15637, %p3878;
	mul.lo.s32 	%r15639, %r21907, %r15623;
	add.s32 	%r15640, %r15639, %r15632;
	setp.lt.u32 	%p3880, %r15640, %r15639;
	mul.hi.u32 	%r15641, %r21907, %r15623;
	selp.u32 	%r15642, 1, 0, %p3880;
	add.s32 	%r15643, %r15641, %r15642;
	selp.b32 	%r15644, -2, 0, %p3875;
	add.s32 	%r15645, %r15644, %r15640;
	add.s32 	%r15646, %r15645, %r15638;
	sub.s32 	%r15647, %r15593, %r15646;
	setp.lt.u32 	%p3881, %r15593, %r15646;
	setp.eq.s32 	%p3882, %r15646, 0;
	selp.b32 	%r15648, %r15638, 0, %p3882;
	selp.b32 	%r15649, 1, %r15648, %p3881;
	mul.lo.s32 	%r15650, %r21908, %r15623;
	add.s32 	%r15651, %r15650, %r15643;
	setp.lt.u32 	%p3883, %r15651, %r15650;
	mul.hi.u32 	%r15652, %r21908, %r15623;
	selp.u32 	%r15653, 1, 0, %p3883;
	add.s32 	%r15654, %r15652, %r15653;
	selp.s32 	%r15655, -1, 0, %p3875;
	add.s32 	%r15656, %r15651, %r15655;
	add.s32 	%r15657, %r15656, %r15649;
	sub.s32 	%r15658, %r15599, %r15657;
	setp.lt.u32 	%p3884, %r15599, %r15657;
	setp.eq.s32 	%p3885, %r15657, 0;
	selp.b32 	%r15659, %r15649, 0, %p3885;
	selp.b32 	%r15660, 1, %r15659, %p3884;
	mul.lo.s32 	%r15661, %r2, %r15623;
	add.s32 	%r15662, %r15661, %r15654;
	setp.lt.u32 	%p3886, %r15662, %r15661;
	mul.hi.u32 	%r15663, %r2, %r15623;
	selp.u32 	%r15664, 1, 0, %p3886;
	add.s32 	%r15665, %r15663, %r15664;
	add.s32 	%r15666, %r15662, %r15655;
	add.s32 	%r15667, %r15666, %r15660;
	sub.s32 	%r15668, %r15605, %r15667;
	setp.lt.u32 	%p3887, %r15605, %r15667;
	setp.eq.s32 	%p3888, %r15667, 0;
	selp.b32 	%r15669, %r15660, 0, %p3888;
	selp.b32 	%r15670, 1, %r15669, %p3887;
	mul.lo.s32 	%r15671, %r21910, %r15623;
	add.s32 	%r15672, %r15671, %r15665;
	setp.lt.u32 	%p3889, %r15672, %r15671;
	mul.hi.u32 	%r15673, %r21910, %r15623;
	selp.u32 	%r15674, 1, 0, %p3889;
	add.s32 	%r15675, %r15673, %r15674;
	add.s32 	%r15676, %r15672, %r15655;
	add.s32 	%r15677, %r15676, %r15670;
	sub.s32 	%r15678, %r15611, %r15677;
	setp.lt.u32 	%p3890, %r15611, %r15677;
	setp.eq.s32 	%p3891, %r15677, 0;
	selp.b32 	%r15679, %r15670, 0, %p3891;
	selp.b32 	%r15680, 1, %r15679, %p3890;
	mul.lo.s32 	%r15681, %r21911, %r15623;
	add.s32 	%r15682, %r15681, %r15675;
	setp.lt.u32 	%p3892, %r15682, %r15681;
	mul.hi.u32 	%r15683, %r21911, %r15623;
	selp.u32 	%r15684, 1, 0, %p3892;
	add.s32 	%r15685, %r15683, %r15684;
	add.s32 	%r15686, %r15682, %r15655;
	add.s32 	%r15687, %r15686, %r15680;
	setp.gt.u32 	%p3893, %r15687, %r15617;
	setp.eq.s32 	%p3894, %r15687, 0;
	selp.b32 	%r15688, %r15680, 0, %p3894;
	selp.b32 	%r15689, 1, %r15688, %p3893;
	mad.lo.s32 	%r15690, %r21912, %r15623, %r15685;
	add.s32 	%r15691, %r15690, %r15655;
	add.s32 	%r15692, %r15691, %r15689;
	add.s32 	%r15693, %r15501, %r15619;
	add.s32 	%r15694, %r15571, %r15692;
	sub.s32 	%r15695, %r15693, %r15694;
	mul.lo.s32 	%r15696, %r15017, %r21754;
	mul.hi.u32 	%r15697, %r15017, %r21754;
	mul.lo.s32 	%r15698, %r1855, %r21754;
	add.s32 	%r15699, %r15698, %r15697;
	setp.lt.u32 	%p3895, %r15699, %r15698;
	mul.hi.u32 	%r15700, %r1855, %r21754;
	selp.u32 	%r15701, 1, 0, %p3895;
	add.s32 	%r15702, %r15700, %r15701;
	add.s32 	%r15703, %r15699, %r15626;
	mul.lo.s32 	%r15704, %r1856, %r21754;
	add.s32 	%r15705, %r15704, %r15702;
	setp.lt.u32 	%p3896, %r15705, %r15704;
	mul.hi.u32 	%r15706, %r1856, %r21754;
	selp.u32 	%r15707, 1, 0, %p3896;
	add.s32 	%r15708, %r15706, %r15707;
	add.s32 	%r15709, %r15705, %r15636;
	mul.lo.s32 	%r15710, %r1857, %r21754;
	add.s32 	%r15711, %r15710, %r15708;
	setp.lt.u32 	%p3897, %r15711, %r15710;
	mul.hi.u32 	%r15712, %r1857, %r21754;
	selp.u32 	%r15713, 1, 0, %p3897;
	add.s32 	%r15714, %r15712, %r15713;
	add.s32 	%r15715, %r15711, %r15647;
	mul.lo.s32 	%r15716, %r1858, %r21754;
	add.s32 	%r15717, %r15716, %r15714;
	setp.lt.u32 	%p3898, %r15717, %r15716;
	mul.hi.u32 	%r15718, %r1858, %r21754;
	selp.u32 	%r15719, 1, 0, %p3898;
	add.s32 	%r15720, %r15718, %r15719;
	add.s32 	%r15721, %r15717, %r15658;
	mul.lo.s32 	%r15722, %r1859, %r21754;
	add.s32 	%r15723, %r15722, %r15720;
	setp.lt.u32 	%p3899, %r15723, %r15722;
	mul.hi.u32 	%r15724, %r1859, %r21754;
	selp.u32 	%r15725, 1, 0, %p3899;
	add.s32 	%r15726, %r15724, %r15725;
	add.s32 	%r15727, %r15723, %r15668;
	mul.lo.s32 	%r15728, %r1860, %r21754;
	add.s32 	%r15729, %r15728, %r15726;
	setp.lt.u32 	%p3900, %r15729, %r15728;
	mul.hi.u32 	%r15730, %r1860, %r21754;
	selp.u32 	%r15731, 1, 0, %p3900;
	add.s32 	%r15732, %r15730, %r15731;
	add.s32 	%r15733, %r15729, %r15678;
	mul.lo.s32 	%r15734, %r15018, %r21754;
	add.s32 	%r15735, %r15734, %r15732;
	setp.lt.u32 	%p3901, %r15735, %r15734;
	mul.hi.u32 	%r15736, %r15018, %r21754;
	selp.u32 	%r15737, 1, 0, %p3901;
	add.s32 	%r15738, %r15736, %r15737;
	add.s32 	%r15739, %r15738, %r15695;
	setp.lt.u32 	%p3902, %r15739, %r15738;
	mul.lo.s32 	%r15740, %r21905, %r15739;
	mul.hi.u32 	%r15741, %r21905, %r15739;
	sub.s32 	%r15742, %r15696, %r15740;
	setp.lt.u32 	%p3903, %r15696, %r15740;
	selp.u32 	%r15743, 1, 0, %p3903;
	mul.lo.s32 	%r15744, %r1, %r15739;
	add.s32 	%r15745, %r15744, %r15741;
	setp.lt.u32 	%p3904, %r15745, %r15744;
	mul.hi.u32 	%r15746, %r1, %r15739;
	selp.u32 	%r15747, 1, 0, %p3904;
	add.s32 	%r15748, %r15746, %r15747;
	selp.b32 	%r15749, -977, 0, %p3902;
	add.s32 	%r15750, %r15749, %r15745;
	add.s32 	%r15751, %r15750, %r15743;
	sub.s32 	%r15752, %r15703, %r15751;
	setp.lt.u32 	%p3905, %r15703, %r15751;
	setp.eq.s32 	%p3906, %r15751, 0;
	selp.b32 	%r15753, %r15743, 0, %p3906;
	selp.b32 	%r15754, 1, %r15753, %p3905;
	mul.lo.s32 	%r15755, %r21907, %r15739;
	add.s32 	%r15756, %r15755, %r15748;
	setp.lt.u32 	%p3907, %r15756, %r15755;
	mul.hi.u32 	%r15757, %r21907, %r15739;
	selp.u32 	%r15758, 1, 0, %p3907;
	add.s32 	%r15759, %r15757, %r15758;
	selp.b32 	%r15760, -2, 0, %p3902;
	add.s32 	%r15761, %r15760, %r15756;
	add.s32 	%r15762, %r15761, %r15754;
	sub.s32 	%r15763, %r15709, %r15762;
	setp.lt.u32 	%p3908, %r15709, %r15762;
	setp.eq.s32 	%p3909, %r15762, 0;
	selp.b32 	%r15764, %r15754, 0, %p3909;
	selp.b32 	%r15765, 1, %r15764, %p3908;
	mul.lo.s32 	%r15766, %r21908, %r15739;
	add.s32 	%r15767, %r15766, %r15759;
	setp.lt.u32 	%p3910, %r15767, %r15766;
	mul.hi.u32 	%r15768, %r21908, %r15739;
	selp.u32 	%r15769, 1, 0, %p3910;
	add.s32 	%r15770, %r15768, %r15769;
	selp.s32 	%r15771, -1, 0, %p3902;
	add.s32 	%r15772, %r15767, %r15771;
	add.s32 	%r15773, %r15772, %r15765;
	sub.s32 	%r15774, %r15715, %r15773;
	setp.lt.u32 	%p3911, %r15715, %r15773;
	setp.eq.s32 	%p3912, %r15773, 0;
	selp.b32 	%r15775, %r15765, 0, %p3912;
	selp.b32 	%r15776, 1, %r15775, %p3911;
	mul.lo.s32 	%r15777, %r2, %r15739;
	add.s32 	%r15778, %r15777, %r15770;
	setp.lt.u32 	%p3913, %r15778, %r15777;
	mul.hi.u32 	%r15779, %r2, %r15739;
	selp.u32 	%r15780, 1, 0, %p3913;
	add.s32 	%r15781, %r15779, %r15780;
	add.s32 	%r15782, %r15778, %r15771;
	add.s32 	%r15783, %r15782, %r15776;
	sub.s32 	%r15784, %r15721, %r15783;
	setp.lt.u32 	%p3914, %r15721, %r15783;
	setp.eq.s32 	%p3915, %r15783, 0;
	selp.b32 	%r15785, %r15776, 0, %p3915;
	selp.b32 	%r15786, 1, %r15785, %p3914;
	mul.lo.s32 	%r15787, %r21910, %r15739;
	add.s32 	%r15788, %r15787, %r15781;
	setp.lt.u32 	%p3916, %r15788, %r15787;
	mul.hi.u32 	%r15789, %r21910, %r15739;
	selp.u32 	%r15790, 1, 0, %p3916;
	add.s32 	%r15791, %r15789, %r15790;
	add.s32 	%r15792, %r15788, %r15771;
	add.s32 	%r15793, %r15792, %r15786;
	sub.s32 	%r15794, %r15727, %r15793;
	setp.lt.u32 	%p3917, %r15727, %r15793;
	setp.eq.s32 	%p3918, %r15793, 0;
	selp.b32 	%r15795, %r15786, 0, %p3918;
	selp.b32 	%r15796, 1, %r15795, %p3917;
	mul.lo.s32 	%r15797, %r21911, %r15739;
	add.s32 	%r15798, %r15797, %r15791;
	setp.lt.u32 	%p3919, %r15798, %r15797;
	mul.hi.u32 	%r15799, %r21911, %r15739;
	selp.u32 	%r15800, 1, 0, %p3919;
	add.s32 	%r15801, %r15799, %r15800;
	add.s32 	%r15802, %r15798, %r15771;
	add.s32 	%r15803, %r15802, %r15796;
	setp.gt.u32 	%p3920, %r15803, %r15733;
	setp.eq.s32 	%p3921, %r15803, 0;
	selp.b32 	%r15804, %r15796, 0, %p3921;
	selp.b32 	%r15805, 1, %r15804, %p3920;
	mad.lo.s32 	%r15806, %r21912, %r15739, %r15801;
	add.s32 	%r15807, %r15806, %r15771;
	add.s32 	%r15808, %r15807, %r15805;
	add.s32 	%r15809, %r15617, %r15735;
	add.s32 	%r15810, %r15687, %r15808;
	sub.s32 	%r15811, %r15809, %r15810;
	mul.lo.s32 	%r15812, %r15017, %r21753;
	mul.hi.u32 	%r15813, %r15017, %r21753;
	mul.lo.s32 	%r15814, %r1855, %r21753;
	add.s32 	%r15815, %r15814, %r15813;
	setp.lt.u32 	%p3922, %r15815, %r15814;
	mul.hi.u32 	%r15816, %r1855, %r21753;
	selp.u32 	%r15817, 1, 0, %p3922;
	add.s32 	%r15818, %r15816, %r15817;
	add.s32 	%r15819, %r15815, %r15742;
	mul.lo.s32 	%r15820, %r1856, %r21753;
	add.s32 	%r15821, %r15820, %r15818;
	setp.lt.u32 	%p3923, %r15821, %r15820;
	mul.hi.u32 	%r15822, %r1856, %r21753;
	selp.u32 	%r15823, 1, 0, %p3923;
	add.s32 	%r15824, %r15822, %r15823;
	add.s32 	%r15825, %r15821, %r15752;
	mul.lo.s32 	%r15826, %r1857, %r21753;
	add.s32 	%r15827, %r15826, %r15824;
	setp.lt.u32 	%p3924, %r15827, %r15826;
	mul.hi.u32 	%r15828, %r1857, %r21753;
	selp.u32 	%r15829, 1, 0, %p3924;
	add.s32 	%r15830, %r15828, %r15829;
	add.s32 	%r15831, %r15827, %r15763;
	mul.lo.s32 	%r15832, %r1858, %r21753;
	add.s32 	%r15833, %r15832, %r15830;
	setp.lt.u32 	%p3925, %r15833, %r15832;
	mul.hi.u32 	%r15834, %r1858, %r21753;
	selp.u32 	%r15835, 1, 0, %p3925;
	add.s32 	%r15836, %r15834, %r15835;
	add.s32 	%r15837, %r15833, %r15774;
	mul.lo.s32 	%r15838, %r1859, %r21753;
	add.s32 	%r15839, %r15838, %r15836;
	setp.lt.u32 	%p3926, %r15839, %r15838;
	mul.hi.u32 	%r15840, %r1859, %r21753;
	selp.u32 	%r15841, 1, 0, %p3926;
	add.s32 	%r15842, %r15840, %r15841;
	add.s32 	%r15843, %r15839, %r15784;
	mul.lo.s32 	%r15844, %r1860, %r21753;
	add.s32 	%r15845, %r15844, %r15842;
	setp.lt.u32 	%p3927, %r15845, %r15844;
	mul.hi.u32 	%r15846, %r1860, %r21753;
	selp.u32 	%r15847, 1, 0, %p3927;
	add.s32 	%r15848, %r15846, %r15847;
	add.s32 	%r15849, %r15845, %r15794;
	mul.lo.s32 	%r15850, %r15018, %r21753;
	add.s32 	%r15851, %r15850, %r15848;
	setp.lt.u32 	%p3928, %r15851, %r15850;
	mul.hi.u32 	%r15852, %r15018, %r21753;
	selp.u32 	%r15853, 1, 0, %p3928;
	add.s32 	%r15854, %r15852, %r15853;
	add.s32 	%r15855, %r15854, %r15811;
	setp.lt.u32 	%p3929, %r15855, %r15854;
	mul.lo.s32 	%r15856, %r21905, %r15855;
	mul.hi.u32 	%r15857, %r21905, %r15855;
	sub.s32 	%r1887, %r15812, %r15856;
	setp.lt.u32 	%p3930, %r15812, %r15856;
	selp.u32 	%r15858, 1, 0, %p3930;
	mul.lo.s32 	%r15859, %r1, %r15855;
	add.s32 	%r15860, %r15859, %r15857;
	setp.lt.u32 	%p3931, %r15860, %r15859;
	mul.hi.u32 	%r15861, %r1, %r15855;
	selp.u32 	%r15862, 1, 0, %p3931;
	add.s32 	%r15863, %r15861, %r15862;
	selp.b32 	%r15864, -977, 0, %p3929;
	add.s32 	%r15865, %r15864, %r15860;
	add.s32 	%r15866, %r15865, %r15858;
	sub.s32 	%r1888, %r15819, %r15866;
	setp.lt.u32 	%p3932, %r15819, %r15866;
	setp.eq.s32 	%p3933, %r15866, 0;
	selp.b32 	%r15867, %r15858, 0, %p3933;
	selp.b32 	%r15868, 1, %r15867, %p3932;
	mul.lo.s32 	%r15869, %r21907, %r15855;
	add.s32 	%r15870, %r15869, %r15863;
	setp.lt.u32 	%p3934, %r15870, %r15869;
	mul.hi.u32 	%r15871, %r21907, %r15855;
	selp.u32 	%r15872, 1, 0, %p3934;
	add.s32 	%r15873, %r15871, %r15872;
	selp.b32 	%r15874, -2, 0, %p3929;
	add.s32 	%r15875, %r15874, %r15870;
	add.s32 	%r15876, %r15875, %r15868;
	sub.s32 	%r1889, %r15825, %r15876;
	setp.lt.u32 	%p3935, %r15825, %r15876;
	setp.eq.s32 	%p3936, %r15876, 0;
	selp.b32 	%r15877, %r15868, 0, %p3936;
	selp.b32 	%r15878, 1, %r15877, %p3935;
	mul.lo.s32 	%r15879, %r21908, %r15855;
	add.s32 	%r15880, %r15879, %r15873;
	setp.lt.u32 	%p3937, %r15880, %r15879;
	mul.hi.u32 	%r15881, %r21908, %r15855;
	selp.u32 	%r15882, 1, 0, %p3937;
	add.s32 	%r15883, %r15881, %r15882;
	selp.s32 	%r15884, -1, 0, %p3929;
	add.s32 	%r15885, %r15880, %r15884;
	add.s32 	%r15886, %r15885, %r15878;
	sub.s32 	%r1890, %r15831, %r15886;
	setp.lt.u32 	%p3938, %r15831, %r15886;
	setp.eq.s32 	%p3939, %r15886, 0;
	selp.b32 	%r15887, %r15878, 0, %p3939;
	selp.b32 	%r15888, 1, %r15887, %p3938;
	mul.lo.s32 	%r15889, %r2, %r15855;
	add.s32 	%r15890, %r15889, %r15883;
	setp.lt.u32 	%p3940, %r15890, %r15889;
	mul.hi.u32 	%r15891, %r2, %r15855;
	selp.u32 	%r15892, 1, 0, %p3940;
	add.s32 	%r15893, %r15891, %r15892;
	add.s32 	%r15894, %r15890, %r15884;
	add.s32 	%r15895, %r15894, %r15888;
	sub.s32 	%r1891, %r15837, %r15895;
	setp.lt.u32 	%p3941, %r15837, %r15895;
	setp.eq.s32 	%p3942, %r15895, 0;
	selp.b32 	%r15896, %r15888, 0, %p3942;
	selp.b32 	%r15897, 1, %r15896, %p3941;
	mul.lo.s32 	%r15898, %r21910, %r15855;
	add.s32 	%r15899, %r15898, %r15893;
	setp.lt.u32 	%p3943, %r15899, %r15898;
	mul.hi.u32 	%r15900, %r21910, %r15855;
	selp.u32 	%r15901, 1, 0, %p3943;
	add.s32 	%r15902, %r15900, %r15901;
	add.s32 	%r15903, %r15899, %r15884;
	add.s32 	%r15904, %r15903, %r15897;
	sub.s32 	%r1892, %r15843, %r15904;
	setp.lt.u32 	%p3944, %r15843, %r15904;
	setp.eq.s32 	%p3945, %r15904, 0;
	selp.b32 	%r15905, %r15897, 0, %p3945;
	selp.b32 	%r15906, 1, %r15905, %p3944;
	mul.lo.s32 	%r15907, %r21911, %r15855;
	add.s32 	%r15908, %r15907, %r15902;
	setp.lt.u32 	%p3946, %r15908, %r15907;
	mul.hi.u32 	%r15909, %r21911, %r15855;
	selp.u32 	%r15910, 1, 0, %p3946;
	add.s32 	%r15911, %r15909, %r15910;
	add.s32 	%r15912, %r15908, %r15884;
	add.s32 	%r15913, %r15912, %r15906;
	sub.s32 	%r1893, %r15849, %r15913;
	setp.lt.u32 	%p3947, %r15849, %r15913;
	setp.eq.s32 	%p3948, %r15913, 0;
	selp.b32 	%r15914, %r15906, 0, %p3948;
	selp.b32 	%r15915, 1, %r15914, %p3947;
	mad.lo.s32 	%r15916, %r21912, %r15855, %r15911;
	add.s32 	%r15917, %r15916, %r15884;
	add.s32 	%r15918, %r15917, %r15915;
	add.s32 	%r15919, %r15733, %r15851;
	add.s32 	%r15920, %r15803, %r15918;
	sub.s32 	%r1894, %r15919, %r15920;
	mul.lo.s32 	%r15921, %r1887, %r1894;
	mul.hi.u32 	%r15922, %r1887, %r1894;
	mul.lo.s32 	%r15923, %r1888, %r1894;
	add.s32 	%r15924, %r15923, %r15922;
	setp.lt.u32 	%p3949, %r15924, %r15923;
	mul.hi.u32 	%r15925, %r1888, %r1894;
	selp.u32 	%r15926, 1, 0, %p3949;
	add.s32 	%r15927, %r15925, %r15926;
	mul.lo.s32 	%r15928, %r1889, %r1894;
	add.s32 	%r15929, %r15928, %r15927;
	setp.lt.u32 	%p3950, %r15929, %r15928;
	mul.hi.u32 	%r15930, %r1889, %r1894;
	selp.u32 	%r15931, 1, 0, %p3950;
	add.s32 	%r15932, %r15930, %r15931;
	mul.lo.s32 	%r15933, %r1890, %r1894;
	add.s32 	%r15934, %r15933, %r15932;
	setp.lt.u32 	%p3951, %r15934, %r15933;
	mul.hi.u32 	%r15935, %r1890, %r1894;
	selp.u32 	%r15936, 1, 0, %p3951;
	add.s32 	%r15937, %r15935, %r15936;
	mul.lo.s32 	%r15938, %r1891, %r1894;
	add.s32 	%r15939, %r15938, %r15937;
	setp.lt.u32 	%p3952, %r15939, %r15938;
	mul.hi.u32 	%r15940, %r1891, %r1894;
	selp.u32 	%r15941, 1, 0, %p3952;
	add.s32 	%r15942, %r15940, %r15941;
	mul.lo.s32 	%r15943, %r1892, %r1894;
	add.s32 	%r15944, %r15943, %r15942;
	setp.lt.u32 	%p3953, %r15944, %r15943;
	mul.hi.u32 	%r15945, %r1892, %r1894;
	selp.u32 	%r15946, 1, 0, %p3953;
	add.s32 	%r15947, %r15945, %r15946;
	mul.lo.s32 	%r15948, %r1893, %r1894;
	add.s32 	%r15949, %r15948, %r15947;
	setp.lt.u32 	%p3954, %r15949, %r15948;
	mul.hi.u32 	%r15950, %r1893, %r1894;
	selp.u32 	%r15951, 1, 0, %p3954;
	add.s32 	%r15952, %r15950, %r15951;
	mul.lo.s32 	%r15953, %r1894, %r1894;
	add.s32 	%r15954, %r15953, %r15952;
	setp.lt.u32 	%p3955, %r15954, %r15953;
	mul.hi.u32 	%r15955, %r1894, %r1894;
	selp.u32 	%r15956, 1, 0, %p3955;
	add.s32 	%r15957, %r15955, %r15956;
	mul.lo.s32 	%r15958, %r21905, %r15957;
	mul.hi.u32 	%r15959, %r21905, %r15957;
	sub.s32 	%r15960, %r15921, %r15958;
	setp.lt.u32 	%p3956, %r15921, %r15958;
	selp.u32 	%r15961, 1, 0, %p3956;
	mul.lo.s32 	%r15962, %r1, %r15957;
	add.s32 	%r15963, %r15962, %r15959;
	setp.lt.u32 	%p3957, %r15963, %r15962;
	mul.hi.u32 	%r15964, %r1, %r15957;
	selp.u32 	%r15965, 1, 0, %p3957;
	add.s32 	%r15966, %r15964, %r15965;
	add.s32 	%r15967, %r15963, %r15961;
	sub.s32 	%r15968, %r15924, %r15967;
	setp.lt.u32 	%p3958, %r15924, %r15967;
	setp.eq.s32 	%p3959, %r15967, 0;
	selp.b32 	%r15969, %r15961, 0, %p3959;
	selp.b32 	%r15970, 1, %r15969, %p3958;
	mul.lo.s32 	%r15971, %r21907, %r15957;
	add.s32 	%r15972, %r15971, %r15966;
	setp.lt.u32 	%p3960, %r15972, %r15971;
	mul.hi.u32 	%r15973, %r21907, %r15957;
	selp.u32 	%r15974, 1, 0, %p3960;
	add.s32 	%r15975, %r15973, %r15974;
	add.s32 	%r15976, %r15972, %r15970;
	sub.s32 	%r15977, %r15929, %r15976;
	setp.lt.u32 	%p3961, %r15929, %r15976;
	setp.eq.s32 	%p3962, %r15976, 0;
	selp.b32 	%r15978, %r15970, 0, %p3962;
	selp.b32 	%r15979, 1, %r15978, %p3961;
	mul.lo.s32 	%r15980, %r21908, %r15957;
	add.s32 	%r15981, %r15980, %r15975;
	setp.lt.u32 	%p3963, %r15981, %r15980;
	mul.hi.u32 	%r15982, %r21908, %r15957;
	selp.u32 	%r15983, 1, 0, %p3963;
	add.s32 	%r15984, %r15982, %r15983;
	add.s32 	%r15985, %r15981, %r15979;
	sub.s32 	%r15986, %r15934, %r15985;
	setp.lt.u32 	%p3964, %r15934, %r15985;
	setp.eq.s32 	%p3965, %r15985, 0;
	selp.b32 	%r15987, %r15979, 0, %p3965;
	selp.b32 	%r15988, 1, %r15987, %p3964;
	mul.lo.s32 	%r15989, %r2, %r15957;
	add.s32 	%r15990, %r15989, %r15984;
	setp.lt.u32 	%p3966, %r15990, %r15989;
	mul.hi.u32 	%r15991, %r2, %r15957;
	selp.u32 	%r15992, 1, 0, %p3966;
	add.s32 	%r15993, %r15991, %r15992;
	add.s32 	%r15994, %r15990, %r15988;
	sub.s32 	%r15995, %r15939, %r15994;
	setp.lt.u32 	%p3967, %r15939, %r15994;
	setp.eq.s32 	%p3968, %r15994, 0;
	selp.b32 	%r15996, %r15988, 0, %p3968;
	selp.b32 	%r15997, 1, %r15996, %p3967;
	mul.lo.s32 	%r15998, %r21910, %r15957;
	add.s32 	%r15999, %r15998, %r15993;
	setp.lt.u32 	%p3969, %r15999, %r15998;
	mul.hi.u32 	%r16000, %r21910, %r15957;
	selp.u32 	%r16001, 1, 0, %p3969;
	add.s32 	%r16002, %r16000, %r16001;
	add.s32 	%r16003, %r15999, %r15997;
	sub.s32 	%r16004, %r15944, %r16003;
	setp.lt.u32 	%p3970, %r15944, %r16003;
	setp.eq.s32 	%p3971, %r16003, 0;
	selp.b32 	%r16005, %r15997, 0, %p3971;
	selp.b32 	%r16006, 1, %r16005, %p3970;
	mul.lo.s32 	%r16007, %r21911, %r15957;
	add.s32 	%r16008, %r16007, %r16002;
	setp.lt.u32 	%p3972, %r16008, %r16007;
	mul.hi.u32 	%r16009, %r21911, %r15957;
	selp.u32 	%r16010, 1, 0, %p3972;
	add.s32 	%r16011, %r16009, %r16010;
	add.s32 	%r16012, %r16008, %r16006;
	setp.gt.u32 	%p3973, %r16012, %r15949;
	setp.eq.s32 	%p3974, %r16012, 0;
	selp.b32 	%r16013, %r16006, 0, %p3974;
	selp.b32 	%r16014, 1, %r16013, %p3973;
	mad.lo.s32 	%r16015, %r21912, %r15957, %r16011;
	add.s32 	%r16016, %r16015, %r16014;
	sub.s32 	%r16017, %r15954, %r16016;
	mul.lo.s32 	%r16018, %r1887, %r1893;
	mul.hi.u32 	%r16019, %r1887, %r1893;
	mul.lo.s32 	%r16020, %r1888, %r1893;
	add.s32 	%r16021, %r16020, %r16019;
	setp.lt.u32 	%p3975, %r16021, %r16020;
	mul.hi.u32 	%r16022, %r1888, %r1893;
	selp.u32 	%r16023, 1, 0, %p3975;
	add.s32 	%r16024, %r16022, %r16023;
	add.s32 	%r16025, %r16021, %r15960;
	mul.lo.s32 	%r16026, %r1889, %r1893;
	add.s32 	%r16027, %r16026, %r16024;
	setp.lt.u32 	%p3976, %r16027, %r16026;
	mul.hi.u32 	%r16028, %r1889, %r1893;
	selp.u32 	%r16029, 1, 0, %p3976;
	add.s32 	%r16030, %r16028, %r16029;
	add.s32 	%r16031, %r16027, %r15968;
	mul.lo.s32 	%r16032, %r1890, %r1893;
	add.s32 	%r16033, %r16032, %r16030;
	setp.lt.u32 	%p3977, %r16033, %r16032;
	mul.hi.u32 	%r16034, %r1890, %r1893;
	selp.u32 	%r16035, 1, 0, %p3977;
	add.s32 	%r16036, %r16034, %r16035;
	add.s32 	%r16037, %r16033, %r15977;
	mul.lo.s32 	%r16038, %r1891, %r1893;
	add.s32 	%r16039, %r16038, %r16036;
	setp.lt.u32 	%p3978, %r16039, %r16038;
	mul.hi.u32 	%r16040, %r1891, %r1893;
	selp.u32 	%r16041, 1, 0, %p3978;
	add.s32 	%r16042, %r16040, %r16041;
	add.s32 	%r16043, %r16039, %r15986;
	mul.lo.s32 	%r16044, %r1892, %r1893;
	add.s32 	%r16045, %r16044, %r16042;
	setp.lt.u32 	%p3979, %r16045, %r16044;
	mul.hi.u32 	%r16046, %r1892, %r1893;
	selp.u32 	%r16047, 1, 0, %p3979;
	add.s32 	%r16048, %r16046, %r16047;
	add.s32 	%r16049, %r16045, %r15995;
	mul.lo.s32 	%r16050, %r1893, %r1893;
	add.s32 	%r16051, %r16050, %r16048;
	setp.lt.u32 	%p3980, %r16051, %r16050;
	mul.hi.u32 	%r16052, %r1893, %r1893;
	selp.u32 	%r16053, 1, 0, %p3980;
	add.s32 	%r16054, %r16052, %r16053;
	add.s32 	%r16055, %r16051, %r16004;
	add.s32 	%r16056, %r15948, %r16054;
	setp.lt.u32 	%p3981, %r16056, %r15948;
	mul.hi.u32 	%r16057, %r1894, %r1893;
	selp.u32 	%r16058, 1, 0, %p3981;
	add.s32 	%r16059, %r16057, %r16058;
	add.s32 	%r16060, %r16059, %r16017;
	setp.lt.u32 	%p3982, %r16060, %r16059;
	mul.lo.s32 	%r16061, %r21905, %r16060;
	mul.hi.u32 	%r16062, %r21905, %r16060;
	sub.s32 	%r16063, %r16018, %r16061;
	setp.lt.u32 	%p3983, %r16018, %r16061;
	selp.u32 	%r16064, 1, 0, %p3983;
	mul.lo.s32 	%r16065, %r1, %r16060;
	add.s32 	%r16066, %r16065, %r16062;
	setp.lt.u32 	%p3984, %r16066, %r16065;
	mul.hi.u32 	%r16067, %r1, %r16060;
	selp.u32 	%r16068, 1, 0, %p3984;
	add.s32 	%r16069, %r16067, %r16068;
	selp.b32 	%r16070, -977, 0, %p3982;
	add.s32 	%r16071, %r16070, %r16066;
	add.s32 	%r16072, %r16071, %r16064;
	sub.s32 	%r16073, %r16025, %r16072;
	setp.lt.u32 	%p3985, %r16025, %r16072;
	setp.eq.s32 	%p3986, %r16072, 0;
	selp.b32 	%r16074, %r16064, 0, %p3986;
	selp.b32 	%r16075, 1, %r16074, %p3985;
	mul.lo.s32 	%r16076, %r21907, %r16060;
	add.s32 	%r16077, %r16076, %r16069;
	setp.lt.u32 	%p3987, %r16077, %r16076;
	mul.hi.u32 	%r16078, %r21907, %r16060;
	selp.u32 	%r16079, 1, 0, %p3987;
	add.s32 	%r16080, %r16078, %r16079;
	selp.b32 	%r16081, -2, 0, %p3982;
	add.s32 	%r16082, %r16081, %r16077;
	add.s32 	%r16083, %r16082, %r16075;
	sub.s32 	%r16084, %r16031, %r16083;
	setp.lt.u32 	%p3988, %r16031, %r16083;
	setp.eq.s32 	%p3989, %r16083, 0;
	selp.b32 	%r16085, %r16075, 0, %p3989;
	selp.b32 	%r16086, 1, %r16085, %p3988;
	mul.lo.s32 	%r16087, %r21908, %r16060;
	add.s32 	%r16088, %r16087, %r16080;
	setp.lt.u32 	%p3990, %r16088, %r16087;
	mul.hi.u32 	%r16089, %r21908, %r16060;
	selp.u32 	%r16090, 1, 0, %p3990;
	add.s32 	%r16091, %r16089, %r16090;
	selp.s32 	%r16092, -1, 0, %p3982;
	add.s32 	%r16093, %r16088, %r16092;
	add.s32 	%r16094, %r16093, %r16086;
	sub.s32 	%r16095, %r16037, %r16094;
	setp.lt.u32 	%p3991, %r16037, %r16094;
	setp.eq.s32 	%p3992, %r16094, 0;
	selp.b32 	%r16096, %r16086, 0, %p3992;
	selp.b32 	%r16097, 1, %r16096, %p3991;
	mul.lo.s32 	%r16098, %r2, %r16060;
	add.s32 	%r16099, %r16098, %r16091;
	setp.lt.u32 	%p3993, %r16099, %r16098;
	mul.hi.u32 	%r16100, %r2, %r16060;
	selp.u32 	%r16101, 1, 0, %p3993;
	add.s32 	%r16102, %r16100, %r16101;
	add.s32 	%r16103, %r16099, %r16092;
	add.s32 	%r16104, %r16103, %r16097;
	sub.s32 	%r16105, %r16043, %r16104;
	setp.lt.u32 	%p3994, %r16043, %r16104;
	setp.eq.s32 	%p3995, %r16104, 0;
	selp.b32 	%r16106, %r16097, 0, %p3995;
	selp.b32 	%r16107, 1, %r16106, %p3994;
	mul.lo.s32 	%r16108, %r21910, %r16060;
	add.s32 	%r16109, %r16108, %r16102;
	setp.lt.u32 	%p3996, %r16109, %r16108;
	mul.hi.u32 	%r16110, %r21910, %r16060;
	selp.u32 	%r16111, 1, 0, %p3996;
	add.s32 	%r16112, %r16110, %r16111;
	add.s32 	%r16113, %r16109, %r16092;
	add.s32 	%r16114, %r16113, %r16107;
	sub.s32 	%r16115, %r16049, %r16114;
	setp.lt.u32 	%p3997, %r16049, %r16114;
	setp.eq.s32 	%p3998, %r16114, 0;
	selp.b32 	%r16116, %r16107, 0, %p3998;
	selp.b32 	%r16117, 1, %r16116, %p3997;
	mul.lo.s32 	%r16118, %r21911, %r16060;
	add.s32 	%r16119, %r16118, %r16112;
	setp.lt.u32 	%p3999, %r16119, %r16118;
	mul.hi.u32 	%r16120, %r21911, %r16060;
	selp.u32 	%r16121, 1, 0, %p3999;
	add.s32 	%r16122, %r16120, %r16121;
	add.s32 	%r16123, %r16119, %r16092;
	add.s32 	%r16124, %r16123, %r16117;
	setp.gt.u32 	%p4000, %r16124, %r16055;
	setp.eq.s32 	%p4001, %r16124, 0;
	selp.b32 	%r16125, %r16117, 0, %p4001;
	selp.b32 	%r16126, 1, %r16125, %p4000;
	mad.lo.s32 	%r16127, %r21912, %r16060, %r16122;
	add.s32 	%r16128, %r16127, %r16092;
	add.s32 	%r16129, %r16128, %r16126;
	add.s32 	%r16130, %r15949, %r16056;
	add.s32 	%r16131, %r16012, %r16129;
	sub.s32 	%r16132, %r16130, %r16131;
	mul.lo.s32 	%r16133, %r1887, %r1892;
	mul.hi.u32 	%r16134, %r1887, %r1892;
	mul.lo.s32 	%r16135, %r1888, %r1892;
	add.s32 	%r16136, %r16135, %r16134;
	setp.lt.u32 	%p4002, %r16136, %r16135;
	mul.hi.u32 	%r16137, %r1888, %r1892;
	selp.u32 	%r16138, 1, 0, %p4002;
	add.s32 	%r16139, %r16137, %r16138;
	add.s32 	%r16140, %r16136, %r16063;
	mul.lo.s32 	%r16141, %r1889, %r1892;
	add.s32 	%r16142, %r16141, %r16139;
	setp.lt.u32 	%p4003, %r16142, %r16141;
	mul.hi.u32 	%r16143, %r1889, %r1892;
	selp.u32 	%r16144, 1, 0, %p4003;
	add.s32 	%r16145, %r16143, %r16144;
	add.s32 	%r16146, %r16142, %r16073;
	mul.lo.s32 	%r16147, %r1890, %r1892;
	add.s32 	%r16148, %r16147, %r16145;
	setp.lt.u32 	%p4004, %r16148, %r16147;
	mul.hi.u32 	%r16149, %r1890, %r1892;
	selp.u32 	%r16150, 1, 0, %p4004;
	add.s32 	%r16151, %r16149, %r16150;
	add.s32 	%r16152, %r16148, %r16084;
	mul.lo.s32 	%r16153, %r1891, %r1892;
	add.s32 	%r16154, %r16153, %r16151;
	setp.lt.u32 	%p4005, %r16154, %r16153;
	mul.hi.u32 	%r16155, %r1891, %r1892;
	selp.u32 	%r16156, 1, 0, %p4005;
	add.s32 	%r16157, %r16155, %r16156;
	add.s32 	%r16158, %r16154, %r16095;
	mul.lo.s32 	%r16159, %r1892, %r1892;
	add.s32 	%r16160, %r16159, %r16157;
	setp.lt.u32 	%p4006, %r16160, %r16159;
	mul.hi.u32 	%r16161, %r1892, %r1892;
	selp.u32 	%r16162, 1, 0, %p4006;
	add.s32 	%r16163, %r16161, %r16162;
	add.s32 	%r16164, %r16160, %r16105;
	add.s32 	%r16165, %r16044, %r16163;
	setp.lt.u32 	%p4007, %r16165, %r16044;
	mul.hi.u32 	%r16166, %r1893, %r1892;
	selp.u32 	%r16167, 1, 0, %p4007;
	add.s32 	%r16168, %r16166, %r16167;
	add.s32 	%r16169, %r16165, %r16115;
	add.s32 	%r16170, %r15943, %r16168;
	setp.lt.u32 	%p4008, %r16170, %r15943;
	mul.hi.u32 	%r16171, %r1894, %r1892;
	selp.u32 	%r16172, 1, 0, %p4008;
	add.s32 	%r16173, %r16171, %r16172;
	add.s32 	%r16174, %r16173, %r16132;
	setp.lt.u32 	%p4009, %r16174, %r16173;
	mul.lo.s32 	%r16175, %r21905, %r16174;
	mul.hi.u32 	%r16176, %r21905, %r16174;
	sub.s32 	%r16177, %r16133, %r16175;
	setp.lt.u32 	%p4010, %r16133, %r16175;
	selp.u32 	%r16178, 1, 0, %p4010;
	mul.lo.s32 	%r16179, %r1, %r16174;
	add.s32 	%r16180, %r16179, %r16176;
	setp.lt.u32 	%p4011, %r16180, %r16179;
	mul.hi.u32 	%r16181, %r1, %r16174;
	selp.u32 	%r16182, 1, 0, %p4011;
	add.s32 	%r16183, %r16181, %r16182;
	selp.b32 	%r16184, -977, 0, %p4009;
	add.s32 	%r16185, %r16184, %r16180;
	add.s32 	%r16186, %r16185, %r16178;
	sub.s32 	%r16187, %r16140, %r16186;
	setp.lt.u32 	%p4012, %r16140, %r16186;
	setp.eq.s32 	%p4013, %r16186, 0;
	selp.b32 	%r16188, %r16178, 0, %p4013;
	selp.b32 	%r16189, 1, %r16188, %p4012;
	mul.lo.s32 	%r16190, %r21907, %r16174;
	add.s32 	%r16191, %r16190, %r16183;
	setp.lt.u32 	%p4014, %r16191, %r16190;
	mul.hi.u32 	%r16192, %r21907, %r16174;
	selp.u32 	%r16193, 1, 0, %p4014;
	add.s32 	%r16194, %r16192, %r16193;
	selp.b32 	%r16195, -2, 0, %p4009;
	add.s32 	%r16196, %r16195, %r16191;
	add.s32 	%r16197, %r16196, %r16189;
	sub.s32 	%r16198, %r16146, %r16197;
	setp.lt.u32 	%p4015, %r16146, %r16197;
	setp.eq.s32 	%p4016, %r16197, 0;
	selp.b32 	%r16199, %r16189, 0, %p4016;
	selp.b32 	%r16200, 1, %r16199, %p4015;
	mul.lo.s32 	%r16201, %r21908, %r16174;
	add.s32 	%r16202, %r16201, %r16194;
	setp.lt.u32 	%p4017, %r16202, %r16201;
	mul.hi.u32 	%r16203, %r21908, %r16174;
	selp.u32 	%r16204, 1, 0, %p4017;
	add.s32 	%r16205, %r16203, %r16204;
	selp.s32 	%r16206, -1, 0, %p4009;
	add.s32 	%r16207, %r16202, %r16206;
	add.s32 	%r16208, %r16207, %r16200;
	sub.s32 	%r16209, %r16152, %r16208;
	setp.lt.u32 	%p4018, %r16152, %r16208;
	setp.eq.s32 	%p4019, %r16208, 0;
	selp.b32 	%r16210, %r16200, 0, %p4019;
	selp.b32 	%r16211, 1, %r16210, %p4018;
	mul.lo.s32 	%r16212, %r2, %r16174;
	add.s32 	%r16213, %r16212, %r16205;
	setp.lt.u32 	%p4020, %r16213, %r16212;
	mul.hi.u32 	%r16214, %r2, %r16174;
	selp.u32 	%r16215, 1, 0, %p4020;
	add.s32 	%r16216, %r16214, %r16215;
	add.s32 	%r16217, %r16213, %r16206;
	add.s32 	%r16218, %r16217, %r16211;
	sub.s32 	%r16219, %r16158, %r16218;
	setp.lt.u32 	%p4021, %r16158, %r16218;
	setp.eq.s32 	%p4022, %r16218, 0;
	selp.b32 	%r16220, %r16211, 0, %p4022;
	selp.b32 	%r16221, 1, %r16220, %p4021;
	mul.lo.s32 	%r16222, %r21910, %r16174;
	add.s32 	%r16223, %r16222, %r16216;
	setp.lt.u32 	%p4023, %r16223, %r16222;
	mul.hi.u32 	%r16224, %r21910, %r16174;
	selp.u32 	%r16225, 1, 0, %p4023;
	add.s32 	%r16226, %r16224, %r16225;
	add.s32 	%r16227, %r16223, %r16206;
	add.s32 	%r16228, %r16227, %r16221;
	sub.s32 	%r16229, %r16164, %r16228;
	setp.lt.u32 	%p4024, %r16164, %r16228;
	setp.eq.s32 	%p4025, %r16228, 0;
	selp.b32 	%r16230, %r16221, 0, %p4025;
	selp.b32 	%r16231, 1, %r16230, %p4024;
	mul.lo.s32 	%r16232, %r21911, %r16174;
	add.s32 	%r16233, %r16232, %r16226;
	setp.lt.u32 	%p4026, %r16233, %r16232;
	mul.hi.u32 	%r16234, %r21911, %r16174;
	selp.u32 	%r16235, 1, 0, %p4026;
	add.s32 	%r16236, %r16234, %r16235;
	add.s32 	%r16237, %r16233, %r16206;
	add.s32 	%r16238, %r16237, %r16231;
	setp.gt.u32 	%p4027, %r16238, %r16169;
	setp.eq.s32 	%p4028, %r16238, 0;
	selp.b32 	%r16239, %r16231, 0, %p4028;
	selp.b32 	%r16240, 1, %r16239, %p4027;
	mad.lo.s32 	%r16241, %r21912, %r16174, %r16236;
	add.s32 	%r16242, %r16241, %r16206;
	add.s32 	%r16243, %r16242, %r16240;
	add.s32 	%r16244, %r16055, %r16170;
	add.s32 	%r16245, %r16124, %r16243;
	sub.s32 	%r16246, %r16244, %r16245;
	mul.lo.s32 	%r16247, %r1887, %r1891;
	mul.hi.u32 	%r16248, %r1887, %r1891;
	mul.lo.s32 	%r16249, %r1888, %r1891;
	add.s32 	%r16250, %r16249, %r16248;
	setp.lt.u32 	%p4029, %r16250, %r16249;
	mul.hi.u32 	%r16251, %r1888, %r1891;
	selp.u32 	%r16252, 1, 0, %p4029;
	add.s32 	%r16253, %r16251, %r16252;
	add.s32 	%r16254, %r16250, %r16177;
	mul.lo.s32 	%r16255, %r1889, %r1891;
	add.s32 	%r16256, %r16255, %r16253;
	setp.lt.u32 	%p4030, %r16256, %r16255;
	mul.hi.u32 	%r16257, %r1889, %r1891;
	selp.u32 	%r16258, 1, 0, %p4030;
	add.s32 	%r16259, %r16257, %r16258;
	add.s32 	%r16260, %r16256, %r16187;
	mul.lo.s32 	%r16261, %r1890, %r1891;
	add.s32 	%r16262, %r16261, %r16259;
	setp.lt.u32 	%p4031, %r16262, %r16261;
	mul.hi.u32 	%r16263, %r1890, %r1891;
	selp.u32 	%r16264, 1, 0, %p4031;
	add.s32 	%r16265, %r16263, %r16264;
	add.s32 	%r16266, %r16262, %r16198;
	mul.lo.s32 	%r16267, %r1891, %r1891;
	add.s32 	%r16268, %r16267, %r16265;
	setp.lt.u32 	%p4032, %r16268, %r16267;
	mul.hi.u32 	%r16269, %r1891, %r1891;
	selp.u32 	%r16270, 1, 0, %p4032;
	add.s32 	%r16271, %r16269, %r16270;
	add.s32 	%r16272, %r16268, %r16209;
	add.s32 	%r16273, %r16153, %r16271;
	setp.lt.u32 	%p4033, %r16273, %r16153;
	mul.hi.u32 	%r16274, %r1892, %r1891;
	selp.u32 	%r16275, 1, 0, %p4033;
	add.s32 	%r16276, %r16274, %r16275;
	add.s32 	%r16277, %r16273, %r16219;
	add.s32 	%r16278, %r16038, %r16276;
	setp.lt.u32 	%p4034, %r16278, %r16038;
	mul.hi.u32 	%r16279, %r1893, %r1891;
	selp.u32 	%r16280, 1, 0, %p4034;
	add.s32 	%r16281, %r16279, %r16280;
	add.s32 	%r16282, %r16278, %r16229;
	add.s32 	%r16283, %r15938, %r16281;
	setp.lt.u32 	%p4035, %r16283, %r15938;
	mul.hi.u32 	%r16284, %r1894, %r1891;
	selp.u32 	%r16285, 1, 0, %p4035;
	add.s32 	%r16286, %r16284, %r16285;
	add.s32 	%r16287, %r16286, %r16246;
	setp.lt.u32 	%p4036, %r16287, %r16286;
	mul.lo.s32 	%r16288, %r21905, %r16287;
	mul.hi.u32 	%r16289, %r21905, %r16287;
	sub.s32 	%r16290, %r16247, %r16288;
	setp.lt.u32 	%p4037, %r16247, %r16288;
	selp.u32 	%r16291, 1, 0, %p4037;
	mul.lo.s32 	%r16292, %r1, %r16287;
	add.s32 	%r16293, %r16292, %r16289;
	setp.lt.u32 	%p4038, %r16293, %r16292;
	mul.hi.u32 	%r16294, %r1, %r16287;
	selp.u32 	%r16295, 1, 0, %p4038;
	add.s32 	%r16296, %r16294, %r16295;
	selp.b32 	%r16297, -977, 0, %p4036;
	add.s32 	%r16298, %r16297, %r16293;
	add.s32 	%r16299, %r16298, %r16291;
	sub.s32 	%r16300, %r16254, %r16299;
	setp.lt.u32 	%p4039, %r16254, %r16299;
	setp.eq.s32 	%p4040, %r16299, 0;
	selp.b32 	%r16301, %r16291, 0, %p4040;
	selp.b32 	%r16302, 1, %r16301, %p4039;
	mul.lo.s32 	%r16303, %r21907, %r16287;
	add.s32 	%r16304, %r16303, %r16296;
	setp.lt.u32 	%p4041, %r16304, %r16303;
	mul.hi.u32 	%r16305, %r21907, %r16287;
	selp.u32 	%r16306, 1, 0, %p4041;
	add.s32 	%r16307, %r16305, %r16306;
	selp.b32 	%r16308, -2, 0, %p4036;
	add.s32 	%r16309, %r16308, %r16304;
	add.s32 	%r16310, %r16309, %r16302;
	sub.s32 	%r16311, %r16260, %r16310;
	setp.lt.u32 	%p4042, %r16260, %r16310;
	setp.eq.s32 	%p4043, %r16310, 0;
	selp.b32 	%r16312, %r16302, 0, %p4043;
	selp.b32 	%r16313, 1, %r16312, %p4042;
	mul.lo.s32 	%r16314, %r21908, %r16287;
	add.s32 	%r16315, %r16314, %r16307;
	setp.lt.u32 	%p4044, %r16315, %r16314;
	mul.hi.u32 	%r16316, %r21908, %r16287;
	selp.u32 	%r16317, 1, 0, %p4044;
	add.s32 	%r16318, %r16316, %r16317;
	selp.s32 	%r16319, -1, 0, %p4036;
	add.s32 	%r16320, %r16315, %r16319;
	add.s32 	%r16321, %r16320, %r16313;
	sub.s32 	%r16322, %r16266, %r16321;
	setp.lt.u32 	%p4045, %r16266, %r16321;
	setp.eq.s32 	%p4046, %r16321, 0;
	selp.b32 	%r16323, %r16313, 0, %p4046;
	selp.b32 	%r16324, 1, %r16323, %p4045;
	mul.lo.s32 	%r16325, %r2, %r16287;
	add.s32 	%r16326, %r16325, %r16318;
	setp.lt.u32 	%p4047, %r16326, %r16325;
	mul.hi.u32 	%r16327, %r2, %r16287;
	selp.u32 	%r16328, 1, 0, %p4047;
	add.s32 	%r16329, %r16327, %r16328;
	add.s32 	%r16330, %r16326, %r16319;
	add.s32 	%r16331, %r16330, %r16324;
	sub.s32 	%r16332, %r16272, %r16331;
	setp.lt.u32 	%p4048, %r16272, %r16331;
	setp.eq.s32 	%p4049, %r16331, 0;
	selp.b32 	%r16333, %r16324, 0, %p4049;
	selp.b32 	%r16334, 1, %r16333, %p4048;
	mul.lo.s32 	%r16335, %r21910, %r16287;
	add.s32 	%r16336, %r16335, %r16329;
	setp.lt.u32 	%p4050, %r16336, %r16335;
	mul.hi.u32 	%r16337, %r21910, %r16287;
	selp.u32 	%r16338, 1, 0, %p4050;
	add.s32 	%r16339, %r16337, %r16338;
	add.s32 	%r16340, %r16336, %r16319;
	add.s32 	%r16341, %r16340, %r16334;
	sub.s32 	%r16342, %r16277, %r16341;
	setp.lt.u32 	%p4051, %r16277, %r16341;
	setp.eq.s32 	%p4052, %r16341, 0;
	selp.b32 	%r16343, %r16334, 0, %p4052;
	selp.b32 	%r16344, 1, %r16343, %p4051;
	mul.lo.s32 	%r16345, %r21911, %r16287;
	add.s32 	%r16346, %r16345, %r16339;
	setp.lt.u32 	%p4053, %r16346, %r16345;
	mul.hi.u32 	%r16347, %r21911, %r16287;
	selp.u32 	%r16348, 1, 0, %p4053;
	add.s32 	%r16349, %r16347, %r16348;
	add.s32 	%r16350, %r16346, %r16319;
	add.s32 	%r16351, %r16350, %r16344;
	setp.gt.u32 	%p4054, %r16351, %r16282;
	setp.eq.s32 	%p4055, %r16351, 0;
	selp.b32 	%r16352, %r16344, 0, %p4055;
	selp.b32 	%r16353, 1, %r16352, %p4054;
	mad.lo.s32 	%r16354, %r21912, %r16287, %r16349;
	add.s32 	%r16355, %r16354, %r16319;
	add.s32 	%r16356, %r16355, %r16353;
	add.s32 	%r16357, %r16169, %r16283;
	add.s32 	%r16358, %r16238, %r16356;
	sub.s32 	%r16359, %r16357, %r16358;
	mul.lo.s32 	%r16360, %r1887, %r1890;
	mul.hi.u32 	%r16361, %r1887, %r1890;
	mul.lo.s32 	%r16362, %r1888, %r1890;
	add.s32 	%r16363, %r16362, %r16361;
	setp.lt.u32 	%p4056, %r16363, %r16362;
	mul.hi.u32 	%r16364, %r1888, %r1890;
	selp.u32 	%r16365, 1, 0, %p4056;
	add.s32 	%r16366, %r16364, %r16365;
	add.s32 	%r16367, %r16363, %r16290;
	mul.lo.s32 	%r16368, %r1889, %r1890;
	add.s32 	%r16369, %r16368, %r16366;
	setp.lt.u32 	%p4057, %r16369, %r16368;
	mul.hi.u32 	%r16370, %r1889, %r1890;
	selp.u32 	%r16371, 1, 0, %p4057;
	add.s32 	%r16372, %r16370, %r16371;
	add.s32 	%r16373, %r16369, %r16300;
	mul.lo.s32 	%r16374, %r1890, %r1890;
	add.s32 	%r16375, %r16374, %r16372;
	setp.lt.u32 	%p4058, %r16375, %r16374;
	mul.hi.u32 	%r16376, %r1890, %r1890;
	selp.u32 	%r16377, 1, 0, %p4058;
	add.s32 	%r16378, %r16376, %r16377;
	add.s32 	%r16379, %r16375, %r16311;
	add.s32 	%r16380, %r16261, %r16378;
	setp.lt.u32 	%p4059, %r16380, %r16261;
	mul.hi.u32 	%r16381, %r1891, %r1890;
	selp.u32 	%r16382, 1, 0, %p4059;
	add.s32 	%r16383, %r16381, %r16382;
	add.s32 	%r16384, %r16380, %r16322;
	add.s32 	%r16385, %r16147, %r16383;
	setp.lt.u32 	%p4060, %r16385, %r16147;
	mul.hi.u32 	%r16386, %r1892, %r1890;
	selp.u32 	%r16387, 1, 0, %p4060;
	add.s32 	%r16388, %r16386, %r16387;
	add.s32 	%r16389, %r16385, %r16332;
	add.s32 	%r16390, %r16032, %r16388;
	setp.lt.u32 	%p4061, %r16390, %r16032;
	mul.hi.u32 	%r16391, %r1893, %r1890;
	selp.u32 	%r16392, 1, 0, %p4061;
	add.s32 	%r16393, %r16391, %r16392;
	add.s32 	%r16394, %r16390, %r16342;
	add.s32 	%r16395, %r15933, %r16393;
	setp.lt.u32 	%p4062, %r16395, %r15933;
	mul.hi.u32 	%r16396, %r1894, %r1890;
	selp.u32 	%r16397, 1, 0, %p4062;
	add.s32 	%r16398, %r16396, %r16397;
	add.s32 	%r16399, %r16398, %r16359;
	setp.lt.u32 	%p4063, %r16399, %r16398;
	mul.lo.s32 	%r16400, %r21905, %r16399;
	mul.hi.u32 	%r16401, %r21905, %r16399;
	sub.s32 	%r16402, %r16360, %r16400;
	setp.lt.u32 	%p4064, %r16360, %r16400;
	selp.u32 	%r16403, 1, 0, %p4064;
	mul.lo.s32 	%r16404, %r1, %r16399;
	add.s32 	%r16405, %r16404, %r16401;
	setp.lt.u32 	%p4065, %r16405, %r16404;
	mul.hi.u32 	%r16406, %r1, %r16399;
	selp.u32 	%r16407, 1, 0, %p4065;
	add.s32 	%r16408, %r16406, %r16407;
	selp.b32 	%r16409, -977, 0, %p4063;
	add.s32 	%r16410, %r16409, %r16405;
	add.s32 	%r16411, %r16410, %r16403;
	sub.s32 	%r16412, %r16367, %r16411;
	setp.lt.u32 	%p4066, %r16367, %r16411;
	setp.eq.s32 	%p4067, %r16411, 0;
	selp.b32 	%r16413, %r16403, 0, %p4067;
	selp.b32 	%r16414, 1, %r16413, %p4066;
	mul.lo.s32 	%r16415, %r21907, %r16399;
	add.s32 	%r16416, %r16415, %r16408;
	setp.lt.u32 	%p4068, %r16416, %r16415;
	mul.hi.u32 	%r16417, %r21907, %r16399;
	selp.u32 	%r16418, 1, 0, %p4068;
	add.s32 	%r16419, %r16417, %r16418;
	selp.b32 	%r16420, -2, 0, %p4063;
	add.s32 	%r16421, %r16420, %r16416;
	add.s32 	%r16422, %r16421, %r16414;
	sub.s32 	%r16423, %r16373, %r16422;
	setp.lt.u32 	%p4069, %r16373, %r16422;
	setp.eq.s32 	%p4070, %r16422, 0;
	selp.b32 	%r16424, %r16414, 0, %p4070;
	selp.b32 	%r16425, 1, %r16424, %p4069;
	mul.lo.s32 	%r16426, %r21908, %r16399;
	add.s32 	%r16427, %r16426, %r16419;
	setp.lt.u32 	%p4071, %r16427, %r16426;
	mul.hi.u32 	%r16428, %r21908, %r16399;
	selp.u32 	%r16429, 1, 0, %p4071;
	add.s32 	%r16430, %r16428, %r16429;
	selp.s32 	%r16431, -1, 0, %p4063;
	add.s32 	%r16432, %r16427, %r16431;
	add.s32 	%r16433, %r16432, %r16425;
	sub.s32 	%r16434, %r16379, %r16433;
	setp.lt.u32 	%p4072, %r16379, %r16433;
	setp.eq.s32 	%p4073, %r16433, 0;
	selp.b32 	%r16435, %r16425, 0, %p4073;
	selp.b32 	%r16436, 1, %r16435, %p4072;
	mul.lo.s32 	%r16437, %r2, %r16399;
	add.s32 	%r16438, %r16437, %r16430;
	setp.lt.u32 	%p4074, %r16438, %r16437;
	mul.hi.u32 	%r16439, %r2, %r16399;
	selp.u32 	%r16440, 1, 0, %p4074;
	add.s32 	%r16441, %r16439, %r16440;
	add.s32 	%r16442, %r16438, %r16431;
	add.s32 	%r16443, %r16442, %r16436;
	sub.s32 	%r16444, %r16384, %r16443;
	setp.lt.u32 	%p4075, %r16384, %r16443;
	setp.eq.s32 	%p4076, %r16443, 0;
	selp.b32 	%r16445, %r16436, 0, %p4076;
	selp.b32 	%r16446, 1, %r16445, %p4075;
	mul.lo.s32 	%r16447, %r21910, %r16399;
	add.s32 	%r16448, %r16447, %r16441;
	setp.lt.u32 	%p4077, %r16448, %r16447;
	mul.hi.u32 	%r16449, %r21910, %r16399;
	selp.u32 	%r16450, 1, 0, %p4077;
	add.s32 	%r16451, %r16449, %r16450;
	add.s32 	%r16452, %r16448, %r16431;
	add.s32 	%r16453, %r16452, %r16446;
	sub.s32 	%r16454, %r16389, %r16453;
	setp.lt.u32 	%p4078, %r16389, %r16453;
	setp.eq.s32 	%p4079, %r16453, 0;
	selp.b32 	%r16455, %r16446, 0, %p4079;
	selp.b32 	%r16456, 1, %r16455, %p4078;
	mul.lo.s32 	%r16457, %r21911, %r16399;
	add.s32 	%r16458, %r16457, %r16451;
	setp.lt.u32 	%p4080, %r16458, %r16457;
	mul.hi.u32 	%r16459, %r21911, %r16399;
	selp.u32 	%r16460, 1, 0, %p4080;
	add.s32 	%r16461, %r16459, %r16460;
	add.s32 	%r16462, %r16458, %r16431;
	add.s32 	%r16463, %r16462, %r16456;
	setp.gt.u32 	%p4081, %r16463, %r16394;
	setp.eq.s32 	%p4082, %r16463, 0;
	selp.b32 	%r16464, %r16456, 0, %p4082;
	selp.b32 	%r16465, 1, %r16464, %p4081;
	mad.lo.s32 	%r16466, %r21912, %r16399, %r16461;
	add.s32 	%r16467, %r16466, %r16431;
	add.s32 	%r16468, %r16467, %r16465;
	add.s32 	%r16469, %r16282, %r16395;
	add.s32 	%r16470, %r16351, %r16468;
	sub.s32 	%r16471, %r16469, %r16470;
	mul.lo.s32 	%r16472, %r1887, %r1889;
	mul.hi.u32 	%r16473, %r1887, %r1889;
	mul.lo.s32 	%r16474, %r1888, %r1889;
	add.s32 	%r16475, %r16474, %r16473;
	setp.lt.u32 	%p4083, %r16475, %r16474;
	mul.hi.u32 	%r16476, %r1888, %r1889;
	selp.u32 	%r16477, 1, 0, %p4083;
	add.s32 	%r16478, %r16476, %r16477;
	add.s32 	%r16479, %r16475, %r16402;
	mul.lo.s32 	%r16480, %r1889, %r1889;
	add.s32 	%r16481, %r16480, %r16478;
	setp.lt.u32 	%p4084, %r16481, %r16480;
	mul.hi.u32 	%r16482, %r1889, %r1889;
	selp.u32 	%r16483, 1, 0, %p4084;
	add.s32 	%r16484, %r16482, %r16483;
	add.s32 	%r16485, %r16481, %r16412;
	add.s32 	%r16486, %r16368, %r16484;
	setp.lt.u32 	%p4085, %r16486, %r16368;
	mul.hi.u32 	%r16487, %r1890, %r1889;
	selp.u32 	%r16488, 1, 0, %p4085;
	add.s32 	%r16489, %r16487, %r16488;
	add.s32 	%r16490, %r16486, %r16423;
	add.s32 	%r16491, %r16255, %r16489;
	setp.lt.u32 	%p4086, %r16491, %r16255;
	mul.hi.u32 	%r16492, %r1891, %r1889;
	selp.u32 	%r16493, 1, 0, %p4086;
	add.s32 	%r16494, %r16492, %r16493;
	add.s32 	%r16495, %r16491, %r16434;
	add.s32 	%r16496, %r16141, %r16494;
	setp.lt.u32 	%p4087, %r16496, %r16141;
	mul.hi.u32 	%r16497, %r1892, %r1889;
	selp.u32 	%r16498, 1, 0, %p4087;
	add.s32 	%r16499, %r16497, %r16498;
	add.s32 	%r16500, %r16496, %r16444;
	add.s32 	%r16501, %r16026, %r16499;
	setp.lt.u32 	%p4088, %r16501, %r16026;
	mul.hi.u32 	%r16502, %r1893, %r1889;
	selp.u32 	%r16503, 1, 0, %p4088;
	add.s32 	%r16504, %r16502, %r16503;
	add.s32 	%r16505, %r16501, %r16454;
	add.s32 	%r16506, %r15928, %r16504;
	setp.lt.u32 	%p4089, %r16506, %r15928;
	mul.hi.u32 	%r16507, %r1894, %r1889;
	selp.u32 	%r16508, 1, 0, %p4089;
	add.s32 	%r16509, %r16507, %r16508;
	add.s32 	%r16510, %r16509, %r16471;
	setp.lt.u32 	%p4090, %r16510, %r16509;
	mul.lo.s32 	%r16511, %r21905, %r16510;
	mul.hi.u32 	%r16512, %r21905, %r16510;
	sub.s32 	%r16513, %r16472, %r16511;
	setp.lt.u32 	%p4091, %r16472, %r16511;
	selp.u32 	%r16514, 1, 0, %p4091;
	mul.lo.s32 	%r16515, %r1, %r16510;
	add.s32 	%r16516, %r16515, %r16512;
	setp.lt.u32 	%p4092, %r16516, %r16515;
	mul.hi.u32 	%r16517, %r1, %r16510;
	selp.u32 	%r16518, 1, 0, %p4092;
	add.s32 	%r16519, %r16517, %r16518;
	selp.b32 	%r16520, -977, 0, %p4090;
	add.s32 	%r16521, %r16520, %r16516;
	add.s32 	%r16522, %r16521, %r16514;
	sub.s32 	%r16523, %r16479, %r16522;
	setp.lt.u32 	%p4093, %r16479, %r16522;
	setp.eq.s32 	%p4094, %r16522, 0;
	selp.b32 	%r16524, %r16514, 0, %p4094;
	selp.b32 	%r16525, 1, %r16524, %p4093;
	mul.lo.s32 	%r16526, %r21907, %r16510;
	add.s32 	%r16527, %r16526, %r16519;
	setp.lt.u32 	%p4095, %r16527, %r16526;
	mul.hi.u32 	%r16528, %r21907, %r16510;
	selp.u32 	%r16529, 1, 0, %p4095;
	add.s32 	%r16530, %r16528, %r16529;
	selp.b32 	%r16531, -2, 0, %p4090;
	add.s32 	%r16532, %r16531, %r16527;
	add.s32 	%r16533, %r16532, %r16525;
	sub.s32 	%r16534, %r16485, %r16533;
	setp.lt.u32 	%p4096, %r16485, %r16533;
	setp.eq.s32 	%p4097, %r16533, 0;
	selp.b32 	%r16535, %r16525, 0, %p4097;
	selp.b32 	%r16536, 1, %r16535, %p4096;
	mul.lo.s32 	%r16537, %r21908, %r16510;
	add.s32 	%r16538, %r16537, %r16530;
	setp.lt.u32 	%p4098, %r16538, %r16537;
	mul.hi.u32 	%r16539, %r21908, %r16510;
	selp.u32 	%r16540, 1, 0, %p4098;
	add.s32 	%r16541, %r16539, %r16540;
	selp.s32 	%r16542, -1, 0, %p4090;
	add.s32 	%r16543, %r16538, %r16542;
	add.s32 	%r16544, %r16543, %r16536;
	sub.s32 	%r16545, %r16490, %r16544;
	setp.lt.u32 	%p4099, %r16490, %r16544;
	setp.eq.s32 	%p4100, %r16544, 0;
	selp.b32 	%r16546, %r16536, 0, %p4100;
	selp.b32 	%r16547, 1, %r16546, %p4099;
	mul.lo.s32 	%r16548, %r2, %r16510;
	add.s32 	%r16549, %r16548, %r16541;
	setp.lt.u32 	%p4101, %r16549, %r16548;
	mul.hi.u32 	%r16550, %r2, %r16510;
	selp.u32 	%r16551, 1, 0, %p4101;
	add.s32 	%r16552, %r16550, %r16551;
	add.s32 	%r16553, %r16549, %r16542;
	add.s32 	%r16554, %r16553, %r16547;
	sub.s32 	%r16555, %r16495, %r16554;
	setp.lt.u32 	%p4102, %r16495, %r16554;
	setp.eq.s32 	%p4103, %r16554, 0;
	selp.b32 	%r16556, %r16547, 0, %p4103;
	selp.b32 	%r16557, 1, %r16556, %p4102;
	mul.lo.s32 	%r16558, %r21910, %r16510;
	add.s32 	%r16559, %r16558, %r16552;
	setp.lt.u32 	%p4104, %r16559, %r16558;
	mul.hi.u32 	%r16560, %r21910, %r16510;
	selp.u32 	%r16561, 1, 0, %p4104;
	add.s32 	%r16562, %r16560, %r16561;
	add.s32 	%r16563, %r16559, %r16542;
	add.s32 	%r16564, %r16563, %r16557;
	sub.s32 	%r16565, %r16500, %r16564;
	setp.lt.u32 	%p4105, %r16500, %r16564;
	setp.eq.s32 	%p4106, %r16564, 0;
	selp.b32 	%r16566, %r16557, 0, %p4106;
	selp.b32 	%r16567, 1, %r16566, %p4105;
	mul.lo.s32 	%r16568, %r21911, %r16510;
	add.s32 	%r16569, %r16568, %r16562;
	setp.lt.u32 	%p4107, %r16569, %r16568;
	mul.hi.u32 	%r16570, %r21911, %r16510;
	selp.u32 	%r16571, 1, 0, %p4107;
	add.s32 	%r16572, %r16570, %r16571;
	add.s32 	%r16573, %r16569, %r16542;
	add.s32 	%r16574, %r16573, %r16567;
	setp.gt.u32 	%p4108, %r16574, %r16505;
	setp.eq.s32 	%p4109, %r16574, 0;
	selp.b32 	%r16575, %r16567, 0, %p4109;
	selp.b32 	%r16576, 1, %r16575, %p4108;
	mad.lo.s32 	%r16577, %r21912, %r16510, %r16572;
	add.s32 	%r16578, %r16577, %r16542;
	add.s32 	%r16579, %r16578, %r16576;
	add.s32 	%r16580, %r16394, %r16506;
	add.s32 	%r16581, %r16463, %r16579;
	sub.s32 	%r16582, %r16580, %r16581;
	mul.lo.s32 	%r16583, %r1887, %r1888;
	mul.hi.u32 	%r16584, %r1887, %r1888;
	mul.lo.s32 	%r16585, %r1888, %r1888;
	add.s32 	%r16586, %r16585, %r16584;
	setp.lt.u32 	%p4110, %r16586, %r16585;
	mul.hi.u32 	%r16587, %r1888, %r1888;
	selp.u32 	%r16588, 1, 0, %p4110;
	add.s32 	%r16589, %r16587, %r16588;
	add.s32 	%r16590, %r16586, %r16513;
	add.s32 	%r16591, %r16474, %r16589;
	setp.lt.u32 	%p4111, %r16591, %r16474;
	mul.hi.u32 	%r16592, %r1889, %r1888;
	selp.u32 	%r16593, 1, 0, %p4111;
	add.s32 	%r16594, %r16592, %r16593;
	add.s32 	%r16595, %r16591, %r16523;
	add.s32 	%r16596, %r16362, %r16594;
	setp.lt.u32 	%p4112, %r16596, %r16362;
	mul.hi.u32 	%r16597, %r1890, %r1888;
	selp.u32 	%r16598, 1, 0, %p4112;
	add.s32 	%r16599, %r16597, %r16598;
	add.s32 	%r16600, %r16596, %r16534;
	add.s32 	%r16601, %r16249, %r16599;
	setp.lt.u32 	%p4113, %r16601, %r16249;
	mul.hi.u32 	%r16602, %r1891, %r1888;
	selp.u32 	%r16603, 1, 0, %p4113;
	add.s32 	%r16604, %r16602, %r16603;
	add.s32 	%r16605, %r16601, %r16545;
	add.s32 	%r16606, %r16135, %r16604;
	setp.lt.u32 	%p4114, %r16606, %r16135;
	mul.hi.u32 	%r16607, %r1892, %r1888;
	selp.u32 	%r16608, 1, 0, %p4114;
	add.s32 	%r16609, %r16607, %r16608;
	add.s32 	%r16610, %r16606, %r16555;
	add.s32 	%r16611, %r16020, %r16609;
	setp.lt.u32 	%p4115, %r16611, %r16020;
	mul.hi.u32 	%r16612, %r1893, %r1888;
	selp.u32 	%r16613, 1, 0, %p4115;
	add.s32 	%r16614, %r16612, %r16613;
	add.s32 	%r16615, %r16611, %r16565;
	add.s32 	%r16616, %r15923, %r16614;
	setp.lt.u32 	%p4116, %r16616, %r15923;
	mul.hi.u32 	%r16617, %r1894, %r1888;
	selp.u32 	%r16618, 1, 0, %p4116;
	add.s32 	%r16619, %r16617, %r16618;
	add.s32 	%r16620, %r16619, %r16582;
	setp.lt.u32 	%p4117, %r16620, %r16619;
	mul.lo.s32 	%r16621, %r21905, %r16620;
	mul.hi.u32 	%r16622, %r21905, %r16620;
	sub.s32 	%r16623, %r16583, %r16621;
	setp.lt.u32 	%p4118, %r16583, %r16621;
	selp.u32 	%r16624, 1, 0, %p4118;
	mul.lo.s32 	%r16625, %r1, %r16620;
	add.s32 	%r16626, %r16625, %r16622;
	setp.lt.u32 	%p4119, %r16626, %r16625;
	mul.hi.u32 	%r16627, %r1, %r16620;
	selp.u32 	%r16628, 1, 0, %p4119;
	add.s32 	%r16629, %r16627, %r16628;
	selp.b32 	%r16630, -977, 0, %p4117;
	add.s32 	%r16631, %r16630, %r16626;
	add.s32 	%r16632, %r16631, %r16624;
	sub.s32 	%r16633, %r16590, %r16632;
	setp.lt.u32 	%p4120, %r16590, %r16632;
	setp.eq.s32 	%p4121, %r16632, 0;
	selp.b32 	%r16634, %r16624, 0, %p4121;
	selp.b32 	%r16635, 1, %r16634, %p4120;
	mul.lo.s32 	%r16636, %r21907, %r16620;
	add.s32 	%r16637, %r16636, %r16629;
	setp.lt.u32 	%p4122, %r16637, %r16636;
	mul.hi.u32 	%r16638, %r21907, %r16620;
	selp.u32 	%r16639, 1, 0, %p4122;
	add.s32 	%r16640, %r16638, %r16639;
	selp.b32 	%r16641, -2, 0, %p4117;
	add.s32 	%r16642, %r16641, %r16637;
	add.s32 	%r16643, %r16642, %r16635;
	sub.s32 	%r16644, %r16595, %r16643;
	setp.lt.u32 	%p4123, %r16595, %r16643;
	setp.eq.s32 	%p4124, %r16643, 0;
	selp.b32 	%r16645, %r16635, 0, %p4124;
	selp.b32 	%r16646, 1, %r16645, %p4123;
	mul.lo.s32 	%r16647, %r21908, %r16620;
	add.s32 	%r16648, %r16647, %r16640;
	setp.lt.u32 	%p4125, %r16648, %r16647;
	mul.hi.u32 	%r16649, %r21908, %r16620;
	selp.u32 	%r16650, 1, 0, %p4125;
	add.s32 	%r16651, %r16649, %r16650;
	selp.s32 	%r16652, -1, 0, %p4117;
	add.s32 	%r16653, %r16648, %r16652;
	add.s32 	%r16654, %r16653, %r16646;
	sub.s32 	%r16655, %r16600, %r16654;
	setp.lt.u32 	%p4126, %r16600, %r16654;
	setp.eq.s32 	%p4127, %r16654, 0;
	selp.b32 	%r16656, %r16646, 0, %p4127;
	selp.b32 	%r16657, 1, %r16656, %p4126;
	mul.lo.s32 	%r16658, %r2, %r16620;
	add.s32 	%r16659, %r16658, %r16651;
	setp.lt.u32 	%p4128, %r16659, %r16658;
	mul.hi.u32 	%r16660, %r2, %r16620;
	selp.u32 	%r16661, 1, 0, %p4128;
	add.s32 	%r16662, %r16660, %r16661;
	add.s32 	%r16663, %r16659, %r16652;
	add.s32 	%r16664, %r16663, %r16657;
	sub.s32 	%r16665, %r16605, %r16664;
	setp.lt.u32 	%p4129, %r16605, %r16664;
	setp.eq.s32 	%p4130, %r16664, 0;
	selp.b32 	%r16666, %r16657, 0, %p4130;
	selp.b32 	%r16667, 1, %r16666, %p4129;
	mul.lo.s32 	%r16668, %r21910, %r16620;
	add.s32 	%r16669, %r16668, %r16662;
	setp.lt.u32 	%p4131, %r16669, %r16668;
	mul.hi.u32 	%r16670, %r21910, %r16620;
	selp.u32 	%r16671, 1, 0, %p4131;
	add.s32 	%r16672, %r16670, %r16671;
	add.s32 	%r16673, %r16669, %r16652;
	add.s32 	%r16674, %r16673, %r16667;
	sub.s32 	%r16675, %r16610, %r16674;
	setp.lt.u32 	%p4132, %r16610, %r16674;
	setp.eq.s32 	%p4133, %r16674, 0;
	selp.b32 	%r16676, %r16667, 0, %p4133;
	selp.b32 	%r16677, 1, %r16676, %p4132;
	mul.lo.s32 	%r16678, %r21911, %r16620;
	add.s32 	%r16679, %r16678, %r16672;
	setp.lt.u32 	%p4134, %r16679, %r16678;
	mul.hi.u32 	%r16680, %r21911, %r16620;
	selp.u32 	%r16681, 1, 0, %p4134;
	add.s32 	%r16682, %r16680, %r16681;
	add.s32 	%r16683, %r16679, %r16652;
	add.s32 	%r16684, %r16683, %r16677;
	setp.gt.u32 	%p4135, %r16684, %r16615;
	setp.eq.s32 	%p4136, %r16684, 0;
	selp.b32 	%r16685, %r16677, 0, %p4136;
	selp.b32 	%r16686, 1, %r16685, %p4135;
	mad.lo.s32 	%r16687, %r21912, %r16620, %r16682;
	add.s32 	%r16688, %r16687, %r16652;
	add.s32 	%r16689, %r16688, %r16686;
	add.s32 	%r16690, %r16505, %r16616;
	add.s32 	%r16691, %r16574, %r16689;
	sub.s32 	%r16692, %r16690, %r16691;
	mul.lo.s32 	%r16693, %r1887, %r1887;
	mul.hi.u32 	%r16694, %r1887, %r1887;
	add.s32 	%r16695, %r16583, %r16694;
	setp.lt.u32 	%p4137, %r16695, %r16583;
	mul.hi.u32 	%r16696, %r1888, %r1887;
	selp.u32 	%r16697, 1, 0, %p4137;
	add.s32 	%r16698, %r16696, %r16697;
	add.s32 	%r16699, %r16695, %r16623;
	add.s32 	%r16700, %r16472, %r16698;
	setp.lt.u32 	%p4138, %r16700, %r16472;
	mul.hi.u32 	%r16701, %r1889, %r1887;
	selp.u32 	%r16702, 1, 0, %p4138;
	add.s32 	%r16703, %r16701, %r16702;
	add.s32 	%r16704, %r16700, %r16633;
	add.s32 	%r16705, %r16360, %r16703;
	setp.lt.u32 	%p4139, %r16705, %r16360;
	mul.hi.u32 	%r16706, %r1890, %r1887;
	selp.u32 	%r16707, 1, 0, %p4139;
	add.s32 	%r16708, %r16706, %r16707;
	add.s32 	%r16709, %r16705, %r16644;
	add.s32 	%r16710, %r16247, %r16708;
	setp.lt.u32 	%p4140, %r16710, %r16247;
	mul.hi.u32 	%r16711, %r1891, %r1887;
	selp.u32 	%r16712, 1, 0, %p4140;
	add.s32 	%r16713, %r16711, %r16712;
	add.s32 	%r16714, %r16710, %r16655;
	add.s32 	%r16715, %r16133, %r16713;
	setp.lt.u32 	%p4141, %r16715, %r16133;
	mul.hi.u32 	%r16716, %r1892, %r1887;
	selp.u32 	%r16717, 1, 0, %p4141;
	add.s32 	%r16718, %r16716, %r16717;
	add.s32 	%r16719, %r16715, %r16665;
	add.s32 	%r16720, %r16018, %r16718;
	setp.lt.u32 	%p4142, %r16720, %r16018;
	mul.hi.u32 	%r16721, %r1893, %r1887;
	selp.u32 	%r16722, 1, 0, %p4142;
	add.s32 	%r16723, %r16721, %r16722;
	add.s32 	%r16724, %r16720, %r16675;
	add.s32 	%r16725, %r15921, %r16723;
	setp.lt.u32 	%p4143, %r16725, %r15921;
	mul.hi.u32 	%r16726, %r1894, %r1887;
	selp.u32 	%r16727, 1, 0, %p4143;
	add.s32 	%r16728, %r16726, %r16727;
	add.s32 	%r16729, %r16728, %r16692;
	setp.lt.u32 	%p4144, %r16729, %r16728;
	mul.lo.s32 	%r16730, %r21905, %r16729;
	mul.hi.u32 	%r16731, %r21905, %r16729;
	sub.s32 	%r16732, %r16693, %r16730;
	setp.lt.u32 	%p4145, %r16693, %r16730;
	selp.u32 	%r16733, 1, 0, %p4145;
	mul.lo.s32 	%r16734, %r1, %r16729;
	add.s32 	%r16735, %r16734, %r16731;
	setp.lt.u32 	%p4146, %r16735, %r16734;
	mul.hi.u32 	%r16736, %r1, %r16729;
	selp.u32 	%r16737, 1, 0, %p4146;
	add.s32 	%r16738, %r16736, %r16737;
	selp.b32 	%r16739, -977, 0, %p4144;
	add.s32 	%r16740, %r16739, %r16735;
	add.s32 	%r16741, %r16740, %r16733;
	sub.s32 	%r16742, %r16699, %r16741;
	setp.lt.u32 	%p4147, %r16699, %r16741;
	setp.eq.s32 	%p4148, %r16741, 0;
	selp.b32 	%r16743, %r16733, 0, %p4148;
	selp.b32 	%r16744, 1, %r16743, %p4147;
	mul.lo.s32 	%r16745, %r21907, %r16729;
	add.s32 	%r16746, %r16745, %r16738;
	setp.lt.u32 	%p4149, %r16746, %r16745;
	mul.hi.u32 	%r16747, %r21907, %r16729;
	selp.u32 	%r16748, 1, 0, %p4149;
	add.s32 	%r16749, %r16747, %r16748;
	selp.b32 	%r16750, -2, 0, %p4144;
	add.s32 	%r16751, %r16750, %r16746;
	add.s32 	%r16752, %r16751, %r16744;
	sub.s32 	%r16753, %r16704, %r16752;
	setp.lt.u32 	%p4150, %r16704, %r16752;
	setp.eq.s32 	%p4151, %r16752, 0;
	selp.b32 	%r16754, %r16744, 0, %p4151;
	selp.b32 	%r16755, 1, %r16754, %p4150;
	mul.lo.s32 	%r16756, %r21908, %r16729;
	add.s32 	%r16757, %r16756, %r16749;
	setp.lt.u32 	%p4152, %r16757, %r16756;
	mul.hi.u32 	%r16758, %r21908, %r16729;
	selp.u32 	%r16759, 1, 0, %p4152;
	add.s32 	%r16760, %r16758, %r16759;
	selp.s32 	%r16761, -1, 0, %p4144;
	add.s32 	%r16762, %r16757, %r16761;
	add.s32 	%r16763, %r16762, %r16755;
	sub.s32 	%r16764, %r16709, %r16763;
	setp.lt.u32 	%p4153, %r16709, %r16763;
	setp.eq.s32 	%p4154, %r16763, 0;
	selp.b32 	%r16765, %r16755, 0, %p4154;
	selp.b32 	%r16766, 1, %r16765, %p4153;
	mul.lo.s32 	%r16767, %r2, %r16729;
	add.s32 	%r16768, %r16767, %r16760;
	setp.lt.u32 	%p4155, %r16768, %r16767;
	mul.hi.u32 	%r16769, %r2, %r16729;
	selp.u32 	%r16770, 1, 0, %p4155;
	add.s32 	%r16771, %r16769, %r16770;
	add.s32 	%r16772, %r16768, %r16761;
	add.s32 	%r16773, %r16772, %r16766;
	sub.s32 	%r16774, %r16714, %r16773;
	setp.lt.u32 	%p4156, %r16714, %r16773;
	setp.eq.s32 	%p4157, %r16773, 0;
	selp.b32 	%r16775, %r16766, 0, %p4157;
	selp.b32 	%r16776, 1, %r16775, %p4156;
	mul.lo.s32 	%r16777, %r21910, %r16729;
	add.s32 	%r16778, %r16777, %r16771;
	setp.lt.u32 	%p4158, %r16778, %r16777;
	mul.hi.u32 	%r16779, %r21910, %r16729;
	selp.u32 	%r16780, 1, 0, %p4158;
	add.s32 	%r16781, %r16779, %r16780;
	add.s32 	%r16782, %r16778, %r16761;
	add.s32 	%r16783, %r16782, %r16776;
	sub.s32 	%r16784, %r16719, %r16783;
	setp.lt.u32 	%p4159, %r16719, %r16783;
	setp.eq.s32 	%p4160, %r16783, 0;
	selp.b32 	%r16785, %r16776, 0, %p4160;
	selp.b32 	%r16786, 1, %r16785, %p4159;
	mul.lo.s32 	%r16787, %r21911, %r16729;
	add.s32 	%r16788, %r16787, %r16781;
	setp.lt.u32 	%p4161, %r16788, %r16787;
	mul.hi.u32 	%r16789, %r21911, %r16729;
	selp.u32 	%r16790, 1, 0, %p4161;
	add.s32 	%r16791, %r16789, %r16790;
	add.s32 	%r16792, %r16788, %r16761;
	add.s32 	%r16793, %r16792, %r16786;
	sub.s32 	%r16794, %r16724, %r16793;
	setp.lt.u32 	%p4162, %r16724, %r16793;
	setp.eq.s32 	%p4163, %r16793, 0;
	selp.b32 	%r16795, %r16786, 0, %p4163;
	selp.b32 	%r16796, 1, %r16795, %p4162;
	mad.lo.s32 	%r16797, %r21912, %r16729, %r16791;
	add.s32 	%r16798, %r16797, %r16761;
	add.s32 	%r16799, %r16798, %r16796;
	add.s32 	%r16800, %r16615, %r16725;
	add.s32 	%r16801, %r16684, %r16799;
	sub.s32 	%r16802, %r16800, %r16801;
	sub.s32 	%r21761, %r16732, %r1886;
	setp.ge.u32 	%p4164, %r21761, %r16732;
	and.pred  	%p4165, %p4164, %p3733;
	selp.u32 	%r16803, 1, 0, %p4165;
	add.s32 	%r16804, %r16803, %r1634;
	sub.s32 	%r21762, %r16742, %r16804;
	setp.lt.u32 	%p4166, %r21762, %r16742;
	setp.eq.s32 	%p4167, %r16804, 0;
	selp.b32 	%r16805, %r16803, 1, %p4167;
	selp.b32 	%r16806, 0, %r16805, %p4166;
	cvt.u32.u64 	%r1897, %rd14;
	add.s32 	%r16807, %r16806, %r1897;
	sub.s32 	%r21763, %r16753, %r16807;
	setp.lt.u32 	%p4168, %r21763, %r16753;
	setp.eq.s32 	%p4169, %r16807, 0;
	selp.b32 	%r16808, %r16806, 1, %p4169;
	selp.b32 	%r16809, 0, %r16808, %p4168;
	add.s32 	%r16810, %r16809, %r1637;
	sub.s32 	%r21764, %r16764, %r16810;
	setp.lt.u32 	%p4170, %r21764, %r16764;
	setp.eq.s32 	%p4171, %r16810, 0;
	selp.b32 	%r16811, %r16809, 1, %p4171;
	selp.b32 	%r16812, 0, %r16811, %p4170;
	cvt.u32.u64 	%r1900, %rd15;
	add.s32 	%r16813, %r16812, %r1900;
	sub.s32 	%r21765, %r16774, %r16813;
	setp.lt.u32 	%p4172, %r21765, %r16774;
	setp.eq.s32 	%p4173, %r16813, 0;
	selp.b32 	%r16814, %r16812, 1, %p4173;
	selp.b32 	%r16815, 0, %r16814, %p4172;
	add.s32 	%r16816, %r16815, %r1640;
	sub.s32 	%r21766, %r16784, %r16816;
	setp.lt.u32 	%p4174, %r21766, %r16784;
	setp.eq.s32 	%p4175, %r16816, 0;
	selp.b32 	%r16817, %r16815, 1, %p4175;
	selp.b32 	%r16818, 0, %r16817, %p4174;
	cvt.u32.u64 	%r1903, %rd16;
	add.s32 	%r16819, %r16818, %r1903;
	sub.s32 	%r21767, %r16794, %r16819;
	setp.lt.u32 	%p4176, %r21767, %r16794;
	setp.eq.s32 	%p4177, %r16819, 0;
	selp.b32 	%r16820, %r16818, 1, %p4177;
	selp.b32 	%r16821, 0, %r16820, %p4176;
	add.s32 	%r16822, %r16821, %r1643;
	sub.s32 	%r21768, %r16802, %r16822;
	setp.lt.u32 	%p4178, %r21768, %r16802;
	or.b32  	%r16823, %r16822, %r16821;
	setp.eq.s32 	%p4179, %r16823, 0;
	or.pred  	%p4180, %p4178, %p4179;
	@%p4180 bra 	$L__BB0_136;
	add.s32 	%r21761, %r21905, %r21761;
	setp.lt.u32 	%p4181, %r21761, %r21905;
	selp.u32 	%r16824, 1, 0, %p4181;
	add.s32 	%r16825, %r1, %r16824;
	add.s32 	%r21762, %r16825, %r21762;
	setp.lt.u32 	%p4182, %r21762, %r1;
	setp.eq.s32 	%p4183, %r21762, %r1;
	selp.b32 	%r16826, %r16824, 0, %p4183;
	selp.b32 	%r16827, 1, %r16826, %p4182;
	add.s32 	%r16828, %r21907, %r16827;
	add.s32 	%r21763, %r16828, %r21763;
	setp.lt.u32 	%p4184, %r21763, %r21907;
	setp.eq.s32 	%p4185, %r21763, %r21907;
	selp.b32 	%r16829, %r16827, 0, %p4185;
	selp.b32 	%r16830, 1, %r16829, %p4184;
	add.s32 	%r16831, %r21908, %r16830;
	add.s32 	%r21764, %r16831, %r21764;
	setp.lt.u32 	%p4186, %r21764, %r21908;
	setp.eq.s32 	%p4187, %r21764, %r21908;
	selp.b32 	%r16832, %r16830, 0, %p4187;
	selp.b32 	%r16833, 1, %r16832, %p4186;
	add.s32 	%r16834, %r2, %r16833;
	add.s32 	%r21765, %r16834, %r21765;
	setp.lt.u32 	%p4188, %r21765, %r2;
	setp.eq.s32 	%p4189, %r21765, %r2;
	selp.b32 	%r16835, %r16833, 0, %p4189;
	selp.b32 	%r16836, 1, %r16835, %p4188;
	add.s32 	%r16837, %r21910, %r16836;
	add.s32 	%r21766, %r16837, %r21766;
	setp.lt.u32 	%p4190, %r21766, %r21910;
	setp.eq.s32 	%p4191, %r21766, %r21910;
	selp.b32 	%r16838, %r16836, 0, %p4191;
	selp.b32 	%r16839, 1, %r16838, %p4190;
	add.s32 	%r16840, %r21911, %r16839;
	add.s32 	%r21767, %r16840, %r21767;
	setp.lt.u32 	%p4192, %r21767, %r21911;
	setp.eq.s32 	%p4193, %r21767, %r21911;
	selp.b32 	%r16841, %r16839, 0, %p4193;
	selp.b32 	%r16842, 1, %r16841, %p4192;
	add.s32 	%r16843, %r21912, %r16842;
	add.s32 	%r21768, %r16843, %r21768;
$L__BB0_136:
	sub.s32 	%r21769, %r21761, %r21358;
	setp.ge.u32 	%p4194, %r21769, %r21761;
	setp.ne.s32 	%p4195, %r21358, 0;
	and.pred  	%p4196, %p4194, %p4195;
	selp.u32 	%r16844, 1, 0, %p4196;
	add.s32 	%r16845, %r21357, %r16844;
	sub.s32 	%r21770, %r21762, %r16845;
	setp.lt.u32 	%p4197, %r21770, %r21762;
	setp.eq.s32 	%p4198, %r16845, 0;
	selp.b32 	%r16846, %r16844, 1, %p4198;
	selp.b32 	%r16847, 0, %r16846, %p4197;
	add.s32 	%r16848, %r16847, %r21356;
	sub.s32 	%r21771, %r21763, %r16848;
	setp.lt.u32 	%p4199, %r21771, %r21763;
	setp.eq.s32 	%p4200, %r16848, 0;
	selp.b32 	%r16849, %r16847, 1, %p4200;
	selp.b32 	%r16850, 0, %r16849, %p4199;
	add.s32 	%r16851, %r16850, %r21355;
	sub.s32 	%r21772, %r21764, %r16851;
	setp.lt.u32 	%p4201, %r21772, %r21764;
	setp.eq.s32 	%p4202, %r16851, 0;
	selp.b32 	%r16852, %r16850, 1, %p4202;
	selp.b32 	%r16853, 0, %r16852, %p4201;
	add.s32 	%r16854, %r16853, %r21354;
	sub.s32 	%r21773, %r21765, %r16854;
	setp.lt.u32 	%p4203, %r21773, %r21765;
	setp.eq.s32 	%p4204, %r16854, 0;
	selp.b32 	%r16855, %r16853, 1, %p4204;
	selp.b32 	%r16856, 0, %r16855, %p4203;
	add.s32 	%r16857, %r16856, %r21353;
	sub.s32 	%r21774, %r21766, %r16857;
	setp.lt.u32 	%p4205, %r21774, %r21766;
	setp.eq.s32 	%p4206, %r16857, 0;
	selp.b32 	%r16858, %r16856, 1, %p4206;
	selp.b32 	%r16859, 0, %r16858, %p4205;
	add.s32 	%r16860, %r16859, %r21352;
	sub.s32 	%r21775, %r21767, %r16860;
	setp.lt.u32 	%p4207, %r21775, %r21767;
	setp.eq.s32 	%p4208, %r16860, 0;
	selp.b32 	%r16861, %r16859, 1, %p4208;
	selp.b32 	%r16862, 0, %r16861, %p4207;
	add.s32 	%r16863, %r16862, %r21351;
	sub.s32 	%r21776, %r21768, %r16863;
	setp.lt.u32 	%p4209, %r21776, %r21768;
	or.b32  	%r16864, %r16863, %r16862;
	setp.eq.s32 	%p4210, %r16864, 0;
	or.pred  	%p4211, %p4209, %p4210;
	@%p4211 bra 	$L__BB0_138;
	add.s32 	%r21769, %r21905, %r21769;
	setp.lt.u32 	%p4212, %r21769, %r21905;
	selp.u32 	%r16865, 1, 0, %p4212;
	add.s32 	%r16866, %r1, %r16865;
	add.s32 	%r21770, %r16866, %r21770;
	setp.lt.u32 	%p4213, %r21770, %r1;
	setp.eq.s32 	%p4214, %r21770, %r1;
	selp.b32 	%r16867, %r16865, 0, %p4214;
	selp.b32 	%r16868, 1, %r16867, %p4213;
	add.s32 	%r16869, %r21907, %r16868;
	add.s32 	%r21771, %r16869, %r21771;
	setp.lt.u32 	%p4215, %r21771, %r21907;
	setp.eq.s32 	%p4216, %r21771, %r21907;
	selp.b32 	%r16870, %r16868, 0, %p4216;
	selp.b32 	%r16871, 1, %r16870, %p4215;
	add.s32 	%r16872, %r21908, %r16871;
	add.s32 	%r21772, %r16872, %r21772;
	setp.lt.u32 	%p4217, %r21772, %r21908;
	setp.eq.s32 	%p4218, %r21772, %r21908;
	selp.b32 	%r16873, %r16871, 0, %p4218;
	selp.b32 	%r16874, 1, %r16873, %p4217;
	add.s32 	%r16875, %r2, %r16874;
	add.s32 	%r21773, %r16875, %r21773;
	setp.lt.u32 	%p4219, %r21773, %r2;
	setp.eq.s32 	%p4220, %r21773, %r2;
	selp.b32 	%r16876, %r16874, 0, %p4220;
	selp.b32 	%r16877, 1, %r16876, %p4219;
	add.s32 	%r16878, %r21910, %r16877;
	add.s32 	%r21774, %r16878, %r21774;
	setp.lt.u32 	%p4221, %r21774, %r21910;
	setp.eq.s32 	%p4222, %r21774, %r21910;
	selp.b32 	%r16879, %r16877, 0, %p4222;
	selp.b32 	%r16880, 1, %r16879, %p4221;
	add.s32 	%r16881, %r21911, %r16880;
	add.s32 	%r21775, %r16881, %r21775;
	setp.lt.u32 	%p4223, %r21775, %r21911;
	setp.eq.s32 	%p4224, %r21775, %r21911;
	selp.b32 	%r16882, %r16880, 0, %p4224;
	selp.b32 	%r16883, 1, %r16882, %p4223;
	add.s32 	%r16884, %r21912, %r16883;
	add.s32 	%r21776, %r16884, %r21776;
$L__BB0_138:
	sub.s32 	%r21777, %r1886, %r21769;
	setp.ge.u32 	%p4225, %r21777, %r1886;
	setp.ne.s32 	%p4226, %r21769, 0;
	and.pred  	%p4227, %p4225, %p4226;
	selp.u32 	%r16885, 1, 0, %p4227;
	add.s32 	%r16886, %r21770, %r16885;
	sub.s32 	%r21778, %r1634, %r16886;
	setp.lt.u32 	%p4228, %r21778, %r1634;
	setp.eq.s32 	%p4229, %r16886, 0;
	selp.b32 	%r16887, %r16885, 1, %p4229;
	selp.b32 	%r16888, 0, %r16887, %p4228;
	add.s32 	%r16889, %r16888, %r21771;
	sub.s32 	%r21779, %r1897, %r16889;
	setp.lt.u32 	%p4230, %r21779, %r1897;
	setp.eq.s32 	%p4231, %r16889, 0;
	selp.b32 	%r16890, %r16888, 1, %p4231;
	selp.b32 	%r16891, 0, %r16890, %p4230;
	add.s32 	%r16892, %r16891, %r21772;
	sub.s32 	%r21780, %r1637, %r16892;
	setp.lt.u32 	%p4232, %r21780, %r1637;
	setp.eq.s32 	%p4233, %r16892, 0;
	selp.b32 	%r16893, %r16891, 1, %p4233;
	selp.b32 	%r16894, 0, %r16893, %p4232;
	add.s32 	%r16895, %r16894, %r21773;
	sub.s32 	%r21781, %r1900, %r16895;
	setp.lt.u32 	%p4234, %r21781, %r1900;
	setp.eq.s32 	%p4235, %r16895, 0;
	selp.b32 	%r16896, %r16894, 1, %p4235;
	selp.b32 	%r16897, 0, %r16896, %p4234;
	add.s32 	%r16898, %r16897, %r21774;
	sub.s32 	%r21782, %r1640, %r16898;
	setp.lt.u32 	%p4236, %r21782, %r1640;
	setp.eq.s32 	%p4237, %r16898, 0;
	selp.b32 	%r16899, %r16897, 1, %p4237;
	selp.b32 	%r16900, 0, %r16899, %p4236;
	add.s32 	%r16901, %r16900, %r21775;
	sub.s32 	%r21783, %r1903, %r16901;
	setp.lt.u32 	%p4238, %r21783, %r1903;
	setp.eq.s32 	%p4239, %r16901, 0;
	selp.b32 	%r16902, %r16900, 1, %p4239;
	selp.b32 	%r16903, 0, %r16902, %p4238;
	add.s32 	%r16904, %r16903, %r21776;
	sub.s32 	%r21784, %r1643, %r16904;
	setp.lt.u32 	%p4240, %r21784, %r1643;
	or.b32  	%r16905, %r16904, %r16903;
	setp.eq.s32 	%p4241, %r16905, 0;
	or.pred  	%p4242, %p4240, %p4241;
	@%p4242 bra 	$L__BB0_140;
	add.s32 	%r21777, %r21905, %r21777;
	setp.lt.u32 	%p4243, %r21777, %r21905;
	selp.u32 	%r16906, 1, 0, %p4243;
	add.s32 	%r16907, %r1, %r16906;
	add.s32 	%r21778, %r16907, %r21778;
	setp.lt.u32 	%p4244, %r21778, %r1;
	setp.eq.s32 	%p4245, %r21778, %r1;
	selp.b32 	%r16908, %r16906, 0, %p4245;
	selp.b32 	%r16909, 1, %r16908, %p4244;
	add.s32 	%r16910, %r21907, %r16909;
	add.s32 	%r21779, %r16910, %r21779;
	setp.lt.u32 	%p4246, %r21779, %r21907;
	setp.eq.s32 	%p4247, %r21779, %r21907;
	selp.b32 	%r16911, %r16909, 0, %p4247;
	selp.b32 	%r16912, 1, %r16911, %p4246;
	add.s32 	%r16913, %r21908, %r16912;
	add.s32 	%r21780, %r16913, %r21780;
	setp.lt.u32 	%p4248, %r21780, %r21908;
	setp.eq.s32 	%p4249, %r21780, %r21908;
	selp.b32 	%r16914, %r16912, 0, %p4249;
	selp.b32 	%r16915, 1, %r16914, %p4248;
	add.s32 	%r16916, %r2, %r16915;
	add.s32 	%r21781, %r16916, %r21781;
	setp.lt.u32 	%p4250, %r21781, %r2;
	setp.eq.s32 	%p4251, %r21781, %r2;
	selp.b32 	%r16917, %r16915, 0, %p4251;
	selp.b32 	%r16918, 1, %r16917, %p4250;
	add.s32 	%r16919, %r21910, %r16918;
	add.s32 	%r21782, %r16919, %r21782;
	setp.lt.u32 	%p4252, %r21782, %r21910;
	setp.eq.s32 	%p4253, %r21782, %r21910;
	selp.b32 	%r16920, %r16918, 0, %p4253;
	selp.b32 	%r16921, 1, %r16920, %p4252;
	add.s32 	%r16922, %r21911, %r16921;
	add.s32 	%r21783, %r16922, %r21783;
	setp.lt.u32 	%p4254, %r21783, %r21911;
	setp.eq.s32 	%p4255, %r21783, %r21911;
	selp.b32 	%r16923, %r16921, 0, %p4255;
	selp.b32 	%r16924, 1, %r16923, %p4254;
	add.s32 	%r16925, %r21912, %r16924;
	add.s32 	%r21784, %r16925, %r21784;
$L__BB0_140:
	setp.ne.s32 	%p4256, %r14968, 0;
	mul.lo.s32 	%r16927, %r21777, %r1894;
	mul.hi.u32 	%r16928, %r21777, %r1894;
	mul.lo.s32 	%r16929, %r21778, %r1894;
	add.s32 	%r16930, %r16929, %r16928;
	setp.lt.u32 	%p4257, %r16930, %r16929;
	mul.hi.u32 	%r16931, %r21778, %r1894;
	selp.u32 	%r16932, 1, 0, %p4257;
	add.s32 	%r16933, %r16931, %r16932;
	mul.lo.s32 	%r16934, %r21779, %r1894;
	add.s32 	%r16935, %r16934, %r16933;
	setp.lt.u32 	%p4258, %r16935, %r16934;
	mul.hi.u32 	%r16936, %r21779, %r1894;
	selp.u32 	%r16937, 1, 0, %p4258;
	add.s32 	%r16938, %r16936, %r16937;
	mul.lo.s32 	%r16939, %r21780, %r1894;
	add.s32 	%r16940, %r16939, %r16938;
	setp.lt.u32 	%p4259, %r16940, %r16939;
	mul.hi.u32 	%r16941, %r21780, %r1894;
	selp.u32 	%r16942, 1, 0, %p4259;
	add.s32 	%r16943, %r16941, %r16942;
	mul.lo.s32 	%r16944, %r21781, %r1894;
	add.s32 	%r16945, %r16944, %r16943;
	setp.lt.u32 	%p4260, %r16945, %r16944;
	mul.hi.u32 	%r16946, %r21781, %r1894;
	selp.u32 	%r16947, 1, 0, %p4260;
	add.s32 	%r16948, %r16946, %r16947;
	mul.lo.s32 	%r16949, %r21782, %r1894;
	add.s32 	%r16950, %r16949, %r16948;
	setp.lt.u32 	%p4261, %r16950, %r16949;
	mul.hi.u32 	%r16951, %r21782, %r1894;
	selp.u32 	%r16952, 1, 0, %p4261;
	add.s32 	%r16953, %r16951, %r16952;
	mul.lo.s32 	%r16954, %r21783, %r1894;
	add.s32 	%r16955, %r16954, %r16953;
	setp.lt.u32 	%p4262, %r16955, %r16954;
	mul.hi.u32 	%r16956, %r21783, %r1894;
	selp.u32 	%r16957, 1, 0, %p4262;
	add.s32 	%r16958, %r16956, %r16957;
	mul.lo.s32 	%r16959, %r21784, %r1894;
	add.s32 	%r16960, %r16959, %r16958;
	setp.lt.u32 	%p4263, %r16960, %r16959;
	mul.hi.u32 	%r16961, %r21784, %r1894;
	selp.u32 	%r16962, 1, 0, %p4263;
	add.s32 	%r16963, %r16961, %r16962;
	mul.lo.s32 	%r16964, %r21905, %r16963;
	mul.hi.u32 	%r16965, %r21905, %r16963;
	sub.s32 	%r16966, %r16927, %r16964;
	setp.lt.u32 	%p4264, %r16927, %r16964;
	selp.u32 	%r16967, 1, 0, %p4264;
	mul.lo.s32 	%r16968, %r1, %r16963;
	add.s32 	%r16969, %r16968, %r16965;
	setp.lt.u32 	%p4265, %r16969, %r16968;
	mul.hi.u32 	%r16970, %r1, %r16963;
	selp.u32 	%r16971, 1, 0, %p4265;
	add.s32 	%r16972, %r16970, %r16971;
	add.s32 	%r16973, %r16969, %r16967;
	sub.s32 	%r16974, %r16930, %r16973;
	setp.lt.u32 	%p4266, %r16930, %r16973;
	setp.eq.s32 	%p4267, %r16973, 0;
	selp.b32 	%r16975, %r16967, 0, %p4267;
	selp.b32 	%r16976, 1, %r16975, %p4266;
	mul.lo.s32 	%r16977, %r21907, %r16963;
	add.s32 	%r16978, %r16977, %r16972;
	setp.lt.u32 	%p4268, %r16978, %r16977;
	mul.hi.u32 	%r16979, %r21907, %r16963;
	selp.u32 	%r16980, 1, 0, %p4268;
	add.s32 	%r16981, %r16979, %r16980;
	add.s32 	%r16982, %r16978, %r16976;
	sub.s32 	%r16983, %r16935, %r16982;
	setp.lt.u32 	%p4269, %r16935, %r16982;
	setp.eq.s32 	%p4270, %r16982, 0;
	selp.b32 	%r16984, %r16976, 0, %p4270;
	selp.b32 	%r16985, 1, %r16984, %p4269;
	mul.lo.s32 	%r16986, %r21908, %r16963;
	add.s32 	%r16987, %r16986, %r16981;
	setp.lt.u32 	%p4271, %r16987, %r16986;
	mul.hi.u32 	%r16988, %r21908, %r16963;
	selp.u32 	%r16989, 1, 0, %p4271;
	add.s32 	%r16990, %r16988, %r16989;
	add.s32 	%r16991, %r16987, %r16985;
	sub.s32 	%r16992, %r16940, %r16991;
	setp.lt.u32 	%p4272, %r16940, %r16991;
	setp.eq.s32 	%p4273, %r16991, 0;
	selp.b32 	%r16993, %r16985, 0, %p4273;
	selp.b32 	%r16994, 1, %r16993, %p4272;
	mul.lo.s32 	%r16995, %r2, %r16963;
	add.s32 	%r16996, %r16995, %r16990;
	setp.lt.u32 	%p4274, %r16996, %r16995;
	mul.hi.u32 	%r16997, %r2, %r16963;
	selp.u32 	%r16998, 1, 0, %p4274;
	add.s32 	%r16999, %r16997, %r16998;
	add.s32 	%r17000, %r16996, %r16994;
	sub.s32 	%r17001, %r16945, %r17000;
	setp.lt.u32 	%p4275, %r16945, %r17000;
	setp.eq.s32 	%p4276, %r17000, 0;
	selp.b32 	%r17002, %r16994, 0, %p4276;
	selp.b32 	%r17003, 1, %r17002, %p4275;
	mul.lo.s32 	%r17004, %r21910, %r16963;
	add.s32 	%r17005, %r17004, %r16999;
	setp.lt.u32 	%p4277, %r17005, %r17004;
	mul.hi.u32 	%r17006, %r21910, %r16963;
	selp.u32 	%r17007, 1, 0, %p4277;
	add.s32 	%r17008, %r17006, %r17007;
	add.s32 	%r17009, %r17005, %r17003;
	sub.s32 	%r17010, %r16950, %r17009;
	setp.lt.u32 	%p4278, %r16950, %r17009;
	setp.eq.s32 	%p4279, %r17009, 0;
	selp.b32 	%r17011, %r17003, 0, %p4279;
	selp.b32 	%r17012, 1, %r17011, %p4278;
	mul.lo.s32 	%r17013, %r21911, %r16963;
	add.s32 	%r17014, %r17013, %r17008;
	setp.lt.u32 	%p4280, %r17014, %r17013;
	mul.hi.u32 	%r17015, %r21911, %r16963;
	selp.u32 	%r17016, 1, 0, %p4280;
	add.s32 	%r17017, %r17015, %r17016;
	add.s32 	%r17018, %r17014, %r17012;
	setp.gt.u32 	%p4281, %r17018, %r16955;
	setp.eq.s32 	%p4282, %r17018, 0;
	selp.b32 	%r17019, %r17012, 0, %p4282;
	selp.b32 	%r17020, 1, %r17019, %p4281;
	mad.lo.s32 	%r17021, %r21912, %r16963, %r17017;
	add.s32 	%r17022, %r17021, %r17020;
	sub.s32 	%r17023, %r16960, %r17022;
	mul.lo.s32 	%r17024, %r21777, %r1893;
	mul.hi.u32 	%r17025, %r21777, %r1893;
	mul.lo.s32 	%r17026, %r21778, %r1893;
	add.s32 	%r17027, %r17026, %r17025;
	setp.lt.u32 	%p4283, %r17027, %r17026;
	mul.hi.u32 	%r17028, %r21778, %r1893;
	selp.u32 	%r17029, 1, 0, %p4283;
	add.s32 	%r17030, %r17028, %r17029;
	add.s32 	%r17031, %r17027, %r16966;
	mul.lo.s32 	%r17032, %r21779, %r1893;
	add.s32 	%r17033, %r17032, %r17030;
	setp.lt.u32 	%p4284, %r17033, %r17032;
	mul.hi.u32 	%r17034, %r21779, %r1893;
	selp.u32 	%r17035, 1, 0, %p4284;
	add.s32 	%r17036, %r17034, %r17035;
	add.s32 	%r17037, %r17033, %r16974;
	mul.lo.s32 	%r17038, %r21780, %r1893;
	add.s32 	%r17039, %r17038, %r17036;
	setp.lt.u32 	%p4285, %r17039, %r17038;
	mul.hi.u32 	%r17040, %r21780, %r1893;
	selp.u32 	%r17041, 1, 0, %p4285;
	add.s32 	%r17042, %r17040, %r17041;
	add.s32 	%r17043, %r17039, %r16983;
	mul.lo.s32 	%r17044, %r21781, %r1893;
	add.s32 	%r17045, %r17044, %r17042;
	setp.lt.u32 	%p4286, %r17045, %r17044;
	mul.hi.u32 	%r17046, %r21781, %r1893;
	selp.u32 	%r17047, 1, 0, %p4286;
	add.s32 	%r17048, %r17046, %r17047;
	add.s32 	%r17049, %r17045, %r16992;
	mul.lo.s32 	%r17050, %r21782, %r1893;
	add.s32 	%r17051, %r17050, %r17048;
	setp.lt.u32 	%p4287, %r17051, %r17050;
	mul.hi.u32 	%r17052, %r21782, %r1893;
	selp.u32 	%r17053, 1, 0, %p4287;
	add.s32 	%r17054, %r17052, %r17053;
	add.s32 	%r17055, %r17051, %r17001;
	mul.lo.s32 	%r17056, %r21783, %r1893;
	add.s32 	%r17057, %r17056, %r17054;
	setp.lt.u32 	%p4288, %r17057, %r17056;
	mul.hi.u32 	%r17058, %r21783, %r1893;
	selp.u32 	%r17059, 1, 0, %p4288;
	add.s32 	%r17060, %r17058, %r17059;
	add.s32 	%r17061, %r17057, %r17010;
	mul.lo.s32 	%r17062, %r21784, %r1893;
	add.s32 	%r17063, %r17062, %r17060;
	setp.lt.u32 	%p4289, %r17063, %r17062;
	mul.hi.u32 	%r17064, %r21784, %r1893;
	selp.u32 	%r17065, 1, 0, %p4289;
	add.s32 	%r17066, %r17064, %r17065;
	add.s32 	%r17067, %r17066, %r17023;
	setp.lt.u32 	%p4290, %r17067, %r17066;
	mul.lo.s32 	%r17068, %r21905, %r17067;
	mul.hi.u32 	%r17069, %r21905, %r17067;
	sub.s32 	%r17070, %r17024, %r17068;
	setp.lt.u32 	%p4291, %r17024, %r17068;
	selp.u32 	%r17071, 1, 0, %p4291;
	mul.lo.s32 	%r17072, %r1, %r17067;
	add.s32 	%r17073, %r17072, %r17069;
	setp.lt.u32 	%p4292, %r17073, %r17072;
	mul.hi.u32 	%r17074, %r1, %r17067;
	selp.u32 	%r17075, 1, 0, %p4292;
	add.s32 	%r17076, %r17074, %r17075;
	selp.b32 	%r17077, -977, 0, %p4290;
	add.s32 	%r17078, %r17077, %r17073;
	add.s32 	%r17079, %r17078, %r17071;
	sub.s32 	%r17080, %r17031, %r17079;
	setp.lt.u32 	%p4293, %r17031, %r17079;
	setp.eq.s32 	%p4294, %r17079, 0;
	selp.b32 	%r17081, %r17071, 0, %p4294;
	selp.b32 	%r17082, 1, %r17081, %p4293;
	mul.lo.s32 	%r17083, %r21907, %r17067;
	add.s32 	%r17084, %r17083, %r17076;
	setp.lt.u32 	%p4295, %r17084, %r17083;
	mul.hi.u32 	%r17085, %r21907, %r17067;
	selp.u32 	%r17086, 1, 0, %p4295;
	add.s32 	%r17087, %r17085, %r17086;
	selp.b32 	%r17088, -2, 0, %p4290;
	add.s32 	%r17089, %r17088, %r17084;
	add.s32 	%r17090, %r17089, %r17082;
	sub.s32 	%r17091, %r17037, %r17090;
	setp.lt.u32 	%p4296, %r17037, %r17090;
	setp.eq.s32 	%p4297, %r17090, 0;
	selp.b32 	%r17092, %r17082, 0, %p4297;
	selp.b32 	%r17093, 1, %r17092, %p4296;
	mul.lo.s32 	%r17094, %r21908, %r17067;
	add.s32 	%r17095, %r17094, %r17087;
	setp.lt.u32 	%p4298, %r17095, %r17094;
	mul.hi.u32 	%r17096, %r21908, %r17067;
	selp.u32 	%r17097, 1, 0, %p4298;
	add.s32 	%r17098, %r17096, %r17097;
	selp.s32 	%r17099, -1, 0, %p4290;
	add.s32 	%r17100, %r17095, %r17099;
	add.s32 	%r17101, %r17100, %r17093;
	sub.s32 	%r17102, %r17043, %r17101;
	setp.lt.u32 	%p4299, %r17043, %r17101;
	setp.eq.s32 	%p4300, %r17101, 0;
	selp.b32 	%r17103, %r17093, 0, %p4300;
	selp.b32 	%r17104, 1, %r17103, %p4299;
	mul.lo.s32 	%r17105, %r2, %r17067;
	add.s32 	%r17106, %r17105, %r17098;
	setp.lt.u32 	%p4301, %r17106, %r17105;
	mul.hi.u32 	%r17107, %r2, %r17067;
	selp.u32 	%r17108, 1, 0, %p4301;
	add.s32 	%r17109, %r17107, %r17108;
	add.s32 	%r17110, %r17106, %r17099;
	add.s32 	%r17111, %r17110, %r17104;
	sub.s32 	%r17112, %r17049, %r17111;
	setp.lt.u32 	%p4302, %r17049, %r17111;
	setp.eq.s32 	%p4303, %r17111, 0;
	selp.b32 	%r17113, %r17104, 0, %p4303;
	selp.b32 	%r17114, 1, %r17113, %p4302;
	mul.lo.s32 	%r17115, %r21910, %r17067;
	add.s32 	%r17116, %r17115, %r17109;
	setp.lt.u32 	%p4304, %r17116, %r17115;
	mul.hi.u32 	%r17117, %r21910, %r17067;
	selp.u32 	%r17118, 1, 0, %p4304;
	add.s32 	%r17119, %r17117, %r17118;
	add.s32 	%r17120, %r17116, %r17099;
	add.s32 	%r17121, %r17120, %r17114;
	sub.s32 	%r17122, %r17055, %r17121;
	setp.lt.u32 	%p4305, %r17055, %r17121;
	setp.eq.s32 	%p4306, %r17121, 0;
	selp.b32 	%r17123, %r17114, 0, %p4306;
	selp.b32 	%r17124, 1, %r17123, %p4305;
	mul.lo.s32 	%r17125, %r21911, %r17067;
	add.s32 	%r17126, %r17125, %r17119;
	setp.lt.u32 	%p4307, %r17126, %r17125;
	mul.hi.u32 	%r17127, %r21911, %r17067;
	selp.u32 	%r17128, 1, 0, %p4307;
	add.s32 	%r17129, %r17127, %r17128;
	add.s32 	%r17130, %r17126, %r17099;
	add.s32 	%r17131, %r17130, %r17124;
	setp.gt.u32 	%p4308, %r17131, %r17061;
	setp.eq.s32 	%p4309, %r17131, 0;
	selp.b32 	%r17132, %r17124, 0, %p4309;
	selp.b32 	%r17133, 1, %r17132, %p4308;
	mad.lo.s32 	%r17134, %r21912, %r17067, %r17129;
	add.s32 	%r17135, %r17134, %r17099;
	add.s32 	%r17136, %r17135, %r17133;
	add.s32 	%r17137, %r16955, %r17063;
	add.s32 	%r17138, %r17018, %r17136;
	sub.s32 	%r17139, %r17137, %r17138;
	mul.lo.s32 	%r17140, %r21777, %r1892;
	mul.hi.u32 	%r17141, %r21777, %r1892;
	mul.lo.s32 	%r17142, %r21778, %r1892;
	add.s32 	%r17143, %r17142, %r17141;
	setp.lt.u32 	%p4310, %r17143, %r17142;
	mul.hi.u32 	%r17144, %r21778, %r1892;
	selp.u32 	%r17145, 1, 0, %p4310;
	add.s32 	%r17146, %r17144, %r17145;
	add.s32 	%r17147, %r17143, %r17070;
	mul.lo.s32 	%r17148, %r21779, %r1892;
	add.s32 	%r17149, %r17148, %r17146;
	setp.lt.u32 	%p4311, %r17149, %r17148;
	mul.hi.u32 	%r17150, %r21779, %r1892;
	selp.u32 	%r17151, 1, 0, %p4311;
	add.s32 	%r17152, %r17150, %r17151;
	add.s32 	%r17153, %r17149, %r17080;
	mul.lo.s32 	%r17154, %r21780, %r1892;
	add.s32 	%r17155, %r17154, %r17152;
	setp.lt.u32 	%p4312, %r17155, %r17154;
	mul.hi.u32 	%r17156, %r21780, %r1892;
	selp.u32 	%r17157, 1, 0, %p4312;
	add.s32 	%r17158, %r17156, %r17157;
	add.s32 	%r17159, %r17155, %r17091;
	mul.lo.s32 	%r17160, %r21781, %r1892;
	add.s32 	%r17161, %r17160, %r17158;
	setp.lt.u32 	%p4313, %r17161, %r17160;
	mul.hi.u32 	%r17162, %r21781, %r1892;
	selp.u32 	%r17163, 1, 0, %p4313;
	add.s32 	%r17164, %r17162, %r17163;
	add.s32 	%r17165, %r17161, %r17102;
	mul.lo.s32 	%r17166, %r21782, %r1892;
	add.s32 	%r17167, %r17166, %r17164;
	setp.lt.u32 	%p4314, %r17167, %r17166;
	mul.hi.u32 	%r17168, %r21782, %r1892;
	selp.u32 	%r17169, 1, 0, %p4314;
	add.s32 	%r17170, %r17168, %r17169;
	add.s32 	%r17171, %r17167, %r17112;
	mul.lo.s32 	%r17172, %r21783, %r1892;
	add.s32 	%r17173, %r17172, %r17170;
	setp.lt.u32 	%p4315, %r17173, %r17172;
	mul.hi.u32 	%r17174, %r21783, %r1892;
	selp.u32 	%r17175, 1, 0, %p4315;
	add.s32 	%r17176, %r17174, %r17175;
	add.s32 	%r17177, %r17173, %r17122;
	mul.lo.s32 	%r17178, %r21784, %r1892;
	add.s32 	%r17179, %r17178, %r17176;
	setp.lt.u32 	%p4316, %r17179, %r17178;
	mul.hi.u32 	%r17180, %r21784, %r1892;
	selp.u32 	%r17181, 1, 0, %p4316;
	add.s32 	%r17182, %r17180, %r17181;
	add.s32 	%r17183, %r17182, %r17139;
	setp.lt.u32 	%p4317, %r17183, %r17182;
	mul.lo.s32 	%r17184, %r21905, %r17183;
	mul.hi.u32 	%r17185, %r21905, %r17183;
	sub.s32 	%r17186, %r17140, %r17184;
	setp.lt.u32 	%p4318, %r17140, %r17184;
	selp.u32 	%r17187, 1, 0, %p4318;
	mul.lo.s32 	%r17188, %r1, %r17183;
	add.s32 	%r17189, %r17188, %r17185;
	setp.lt.u32 	%p4319, %r17189, %r17188;
	mul.hi.u32 	%r17190, %r1, %r17183;
	selp.u32 	%r17191, 1, 0, %p4319;
	add.s32 	%r17192, %r17190, %r17191;
	selp.b32 	%r17193, -977, 0, %p4317;
	add.s32 	%r17194, %r17193, %r17189;
	add.s32 	%r17195, %r17194, %r17187;
	sub.s32 	%r17196, %r17147, %r17195;
	setp.lt.u32 	%p4320, %r17147, %r17195;
	setp.eq.s32 	%p4321, %r17195, 0;
	selp.b32 	%r17197, %r17187, 0, %p4321;
	selp.b32 	%r17198, 1, %r17197, %p4320;
	mul.lo.s32 	%r17199, %r21907, %r17183;
	add.s32 	%r17200, %r17199, %r17192;
	setp.lt.u32 	%p4322, %r17200, %r17199;
	mul.hi.u32 	%r17201, %r21907, %r17183;
	selp.u32 	%r17202, 1, 0, %p4322;
	add.s32 	%r17203, %r17201, %r17202;
	selp.b32 	%r17204, -2, 0, %p4317;
	add.s32 	%r17205, %r17204, %r17200;
	add.s32 	%r17206, %r17205, %r17198;
	sub.s32 	%r17207, %r17153, %r17206;
	setp.lt.u32 	%p4323, %r17153, %r17206;
	setp.eq.s32 	%p4324, %r17206, 0;
	selp.b32 	%r17208, %r17198, 0, %p4324;
	selp.b32 	%r17209, 1, %r17208, %p4323;
	mul.lo.s32 	%r17210, %r21908, %r17183;
	add.s32 	%r17211, %r17210, %r17203;
	setp.lt.u32 	%p4325, %r17211, %r17210;
	mul.hi.u32 	%r17212, %r21908, %r17183;
	selp.u32 	%r17213, 1, 0, %p4325;
	add.s32 	%r17214, %r17212, %r17213;
	selp.s32 	%r17215, -1, 0, %p4317;
	add.s32 	%r17216, %r17211, %r17215;
	add.s32 	%r17217, %r17216, %r17209;
	sub.s32 	%r17218, %r17159, %r17217;
	setp.lt.u32 	%p4326, %r17159, %r17217;
	setp.eq.s32 	%p4327, %r17217, 0;
	selp.b32 	%r17219, %r17209, 0, %p4327;
	selp.b32 	%r17220, 1, %r17219, %p4326;
	mul.lo.s32 	%r17221, %r2, %r17183;
	add.s32 	%r17222, %r17221, %r17214;
	setp.lt.u32 	%p4328, %r17222, %r17221;
	mul.hi.u32 	%r17223, %r2, %r17183;
	selp.u32 	%r17224, 1, 0, %p4328;
	add.s32 	%r17225, %r17223, %r17224;
	add.s32 	%r17226, %r17222, %r17215;
	add.s32 	%r17227, %r17226, %r17220;
	sub.s32 	%r17228, %r17165, %r17227;
	setp.lt.u32 	%p4329, %r17165, %r17227;
	setp.eq.s32 	%p4330, %r17227, 0;
	selp.b32 	%r17229, %r17220, 0, %p4330;
	selp.b32 	%r17230, 1, %r17229, %p4329;
	mul.lo.s32 	%r17231, %r21910, %r17183;
	add.s32 	%r17232, %r17231, %r17225;
	setp.lt.u32 	%p4331, %r17232, %r17231;
	mul.hi.u32 	%r17233, %r21910, %r17183;
	selp.u32 	%r17234, 1, 0, %p4331;
	add.s32 	%r17235, %r17233, %r17234;
	add.s32 	%r17236, %r17232, %r17215;
	add.s32 	%r17237, %r17236, %r17230;
	sub.s32 	%r17238, %r17171, %r17237;
	setp.lt.u32 	%p4332, %r17171, %r17237;
	setp.eq.s32 	%p4333, %r17237, 0;
	selp.b32 	%r17239, %r17230, 0, %p4333;
	selp.b32 	%r17240, 1, %r17239, %p4332;
	mul.lo.s32 	%r17241, %r21911, %r17183;
	add.s32 	%r17242, %r17241, %r17235;
	setp.lt.u32 	%p4334, %r17242, %r17241;
	mul.hi.u32 	%r17243, %r21911, %r17183;
	selp.u32 	%r17244, 1, 0, %p4334;
	add.s32 	%r17245, %r17243, %r17244;
	add.s32 	%r17246, %r17242, %r17215;
	add.s32 	%r17247, %r17246, %r17240;
	setp.gt.u32 	%p4335, %r17247, %r17177;
	setp.eq.s32 	%p4336, %r17247, 0;
	selp.b32 	%r17248, %r17240, 0, %p4336;
	selp.b32 	%r17249, 1, %r17248, %p4335;
	mad.lo.s32 	%r17250, %r21912, %r17183, %r17245;
	add.s32 	%r17251, %r17250, %r17215;
	add.s32 	%r17252, %r17251, %r17249;
	add.s32 	%r17253, %r17061, %r17179;
	add.s32 	%r17254, %r17131, %r17252;
	sub.s32 	%r17255, %r17253, %r17254;
	mul.lo.s32 	%r17256, %r21777, %r1891;
	mul.hi.u32 	%r17257, %r21777, %r1891;
	mul.lo.s32 	%r17258, %r21778, %r1891;
	add.s32 	%r17259, %r17258, %r17257;
	setp.lt.u32 	%p4337, %r17259, %r17258;
	mul.hi.u32 	%r17260, %r21778, %r1891;
	selp.u32 	%r17261, 1, 0, %p4337;
	add.s32 	%r17262, %r17260, %r17261;
	add.s32 	%r17263, %r17259, %r17186;
	mul.lo.s32 	%r17264, %r21779, %r1891;
	add.s32 	%r17265, %r17264, %r17262;
	setp.lt.u32 	%p4338, %r17265, %r17264;
	mul.hi.u32 	%r17266, %r21779, %r1891;
	selp.u32 	%r17267, 1, 0, %p4338;
	add.s32 	%r17268, %r17266, %r17267;
	add.s32 	%r17269, %r17265, %r17196;
	mul.lo.s32 	%r17270, %r21780, %r1891;
	add.s32 	%r17271, %r17270, %r17268;
	setp.lt.u32 	%p4339, %r17271, %r17270;
	mul.hi.u32 	%r17272, %r21780, %r1891;
	selp.u32 	%r17273, 1, 0, %p4339;
	add.s32 	%r17274, %r17272, %r17273;
	add.s32 	%r17275, %r17271, %r17207;
	mul.lo.s32 	%r17276, %r21781, %r1891;
	add.s32 	%r17277, %r17276, %r17274;
	setp.lt.u32 	%p4340, %r17277, %r17276;
	mul.hi.u32 	%r17278, %r21781, %r1891;
	selp.u32 	%r17279, 1, 0, %p4340;
	add.s32 	%r17280, %r17278, %r17279;
	add.s32 	%r17281, %r17277, %r17218;
	mul.lo.s32 	%r17282, %r21782, %r1891;
	add.s32 	%r17283, %r17282, %r17280;
	setp.lt.u32 	%p4341, %r17283, %r17282;
	mul.hi.u32 	%r17284, %r21782, %r1891;
	selp.u32 	%r17285, 1, 0, %p4341;
	add.s32 	%r17286, %r17284, %r17285;
	add.s32 	%r17287, %r17283, %r17228;
	mul.lo.s32 	%r17288, %r21783, %r1891;
	add.s32 	%r17289, %r17288, %r17286;
	setp.lt.u32 	%p4342, %r17289, %r17288;
	mul.hi.u32 	%r17290, %r21783, %r1891;
	selp.u32 	%r17291, 1, 0, %p4342;
	add.s32 	%r17292, %r17290, %r17291;
	add.s32 	%r17293, %r17289, %r17238;
	mul.lo.s32 	%r17294, %r21784, %r1891;
	add.s32 	%r17295, %r17294, %r17292;
	setp.lt.u32 	%p4343, %r17295, %r17294;
	mul.hi.u32 	%r17296, %r21784, %r1891;
	selp.u32 	%r17297, 1, 0, %p4343;
	add.s32 	%r17298, %r17296, %r17297;
	add.s32 	%r17299, %r17298, %r17255;
	setp.lt.u32 	%p4344, %r17299, %r17298;
	mul.lo.s32 	%r17300, %r21905, %r17299;
	mul.hi.u32 	%r17301, %r21905, %r17299;
	sub.s32 	%r17302, %r17256, %r17300;
	setp.lt.u32 	%p4345, %r17256, %r17300;
	selp.u32 	%r17303, 1, 0, %p4345;
	mul.lo.s32 	%r17304, %r1, %r17299;
	add.s32 	%r17305, %r17304, %r17301;
	setp.lt.u32 	%p4346, %r17305, %r17304;
	mul.hi.u32 	%r17306, %r1, %r17299;
	selp.u32 	%r17307, 1, 0, %p4346;
	add.s32 	%r17308, %r17306, %r17307;
	selp.b32 	%r17309, -977, 0, %p4344;
	add.s32 	%r17310, %r17309, %r17305;
	add.s32 	%r17311, %r17310, %r17303;
	sub.s32 	%r17312, %r17263, %r17311;
	setp.lt.u32 	%p4347, %r17263, %r17311;
	setp.eq.s32 	%p4348, %r17311, 0;
	selp.b32 	%r17313, %r17303, 0, %p4348;
	selp.b32 	%r17314, 1, %r17313, %p4347;
	mul.lo.s32 	%r17315, %r21907, %r17299;
	add.s32 	%r17316, %r17315, %r17308;
	setp.lt.u32 	%p4349, %r17316, %r17315;
	mul.hi.u32 	%r17317, %r21907, %r17299;
	selp.u32 	%r17318, 1, 0, %p4349;
	add.s32 	%r17319, %r17317, %r17318;
	selp.b32 	%r17320, -2, 0, %p4344;
	add.s32 	%r17321, %r17320, %r17316;
	add.s32 	%r17322, %r17321, %r17314;
	sub.s32 	%r17323, %r17269, %r17322;
	setp.lt.u32 	%p4350, %r17269, %r17322;
	setp.eq.s32 	%p4351, %r17322, 0;
	selp.b32 	%r17324, %r17314, 0, %p4351;
	selp.b32 	%r17325, 1, %r17324, %p4350;
	mul.lo.s32 	%r17326, %r21908, %r17299;
	add.s32 	%r17327, %r17326, %r17319;
	setp.lt.u32 	%p4352, %r17327, %r17326;
	mul.hi.u32 	%r17328, %r21908, %r17299;
	selp.u32 	%r17329, 1, 0, %p4352;
	add.s32 	%r17330, %r17328, %r17329;
	selp.s32 	%r17331, -1, 0, %p4344;
	add.s32 	%r17332, %r17327, %r17331;
	add.s32 	%r17333, %r17332, %r17325;
	sub.s32 	%r17334, %r17275, %r17333;
	setp.lt.u32 	%p4353, %r17275, %r17333;
	setp.eq.s32 	%p4354, %r17333, 0;
	selp.b32 	%r17335, %r17325, 0, %p4354;
	selp.b32 	%r17336, 1, %r17335, %p4353;
	mul.lo.s32 	%r17337, %r2, %r17299;
	add.s32 	%r17338, %r17337, %r17330;
	setp.lt.u32 	%p4355, %r17338, %r17337;
	mul.hi.u32 	%r17339, %r2, %r17299;
	selp.u32 	%r17340, 1, 0, %p4355;
	add.s32 	%r17341, %r17339, %r17340;
	add.s32 	%r17342, %r17338, %r17331;
	add.s32 	%r17343, %r17342, %r17336;
	sub.s32 	%r17344, %r17281, %r17343;
	setp.lt.u32 	%p4356, %r17281, %r17343;
	setp.eq.s32 	%p4357, %r17343, 0;
	selp.b32 	%r17345, %r17336, 0, %p4357;
	selp.b32 	%r17346, 1, %r17345, %p4356;
	mul.lo.s32 	%r17347, %r21910, %r17299;
	add.s32 	%r17348, %r17347, %r17341;
	setp.lt.u32 	%p4358, %r17348, %r17347;
	mul.hi.u32 	%r17349, %r21910, %r17299;
	selp.u32 	%r17350, 1, 0, %p4358;
	add.s32 	%r17351, %r17349, %r17350;
	add.s32 	%r17352, %r17348, %r17331;
	add.s32 	%r17353, %r17352, %r17346;
	sub.s32 	%r17354, %r17287, %r17353;
	setp.lt.u32 	%p4359, %r17287, %r17353;
	setp.eq.s32 	%p4360, %r17353, 0;
	selp.b32 	%r17355, %r17346, 0, %p4360;
	selp.b32 	%r17356, 1, %r17355, %p4359;
	mul.lo.s32 	%r17357, %r21911, %r17299;
	add.s32 	%r17358, %r17357, %r17351;
	setp.lt.u32 	%p4361, %r17358, %r17357;
	mul.hi.u32 	%r17359, %r21911, %r17299;
	selp.u32 	%r17360, 1, 0, %p4361;
	add.s32 	%r17361, %r17359, %r17360;
	add.s32 	%r17362, %r17358, %r17331;
	add.s32 	%r17363, %r17362, %r17356;
	setp.gt.u32 	%p4362, %r17363, %r17293;
	setp.eq.s32 	%p4363, %r17363, 0;
	selp.b32 	%r17364, %r17356, 0, %p4363;
	selp.b32 	%r17365, 1, %r17364, %p4362;
	mad.lo.s32 	%r17366, %r21912, %r17299, %r17361;
	add.s32 	%r17367, %r17366, %r17331;
	add.s32 	%r17368, %r17367, %r17365;
	add.s32 	%r17369, %r17177, %r17295;
	add.s32 	%r17370, %r17247, %r17368;
	sub.s32 	%r17371, %r17369, %r17370;
	mul.lo.s32 	%r17372, %r21777, %r1890;
	mul.hi.u32 	%r17373, %r21777, %r1890;
	mul.lo.s32 	%r17374, %r21778, %r1890;
	add.s32 	%r17375, %r17374, %r17373;
	setp.lt.u32 	%p4364, %r17375, %r17374;
	mul.hi.u32 	%r17376, %r21778, %r1890;
	selp.u32 	%r17377, 1, 0, %p4364;
	add.s32 	%r17378, %r17376, %r17377;
	add.s32 	%r17379, %r17375, %r17302;
	mul.lo.s32 	%r17380, %r21779, %r1890;
	add.s32 	%r17381, %r17380, %r17378;
	setp.lt.u32 	%p4365, %r17381, %r17380;
	mul.hi.u32 	%r17382, %r21779, %r1890;
	selp.u32 	%r17383, 1, 0, %p4365;
	add.s32 	%r17384, %r17382, %r17383;
	add.s32 	%r17385, %r17381, %r17312;
	mul.lo.s32 	%r17386, %r21780, %r1890;
	add.s32 	%r17387, %r17386, %r17384;
	setp.lt.u32 	%p4366, %r17387, %r17386;
	mul.hi.u32 	%r17388, %r21780, %r1890;
	selp.u32 	%r17389, 1, 0, %p4366;
	add.s32 	%r17390, %r17388, %r17389;
	add.s32 	%r17391, %r17387, %r17323;
	mul.lo.s32 	%r17392, %r21781, %r1890;
	add.s32 	%r17393, %r17392, %r17390;
	setp.lt.u32 	%p4367, %r17393, %r17392;
	mul.hi.u32 	%r17394, %r21781, %r1890;
	selp.u32 	%r17395, 1, 0, %p4367;
	add.s32 	%r17396, %r17394, %r17395;
	add.s32 	%r17397, %r17393, %r17334;
	mul.lo.s32 	%r17398, %r21782, %r1890;
	add.s32 	%r17399, %r17398, %r17396;
	setp.lt.u32 	%p4368, %r17399, %r17398;
	mul.hi.u32 	%r17400, %r21782, %r1890;
	selp.u32 	%r17401, 1, 0, %p4368;
	add.s32 	%r17402, %r17400, %r17401;
	add.s32 	%r17403, %r17399, %r17344;
	mul.lo.s32 	%r17404, %r21783, %r1890;
	add.s32 	%r17405, %r17404, %r17402;
	setp.lt.u32 	%p4369, %r17405, %r17404;
	mul.hi.u32 	%r17406, %r21783, %r1890;
	selp.u32 	%r17407, 1, 0, %p4369;
	add.s32 	%r17408, %r17406, %r17407;
	add.s32 	%r17409, %r17405, %r17354;
	mul.lo.s32 	%r17410, %r21784, %r1890;
	add.s32 	%r17411, %r17410, %r17408;
	setp.lt.u32 	%p4370, %r17411, %r17410;
	mul.hi.u32 	%r17412, %r21784, %r1890;
	selp.u32 	%r17413, 1, 0, %p4370;
	add.s32 	%r17414, %r17412, %r17413;
	add.s32 	%r17415, %r17414, %r17371;
	setp.lt.u32 	%p4371, %r17415, %r17414;
	mul.lo.s32 	%r17416, %r21905, %r17415;
	mul.hi.u32 	%r17417, %r21905, %r17415;
	sub.s32 	%r17418, %r17372, %r17416;
	setp.lt.u32 	%p4372, %r17372, %r17416;
	selp.u32 	%r17419, 1, 0, %p4372;
	mul.lo.s32 	%r17420, %r1, %r17415;
	add.s32 	%r17421, %r17420, %r17417;
	setp.lt.u32 	%p4373, %r17421, %r17420;
	mul.hi.u32 	%r17422, %r1, %r17415;
	selp.u32 	%r17423, 1, 0, %p4373;
	add.s32 	%r17424, %r17422, %r17423;
	selp.b32 	%r17425, -977, 0, %p4371;
	add.s32 	%r17426, %r17425, %r17421;
	add.s32 	%r17427, %r17426, %r17419;
	sub.s32 	%r17428, %r17379, %r17427;
	setp.lt.u32 	%p4374, %r17379, %r17427;
	setp.eq.s32 	%p4375, %r17427, 0;
	selp.b32 	%r17429, %r17419, 0, %p4375;
	selp.b32 	%r17430, 1, %r17429, %p4374;
	mul.lo.s32 	%r17431, %r21907, %r17415;
	add.s32 	%r17432, %r17431, %r17424;
	setp.lt.u32 	%p4376, %r17432, %r17431;
	mul.hi.u32 	%r17433, %r21907, %r17415;
	selp.u32 	%r17434, 1, 0, %p4376;
	add.s32 	%r17435, %r17433, %r17434;
	selp.b32 	%r17436, -2, 0, %p4371;
	add.s32 	%r17437, %r17436, %r17432;
	add.s32 	%r17438, %r17437, %r17430;
	sub.s32 	%r17439, %r17385, %r17438;
	setp.lt.u32 	%p4377, %r17385, %r17438;
	setp.eq.s32 	%p4378, %r17438, 0;
	selp.b32 	%r17440, %r17430, 0, %p4378;
	selp.b32 	%r17441, 1, %r17440, %p4377;
	mul.lo.s32 	%r17442, %r21908, %r17415;
	add.s32 	%r17443, %r17442, %r17435;
	setp.lt.u32 	%p4379, %r17443, %r17442;
	mul.hi.u32 	%r17444, %r21908, %r17415;
	selp.u32 	%r17445, 1, 0, %p4379;
	add.s32 	%r17446, %r17444, %r17445;
	selp.s32 	%r17447, -1, 0, %p4371;
	add.s32 	%r17448, %r17443, %r17447;
	add.s32 	%r17449, %r17448, %r17441;
	sub.s32 	%r17450, %r17391, %r17449;
	setp.lt.u32 	%p4380, %r17391, %r17449;
	setp.eq.s32 	%p4381, %r17449, 0;
	selp.b32 	%r17451, %r17441, 0, %p4381;
	selp.b32 	%r17452, 1, %r17451, %p4380;
	mul.lo.s32 	%r17453, %r2, %r17415;
	add.s32 	%r17454, %r17453, %r17446;
	setp.lt.u32 	%p4382, %r17454, %r17453;
	mul.hi.u32 	%r17455, %r2, %r17415;
	selp.u32 	%r17456, 1, 0, %p4382;
	add.s32 	%r17457, %r17455, %r17456;
	add.s32 	%r17458, %r17454, %r17447;
	add.s32 	%r17459, %r17458, %r17452;
	sub.s32 	%r17460, %r17397, %r17459;
	setp.lt.u32 	%p4383, %r17397, %r17459;
	setp.eq.s32 	%p4384, %r17459, 0;
	selp.b32 	%r17461, %r17452, 0, %p4384;
	selp.b32 	%r17462, 1, %r17461, %p4383;
	mul.lo.s32 	%r17463, %r21910, %r17415;
	add.s32 	%r17464, %r17463, %r17457;
	setp.lt.u32 	%p4385, %r17464, %r17463;
	mul.hi.u32 	%r17465, %r21910, %r17415;
	selp.u32 	%r17466, 1, 0, %p4385;
	add.s32 	%r17467, %r17465, %r17466;
	add.s32 	%r17468, %r17464, %r17447;
	add.s32 	%r17469, %r17468, %r17462;
	sub.s32 	%r17470, %r17403, %r17469;
	setp.lt.u32 	%p4386, %r17403, %r17469;
	setp.eq.s32 	%p4387, %r17469, 0;
	selp.b32 	%r17471, %r17462, 0, %p4387;
	selp.b32 	%r17472, 1, %r17471, %p4386;
	mul.lo.s32 	%r17473, %r21911, %r17415;
	add.s32 	%r17474, %r17473, %r17467;
	setp.lt.u32 	%p4388, %r17474, %r17473;
	mul.hi.u32 	%r17475, %r21911, %r17415;
	selp.u32 	%r17476, 1, 0, %p4388;
	add.s32 	%r17477, %r17475, %r17476;
	add.s32 	%r17478, %r17474, %r17447;
	add.s32 	%r17479, %r17478, %r17472;
	setp.gt.u32 	%p4389, %r17479, %r17409;
	setp.eq.s32 	%p4390, %r17479, 0;
	selp.b32 	%r17480, %r17472, 0, %p4390;
	selp.b32 	%r17481, 1, %r17480, %p4389;
	mad.lo.s32 	%r17482, %r21912, %r17415, %r17477;
	add.s32 	%r17483, %r17482, %r17447;
	add.s32 	%r17484, %r17483, %r17481;
	add.s32 	%r17485, %r17293, %r17411;
	add.s32 	%r17486, %r17363, %r17484;
	sub.s32 	%r17487, %r17485, %r17486;
	mul.lo.s32 	%r17488, %r21777, %r1889;
	mul.hi.u32 	%r17489, %r21777, %r1889;
	mul.lo.s32 	%r17490, %r21778, %r1889;
	add.s32 	%r17491, %r17490, %r17489;
	setp.lt.u32 	%p4391, %r17491, %r17490;
	mul.hi.u32 	%r17492, %r21778, %r1889;
	selp.u32 	%r17493, 1, 0, %p4391;
	add.s32 	%r17494, %r17492, %r17493;
	add.s32 	%r17495, %r17491, %r17418;
	mul.lo.s32 	%r17496, %r21779, %r1889;
	add.s32 	%r17497, %r17496, %r17494;
	setp.lt.u32 	%p4392, %r17497, %r17496;
	mul.hi.u32 	%r17498, %r21779, %r1889;
	selp.u32 	%r17499, 1, 0, %p4392;
	add.s32 	%r17500, %r17498, %r17499;
	add.s32 	%r17501, %r17497, %r17428;
	mul.lo.s32 	%r17502, %r21780, %r1889;
	add.s32 	%r17503, %r17502, %r17500;
	setp.lt.u32 	%p4393, %r17503, %r17502;
	mul.hi.u32 	%r17504, %r21780, %r1889;
	selp.u32 	%r17505, 1, 0, %p4393;
	add.s32 	%r17506, %r17504, %r17505;
	add.s32 	%r17507, %r17503, %r17439;
	mul.lo.s32 	%r17508, %r21781, %r1889;
	add.s32 	%r17509, %r17508, %r17506;
	setp.lt.u32 	%p4394, %r17509, %r17508;
	mul.hi.u32 	%r17510, %r21781, %r1889;
	selp.u32 	%r17511, 1, 0, %p4394;
	add.s32 	%r17512, %r17510, %r17511;
	add.s32 	%r17513, %r17509, %r17450;
	mul.lo.s32 	%r17514, %r21782, %r1889;
	add.s32 	%r17515, %r17514, %r17512;
	setp.lt.u32 	%p4395, %r17515, %r17514;
	mul.hi.u32 	%r17516, %r21782, %r1889;
	selp.u32 	%r17517, 1, 0, %p4395;
	add.s32 	%r17518, %r17516, %r17517;
	add.s32 	%r17519, %r17515, %r17460;
	mul.lo.s32 	%r17520, %r21783, %r1889;
	add.s32 	%r17521, %r17520, %r17518;
	setp.lt.u32 	%p4396, %r17521, %r17520;
	mul.hi.u32 	%r17522, %r21783, %r1889;
	selp.u32 	%r17523, 1, 0, %p4396;
	add.s32 	%r17524, %r17522, %r17523;
	add.s32 	%r17525, %r17521, %r17470;
	mul.lo.s32 	%r17526, %r21784, %r1889;
	add.s32 	%r17527, %r17526, %r17524;
	setp.lt.u32 	%p4397, %r17527, %r17526;
	mul.hi.u32 	%r17528, %r21784, %r1889;
	selp.u32 	%r17529, 1, 0, %p4397;
	add.s32 	%r17530, %r17528, %r17529;
	add.s32 	%r17531, %r17530, %r17487;
	setp.lt.u32 	%p4398, %r17531, %r17530;
	mul.lo.s32 	%r17532, %r21905, %r17531;
	mul.hi.u32 	%r17533, %r21905, %r17531;
	sub.s32 	%r17534, %r17488, %r17532;
	setp.lt.u32 	%p4399, %r17488, %r17532;
	selp.u32 	%r17535, 1, 0, %p4399;
	mul.lo.s32 	%r17536, %r1, %r17531;
	add.s32 	%r17537, %r17536, %r17533;
	setp.lt.u32 	%p4400, %r17537, %r17536;
	mul.hi.u32 	%r17538, %r1, %r17531;
	selp.u32 	%r17539, 1, 0, %p4400;
	add.s32 	%r17540, %r17538, %r17539;
	selp.b32 	%r17541, -977, 0, %p4398;
	add.s32 	%r17542, %r17541, %r17537;
	add.s32 	%r17543, %r17542, %r17535;
	sub.s32 	%r17544, %r17495, %r17543;
	setp.lt.u32 	%p4401, %r17495, %r17543;
	setp.eq.s32 	%p4402, %r17543, 0;
	selp.b32 	%r17545, %r17535, 0, %p4402;
	selp.b32 	%r17546, 1, %r17545, %p4401;
	mul.lo.s32 	%r17547, %r21907, %r17531;
	add.s32 	%r17548, %r17547, %r17540;
	setp.lt.u32 	%p4403, %r17548, %r17547;
	mul.hi.u32 	%r17549, %r21907, %r17531;
	selp.u32 	%r17550, 1, 0, %p4403;
	add.s32 	%r17551, %r17549, %r17550;
	selp.b32 	%r17552, -2, 0, %p4398;
	add.s32 	%r17553, %r17552, %r17548;
	add.s32 	%r17554, %r17553, %r17546;
	sub.s32 	%r17555, %r17501, %r17554;
	setp.lt.u32 	%p4404, %r17501, %r17554;
	setp.eq.s32 	%p4405, %r17554, 0;
	selp.b32 	%r17556, %r17546, 0, %p4405;
	selp.b32 	%r17557, 1, %r17556, %p4404;
	mul.lo.s32 	%r17558, %r21908, %r17531;
	add.s32 	%r17559, %r17558, %r17551;
	setp.lt.u32 	%p4406, %r17559, %r17558;
	mul.hi.u32 	%r17560, %r21908, %r17531;
	selp.u32 	%r17561, 1, 0, %p4406;
	add.s32 	%r17562, %r17560, %r17561;
	selp.s32 	%r17563, -1, 0, %p4398;
	add.s32 	%r17564, %r17559, %r17563;
	add.s32 	%r17565, %r17564, %r17557;
	sub.s32 	%r17566, %r17507, %r17565;
	setp.lt.u32 	%p4407, %r17507, %r17565;
	setp.eq.s32 	%p4408, %r17565, 0;
	selp.b32 	%r17567, %r17557, 0, %p4408;
	selp.b32 	%r17568, 1, %r17567, %p4407;
	mul.lo.s32 	%r17569, %r2, %r17531;
	add.s32 	%r17570, %r17569, %r17562;
	setp.lt.u32 	%p4409, %r17570, %r17569;
	mul.hi.u32 	%r17571, %r2, %r17531;
	selp.u32 	%r17572, 1, 0, %p4409;
	add.s32 	%r17573, %r17571, %r17572;
	add.s32 	%r17574, %r17570, %r17563;
	add.s32 	%r17575, %r17574, %r17568;
	sub.s32 	%r17576, %r17513, %r17575;
	setp.lt.u32 	%p4410, %r17513, %r17575;
	setp.eq.s32 	%p4411, %r17575, 0;
	selp.b32 	%r17577, %r17568, 0, %p4411;
	selp.b32 	%r17578, 1, %r17577, %p4410;
	mul.lo.s32 	%r17579, %r21910, %r17531;
	add.s32 	%r17580, %r17579, %r17573;
	setp.lt.u32 	%p4412, %r17580, %r17579;
	mul.hi.u32 	%r17581, %r21910, %r17531;
	selp.u32 	%r17582, 1, 0, %p4412;
	add.s32 	%r17583, %r17581, %r17582;
	add.s32 	%r17584, %r17580, %r17563;
	add.s32 	%r17585, %r17584, %r17578;
	sub.s32 	%r17586, %r17519, %r17585;
	setp.lt.u32 	%p4413, %r17519, %r17585;
	setp.eq.s32 	%p4414, %r17585, 0;
	selp.b32 	%r17587, %r17578, 0, %p4414;
	selp.b32 	%r17588, 1, %r17587, %p4413;
	mul.lo.s32 	%r17589, %r21911, %r17531;
	add.s32 	%r17590, %r17589, %r17583;
	setp.lt.u32 	%p4415, %r17590, %r17589;
	mul.hi.u32 	%r17591, %r21911, %r17531;
	selp.u32 	%r17592, 1, 0, %p4415;
	add.s32 	%r17593, %r17591, %r17592;
	add.s32 	%r17594, %r17590, %r17563;
	add.s32 	%r17595, %r17594, %r17588;
	setp.gt.u32 	%p4416, %r17595, %r17525;
	setp.eq.s32 	%p4417, %r17595, 0;
	selp.b32 	%r17596, %r17588, 0, %p4417;
	selp.b32 	%r17597, 1, %r17596, %p4416;
	mad.lo.s32 	%r17598, %r21912, %r17531, %r17593;
	add.s32 	%r17599, %r17598, %r17563;
	add.s32 	%r17600, %r17599, %r17597;
	add.s32 	%r17601, %r17409, %r17527;
	add.s32 	%r17602, %r17479, %r17600;
	sub.s32 	%r17603, %r17601, %r17602;
	mul.lo.s32 	%r17604, %r21777, %r1888;
	mul.hi.u32 	%r17605, %r21777, %r1888;
	mul.lo.s32 	%r17606, %r21778, %r1888;
	add.s32 	%r17607, %r17606, %r17605;
	setp.lt.u32 	%p4418, %r17607, %r17606;
	mul.hi.u32 	%r17608, %r21778, %r1888;
	selp.u32 	%r17609, 1, 0, %p4418;
	add.s32 	%r17610, %r17608, %r17609;
	add.s32 	%r17611, %r17607, %r17534;
	mul.lo.s32 	%r17612, %r21779, %r1888;
	add.s32 	%r17613, %r17612, %r17610;
	setp.lt.u32 	%p4419, %r17613, %r17612;
	mul.hi.u32 	%r17614, %r21779, %r1888;
	selp.u32 	%r17615, 1, 0, %p4419;
	add.s32 	%r17616, %r17614, %r17615;
	add.s32 	%r17617, %r17613, %r17544;
	mul.lo.s32 	%r17618, %r21780, %r1888;
	add.s32 	%r17619, %r17618, %r17616;
	setp.lt.u32 	%p4420, %r17619, %r17618;
	mul.hi.u32 	%r17620, %r21780, %r1888;
	selp.u32 	%r17621, 1, 0, %p4420;
	add.s32 	%r17622, %r17620, %r17621;
	add.s32 	%r17623, %r17619, %r17555;
	mul.lo.s32 	%r17624, %r21781, %r1888;
	add.s32 	%r17625, %r17624, %r17622;
	setp.lt.u32 	%p4421, %r17625, %r17624;
	mul.hi.u32 	%r17626, %r21781, %r1888;
	selp.u32 	%r17627, 1, 0, %p4421;
	add.s32 	%r17628, %r17626, %r17627;
	add.s32 	%r17629, %r17625, %r17566;
	mul.lo.s32 	%r17630, %r21782, %r1888;
	add.s32 	%r17631, %r17630, %r17628;
	setp.lt.u32 	%p4422, %r17631, %r17630;
	mul.hi.u32 	%r17632, %r21782, %r1888;
	selp.u32 	%r17633, 1, 0, %p4422;
	add.s32 	%r17634, %r17632, %r17633;
	add.s32 	%r17635, %r17631, %r17576;
	mul.lo.s32 	%r17636, %r21783, %r1888;
	add.s32 	%r17637, %r17636, %r17634;
	setp.lt.u32 	%p4423, %r17637, %r17636;
	mul.hi.u32 	%r17638, %r21783, %r1888;
	selp.u32 	%r17639, 1, 0, %p4423;
	add.s32 	%r17640, %r17638, %r17639;
	add.s32 	%r17641, %r17637, %r17586;
	mul.lo.s32 	%r17642, %r21784, %r1888;
	add.s32 	%r17643, %r17642, %r17640;
	setp.lt.u32 	%p4424, %r17643, %r17642;
	mul.hi.u32 	%r17644, %r21784, %r1888;
	selp.u32 	%r17645, 1, 0, %p4424;
	add.s32 	%r17646, %r17644, %r17645;
	add.s32 	%r17647, %r17646, %r17603;
	setp.lt.u32 	%p4425, %r17647, %r17646;
	mul.lo.s32 	%r17648, %r21905, %r17647;
	mul.hi.u32 	%r17649, %r21905, %r17647;
	sub.s32 	%r17650, %r17604, %r17648;
	setp.lt.u32 	%p4426, %r17604, %r17648;
	selp.u32 	%r17651, 1, 0, %p4426;
	mul.lo.s32 	%r17652, %r1, %r17647;
	add.s32 	%r17653, %r17652, %r17649;
	setp.lt.u32 	%p4427, %r17653, %r17652;
	mul.hi.u32 	%r17654, %r1, %r17647;
	selp.u32 	%r17655, 1, 0, %p4427;
	add.s32 	%r17656, %r17654, %r17655;
	selp.b32 	%r17657, -977, 0, %p4425;
	add.s32 	%r17658, %r17657, %r17653;
	add.s32 	%r17659, %r17658, %r17651;
	sub.s32 	%r17660, %r17611, %r17659;
	setp.lt.u32 	%p4428, %r17611, %r17659;
	setp.eq.s32 	%p4429, %r17659, 0;
	selp.b32 	%r17661, %r17651, 0, %p4429;
	selp.b32 	%r17662, 1, %r17661, %p4428;
	mul.lo.s32 	%r17663, %r21907, %r17647;
	add.s32 	%r17664, %r17663, %r17656;
	setp.lt.u32 	%p4430, %r17664, %r17663;
	mul.hi.u32 	%r17665, %r21907, %r17647;
	selp.u32 	%r17666, 1, 0, %p4430;
	add.s32 	%r17667, %r17665, %r17666;
	selp.b32 	%r17668, -2, 0, %p4425;
	add.s32 	%r17669, %r17668, %r17664;
	add.s32 	%r17670, %r17669, %r17662;
	sub.s32 	%r17671, %r17617, %r17670;
	setp.lt.u32 	%p4431, %r17617, %r17670;
	setp.eq.s32 	%p4432, %r17670, 0;
	selp.b32 	%r17672, %r17662, 0, %p4432;
	selp.b32 	%r17673, 1, %r17672, %p4431;
	mul.lo.s32 	%r17674, %r21908, %r17647;
	add.s32 	%r17675, %r17674, %r17667;
	setp.lt.u32 	%p4433, %r17675, %r17674;
	mul.hi.u32 	%r17676, %r21908, %r17647;
	selp.u32 	%r17677, 1, 0, %p4433;
	add.s32 	%r17678, %r17676, %r17677;
	selp.s32 	%r17679, -1, 0, %p4425;
	add.s32 	%r17680, %r17675, %r17679;
	add.s32 	%r17681, %r17680, %r17673;
	sub.s32 	%r17682, %r17623, %r17681;
	setp.lt.u32 	%p4434, %r17623, %r17681;
	setp.eq.s32 	%p4435, %r17681, 0;
	selp.b32 	%r17683, %r17673, 0, %p4435;
	selp.b32 	%r17684, 1, %r17683, %p4434;
	mul.lo.s32 	%r17685, %r2, %r17647;
	add.s32 	%r17686, %r17685, %r17678;
	setp.lt.u32 	%p4436, %r17686, %r17685;
	mul.hi.u32 	%r17687, %r2, %r17647;
	selp.u32 	%r17688, 1, 0, %p4436;
	add.s32 	%r17689, %r17687, %r17688;
	add.s32 	%r17690, %r17686, %r17679;
	add.s32 	%r17691, %r17690, %r17684;
	sub.s32 	%r17692, %r17629, %r17691;
	setp.lt.u32 	%p4437, %r17629, %r17691;
	setp.eq.s32 	%p4438, %r17691, 0;
	selp.b32 	%r17693, %r17684, 0, %p4438;
	selp.b32 	%r17694, 1, %r17693, %p4437;
	mul.lo.s32 	%r17695, %r21910, %r17647;
	add.s32 	%r17696, %r17695, %r17689;
	setp.lt.u32 	%p4439, %r17696, %r17695;
	mul.hi.u32 	%r17697, %r21910, %r17647;
	selp.u32 	%r17698, 1, 0, %p4439;
	add.s32 	%r17699, %r17697, %r17698;
	add.s32 	%r17700, %r17696, %r17679;
	add.s32 	%r17701, %r17700, %r17694;
	sub.s32 	%r17702, %r17635, %r17701;
	setp.lt.u32 	%p4440, %r17635, %r17701;
	setp.eq.s32 	%p4441, %r17701, 0;
	selp.b32 	%r17703, %r17694, 0, %p4441;
	selp.b32 	%r17704, 1, %r17703, %p4440;
	mul.lo.s32 	%r17705, %r21911, %r17647;
	add.s32 	%r17706, %r17705, %r17699;
	setp.lt.u32 	%p4442, %r17706, %r17705;
	mul.hi.u32 	%r17707, %r21911, %r17647;
	selp.u32 	%r17708, 1, 0, %p4442;
	add.s32 	%r17709, %r17707, %r17708;
	add.s32 	%r17710, %r17706, %r17679;
	add.s32 	%r17711, %r17710, %r17704;
	setp.gt.u32 	%p4443, %r17711, %r17641;
	setp.eq.s32 	%p4444, %r17711, 0;
	selp.b32 	%r17712, %r17704, 0, %p4444;
	selp.b32 	%r17713, 1, %r17712, %p4443;
	mad.lo.s32 	%r17714, %r21912, %r17647, %r17709;
	add.s32 	%r17715, %r17714, %r17679;
	add.s32 	%r17716, %r17715, %r17713;
	add.s32 	%r17717, %r17525, %r17643;
	add.s32 	%r17718, %r17595, %r17716;
	sub.s32 	%r17719, %r17717, %r17718;
	mul.lo.s32 	%r17720, %r21777, %r1887;
	mul.hi.u32 	%r17721, %r21777, %r1887;
	mul.lo.s32 	%r17722, %r21778, %r1887;
	add.s32 	%r17723, %r17722, %r17721;
	setp.lt.u32 	%p4445, %r17723, %r17722;
	mul.hi.u32 	%r17724, %r21778, %r1887;
	selp.u32 	%r17725, 1, 0, %p4445;
	add.s32 	%r17726, %r17724, %r17725;
	add.s32 	%r17727, %r17723, %r17650;
	mul.lo.s32 	%r17728, %r21779, %r1887;
	add.s32 	%r17729, %r17728, %r17726;
	setp.lt.u32 	%p4446, %r17729, %r17728;
	mul.hi.u32 	%r17730, %r21779, %r1887;
	selp.u32 	%r17731, 1, 0, %p4446;
	add.s32 	%r17732, %r17730, %r17731;
	add.s32 	%r17733, %r17729, %r17660;
	mul.lo.s32 	%r17734, %r21780, %r1887;
	add.s32 	%r17735, %r17734, %r17732;
	setp.lt.u32 	%p4447, %r17735, %r17734;
	mul.hi.u32 	%r17736, %r21780, %r1887;
	selp.u32 	%r17737, 1, 0, %p4447;
	add.s32 	%r17738, %r17736, %r17737;
	add.s32 	%r17739, %r17735, %r17671;
	mul.lo.s32 	%r17740, %r21781, %r1887;
	add.s32 	%r17741, %r17740, %r17738;
	setp.lt.u32 	%p4448, %r17741, %r17740;
	mul.hi.u32 	%r17742, %r21781, %r1887;
	selp.u32 	%r17743, 1, 0, %p4448;
	add.s32 	%r17744, %r17742, %r17743;
	add.s32 	%r17745, %r17741, %r17682;
	mul.lo.s32 	%r17746, %r21782, %r1887;
	add.s32 	%r17747, %r17746, %r17744;
	setp.lt.u32 	%p4449, %r17747, %r17746;
	mul.hi.u32 	%r17748, %r21782, %r1887;
	selp.u32 	%r17749, 1, 0, %p4449;
	add.s32 	%r17750, %r17748, %r17749;
	add.s32 	%r17751, %r17747, %r17692;
	mul.lo.s32 	%r17752, %r21783, %r1887;
	add.s32 	%r17753, %r17752, %r17750;
	setp.lt.u32 	%p4450, %r17753, %r17752;
	mul.hi.u32 	%r17754, %r21783, %r1887;
	selp.u32 	%r17755, 1, 0, %p4450;
	add.s32 	%r17756, %r17754, %r17755;
	add.s32 	%r17757, %r17753, %r17702;
	mul.lo.s32 	%r17758, %r21784, %r1887;
	add.s32 	%r17759, %r17758, %r17756;
	setp.lt.u32 	%p4451, %r17759, %r17758;
	mul.hi.u32 	%r17760, %r21784, %r1887;
	selp.u32 	%r17761, 1, 0, %p4451;
	add.s32 	%r17762, %r17760, %r17761;
	add.s32 	%r17763, %r17762, %r17719;
	setp.lt.u32 	%p4452, %r17763, %r17762;
	mul.lo.s32 	%r17764, %r21905, %r17763;
	mul.hi.u32 	%r17765, %r21905, %r17763;
	sub.s32 	%r17766, %r17720, %r17764;
	setp.lt.u32 	%p4453, %r17720, %r17764;
	selp.u32 	%r17767, 1, 0, %p4453;
	mul.lo.s32 	%r17768, %r1, %r17763;
	add.s32 	%r17769, %r17768, %r17765;
	setp.lt.u32 	%p4454, %r17769, %r17768;
	mul.hi.u32 	%r17770, %r1, %r17763;
	selp.u32 	%r17771, 1, 0, %p4454;
	add.s32 	%r17772, %r17770, %r17771;
	selp.b32 	%r17773, -977, 0, %p4452;
	add.s32 	%r17774, %r17773, %r17769;
	add.s32 	%r17775, %r17774, %r17767;
	sub.s32 	%r17776, %r17727, %r17775;
	setp.lt.u32 	%p4455, %r17727, %r17775;
	setp.eq.s32 	%p4456, %r17775, 0;
	selp.b32 	%r17777, %r17767, 0, %p4456;
	selp.b32 	%r17778, 1, %r17777, %p4455;
	mul.lo.s32 	%r17779, %r21907, %r17763;
	add.s32 	%r17780, %r17779, %r17772;
	setp.lt.u32 	%p4457, %r17780, %r17779;
	mul.hi.u32 	%r17781, %r21907, %r17763;
	selp.u32 	%r17782, 1, 0, %p4457;
	add.s32 	%r17783, %r17781, %r17782;
	selp.b32 	%r17784, -2, 0, %p4452;
	add.s32 	%r17785, %r17784, %r17780;
	add.s32 	%r17786, %r17785, %r17778;
	sub.s32 	%r17787, %r17733, %r17786;
	setp.lt.u32 	%p4458, %r17733, %r17786;
	setp.eq.s32 	%p4459, %r17786, 0;
	selp.b32 	%r17788, %r17778, 0, %p4459;
	selp.b32 	%r17789, 1, %r17788, %p4458;
	mul.lo.s32 	%r17790, %r21908, %r17763;
	add.s32 	%r17791, %r17790, %r17783;
	setp.lt.u32 	%p4460, %r17791, %r17790;
	mul.hi.u32 	%r17792, %r21908, %r17763;
	selp.u32 	%r17793, 1, 0, %p4460;
	add.s32 	%r17794, %r17792, %r17793;
	selp.s32 	%r17795, -1, 0, %p4452;
	add.s32 	%r17796, %r17791, %r17795;
	add.s32 	%r17797, %r17796, %r17789;
	sub.s32 	%r17798, %r17739, %r17797;
	setp.lt.u32 	%p4461, %r17739, %r17797;
	setp.eq.s32 	%p4462, %r17797, 0;
	selp.b32 	%r17799, %r17789, 0, %p4462;
	selp.b32 	%r17800, 1, %r17799, %p4461;
	mul.lo.s32 	%r17801, %r2, %r17763;
	add.s32 	%r17802, %r17801, %r17794;
	setp.lt.u32 	%p4463, %r17802, %r17801;
	mul.hi.u32 	%r17803, %r2, %r17763;
	selp.u32 	%r17804, 1, 0, %p4463;
	add.s32 	%r17805, %r17803, %r17804;
	add.s32 	%r17806, %r17802, %r17795;
	add.s32 	%r17807, %r17806, %r17800;
	sub.s32 	%r17808, %r17745, %r17807;
	setp.lt.u32 	%p4464, %r17745, %r17807;
	setp.eq.s32 	%p4465, %r17807, 0;
	selp.b32 	%r17809, %r17800, 0, %p4465;
	selp.b32 	%r17810, 1, %r17809, %p4464;
	mul.lo.s32 	%r17811, %r21910, %r17763;
	add.s32 	%r17812, %r17811, %r17805;
	setp.lt.u32 	%p4466, %r17812, %r17811;
	mul.hi.u32 	%r17813, %r21910, %r17763;
	selp.u32 	%r17814, 1, 0, %p4466;
	add.s32 	%r17815, %r17813, %r17814;
	add.s32 	%r17816, %r17812, %r17795;
	add.s32 	%r17817, %r17816, %r17810;
	sub.s32 	%r17818, %r17751, %r17817;
	setp.lt.u32 	%p4467, %r17751, %r17817;
	setp.eq.s32 	%p4468, %r17817, 0;
	selp.b32 	%r17819, %r17810, 0, %p4468;
	selp.b32 	%r17820, 1, %r17819, %p4467;
	mul.lo.s32 	%r17821, %r21911, %r17763;
	add.s32 	%r17822, %r17821, %r17815;
	setp.lt.u32 	%p4469, %r17822, %r17821;
	mul.hi.u32 	%r17823, %r21911, %r17763;
	selp.u32 	%r17824, 1, 0, %p4469;
	add.s32 	%r17825, %r17823, %r17824;
	add.s32 	%r17826, %r17822, %r17795;
	add.s32 	%r17827, %r17826, %r17820;
	sub.s32 	%r17828, %r17757, %r17827;
	setp.lt.u32 	%p4470, %r17757, %r17827;
	setp.eq.s32 	%p4471, %r17827, 0;
	selp.b32 	%r17829, %r17820, 0, %p4471;
	selp.b32 	%r17830, 1, %r17829, %p4470;
	mad.lo.s32 	%r17831, %r21912, %r17763, %r17825;
	add.s32 	%r17832, %r17831, %r17795;
	add.s32 	%r17833, %r17832, %r17830;
	add.s32 	%r17834, %r17641, %r17759;
	add.s32 	%r17835, %r17711, %r17833;
	sub.s32 	%r17836, %r17834, %r17835;
	sub.s32 	%r21785, %r17766, %r14968;
	setp.ge.u32 	%p4472, %r21785, %r17766;
	and.pred  	%p4473, %p4472, %p4256;
	selp.u32 	%r17837, 1, 0, %p4473;
	add.s32 	%r17839, %r17837, %r14970;
	sub.s32 	%r21786, %r17776, %r17839;
	setp.lt.u32 	%p4474, %r21786, %r17776;
	setp.eq.s32 	%p4475, %r17839, 0;
	selp.b32 	%r17840, %r17837, 1, %p4475;
	selp.b32 	%r17841, 0, %r17840, %p4474;
	add.s32 	%r17843, %r17841, %r14974;
	sub.s32 	%r21787, %r17787, %r17843;
	setp.lt.u32 	%p4476, %r21787, %r17787;
	setp.eq.s32 	%p4477, %r17843, 0;
	selp.b32 	%r17844, %r17841, 1, %p4477;
	selp.b32 	%r17845, 0, %r17844, %p4476;
	add.s32 	%r17847, %r17845, %r14978;
	sub.s32 	%r21788, %r17798, %r17847;
	setp.lt.u32 	%p4478, %r21788, %r17798;
	setp.eq.s32 	%p4479, %r17847, 0;
	selp.b32 	%r17848, %r17845, 1, %p4479;
	selp.b32 	%r17849, 0, %r17848, %p4478;
	cvt.u32.u64 	%r17850, %rd19;
	add.s32 	%r17851, %r17849, %r17850;
	sub.s32 	%r21789, %r17808, %r17851;
	setp.lt.u32 	%p4480, %r21789, %r17808;
	setp.eq.s32 	%p4481, %r17851, 0;
	selp.b32 	%r17852, %r17849, 1, %p4481;
	selp.b32 	%r17853, 0, %r17852, %p4480;
	{ .reg .b32 tmp; mov.b64 {tmp, %r17854}, %rd19; }
	add.s32 	%r17855, %r17853, %r17854;
	sub.s32 	%r21790, %r17818, %r17855;
	setp.lt.u32 	%p4482, %r21790, %r17818;
	setp.eq.s32 	%p4483, %r17855, 0;
	selp.b32 	%r17856, %r17853, 1, %p4483;
	selp.b32 	%r17857, 0, %r17856, %p4482;
	cvt.u32.u64 	%r17858, %rd20;
	add.s32 	%r17859, %r17857, %r17858;
	sub.s32 	%r21791, %r17828, %r17859;
	setp.lt.u32 	%p4484, %r21791, %r17828;
	setp.eq.s32 	%p4485, %r17859, 0;
	selp.b32 	%r17860, %r17857, 1, %p4485;
	selp.b32 	%r17861, 0, %r17860, %p4484;
	{ .reg .b32 tmp; mov.b64 {tmp, %r17862}, %rd20; }
	add.s32 	%r17863, %r17861, %r17862;
	sub.s32 	%r21792, %r17836, %r17863;
	setp.lt.u32 	%p4486, %r21792, %r17836;
	or.b32  	%r17864, %r17863, %r17861;
	setp.eq.s32 	%p4487, %r17864, 0;
	or.pred  	%p4488, %p4486, %p4487;
	@%p4488 bra 	$L__BB0_142;
	add.s32 	%r21785, %r21905, %r21785;
	setp.lt.u32 	%p4489, %r21785, %r21905;
	selp.u32 	%r17865, 1, 0, %p4489;
	add.s32 	%r17866, %r1, %r17865;
	add.s32 	%r21786, %r17866, %r21786;
	setp.lt.u32 	%p4490, %r21786, %r1;
	setp.eq.s32 	%p4491, %r21786, %r1;
	selp.b32 	%r17867, %r17865, 0, %p4491;
	selp.b32 	%r17868, 1, %r17867, %p4490;
	add.s32 	%r17869, %r21907, %r17868;
	add.s32 	%r21787, %r17869, %r21787;
	setp.lt.u32 	%p4492, %r21787, %r21907;
	setp.eq.s32 	%p4493, %r21787, %r21907;
	selp.b32 	%r17870, %r17868, 0, %p4493;
	selp.b32 	%r17871, 1, %r17870, %p4492;
	add.s32 	%r17872, %r21908, %r17871;
	add.s32 	%r21788, %r17872, %r21788;
	setp.lt.u32 	%p4494, %r21788, %r21908;
	setp.eq.s32 	%p4495, %r21788, %r21908;
	selp.b32 	%r17873, %r17871, 0, %p4495;
	selp.b32 	%r17874, 1, %r17873, %p4494;
	add.s32 	%r17875, %r2, %r17874;
	add.s32 	%r21789, %r17875, %r21789;
	setp.lt.u32 	%p4496, %r21789, %r2;
	setp.eq.s32 	%p4497, %r21789, %r2;
	selp.b32 	%r17876, %r17874, 0, %p4497;
	selp.b32 	%r17877, 1, %r17876, %p4496;
	add.s32 	%r17878, %r21910, %r17877;
	add.s32 	%r21790, %r17878, %r21790;
	setp.lt.u32 	%p4498, %r21790, %r21910;
	setp.eq.s32 	%p4499, %r21790, %r21910;
	selp.b32 	%r17879, %r17877, 0, %p4499;
	selp.b32 	%r17880, 1, %r17879, %p4498;
	add.s32 	%r17881, %r21911, %r17880;
	add.s32 	%r21791, %r17881, %r21791;
	setp.lt.u32 	%p4500, %r21791, %r21911;
	setp.eq.s32 	%p4501, %r21791, %r21911;
	selp.b32 	%r17882, %r17880, 0, %p4501;
	selp.b32 	%r17883, 1, %r17882, %p4500;
	add.s32 	%r17884, %r21912, %r17883;
	add.s32 	%r21792, %r17884, %r21792;
$L__BB0_142:
	add.s32 	%r21848, %r21769, -385357720;
	setp.lt.u32 	%p4502, %r21769, 385357720;
	selp.b32 	%r17885, -1509065052, -1509065051, %p4502;
	add.s32 	%r21847, %r17885, %r21770;
	setp.lt.u32 	%p4503, %r21847, %r17885;
	selp.b32 	%r17886, -768485593, -768485594, %p4503;
	add.s32 	%r21846, %r17886, %r21771;
	setp.lt.u32 	%p4504, %r21846, %r17886;
	selp.b32 	%r17887, -43777243, -43777244, %p4504;
	add.s32 	%r21845, %r17887, %r21772;
	setp.lt.u32 	%p4505, %r21845, %r17887;
	selp.b32 	%r17888, 830010617, 830010616, %p4505;
	add.s32 	%r21844, %r17888, %r21773;
	setp.lt.u32 	%p4506, %r21844, %r17888;
	selp.b32 	%r17889, -1436574357, -1436574358, %p4506;
	add.s32 	%r21843, %r17889, %r21774;
	setp.lt.u32 	%p4507, %r21843, %r17889;
	selp.b32 	%r17890, 102974548, 102974547, %p4507;
	add.s32 	%r21842, %r17890, %r21775;
	setp.lt.u32 	%p4508, %r21842, %r17890;
	selp.b32 	%r17891, -2042521214, -2042521215, %p4508;
	add.s32 	%r21841, %r17891, %r21776;
	setp.lt.u32 	%p4509, %r21841, %r17891;
	@%p4509 bra 	$L__BB0_144;
	add.s32 	%r21848, %r21905, %r21848;
	setp.lt.u32 	%p4510, %r21848, %r21905;
	selp.u32 	%r17892, 1, 0, %p4510;
	add.s32 	%r17893, %r1, %r17892;
	add.s32 	%r21847, %r17893, %r21847;
	setp.lt.u32 	%p4511, %r21847, %r1;
	setp.eq.s32 	%p4512, %r21847, %r1;
	selp.b32 	%r17894, %r17892, 0, %p4512;
	selp.b32 	%r17895, 1, %r17894, %p4511;
	add.s32 	%r17896, %r21907, %r17895;
	add.s32 	%r21846, %r17896, %r21846;
	setp.lt.u32 	%p4513, %r21846, %r21907;
	setp.eq.s32 	%p4514, %r21846, %r21907;
	selp.b32 	%r17897, %r17895, 0, %p4514;
	selp.b32 	%r17898, 1, %r17897, %p4513;
	add.s32 	%r17899, %r21908, %r17898;
	add.s32 	%r21845, %r17899, %r21845;
	setp.lt.u32 	%p4515, %r21845, %r21908;
	setp.eq.s32 	%p4516, %r21845, %r21908;
	selp.b32 	%r17900, %r17898, 0, %p4516;
	selp.b32 	%r17901, 1, %r17900, %p4515;
	add.s32 	%r17902, %r2, %r17901;
	add.s32 	%r21844, %r17902, %r21844;
	setp.lt.u32 	%p4517, %r21844, %r2;
	setp.eq.s32 	%p4518, %r21844, %r2;
	selp.b32 	%r17903, %r17901, 0, %p4518;
	selp.b32 	%r17904, 1, %r17903, %p4517;
	add.s32 	%r17905, %r21910, %r17904;
	add.s32 	%r21843, %r17905, %r21843;
	setp.lt.u32 	%p4519, %r21843, %r21910;
	setp.eq.s32 	%p4520, %r21843, %r21910;
	selp.b32 	%r17906, %r17904, 0, %p4520;
	selp.b32 	%r17907, 1, %r17906, %p4519;
	add.s32 	%r17908, %r21911, %r17907;
	add.s32 	%r21842, %r17908, %r21842;
	setp.lt.u32 	%p4521, %r21842, %r21911;
	setp.eq.s32 	%p4522, %r21842, %r21911;
	selp.b32 	%r17909, %r17907, 0, %p4522;
	selp.b32 	%r17910, 1, %r17909, %p4521;
	add.s32 	%r17911, %r21912, %r17910;
	add.s32 	%r21841, %r17911, %r21841;
$L__BB0_144:
	mov.b32 	%r21833, 1;
	mov.b32 	%r21857, 0;
	mov.u32 	%r21801, %r21905;
	mov.u32 	%r21802, %r1;
	mov.u32 	%r21803, %r21907;
	mov.u32 	%r21804, %r21908;
	mov.u32 	%r21805, %r2;
	mov.u32 	%r21806, %r21910;
	mov.u32 	%r21807, %r21911;
	mov.u32 	%r21808, %r21912;
	mov.u32 	%r21858, %r21857;
	mov.u32 	%r21859, %r21857;
	mov.u32 	%r21860, %r21857;
	mov.u32 	%r21861, %r21857;
	mov.u32 	%r21862, %r21857;
	mov.u32 	%r21863, %r21857;
	mov.u32 	%r21864, %r21857;
	mov.u32 	%r21834, %r21857;
	mov.u32 	%r21835, %r21857;
	mov.u32 	%r21836, %r21857;
	mov.u32 	%r21837, %r21857;
	mov.u32 	%r21838, %r21857;
	mov.u32 	%r21839, %r21857;
	mov.u32 	%r21840, %r21857;
$L__BB0_145:
	or.b32  	%r17914, %r21848, %r21847;
	or.b32  	%r17915, %r17914, %r21846;
	or.b32  	%r17916, %r17915, %r21845;
	or.b32  	%r17917, %r17916, %r21844;
	or.b32  	%r17918, %r17917, %r21843;
	or.b32  	%r17919, %r17918, %r21842;
	or.b32  	%r17920, %r17919, %r21841;
	setp.eq.s32 	%p4523, %r17920, 0;
	@%p4523 bra 	$L__BB0_157;
	and.b32  	%r17921, %r21848, 1;
	setp.eq.b32 	%p4524, %r17921, 1;
	@%p4524 bra 	$L__BB0_147;
	bra.uni 	$L__BB0_153;
$L__BB0_147:
	and.b32  	%r17924, %r21801, 1;
	setp.eq.b32 	%p4529, %r17924, 1;
	@%p4529 bra 	$L__BB0_151;
$L__BB0_148:
	shf.l.wrap.b32 	%r21801, %r21801, %r21802, 31;
	shf.l.wrap.b32 	%r21802, %r21802, %r21803, 31;
	shf.l.wrap.b32 	%r21803, %r21803, %r21804, 31;
	shf.l.wrap.b32 	%r21804, %r21804, %r21805, 31;
	shf.l.wrap.b32 	%r21805, %r21805, %r21806, 31;
	shf.l.wrap.b32 	%r21806, %r21806, %r21807, 31;
	shf.l.wrap.b32 	%r21807, %r21807, %r21808, 31;
	shr.u32 	%r21808, %r21808, 1;
	and.b32  	%r17925, %r21857, 1;
	setp.eq.b32 	%p4530, %r17925, 1;
	not.pred 	%p4531, %p4530;
	@%p4531 bra 	$L__BB0_150;
	add.s32 	%r21857, %r21905, %r21857;
	add.s32 	%r21858, %r1, %r21858;
	add.s32 	%r21859, %r21907, %r21859;
	add.s32 	%r21860, %r21908, %r21860;
	add.s32 	%r21861, %r2, %r21861;
	add.s32 	%r21862, %r21910, %r21862;
	add.s32 	%r21863, %r21911, %r21863;
	add.s32 	%r21864, %r21912, %r21864;
$L__BB0_150:
	shf.l.wrap.b32 	%r21857, %r21857, %r21858, 31;
	shf.l.wrap.b32 	%r21858, %r21858, %r21859, 31;
	shf.l.wrap.b32 	%r21859, %r21859, %r21860, 31;
	shf.l.wrap.b32 	%r21860, %r21860, %r21861, 31;
	shf.l.wrap.b32 	%r21861, %r21861, %r21862, 31;
	shf.l.wrap.b32 	%r21862, %r21862, %r21863, 31;
	shf.l.wrap.b32 	%r21863, %r21863, %r21864, 31;
	shr.u32 	%r21864, %r21864, 1;
	and.b32  	%r17926, %r21801, 1;
	setp.eq.b32 	%p4532, %r17926, 1;
	not.pred 	%p4533, %p4532;
	@%p4533 bra 	$L__BB0_148;
$L__BB0_151:
	setp.lt.u32 	%p4534, %r21848, %r21801;
	selp.u32 	%r2178, 1, 0, %p4534;
	setp.gt.u32 	%p4535, %r21848, %r21801;
	selp.u32 	%r2179, 1, 0, %p4535;
	setp.lt.u32 	%p4536, %r21847, %r21802;
	selp.b32 	%r17927, 2, 0, %p4536;
	setp.gt.u32 	%p4537, %r21847, %r21802;
	selp.b32 	%r17928, 2, 0, %p4537;
	setp.lt.u32 	%p4538, %r21846, %r21803;
	selp.b32 	%r17929, 4, 0, %p4538;
	or.b32  	%r17930, %r17927, %r17929;
	setp.gt.u32 	%p4539, %r21846, %r21803;
	selp.b32 	%r17931, 4, 0, %p4539;
	or.b32  	%r17932, %r17928, %r17931;
	setp.lt.u32 	%p4540, %r21845, %r21804;
	selp.b32 	%r17933, 8, 0, %p4540;
	or.b32  	%r17934, %r17930, %r17933;
	setp.gt.u32 	%p4541, %r21845, %r21804;
	selp.b32 	%r17935, 8, 0, %p4541;
	or.b32  	%r17936, %r17932, %r17935;
	setp.lt.u32 	%p4542, %r21844, %r21805;
	selp.b32 	%r17937, 16, 0, %p4542;
	or.b32  	%r17938, %r17934, %r17937;
	setp.gt.u32 	%p4543, %r21844, %r21805;
	selp.b32 	%r17939, 16, 0, %p4543;
	or.b32  	%r17940, %r17936, %r17939;
	setp.lt.u32 	%p4544, %r21843, %r21806;
	selp.b32 	%r17941, 32, 0, %p4544;
	or.b32  	%r17942, %r17938, %r17941;
	setp.gt.u32 	%p4545, %r21843, %r21806;
	selp.b32 	%r17943, 32, 0, %p4545;
	or.b32  	%r17944, %r17940, %r17943;
	setp.lt.u32 	%p4546, %r21842, %r21807;
	selp.b32 	%r17945, 64, 0, %p4546;
	or.b32  	%r17946, %r17942, %r17945;
	setp.gt.u32 	%p4547, %r21842, %r21807;
	selp.b32 	%r17947, 64, 0, %p4547;
	or.b32  	%r17948, %r17944, %r17947;
	setp.lt.u32 	%p4548, %r21841, %r21808;
	selp.b32 	%r17949, 128, 0, %p4548;
	or.b32  	%r17950, %r17946, %r17949;
	or.b32  	%r17951, %r17950, %r2178;
	setp.gt.u32 	%p4549, %r21841, %r21808;
	selp.b32 	%r17952, 128, 0, %p4549;
	or.b32  	%r17953, %r17948, %r17952;
	or.b32  	%r17954, %r17953, %r2179;
	setp.lt.u32 	%p4550, %r17954, %r17951;
	@%p4550 bra 	$L__BB0_156;
	sub.s32 	%r21848, %r21848, %r21801;
	add.s32 	%r17955, %r21802, %r2178;
	sub.s32 	%r2181, %r21847, %r17955;
	setp.lt.u32 	%p4551, %r21847, %r17955;
	setp.eq.s32 	%p4552, %r17955, 0;
	selp.b32 	%r17956, %r2178, 0, %p4552;
	selp.b32 	%r17957, 1, %r17956, %p4551;
	add.s32 	%r17958, %r21803, %r17957;
	sub.s32 	%r2182, %r21846, %r17958;
	setp.lt.u32 	%p4553, %r21846, %r17958;
	setp.eq.s32 	%p4554, %r17958, 0;
	selp.b32 	%r17959, %r17957, 0, %p4554;
	selp.b32 	%r17960, 1, %r17959, %p4553;
	add.s32 	%r17961, %r21804, %r17960;
	sub.s32 	%r2183, %r21845, %r17961;
	setp.lt.u32 	%p4555, %r21845, %r17961;
	setp.eq.s32 	%p4556, %r17961, 0;
	selp.b32 	%r17962, %r17960, 0, %p4556;
	selp.b32 	%r17963, 1, %r17962, %p4555;
	add.s32 	%r17964, %r21805, %r17963;
	sub.s32 	%r2184, %r21844, %r17964;
	setp.lt.u32 	%p4557, %r21844, %r17964;
	setp.eq.s32 	%p4558, %r17964, 0;
	selp.b32 	%r17965, %r17963, 0, %p4558;
	selp.b32 	%r17966, 1, %r17965, %p4557;
	add.s32 	%r17967, %r21806, %r17966;
	sub.s32 	%r2185, %r21843, %r17967;
	setp.lt.u32 	%p4559, %r21843, %r17967;
	setp.eq.s32 	%p4560, %r17967, 0;
	selp.b32 	%r17968, %r17966, 0, %p4560;
	selp.b32 	%r17969, 1, %r17968, %p4559;
	add.s32 	%r17970, %r21807, %r17969;
	sub.s32 	%r2186, %r21842, %r17970;
	setp.lt.u32 	%p4561, %r21842, %r17970;
	setp.eq.s32 	%p4562, %r17970, 0;
	selp.b32 	%r17971, %r17969, 0, %p4562;
	selp.b32 	%r17972, 1, %r17971, %p4561;
	add.s32 	%r17973, %r21808, %r17972;
	sub.s32 	%r21841, %r21841, %r17973;
	add.s32 	%r21833, %r21857, %r21833;
	add.s32 	%r21834, %r21858, %r21834;
	add.s32 	%r21835, %r21859, %r21835;
	add.s32 	%r21836, %r21860, %r21836;
	add.s32 	%r21837, %r21861, %r21837;
	add.s32 	%r21838, %r21862, %r21838;
	add.s32 	%r21839, %r21863, %r21839;
	add.s32 	%r21840, %r21864, %r21840;
	mov.u32 	%r21842, %r2186;
	mov.u32 	%r21843, %r2185;
	mov.u32 	%r21844, %r2184;
	mov.u32 	%r21845, %r2183;
	mov.u32 	%r21846, %r2182;
	mov.u32 	%r21847, %r2181;
	bra.uni 	$L__BB0_145;
$L__BB0_153:
	shf.l.wrap.b32 	%r21848, %r21848, %r21847, 31;
	shf.l.wrap.b32 	%r21847, %r21847, %r21846, 31;
	shf.l.wrap.b32 	%r21846, %r21846, %r21845, 31;
	shf.l.wrap.b32 	%r21845, %r21845, %r21844, 31;
	shf.l.wrap.b32 	%r21844, %r21844, %r21843, 31;
	shf.l.wrap.b32 	%r21843, %r21843, %r21842, 31;
	shf.l.wrap.b32 	%r21842, %r21842, %r21841, 31;
	shr.u32 	%r21841, %r21841, 1;
	and.b32  	%r17922, %r21833, 1;
	setp.eq.b32 	%p4525, %r17922, 1;
	not.pred 	%p4526, %p4525;
	@%p4526 bra 	$L__BB0_155;
	add.s32 	%r21833, %r21905, %r21833;
	add.s32 	%r21834, %r1, %r21834;
	add.s32 	%r21835, %r21907, %r21835;
	add.s32 	%r21836, %r21908, %r21836;
	add.s32 	%r21837, %r2, %r21837;
	add.s32 	%r21838, %r21910, %r21838;
	add.s32 	%r21839, %r21911, %r21839;
	add.s32 	%r21840, %r21912, %r21840;
$L__BB0_155:
	shf.l.wrap.b32 	%r21833, %r21833, %r21834, 31;
	shf.l.wrap.b32 	%r21834, %r21834, %r21835, 31;
	shf.l.wrap.b32 	%r21835, %r21835, %r21836, 31;
	shf.l.wrap.b32 	%r21836, %r21836, %r21837, 31;
	shf.l.wrap.b32 	%r21837, %r21837, %r21838, 31;
	shf.l.wrap.b32 	%r21838, %r21838, %r21839, 31;
	shf.l.wrap.b32 	%r21839, %r21839, %r21840, 31;
	shr.u32 	%r21840, %r21840, 1;
	and.b32  	%r17923, %r21848, 1;
	setp.eq.b32 	%p4527, %r17923, 1;
	not.pred 	%p4528, %p4527;
	@%p4528 bra 	$L__BB0_153;
	bra.uni 	$L__BB0_147;
$L__BB0_156:
	sub.s32 	%r21801, %r21801, %r21848;
	add.s32 	%r17974, %r21847, %r2179;
	sub.s32 	%r2197, %r21802, %r17974;
	setp.lt.u32 	%p4563, %r21802, %r17974;
	setp.eq.s32 	%p4564, %r17974, 0;
	selp.b32 	%r17975, %r2179, 0, %p4564;
	selp.b32 	%r17976, 1, %r17975, %p4563;
	add.s32 	%r17977, %r21846, %r17976;
	sub.s32 	%r2198, %r21803, %r17977;
	setp.lt.u32 	%p4565, %r21803, %r17977;
	setp.eq.s32 	%p4566, %r17977, 0;
	selp.b32 	%r17978, %r17976, 0, %p4566;
	selp.b32 	%r17979, 1, %r17978, %p4565;
	add.s32 	%r17980, %r21845, %r17979;
	sub.s32 	%r2199, %r21804, %r17980;
	setp.lt.u32 	%p4567, %r21804, %r17980;
	setp.eq.s32 	%p4568, %r17980, 0;
	selp.b32 	%r17981, %r17979, 0, %p4568;
	selp.b32 	%r17982, 1, %r17981, %p4567;
	add.s32 	%r17983, %r21844, %r17982;
	sub.s32 	%r2200, %r21805, %r17983;
	setp.lt.u32 	%p4569, %r21805, %r17983;
	setp.eq.s32 	%p4570, %r17983, 0;
	selp.b32 	%r17984, %r17982, 0, %p4570;
	selp.b32 	%r17985, 1, %r17984, %p4569;
	add.s32 	%r17986, %r21843, %r17985;
	sub.s32 	%r2201, %r21806, %r17986;
	setp.lt.u32 	%p4571, %r21806, %r17986;
	setp.eq.s32 	%p4572, %r17986, 0;
	selp.b32 	%r17987, %r17985, 0, %p4572;
	selp.b32 	%r17988, 1, %r17987, %p4571;
	add.s32 	%r17989, %r21842, %r17988;
	sub.s32 	%r2202, %r21807, %r17989;
	setp.lt.u32 	%p4573, %r21807, %r17989;
	setp.eq.s32 	%p4574, %r17989, 0;
	selp.b32 	%r17990, %r17988, 0, %p4574;
	selp.b32 	%r17991, 1, %r17990, %p4573;
	add.s32 	%r17992, %r21841, %r17991;
	sub.s32 	%r21808, %r21808, %r17992;
	add.s32 	%r21857, %r21833, %r21857;
	add.s32 	%r21858, %r21834, %r21858;
	add.s32 	%r21859, %r21835, %r21859;
	add.s32 	%r21860, %r21836, %r21860;
	add.s32 	%r21861, %r21837, %r21861;
	add.s32 	%r21862, %r21838, %r21862;
	add.s32 	%r21863, %r21839, %r21863;
	add.s32 	%r21864, %r21840, %r21864;
	mov.u32 	%r21802, %r2197;
	mov.u32 	%r21803, %r2198;
	mov.u32 	%r21804, %r2199;
	mov.u32 	%r21805, %r2200;
	mov.u32 	%r21806, %r2201;
	mov.u32 	%r21807, %r2202;
	bra.uni 	$L__BB0_145;
$L__BB0_157:
	setp.lt.u32 	%p4575, %r21905, %r21857;
	selp.u32 	%r17993, 1, 0, %p4575;
	add.s32 	%r17994, %r21858, %r17993;
	sub.s32 	%r2212, %r1, %r17994;
	setp.lt.u32 	%p4576, %r1, %r17994;
	setp.eq.s32 	%p4577, %r17994, 0;
	selp.b32 	%r17995, %r17993, 0, %p4577;
	selp.b32 	%r17996, 1, %r17995, %p4576;
	add.s32 	%r17997, %r21859, %r17996;
	sub.s32 	%r2213, %r21907, %r17997;
	setp.lt.u32 	%p4578, %r21907, %r17997;
	setp.eq.s32 	%p4579, %r17997, 0;
	selp.b32 	%r17998, %r17996, 0, %p4579;
	selp.b32 	%r17999, 1, %r17998, %p4578;
	add.s32 	%r18000, %r21860, %r17999;
	sub.s32 	%r2214, %r21908, %r18000;
	setp.lt.u32 	%p4580, %r21908, %r18000;
	setp.eq.s32 	%p4581, %r18000, 0;
	selp.b32 	%r18001, %r17999, 0, %p4581;
	selp.b32 	%r18002, 1, %r18001, %p4580;
	add.s32 	%r18003, %r21861, %r18002;
	sub.s32 	%r2215, %r2, %r18003;
	setp.lt.u32 	%p4582, %r2, %r18003;
	setp.eq.s32 	%p4583, %r18003, 0;
	selp.b32 	%r18004, %r18002, 0, %p4583;
	selp.b32 	%r18005, 1, %r18004, %p4582;
	add.s32 	%r18006, %r21862, %r18005;
	sub.s32 	%r2216, %r21910, %r18006;
	setp.lt.u32 	%p4584, %r21910, %r18006;
	setp.eq.s32 	%p4585, %r18006, 0;
	selp.b32 	%r18007, %r18005, 0, %p4585;
	selp.b32 	%r18008, 1, %r18007, %p4584;
	add.s32 	%r18009, %r21863, %r18008;
	sub.s32 	%r2217, %r21911, %r18009;
	setp.lt.u32 	%p4586, %r21911, %r18009;
	setp.eq.s32 	%p4587, %r18009, 0;
	selp.b32 	%r18010, %r18008, 0, %p4587;
	selp.b32 	%r18011, 1, %r18010, %p4586;
	add.s32 	%r2218, %r21864, %r18011;
	add.s32 	%r21888, %r21785, 82783048;
	setp.lt.u32 	%p4588, %r21785, -82783048;
	selp.b32 	%r18012, 1673015152, 1673015153, %p4588;
	add.s32 	%r21887, %r18012, %r21786;
	setp.lt.u32 	%p4589, %r21887, %r18012;
	selp.b32 	%r18013, 1501211623, 1501211622, %p4589;
	add.s32 	%r21886, %r18013, %r21787;
	setp.lt.u32 	%p4590, %r21886, %r18013;
	selp.b32 	%r18014, 48778168, 48778167, %p4590;
	add.s32 	%r21885, %r18014, %r21788;
	setp.lt.u32 	%p4591, %r21885, %r18014;
	selp.b32 	%r18015, -235997352, -235997353, %p4591;
	add.s32 	%r21884, %r18015, %r21789;
	setp.lt.u32 	%p4592, %r21884, %r18015;
	selp.b32 	%r18016, -1571093500, -1571093501, %p4592;
	add.s32 	%r21883, %r18016, %r21790;
	setp.lt.u32 	%p4593, %r21883, %r18016;
	selp.b32 	%r18017, -648266853, -648266854, %p4593;
	add.s32 	%r21882, %r18017, %r21791;
	setp.lt.u32 	%p4594, %r21882, %r18017;
	selp.b32 	%r18018, -1211816567, -1211816568, %p4594;
	add.s32 	%r21881, %r18018, %r21792;
	setp.lt.u32 	%p4595, %r21881, %r18018;
	@%p4595 bra 	$L__BB0_159;
	add.s32 	%r21888, %r21905, %r21888;
	setp.lt.u32 	%p4596, %r21888, %r21905;
	selp.u32 	%r18019, 1, 0, %p4596;
	add.s32 	%r18020, %r1, %r18019;
	add.s32 	%r21887, %r18020, %r21887;
	setp.lt.u32 	%p4597, %r21887, %r1;
	setp.eq.s32 	%p4598, %r21887, %r1;
	selp.b32 	%r18021, %r18019, 0, %p4598;
	selp.b32 	%r18022, 1, %r18021, %p4597;
	add.s32 	%r18023, %r21907, %r18022;
	add.s32 	%r21886, %r18023, %r21886;
	setp.lt.u32 	%p4599, %r21886, %r21907;
	setp.eq.s32 	%p4600, %r21886, %r21907;
	selp.b32 	%r18024, %r18022, 0, %p4600;
	selp.b32 	%r18025, 1, %r18024, %p4599;
	add.s32 	%r18026, %r21908, %r18025;
	add.s32 	%r21885, %r18026, %r21885;
	setp.lt.u32 	%p4601, %r21885, %r21908;
	setp.eq.s32 	%p4602, %r21885, %r21908;
	selp.b32 	%r18027, %r18025, 0, %p4602;
	selp.b32 	%r18028, 1, %r18027, %p4601;
	add.s32 	%r18029, %r2, %r18028;
	add.s32 	%r21884, %r18029, %r21884;
	setp.lt.u32 	%p4603, %r21884, %r2;
	setp.eq.s32 	%p4604, %r21884, %r2;
	selp.b32 	%r18030, %r18028, 0, %p4604;
	selp.b32 	%r18031, 1, %r18030, %p4603;
	add.s32 	%r18032, %r21910, %r18031;
	add.s32 	%r21883, %r18032, %r21883;
	setp.lt.u32 	%p4605, %r21883, %r21910;
	setp.eq.s32 	%p4606, %r21883, %r21910;
	selp.b32 	%r18033, %r18031, 0, %p4606;
	selp.b32 	%r18034, 1, %r18033, %p4605;
	add.s32 	%r18035, %r21911, %r18034;
	add.s32 	%r21882, %r18035, %r21882;
	setp.lt.u32 	%p4607, %r21882, %r21911;
	setp.eq.s32 	%p4608, %r21882, %r21911;
	selp.b32 	%r18036, %r18034, 0, %p4608;
	selp.b32 	%r18037, 1, %r18036, %p4607;
	add.s32 	%r18038, %r21912, %r18037;
	add.s32 	%r21881, %r18038, %r21881;
$L__BB0_159:
	ld.param.u64 	%rd64, [profanity_init_param_0];
	sub.s32 	%r18039, %r21905, %r21857;
	sub.s32 	%r18040, %r21912, %r2218;
	mul.lo.s32 	%r18041, %r18039, %r21881;
	mul.hi.u32 	%r18042, %r18039, %r21881;
	mul.lo.s32 	%r18043, %r2212, %r21881;
	add.s32 	%r18044, %r18043, %r18042;
	setp.lt.u32 	%p4609, %r18044, %r18043;
	mul.hi.u32 	%r18045, %r2212, %r21881;
	selp.u32 	%r18046, 1, 0, %p4609;
	add.s32 	%r18047, %r18045, %r18046;
	mul.lo.s32 	%r18048, %r2213, %r21881;
	add.s32 	%r18049, %r18048, %r18047;
	setp.lt.u32 	%p4610, %r18049, %r18048;
	mul.hi.u32 	%r18050, %r2213, %r21881;
	selp.u32 	%r18051, 1, 0, %p4610;
	add.s32 	%r18052, %r18050, %r18051;
	mul.lo.s32 	%r18053, %r2214, %r21881;
	add.s32 	%r18054, %r18053, %r18052;
	setp.lt.u32 	%p4611, %r18054, %r18053;
	mul.hi.u32 	%r18055, %r2214, %r21881;
	selp.u32 	%r18056, 1, 0, %p4611;
	add.s32 	%r18057, %r18055, %r18056;
	mul.lo.s32 	%r18058, %r2215, %r21881;
	add.s32 	%r18059, %r18058, %r18057;
	setp.lt.u32 	%p4612, %r18059, %r18058;
	mul.hi.u32 	%r18060, %r2215, %r21881;
	selp.u32 	%r18061, 1, 0, %p4612;
	add.s32 	%r18062, %r18060, %r18061;
	mul.lo.s32 	%r18063, %r2216, %r21881;
	add.s32 	%r18064, %r18063, %r18062;
	setp.lt.u32 	%p4613, %r18064, %r18063;
	mul.hi.u32 	%r18065, %r2216, %r21881;
	selp.u32 	%r18066, 1, 0, %p4613;
	add.s32 	%r18067, %r18065, %r18066;
	mul.lo.s32 	%r18068, %r2217, %r21881;
	add.s32 	%r18069, %r18068, %r18067;
	setp.lt.u32 	%p4614, %r18069, %r18068;
	mul.hi.u32 	%r18070, %r2217, %r21881;
	selp.u32 	%r18071, 1, 0, %p4614;
	add.s32 	%r18072, %r18070, %r18071;
	mul.lo.s32 	%r18073, %r18040, %r21881;
	add.s32 	%r18074, %r18073, %r18072;
	setp.lt.u32 	%p4615, %r18074, %r18073;
	mul.hi.u32 	%r18075, %r18040, %r21881;
	selp.u32 	%r18076, 1, 0, %p4615;
	add.s32 	%r18077, %r18075, %r18076;
	mul.lo.s32 	%r18078, %r21905, %r18077;
	mul.hi.u32 	%r18079, %r21905, %r18077;
	sub.s32 	%r18080, %r18041, %r18078;
	setp.lt.u32 	%p4616, %r18041, %r18078;
	selp.u32 	%r18081, 1, 0, %p4616;
	mul.lo.s32 	%r18082, %r1, %r18077;
	add.s32 	%r18083, %r18082, %r18079;
	setp.lt.u32 	%p4617, %r18083, %r18082;
	mul.hi.u32 	%r18084, %r1, %r18077;
	selp.u32 	%r18085, 1, 0, %p4617;
	add.s32 	%r18086, %r18084, %r18085;
	add.s32 	%r18087, %r18083, %r18081;
	sub.s32 	%r18088, %r18044, %r18087;
	setp.lt.u32 	%p4618, %r18044, %r18087;
	setp.eq.s32 	%p4619, %r18087, 0;
	selp.b32 	%r18089, %r18081, 0, %p4619;
	selp.b32 	%r18090, 1, %r18089, %p4618;
	mul.lo.s32 	%r18091, %r21907, %r18077;
	add.s32 	%r18092, %r18091, %r18086;
	setp.lt.u32 	%p4620, %r18092, %r18091;
	mul.hi.u32 	%r18093, %r21907, %r18077;
	selp.u32 	%r18094, 1, 0, %p4620;
	add.s32 	%r18095, %r18093, %r18094;
	add.s32 	%r18096, %r18092, %r18090;
	sub.s32 	%r18097, %r18049, %r18096;
	setp.lt.u32 	%p4621, %r18049, %r18096;
	setp.eq.s32 	%p4622, %r18096, 0;
	selp.b32 	%r18098, %r18090, 0, %p4622;
	selp.b32 	%r18099, 1, %r18098, %p4621;
	mul.lo.s32 	%r18100, %r21908, %r18077;
	add.s32 	%r18101, %r18100, %r18095;
	setp.lt.u32 	%p4623, %r18101, %r18100;
	mul.hi.u32 	%r18102, %r21908, %r18077;
	selp.u32 	%r18103, 1, 0, %p4623;
	add.s32 	%r18104, %r18102, %r18103;
	add.s32 	%r18105, %r18101, %r18099;
	sub.s32 	%r18106, %r18054, %r18105;
	setp.lt.u32 	%p4624, %r18054, %r18105;
	setp.eq.s32 	%p4625, %r18105, 0;
	selp.b32 	%r18107, %r18099, 0, %p4625;
	selp.b32 	%r18108, 1, %r18107, %p4624;
	mul.lo.s32 	%r18109, %r2, %r18077;
	add.s32 	%r18110, %r18109, %r18104;
	setp.lt.u32 	%p4626, %r18110, %r18109;
	mul.hi.u32 	%r18111, %r2, %r18077;
	selp.u32 	%r18112, 1, 0, %p4626;
	add.s32 	%r18113, %r18111, %r18112;
	add.s32 	%r18114, %r18110, %r18108;
	sub.s32 	%r18115, %r18059, %r18114;
	setp.lt.u32 	%p4627, %r18059, %r18114;
	setp.eq.s32 	%p4628, %r18114, 0;
	selp.b32 	%r18116, %r18108, 0, %p4628;
	selp.b32 	%r18117, 1, %r18116, %p4627;
	mul.lo.s32 	%r18118, %r21910, %r18077;
	add.s32 	%r18119, %r18118, %r18113;
	setp.lt.u32 	%p4629, %r18119, %r18118;
	mul.hi.u32 	%r18120, %r21910, %r18077;
	selp.u32 	%r18121, 1, 0, %p4629;
	add.s32 	%r18122, %r18120, %r18121;
	add.s32 	%r18123, %r18119, %r18117;
	sub.s32 	%r18124, %r18064, %r18123;
	setp.lt.u32 	%p4630, %r18064, %r18123;
	setp.eq.s32 	%p4631, %r18123, 0;
	selp.b32 	%r18125, %r18117, 0, %p4631;
	selp.b32 	%r18126, 1, %r18125, %p4630;
	mul.lo.s32 	%r18127, %r21911, %r18077;
	add.s32 	%r18128, %r18127, %r18122;
	setp.lt.u32 	%p4632, %r18128, %r18127;
	mul.hi.u32 	%r18129, %r21911, %r18077;
	selp.u32 	%r18130, 1, 0, %p4632;
	add.s32 	%r18131, %r18129, %r18130;
	add.s32 	%r18132, %r18128, %r18126;
	setp.gt.u32 	%p4633, %r18132, %r18069;
	setp.eq.s32 	%p4634, %r18132, 0;
	selp.b32 	%r18133, %r18126, 0, %p4634;
	selp.b32 	%r18134, 1, %r18133, %p4633;
	mad.lo.s32 	%r18135, %r21912, %r18077, %r18131;
	add.s32 	%r18136, %r18135, %r18134;
	sub.s32 	%r18137, %r18074, %r18136;
	mul.lo.s32 	%r18138, %r18039, %r21882;
	mul.hi.u32 	%r18139, %r18039, %r21882;
	mul.lo.s32 	%r18140, %r2212, %r21882;
	add.s32 	%r18141, %r18140, %r18139;
	setp.lt.u32 	%p4635, %r18141, %r18140;
	mul.hi.u32 	%r18142, %r2212, %r21882;
	selp.u32 	%r18143, 1, 0, %p4635;
	add.s32 	%r18144, %r18142, %r18143;
	add.s32 	%r18145, %r18141, %r18080;
	mul.lo.s32 	%r18146, %r2213, %r21882;
	add.s32 	%r18147, %r18146, %r18144;
	setp.lt.u32 	%p4636, %r18147, %r18146;
	mul.hi.u32 	%r18148, %r2213, %r21882;
	selp.u32 	%r18149, 1, 0, %p4636;
	add.s32 	%r18150, %r18148, %r18149;
	add.s32 	%r18151, %r18147, %r18088;
	mul.lo.s32 	%r18152, %r2214, %r21882;
	add.s32 	%r18153, %r18152, %r18150;
	setp.lt.u32 	%p4637, %r18153, %r18152;
	mul.hi.u32 	%r18154, %r2214, %r21882;
	selp.u32 	%r18155, 1, 0, %p4637;
	add.s32 	%r18156, %r18154, %r18155;
	add.s32 	%r18157, %r18153, %r18097;
	mul.lo.s32 	%r18158, %r2215, %r21882;
	add.s32 	%r18159, %r18158, %r18156;
	setp.lt.u32 	%p4638, %r18159, %r18158;
	mul.hi.u32 	%r18160, %r2215, %r21882;
	selp.u32 	%r18161, 1, 0, %p4638;
	add.s32 	%r18162, %r18160, %r18161;
	add.s32 	%r18163, %r18159, %r18106;
	mul.lo.s32 	%r18164, %r2216, %r21882;
	add.s32 	%r18165, %r18164, %r18162;
	setp.lt.u32 	%p4639, %r18165, %r18164;
	mul.hi.u32 	%r18166, %r2216, %r21882;
	selp.u32 	%r18167, 1, 0, %p4639;
	add.s32 	%r18168, %r18166, %r18167;
	add.s32 	%r18169, %r18165, %r18115;
	mul.lo.s32 	%r18170, %r2217, %r21882;
	add.s32 	%r18171, %r18170, %r18168;
	setp.lt.u32 	%p4640, %r18171, %r18170;
	mul.hi.u32 	%r18172, %r2217, %r21882;
	selp.u32 	%r18173, 1, 0, %p4640;
	add.s32 	%r18174, %r18172, %r18173;
	add.s32 	%r18175, %r18171, %r18124;
	mul.lo.s32 	%r18176, %r18040, %r21882;
	add.s32 	%r18177, %r18176, %r18174;
	setp.lt.u32 	%p4641, %r18177, %r18176;
	mul.hi.u32 	%r18178, %r18040, %r21882;
	selp.u32 	%r18179, 1, 0, %p4641;
	add.s32 	%r18180, %r18178, %r18179;
	add.s32 	%r18181, %r18180, %r18137;
	setp.lt.u32 	%p4642, %r18181, %r18180;
	mul.lo.s32 	%r18182, %r21905, %r18181;
	mul.hi.u32 	%r18183, %r21905, %r18181;
	sub.s32 	%r18184, %r18138, %r18182;
	setp.lt.u32 	%p4643, %r18138, %r18182;
	selp.u32 	%r18185, 1, 0, %p4643;
	mul.lo.s32 	%r18186, %r1, %r18181;
	add.s32 	%r18187, %r18186, %r18183;
	setp.lt.u32 	%p4644, %r18187, %r18186;
	mul.hi.u32 	%r18188, %r1, %r18181;
	selp.u32 	%r18189, 1, 0, %p4644;
	add.s32 	%r18190, %r18188, %r18189;
	selp.b32 	%r18191, -977, 0, %p4642;
	add.s32 	%r18192, %r18191, %r18187;
	add.s32 	%r18193, %r18192, %r18185;
	sub.s32 	%r18194, %r18145, %r18193;
	setp.lt.u32 	%p4645, %r18145, %r18193;
	setp.eq.s32 	%p4646, %r18193, 0;
	selp.b32 	%r18195, %r18185, 0, %p4646;
	selp.b32 	%r18196, 1, %r18195, %p4645;
	mul.lo.s32 	%r18197, %r21907, %r18181;
	add.s32 	%r18198, %r18197, %r18190;
	setp.lt.u32 	%p4647, %r18198, %r18197;
	mul.hi.u32 	%r18199, %r21907, %r18181;
	selp.u32 	%r18200, 1, 0, %p4647;
	add.s32 	%r18201, %r18199, %r18200;
	selp.b32 	%r18202, -2, 0, %p4642;
	add.s32 	%r18203, %r18202, %r18198;
	add.s32 	%r18204, %r18203, %r18196;
	sub.s32 	%r18205, %r18151, %r18204;
	setp.lt.u32 	%p4648, %r18151, %r18204;
	setp.eq.s32 	%p4649, %r18204, 0;
	selp.b32 	%r18206, %r18196, 0, %p4649;
	selp.b32 	%r18207, 1, %r18206, %p4648;
	mul.lo.s32 	%r18208, %r21908, %r18181;
	add.s32 	%r18209, %r18208, %r18201;
	setp.lt.u32 	%p4650, %r18209, %r18208;
	mul.hi.u32 	%r18210, %r21908, %r18181;
	selp.u32 	%r18211, 1, 0, %p4650;
	add.s32 	%r18212, %r18210, %r18211;
	selp.s32 	%r18213, -1, 0, %p4642;
	add.s32 	%r18214, %r18209, %r18213;
	add.s32 	%r18215, %r18214, %r18207;
	sub.s32 	%r18216, %r18157, %r18215;
	setp.lt.u32 	%p4651, %r18157, %r18215;
	setp.eq.s32 	%p4652, %r18215, 0;
	selp.b32 	%r18217, %r18207, 0, %p4652;
	selp.b32 	%r18218, 1, %r18217, %p4651;
	mul.lo.s32 	%r18219, %r2, %r18181;
	add.s32 	%r18220, %r18219, %r18212;
	setp.lt.u32 	%p4653, %r18220, %r18219;
	mul.hi.u32 	%r18221, %r2, %r18181;
	selp.u32 	%r18222, 1, 0, %p4653;
	add.s32 	%r18223, %r18221, %r18222;
	add.s32 	%r18224, %r18220, %r18213;
	add.s32 	%r18225, %r18224, %r18218;
	sub.s32 	%r18226, %r18163, %r18225;
	setp.lt.u32 	%p4654, %r18163, %r18225;
	setp.eq.s32 	%p4655, %r18225, 0;
	selp.b32 	%r18227, %r18218, 0, %p4655;
	selp.b32 	%r18228, 1, %r18227, %p4654;
	mul.lo.s32 	%r18229, %r21910, %r18181;
	add.s32 	%r18230, %r18229, %r18223;
	setp.lt.u32 	%p4656, %r18230, %r18229;
	mul.hi.u32 	%r18231, %r21910, %r18181;
	selp.u32 	%r18232, 1, 0, %p4656;
	add.s32 	%r18233, %r18231, %r18232;
	add.s32 	%r18234, %r18230, %r18213;
	add.s32 	%r18235, %r18234, %r18228;
	sub.s32 	%r18236, %r18169, %r18235;
	setp.lt.u32 	%p4657, %r18169, %r18235;
	setp.eq.s32 	%p4658, %r18235, 0;
	selp.b32 	%r18237, %r18228, 0, %p4658;
	selp.b32 	%r18238, 1, %r18237, %p4657;
	mul.lo.s32 	%r18239, %r21911, %r18181;
	add.s32 	%r18240, %r18239, %r18233;
	setp.lt.u32 	%p4659, %r18240, %r18239;
	mul.hi.u32 	%r18241, %r21911, %r18181;
	selp.u32 	%r18242, 1, 0, %p4659;
	add.s32 	%r18243, %r18241, %r18242;
	add.s32 	%r18244, %r18240, %r18213;
	add.s32 	%r18245, %r18244, %r18238;
	setp.gt.u32 	%p4660, %r18245, %r18175;
	setp.eq.s32 	%p4661, %r18245, 0;
	selp.b32 	%r18246, %r18238, 0, %p4661;
	selp.b32 	%r18247, 1, %r18246, %p4660;
	mad.lo.s32 	%r18248, %r21912, %r18181, %r18243;
	add.s32 	%r18249, %r18248, %r18213;
	add.s32 	%r18250, %r18249, %r18247;
	add.s32 	%r18251, %r18069, %r18177;
	add.s32 	%r18252, %r18132, %r18250;
	sub.s32 	%r18253, %r18251, %r18252;
	mul.lo.s32 	%r18254, %r18039, %r21883;
	mul.hi.u32 	%r18255, %r18039, %r21883;
	mul.lo.s32 	%r18256, %r2212, %r21883;
	add.s32 	%r18257, %r18256, %r18255;
	setp.lt.u32 	%p4662, %r18257, %r18256;
	mul.hi.u32 	%r18258, %r2212, %r21883;
	selp.u32 	%r18259, 1, 0, %p4662;
	add.s32 	%r18260, %r18258, %r18259;
	add.s32 	%r18261, %r18257, %r18184;
	mul.lo.s32 	%r18262, %r2213, %r21883;
	add.s32 	%r18263, %r18262, %r18260;
	setp.lt.u32 	%p4663, %r18263, %r18262;
	mul.hi.u32 	%r18264, %r2213, %r21883;
	selp.u32 	%r18265, 1, 0, %p4663;
	add.s32 	%r18266, %r18264, %r18265;
	add.s32 	%r18267, %r18263, %r18194;
	mul.lo.s32 	%r18268, %r2214, %r21883;
	add.s32 	%r18269, %r18268, %r18266;
	setp.lt.u32 	%p4664, %r18269, %r18268;
	mul.hi.u32 	%r18270, %r2214, %r21883;
	selp.u32 	%r18271, 1, 0, %p4664;
	add.s32 	%r18272, %r18270, %r18271;
	add.s32 	%r18273, %r18269, %r18205;
	mul.lo.s32 	%r18274, %r2215, %r21883;
	add.s32 	%r18275, %r18274, %r18272;
	setp.lt.u32 	%p4665, %r18275, %r18274;
	mul.hi.u32 	%r18276, %r2215, %r21883;
	selp.u32 	%r18277, 1, 0, %p4665;
	add.s32 	%r18278, %r18276, %r18277;
	add.s32 	%r18279, %r18275, %r18216;
	mul.lo.s32 	%r18280, %r2216, %r21883;
	add.s32 	%r18281, %r18280, %r18278;
	setp.lt.u32 	%p4666, %r18281, %r18280;
	mul.hi.u32 	%r18282, %r2216, %r21883;
	selp.u32 	%r18283, 1, 0, %p4666;
	add.s32 	%r18284, %r18282, %r18283;
	add.s32 	%r18285, %r18281, %r18226;
	mul.lo.s32 	%r18286, %r2217, %r21883;
	add.s32 	%r18287, %r18286, %r18284;
	setp.lt.u32 	%p4667, %r18287, %r18286;
	mul.hi.u32 	%r18288, %r2217, %r21883;
	selp.u32 	%r18289, 1, 0, %p4667;
	add.s32 	%r18290, %r18288, %r18289;
	add.s32 	%r18291, %r18287, %r18236;
	mul.lo.s32 	%r18292, %r18040, %r21883;
	add.s32 	%r18293, %r18292, %r18290;
	setp.lt.u32 	%p4668, %r18293, %r18292;
	mul.hi.u32 	%r18294, %r18040, %r21883;
	selp.u32 	%r18295, 1, 0, %p4668;
	add.s32 	%r18296, %r18294, %r18295;
	add.s32 	%r18297, %r18296, %r18253;
	setp.lt.u32 	%p4669, %r18297, %r18296;
	mul.lo.s32 	%r18298, %r21905, %r18297;
	mul.hi.u32 	%r18299, %r21905, %r18297;
	sub.s32 	%r18300, %r18254, %r18298;
	setp.lt.u32 	%p4670, %r18254, %r18298;
	selp.u32 	%r18301, 1, 0, %p4670;
	mul.lo.s32 	%r18302, %r1, %r18297;
	add.s32 	%r18303, %r18302, %r18299;
	setp.lt.u32 	%p4671, %r18303, %r18302;
	mul.hi.u32 	%r18304, %r1, %r18297;
	selp.u32 	%r18305, 1, 0, %p4671;
	add.s32 	%r18306, %r18304, %r18305;
	selp.b32 	%r18307, -977, 0, %p4669;
	add.s32 	%r18308, %r18307, %r18303;
	add.s32 	%r18309, %r18308, %r18301;
	sub.s32 	%r18310, %r18261, %r18309;
	setp.lt.u32 	%p4672, %r18261, %r18309;
	setp.eq.s32 	%p4673, %r18309, 0;
	selp.b32 	%r18311, %r18301, 0, %p4673;
	selp.b32 	%r18312, 1, %r18311, %p4672;
	mul.lo.s32 	%r18313, %r21907, %r18297;
	add.s32 	%r18314, %r18313, %r18306;
	setp.lt.u32 	%p4674, %r18314, %r18313;
	mul.hi.u32 	%r18315, %r21907, %r18297;
	selp.u32 	%r18316, 1, 0, %p4674;
	add.s32 	%r18317, %r18315, %r18316;
	selp.b32 	%r18318, -2, 0, %p4669;
	add.s32 	%r18319, %r18318, %r18314;
	add.s32 	%r18320, %r18319, %r18312;
	sub.s32 	%r18321, %r18267, %r18320;
	setp.lt.u32 	%p4675, %r18267, %r18320;
	setp.eq.s32 	%p4676, %r18320, 0;
	selp.b32 	%r18322, %r18312, 0, %p4676;
	selp.b32 	%r18323, 1, %r18322, %p4675;
	mul.lo.s32 	%r18324, %r21908, %r18297;
	add.s32 	%r18325, %r18324, %r18317;
	setp.lt.u32 	%p4677, %r18325, %r18324;
	mul.hi.u32 	%r18326, %r21908, %r18297;
	selp.u32 	%r18327, 1, 0, %p4677;
	add.s32 	%r18328, %r18326, %r18327;
	selp.s32 	%r18329, -1, 0, %p4669;
	add.s32 	%r18330, %r18325, %r18329;
	add.s32 	%r18331, %r18330, %r18323;
	sub.s32 	%r18332, %r18273, %r18331;
	setp.lt.u32 	%p4678, %r18273, %r18331;
	setp.eq.s32 	%p4679, %r18331, 0;
	selp.b32 	%r18333, %r18323, 0, %p4679;
	selp.b32 	%r18334, 1, %r18333, %p4678;
	mul.lo.s32 	%r18335, %r2, %r18297;
	add.s32 	%r18336, %r18335, %r18328;
	setp.lt.u32 	%p4680, %r18336, %r18335;
	mul.hi.u32 	%r18337, %r2, %r18297;
	selp.u32 	%r18338, 1, 0, %p4680;
	add.s32 	%r18339, %r18337, %r18338;
	add.s32 	%r18340, %r18336, %r18329;
	add.s32 	%r18341, %r18340, %r18334;
	sub.s32 	%r18342, %r18279, %r18341;
	setp.lt.u32 	%p4681, %r18279, %r18341;
	setp.eq.s32 	%p4682, %r18341, 0;
	selp.b32 	%r18343, %r18334, 0, %p4682;
	selp.b32 	%r18344, 1, %r18343, %p4681;
	mul.lo.s32 	%r18345, %r21910, %r18297;
	add.s32 	%r18346, %r18345, %r18339;
	setp.lt.u32 	%p4683, %r18346, %r18345;
	mul.hi.u32 	%r18347, %r21910, %r18297;
	selp.u32 	%r18348, 1, 0, %p4683;
	add.s32 	%r18349, %r18347, %r18348;
	add.s32 	%r18350, %r18346, %r18329;
	add.s32 	%r18351, %r18350, %r18344;
	sub.s32 	%r18352, %r18285, %r18351;
	setp.lt.u32 	%p4684, %r18285, %r18351;
	setp.eq.s32 	%p4685, %r18351, 0;
	selp.b32 	%r18353, %r18344, 0, %p4685;
	selp.b32 	%r18354, 1, %r18353, %p4684;
	mul.lo.s32 	%r18355, %r21911, %r18297;
	add.s32 	%r18356, %r18355, %r18349;
	setp.lt.u32 	%p4686, %r18356, %r18355;
	mul.hi.u32 	%r18357, %r21911, %r18297;
	selp.u32 	%r18358, 1, 0, %p4686;
	add.s32 	%r18359, %r18357, %r18358;
	add.s32 	%r18360, %r18356, %r18329;
	add.s32 	%r18361, %r18360, %r18354;
	setp.gt.u32 	%p4687, %r18361, %r18291;
	setp.eq.s32 	%p4688, %r18361, 0;
	selp.b32 	%r18362, %r18354, 0, %p4688;
	selp.b32 	%r18363, 1, %r18362, %p4687;
	mad.lo.s32 	%r18364, %r21912, %r18297, %r18359;
	add.s32 	%r18365, %r18364, %r18329;
	add.s32 	%r18366, %r18365, %r18363;
	add.s32 	%r18367, %r18175, %r18293;
	add.s32 	%r18368, %r18245, %r18366;
	sub.s32 	%r18369, %r18367, %r18368;
	mul.lo.s32 	%r18370, %r18039, %r21884;
	mul.hi.u32 	%r18371, %r18039, %r21884;
	mul.lo.s32 	%r18372, %r2212, %r21884;
	add.s32 	%r18373, %r18372, %r18371;
	setp.lt.u32 	%p4689, %r18373, %r18372;
	mul.hi.u32 	%r18374, %r2212, %r21884;
	selp.u32 	%r18375, 1, 0, %p4689;
	add.s32 	%r18376, %r18374, %r18375;
	add.s32 	%r18377, %r18373, %r18300;
	mul.lo.s32 	%r18378, %r2213, %r21884;
	add.s32 	%r18379, %r18378, %r18376;
	setp.lt.u32 	%p4690, %r18379, %r18378;
	mul.hi.u32 	%r18380, %r2213, %r21884;
	selp.u32 	%r18381, 1, 0, %p4690;
	add.s32 	%r18382, %r18380, %r18381;
	add.s32 	%r18383, %r18379, %r18310;
	mul.lo.s32 	%r18384, %r2214, %r21884;
	add.s32 	%r18385, %r18384, %r18382;
	setp.lt.u32 	%p4691, %r18385, %r18384;
	mul.hi.u32 	%r18386, %r2214, %r21884;
	selp.u32 	%r18387, 1, 0, %p4691;
	add.s32 	%r18388, %r18386, %r18387;
	add.s32 	%r18389, %r18385, %r18321;
	mul.lo.s32 	%r18390, %r2215, %r21884;
	add.s32 	%r18391, %r18390, %r18388;
	setp.lt.u32 	%p4692, %r18391, %r18390;
	mul.hi.u32 	%r18392, %r2215, %r21884;
	selp.u32 	%r18393, 1, 0, %p4692;
	add.s32 	%r18394, %r18392, %r18393;
	add.s32 	%r18395, %r18391, %r18332;
	mul.lo.s32 	%r18396, %r2216, %r21884;
	add.s32 	%r18397, %r18396, %r18394;
	setp.lt.u32 	%p4693, %r18397, %r18396;
	mul.hi.u32 	%r18398, %r2216, %r21884;
	selp.u32 	%r18399, 1, 0, %p4693;
	add.s32 	%r18400, %r18398, %r18399;
	add.s32 	%r18401, %r18397, %r18342;
	mul.lo.s32 	%r18402, %r2217, %r21884;
	add.s32 	%r18403, %r18402, %r18400;
	setp.lt.u32 	%p4694, %r18403, %r18402;
	mul.hi.u32 	%r18404, %r2217, %r21884;
	selp.u32 	%r18405, 1, 0, %p4694;
	add.s32 	%r18406, %r18404, %r18405;
	add.s32 	%r18407, %r18403, %r18352;
	mul.lo.s32 	%r18408, %r18040, %r21884;
	add.s32 	%r18409, %r18408, %r18406;
	setp.lt.u32 	%p4695, %r18409, %r18408;
	mul.hi.u32 	%r18410, %r18040, %r21884;
	selp.u32 	%r18411, 1, 0, %p4695;
	add.s32 	%r18412, %r18410, %r18411;
	add.s32 	%r18413, %r18412, %r18369;
	setp.lt.u32 	%p4696, %r18413, %r18412;
	mul.lo.s32 	%r18414, %r21905, %r18413;
	mul.hi.u32 	%r18415, %r21905, %r18413;
	sub.s32 	%r18416, %r18370, %r18414;
	setp.lt.u32 	%p4697, %r18370, %r18414;
	selp.u32 	%r18417, 1, 0, %p4697;
	mul.lo.s32 	%r18418, %r1, %r18413;
	add.s32 	%r18419, %r18418, %r18415;
	setp.lt.u32 	%p4698, %r18419, %r18418;
	mul.hi.u32 	%r18420, %r1, %r18413;
	selp.u32 	%r18421, 1, 0, %p4698;
	add.s32 	%r18422, %r18420, %r18421;
	selp.b32 	%r18423, -977, 0, %p4696;
	add.s32 	%r18424, %r18423, %r18419;
	add.s32 	%r18425, %r18424, %r18417;
	sub.s32 	%r18426, %r18377, %r18425;
	setp.lt.u32 	%p4699, %r18377, %r18425;
	setp.eq.s32 	%p4700, %r18425, 0;
	selp.b32 	%r18427, %r18417, 0, %p4700;
	selp.b32 	%r18428, 1, %r18427, %p4699;
	mul.lo.s32 	%r18429, %r21907, %r18413;
	add.s32 	%r18430, %r18429, %r18422;
	setp.lt.u32 	%p4701, %r18430, %r18429;
	mul.hi.u32 	%r18431, %r21907, %r18413;
	selp.u32 	%r18432, 1, 0, %p4701;
	add.s32 	%r18433, %r18431, %r18432;
	selp.b32 	%r18434, -2, 0, %p4696;
	add.s32 	%r18435, %r18434, %r18430;
	add.s32 	%r18436, %r18435, %r18428;
	sub.s32 	%r18437, %r18383, %r18436;
	setp.lt.u32 	%p4702, %r18383, %r18436;
	setp.eq.s32 	%p4703, %r18436, 0;
	selp.b32 	%r18438, %r18428, 0, %p4703;
	selp.b32 	%r18439, 1, %r18438, %p4702;
	mul.lo.s32 	%r18440, %r21908, %r18413;
	add.s32 	%r18441, %r18440, %r18433;
	setp.lt.u32 	%p4704, %r18441, %r18440;
	mul.hi.u32 	%r18442, %r21908, %r18413;
	selp.u32 	%r18443, 1, 0, %p4704;
	add.s32 	%r18444, %r18442, %r18443;
	selp.s32 	%r18445, -1, 0, %p4696;
	add.s32 	%r18446, %r18441, %r18445;
	add.s32 	%r18447, %r18446, %r18439;
	sub.s32 	%r18448, %r18389, %r18447;
	setp.lt.u32 	%p4705, %r18389, %r18447;
	setp.eq.s32 	%p4706, %r18447, 0;
	selp.b32 	%r18449, %r18439, 0, %p4706;
	selp.b32 	%r18450, 1, %r18449, %p4705;
	mul.lo.s32 	%r18451, %r2, %r18413;
	add.s32 	%r18452, %r18451, %r18444;
	setp.lt.u32 	%p4707, %r18452, %r18451;
	mul.hi.u32 	%r18453, %r2, %r18413;
	selp.u32 	%r18454, 1, 0, %p4707;
	add.s32 	%r18455, %r18453, %r18454;
	add.s32 	%r18456, %r18452, %r18445;
	add.s32 	%r18457, %r18456, %r18450;
	sub.s32 	%r18458, %r18395, %r18457;
	setp.lt.u32 	%p4708, %r18395, %r18457;
	setp.eq.s32 	%p4709, %r18457, 0;
	selp.b32 	%r18459, %r18450, 0, %p4709;
	selp.b32 	%r18460, 1, %r18459, %p4708;
	mul.lo.s32 	%r18461, %r21910, %r18413;
	add.s32 	%r18462, %r18461, %r18455;
	setp.lt.u32 	%p4710, %r18462, %r18461;
	mul.hi.u32 	%r18463, %r21910, %r18413;
	selp.u32 	%r18464, 1, 0, %p4710;
	add.s32 	%r18465, %r18463, %r18464;
	add.s32 	%r18466, %r18462, %r18445;
	add.s32 	%r18467, %r18466, %r18460;
	sub.s32 	%r18468, %r18401, %r18467;
	setp.lt.u32 	%p4711, %r18401, %r18467;
	setp.eq.s32 	%p4712, %r18467, 0;
	selp.b32 	%r18469, %r18460, 0, %p4712;
	selp.b32 	%r18470, 1, %r18469, %p4711;
	mul.lo.s32 	%r18471, %r21911, %r18413;
	add.s32 	%r18472, %r18471, %r18465;
	setp.lt.u32 	%p4713, %r18472, %r18471;
	mul.hi.u32 	%r18473, %r21911, %r18413;
	selp.u32 	%r18474, 1, 0, %p4713;
	add.s32 	%r18475, %r18473, %r18474;
	add.s32 	%r18476, %r18472, %r18445;
	add.s32 	%r18477, %r18476, %r18470;
	setp.gt.u32 	%p4714, %r18477, %r18407;
	setp.eq.s32 	%p4715, %r18477, 0;
	selp.b32 	%r18478, %r18470, 0, %p4715;
	selp.b32 	%r18479, 1, %r18478, %p4714;
	mad.lo.s32 	%r18480, %r21912, %r18413, %r18475;
	add.s32 	%r18481, %r18480, %r18445;
	add.s32 	%r18482, %r18481, %r18479;
	add.s32 	%r18483, %r18291, %r18409;
	add.s32 	%r18484, %r18361, %r18482;
	sub.s32 	%r18485, %r18483, %r18484;
	mul.lo.s32 	%r18486, %r18039, %r21885;
	mul.hi.u32 	%r18487, %r18039, %r21885;
	mul.lo.s32 	%r18488, %r2212, %r21885;
	add.s32 	%r18489, %r18488, %r18487;
	setp.lt.u32 	%p4716, %r18489, %r18488;
	mul.hi.u32 	%r18490, %r2212, %r21885;
	selp.u32 	%r18491, 1, 0, %p4716;
	add.s32 	%r18492, %r18490, %r18491;
	add.s32 	%r18493, %r18489, %r18416;
	mul.lo.s32 	%r18494, %r2213, %r21885;
	add.s32 	%r18495, %r18494, %r18492;
	setp.lt.u32 	%p4717, %r18495, %r18494;
	mul.hi.u32 	%r18496, %r2213, %r21885;
	selp.u32 	%r18497, 1, 0, %p4717;
	add.s32 	%r18498, %r18496, %r18497;
	add.s32 	%r18499, %r18495, %r18426;
	mul.lo.s32 	%r18500, %r2214, %r21885;
	add.s32 	%r18501, %r18500, %r18498;
	setp.lt.u32 	%p4718, %r18501, %r18500;
	mul.hi.u32 	%r18502, %r2214, %r21885;
	selp.u32 	%r18503, 1, 0, %p4718;
	add.s32 	%r18504, %r18502, %r18503;
	add.s32 	%r18505, %r18501, %r18437;
	mul.lo.s32 	%r18506, %r2215, %r21885;
	add.s32 	%r18507, %r18506, %r18504;
	setp.lt.u32 	%p4719, %r18507, %r18506;
	mul.hi.u32 	%r18508, %r2215, %r21885;
	selp.u32 	%r18509, 1, 0, %p4719;
	add.s32 	%r18510, %r18508, %r18509;
	add.s32 	%r18511, %r18507, %r18448;
	mul.lo.s32 	%r18512, %r2216, %r21885;
	add.s32 	%r18513, %r18512, %r18510;
	setp.lt.u32 	%p4720, %r18513, %r18512;
	mul.hi.u32 	%r18514, %r2216, %r21885;
	selp.u32 	%r18515, 1, 0, %p4720;
	add.s32 	%r18516, %r18514, %r18515;
	add.s32 	%r18517, %r18513, %r18458;
	mul.lo.s32 	%r18518, %r2217, %r21885;
	add.s32 	%r18519, %r18518, %r18516;
	setp.lt.u32 	%p4721, %r18519, %r18518;
	mul.hi.u32 	%r18520, %r2217, %r21885;
	selp.u32 	%r18521, 1, 0, %p4721;
	add.s32 	%r18522, %r18520, %r18521;
	add.s32 	%r18523, %r18519, %r18468;
	mul.lo.s32 	%r18524, %r18040, %r21885;
	add.s32 	%r18525, %r18524, %r18522;
	setp.lt.u32 	%p4722, %r18525, %r18524;
	mul.hi.u32 	%r18526, %r18040, %r21885;
	selp.u32 	%r18527, 1, 0, %p4722;
	add.s32 	%r18528, %r18526, %r18527;
	add.s32 	%r18529, %r18528, %r18485;
	setp.lt.u32 	%p4723, %r18529, %r18528;
	mul.lo.s32 	%r18530, %r21905, %r18529;
	mul.hi.u32 	%r18531, %r21905, %r18529;
	sub.s32 	%r18532, %r18486, %r18530;
	setp.lt.u32 	%p4724, %r18486, %r18530;
	selp.u32 	%r18533, 1, 0, %p4724;
	mul.lo.s32 	%r18534, %r1, %r18529;
	add.s32 	%r18535, %r18534, %r18531;
	setp.lt.u32 	%p4725, %r18535, %r18534;
	mul.hi.u32 	%r18536, %r1, %r18529;
	selp.u32 	%r18537, 1, 0, %p4725;
	add.s32 	%r18538, %r18536, %r18537;
	selp.b32 	%r18539, -977, 0, %p4723;
	add.s32 	%r18540, %r18539, %r18535;
	add.s32 	%r18541, %r18540, %r18533;
	sub.s32 	%r18542, %r18493, %r18541;
	setp.lt.u32 	%p4726, %r18493, %r18541;
	setp.eq.s32 	%p4727, %r18541, 0;
	selp.b32 	%r18543, %r18533, 0, %p4727;
	selp.b32 	%r18544, 1, %r18543, %p4726;
	mul.lo.s32 	%r18545, %r21907, %r18529;
	add.s32 	%r18546, %r18545, %r18538;
	setp.lt.u32 	%p4728, %r18546, %r18545;
	mul.hi.u32 	%r18547, %r21907, %r18529;
	selp.u32 	%r18548, 1, 0, %p4728;
	add.s32 	%r18549, %r18547, %r18548;
	selp.b32 	%r18550, -2, 0, %p4723;
	add.s32 	%r18551, %r18550, %r18546;
	add.s32 	%r18552, %r18551, %r18544;
	sub.s32 	%r18553, %r18499, %r18552;
	setp.lt.u32 	%p4729, %r18499, %r18552;
	setp.eq.s32 	%p4730, %r18552, 0;
	selp.b32 	%r18554, %r18544, 0, %p4730;
	selp.b32 	%r18555, 1, %r18554, %p4729;
	mul.lo.s32 	%r18556, %r21908, %r18529;
	add.s32 	%r18557, %r18556, %r18549;
	setp.lt.u32 	%p4731, %r18557, %r18556;
	mul.hi.u32 	%r18558, %r21908, %r18529;
	selp.u32 	%r18559, 1, 0, %p4731;
	add.s32 	%r18560, %r18558, %r18559;
	selp.s32 	%r18561, -1, 0, %p4723;
	add.s32 	%r18562, %r18557, %r18561;
	add.s32 	%r18563, %r18562, %r18555;
	sub.s32 	%r18564, %r18505, %r18563;
	setp.lt.u32 	%p4732, %r18505, %r18563;
	setp.eq.s32 	%p4733, %r18563, 0;
	selp.b32 	%r18565, %r18555, 0, %p4733;
	selp.b32 	%r18566, 1, %r18565, %p4732;
	mul.lo.s32 	%r18567, %r2, %r18529;
	add.s32 	%r18568, %r18567, %r18560;
	setp.lt.u32 	%p4734, %r18568, %r18567;
	mul.hi.u32 	%r18569, %r2, %r18529;
	selp.u32 	%r18570, 1, 0, %p4734;
	add.s32 	%r18571, %r18569, %r18570;
	add.s32 	%r18572, %r18568, %r18561;
	add.s32 	%r18573, %r18572, %r18566;
	sub.s32 	%r18574, %r18511, %r18573;
	setp.lt.u32 	%p4735, %r18511, %r18573;
	setp.eq.s32 	%p4736, %r18573, 0;
	selp.b32 	%r18575, %r18566, 0, %p4736;
	selp.b32 	%r18576, 1, %r18575, %p4735;
	mul.lo.s32 	%r18577, %r21910, %r18529;
	add.s32 	%r18578, %r18577, %r18571;
	setp.lt.u32 	%p4737, %r18578, %r18577;
	mul.hi.u32 	%r18579, %r21910, %r18529;
	selp.u32 	%r18580, 1, 0, %p4737;
	add.s32 	%r18581, %r18579, %r18580;
	add.s32 	%r18582, %r18578, %r18561;
	add.s32 	%r18583, %r18582, %r18576;
	sub.s32 	%r18584, %r18517, %r18583;
	setp.lt.u32 	%p4738, %r18517, %r18583;
	setp.eq.s32 	%p4739, %r18583, 0;
	selp.b32 	%r18585, %r18576, 0, %p4739;
	selp.b32 	%r18586, 1, %r18585, %p4738;
	mul.lo.s32 	%r18587, %r21911, %r18529;
	add.s32 	%r18588, %r18587, %r18581;
	setp.lt.u32 	%p4740, %r18588, %r18587;
	mul.hi.u32 	%r18589, %r21911, %r18529;
	selp.u32 	%r18590, 1, 0, %p4740;
	add.s32 	%r18591, %r18589, %r18590;
	add.s32 	%r18592, %r18588, %r18561;
	add.s32 	%r18593, %r18592, %r18586;
	setp.gt.u32 	%p4741, %r18593, %r18523;
	setp.eq.s32 	%p4742, %r18593, 0;
	selp.b32 	%r18594, %r18586, 0, %p4742;
	selp.b32 	%r18595, 1, %r18594, %p4741;
	mad.lo.s32 	%r18596, %r21912, %r18529, %r18591;
	add.s32 	%r18597, %r18596, %r18561;
	add.s32 	%r18598, %r18597, %r18595;
	add.s32 	%r18599, %r18407, %r18525;
	add.s32 	%r18600, %r18477, %r18598;
	sub.s32 	%r18601, %r18599, %r18600;
	mul.lo.s32 	%r18602, %r18039, %r21886;
	mul.hi.u32 	%r18603, %r18039, %r21886;
	mul.lo.s32 	%r18604, %r2212, %r21886;
	add.s32 	%r18605, %r18604, %r18603;
	setp.lt.u32 	%p4743, %r18605, %r18604;
	mul.hi.u32 	%r18606, %r2212, %r21886;
	selp.u32 	%r18607, 1, 0, %p4743;
	add.s32 	%r18608, %r18606, %r18607;
	add.s32 	%r18609, %r18605, %r18532;
	mul.lo.s32 	%r18610, %r2213, %r21886;
	add.s32 	%r18611, %r18610, %r18608;
	setp.lt.u32 	%p4744, %r18611, %r18610;
	mul.hi.u32 	%r18612, %r2213, %r21886;
	selp.u32 	%r18613, 1, 0, %p4744;
	add.s32 	%r18614, %r18612, %r18613;
	add.s32 	%r18615, %r18611, %r18542;
	mul.lo.s32 	%r18616, %r2214, %r21886;
	add.s32 	%r18617, %r18616, %r18614;
	setp.lt.u32 	%p4745, %r18617, %r18616;
	mul.hi.u32 	%r18618, %r2214, %r21886;
	selp.u32 	%r18619, 1, 0, %p4745;
	add.s32 	%r18620, %r18618, %r18619;
	add.s32 	%r18621, %r18617, %r18553;
	mul.lo.s32 	%r18622, %r2215, %r21886;
	add.s32 	%r18623, %r18622, %r18620;
	setp.lt.u32 	%p4746, %r18623, %r18622;
	mul.hi.u32 	%r18624, %r2215, %r21886;
	selp.u32 	%r18625, 1, 0, %p4746;
	add.s32 	%r18626, %r18624, %r18625;
	add.s32 	%r18627, %r18623, %r18564;
	mul.lo.s32 	%r18628, %r2216, %r21886;
	add.s32 	%r18629, %r18628, %r18626;
	setp.lt.u32 	%p4747, %r18629, %r18628;
	mul.hi.u32 	%r18630, %r2216, %r21886;
	selp.u32 	%r18631, 1, 0, %p4747;
	add.s32 	%r18632, %r18630, %r18631;
	add.s32 	%r18633, %r18629, %r18574;
	mul.lo.s32 	%r18634, %r2217, %r21886;
	add.s32 	%r18635, %r18634, %r18632;
	setp.lt.u32 	%p4748, %r18635, %r18634;
	mul.hi.u32 	%r18636, %r2217, %r21886;
	selp.u32 	%r18637, 1, 0, %p4748;
	add.s32 	%r18638, %r18636, %r18637;
	add.s32 	%r18639, %r18635, %r18584;
	mul.lo.s32 	%r18640, %r18040, %r21886;
	add.s32 	%r18641, %r18640, %r18638;
	setp.lt.u32 	%p4749, %r18641, %r18640;
	mul.hi.u32 	%r18642, %r18040, %r21886;
	selp.u32 	%r18643, 1, 0, %p4749;
	add.s32 	%r18644, %r18642, %r18643;
	add.s32 	%r18645, %r18644, %r18601;
	setp.lt.u32 	%p4750, %r18645, %r18644;
	mul.lo.s32 	%r18646, %r21905, %r18645;
	mul.hi.u32 	%r18647, %r21905, %r18645;
	sub.s32 	%r18648, %r18602, %r18646;
	setp.lt.u32 	%p4751, %r18602, %r18646;
	selp.u32 	%r18649, 1, 0, %p4751;
	mul.lo.s32 	%r18650, %r1, %r18645;
	add.s32 	%r18651, %r18650, %r18647;
	setp.lt.u32 	%p4752, %r18651, %r18650;
	mul.hi.u32 	%r18652, %r1, %r18645;
	selp.u32 	%r18653, 1, 0, %p4752;
	add.s32 	%r18654, %r18652, %r18653;
	selp.b32 	%r18655, -977, 0, %p4750;
	add.s32 	%r18656, %r18655, %r18651;
	add.s32 	%r18657, %r18656, %r18649;
	sub.s32 	%r18658, %r18609, %r18657;
	setp.lt.u32 	%p4753, %r18609, %r18657;
	setp.eq.s32 	%p4754, %r18657, 0;
	selp.b32 	%r18659, %r18649, 0, %p4754;
	selp.b32 	%r18660, 1, %r18659, %p4753;
	mul.lo.s32 	%r18661, %r21907, %r18645;
	add.s32 	%r18662, %r18661, %r18654;
	setp.lt.u32 	%p4755, %r18662, %r18661;
	mul.hi.u32 	%r18663, %r21907, %r18645;
	selp.u32 	%r18664, 1, 0, %p4755;
	add.s32 	%r18665, %r18663, %r18664;
	selp.b32 	%r18666, -2, 0, %p4750;
	add.s32 	%r18667, %r18666, %r18662;
	add.s32 	%r18668, %r18667, %r18660;
	sub.s32 	%r18669, %r18615, %r18668;
	setp.lt.u32 	%p4756, %r18615, %r18668;
	setp.eq.s32 	%p4757, %r18668, 0;
	selp.b32 	%r18670, %r18660, 0, %p4757;
	selp.b32 	%r18671, 1, %r18670, %p4756;
	mul.lo.s32 	%r18672, %r21908, %r18645;
	add.s32 	%r18673, %r18672, %r18665;
	setp.lt.u32 	%p4758, %r18673, %r18672;
	mul.hi.u32 	%r18674, %r21908, %r18645;
	selp.u32 	%r18675, 1, 0, %p4758;
	add.s32 	%r18676, %r18674, %r18675;
	selp.s32 	%r18677, -1, 0, %p4750;
	add.s32 	%r18678, %r18673, %r18677;
	add.s32 	%r18679, %r18678, %r18671;
	sub.s32 	%r18680, %r18621, %r18679;
	setp.lt.u32 	%p4759, %r18621, %r18679;
	setp.eq.s32 	%p4760, %r18679, 0;
	selp.b32 	%r18681, %r18671, 0, %p4760;
	selp.b32 	%r18682, 1, %r18681, %p4759;
	mul.lo.s32 	%r18683, %r2, %r18645;
	add.s32 	%r18684, %r18683, %r18676;
	setp.lt.u32 	%p4761, %r18684, %r18683;
	mul.hi.u32 	%r18685, %r2, %r18645;
	selp.u32 	%r18686, 1, 0, %p4761;
	add.s32 	%r18687, %r18685, %r18686;
	add.s32 	%r18688, %r18684, %r18677;
	add.s32 	%r18689, %r18688, %r18682;
	sub.s32 	%r18690, %r18627, %r18689;
	setp.lt.u32 	%p4762, %r18627, %r18689;
	setp.eq.s32 	%p4763, %r18689, 0;
	selp.b32 	%r18691, %r18682, 0, %p4763;
	selp.b32 	%r18692, 1, %r18691, %p4762;
	mul.lo.s32 	%r18693, %r21910, %r18645;
	add.s32 	%r18694, %r18693, %r18687;
	setp.lt.u32 	%p4764, %r18694, %r18693;
	mul.hi.u32 	%r18695, %r21910, %r18645;
	selp.u32 	%r18696, 1, 0, %p4764;
	add.s32 	%r18697, %r18695, %r18696;
	add.s32 	%r18698, %r18694, %r18677;
	add.s32 	%r18699, %r18698, %r18692;
	sub.s32 	%r18700, %r18633, %r18699;
	setp.lt.u32 	%p4765, %r18633, %r18699;
	setp.eq.s32 	%p4766, %r18699, 0;
	selp.b32 	%r18701, %r18692, 0, %p4766;
	selp.b32 	%r18702, 1, %r18701, %p4765;
	mul.lo.s32 	%r18703, %r21911, %r18645;
	add.s32 	%r18704, %r18703, %r18697;
	setp.lt.u32 	%p4767, %r18704, %r18703;
	mul.hi.u32 	%r18705, %r21911, %r18645;
	selp.u32 	%r18706, 1, 0, %p4767;
	add.s32 	%r18707, %r18705, %r18706;
	add.s32 	%r18708, %r18704, %r18677;
	add.s32 	%r18709, %r18708, %r18702;
	setp.gt.u32 	%p4768, %r18709, %r18639;
	setp.eq.s32 	%p4769, %r18709, 0;
	selp.b32 	%r18710, %r18702, 0, %p4769;
	selp.b32 	%r18711, 1, %r18710, %p4768;
	mad.lo.s32 	%r18712, %r21912, %r18645, %r18707;
	add.s32 	%r18713, %r18712, %r18677;
	add.s32 	%r18714, %r18713, %r18711;
	add.s32 	%r18715, %r18523, %r18641;
	add.s32 	%r18716, %r18593, %r18714;
	sub.s32 	%r18717, %r18715, %r18716;
	mul.lo.s32 	%r18718, %r18039, %r21887;
	mul.hi.u32 	%r18719, %r18039, %r21887;
	mul.lo.s32 	%r18720, %r2212, %r21887;
	add.s32 	%r18721, %r18720, %r18719;
	setp.lt.u32 	%p4770, %r18721, %r18720;
	mul.hi.u32 	%r18722, %r2212, %r21887;
	selp.u32 	%r18723, 1, 0, %p4770;
	add.s32 	%r18724, %r18722, %r18723;
	add.s32 	%r18725, %r18721, %r18648;
	mul.lo.s32 	%r18726, %r2213, %r21887;
	add.s32 	%r18727, %r18726, %r18724;
	setp.lt.u32 	%p4771, %r18727, %r18726;
	mul.hi.u32 	%r18728, %r2213, %r21887;
	selp.u32 	%r18729, 1, 0, %p4771;
	add.s32 	%r18730, %r18728, %r18729;
	add.s32 	%r18731, %r18727, %r18658;
	mul.lo.s32 	%r18732, %r2214, %r21887;
	add.s32 	%r18733, %r18732, %r18730;
	setp.lt.u32 	%p4772, %r18733, %r18732;
	mul.hi.u32 	%r18734, %r2214, %r21887;
	selp.u32 	%r18735, 1, 0, %p4772;
	add.s32 	%r18736, %r18734, %r18735;
	add.s32 	%r18737, %r18733, %r18669;
	mul.lo.s32 	%r18738, %r2215, %r21887;
	add.s32 	%r18739, %r18738, %r18736;
	setp.lt.u32 	%p4773, %r18739, %r18738;
	mul.hi.u32 	%r18740, %r2215, %r21887;
	selp.u32 	%r18741, 1, 0, %p4773;
	add.s32 	%r18742, %r18740, %r18741;
	add.s32 	%r18743, %r18739, %r18680;
	mul.lo.s32 	%r18744, %r2216, %r21887;
	add.s32 	%r18745, %r18744, %r18742;
	setp.lt.u32 	%p4774, %r18745, %r18744;
	mul.hi.u32 	%r18746, %r2216, %r21887;
	selp.u32 	%r18747, 1, 0, %p4774;
	add.s32 	%r18748, %r18746, %r18747;
	add.s32 	%r18749, %r18745, %r18690;
	mul.lo.s32 	%r18750, %r2217, %r21887;
	add.s32 	%r18751, %r18750, %r18748;
	setp.lt.u32 	%p4775, %r18751, %r18750;
	mul.hi.u32 	%r18752, %r2217, %r21887;
	selp.u32 	%r18753, 1, 0, %p4775;
	add.s32 	%r18754, %r18752, %r18753;
	add.s32 	%r18755, %r18751, %r18700;
	mul.lo.s32 	%r18756, %r18040, %r21887;
	add.s32 	%r18757, %r18756, %r18754;
	setp.lt.u32 	%p4776, %r18757, %r18756;
	mul.hi.u32 	%r18758, %r18040, %r21887;
	selp.u32 	%r18759, 1, 0, %p4776;
	add.s32 	%r18760, %r18758, %r18759;
	add.s32 	%r18761, %r18760, %r18717;
	setp.lt.u32 	%p4777, %r18761, %r18760;
	mul.lo.s32 	%r18762, %r21905, %r18761;
	mul.hi.u32 	%r18763, %r21905, %r18761;
	sub.s32 	%r18764, %r18718, %r18762;
	setp.lt.u32 	%p4778, %r18718, %r18762;
	selp.u32 	%r18765, 1, 0, %p4778;
	mul.lo.s32 	%r18766, %r1, %r18761;
	add.s32 	%r18767, %r18766, %r18763;
	setp.lt.u32 	%p4779, %r18767, %r18766;
	mul.hi.u32 	%r18768, %r1, %r18761;
	selp.u32 	%r18769, 1, 0, %p4779;
	add.s32 	%r18770, %r18768, %r18769;
	selp.b32 	%r18771, -977, 0, %p4777;
	add.s32 	%r18772, %r18771, %r18767;
	add.s32 	%r18773, %r18772, %r18765;
	sub.s32 	%r18774, %r18725, %r18773;
	setp.lt.u32 	%p4780, %r18725, %r18773;
	setp.eq.s32 	%p4781, %r18773, 0;
	selp.b32 	%r18775, %r18765, 0, %p4781;
	selp.b32 	%r18776, 1, %r18775, %p4780;
	mul.lo.s32 	%r18777, %r21907, %r18761;
	add.s32 	%r18778, %r18777, %r18770;
	setp.lt.u32 	%p4782, %r18778, %r18777;
	mul.hi.u32 	%r18779, %r21907, %r18761;
	selp.u32 	%r18780, 1, 0, %p4782;
	add.s32 	%r18781, %r18779, %r18780;
	selp.b32 	%r18782, -2, 0, %p4777;
	add.s32 	%r18783, %r18782, %r18778;
	add.s32 	%r18784, %r18783, %r18776;
	sub.s32 	%r18785, %r18731, %r18784;
	setp.lt.u32 	%p4783, %r18731, %r18784;
	setp.eq.s32 	%p4784, %r18784, 0;
	selp.b32 	%r18786, %r18776, 0, %p4784;
	selp.b32 	%r18787, 1, %r18786, %p4783;
	mul.lo.s32 	%r18788, %r21908, %r18761;
	add.s32 	%r18789, %r18788, %r18781;
	setp.lt.u32 	%p4785, %r18789, %r18788;
	mul.hi.u32 	%r18790, %r21908, %r18761;
	selp.u32 	%r18791, 1, 0, %p4785;
	add.s32 	%r18792, %r18790, %r18791;
	selp.s32 	%r18793, -1, 0, %p4777;
	add.s32 	%r18794, %r18789, %r18793;
	add.s32 	%r18795, %r18794, %r18787;
	sub.s32 	%r18796, %r18737, %r18795;
	setp.lt.u32 	%p4786, %r18737, %r18795;
	setp.eq.s32 	%p4787, %r18795, 0;
	selp.b32 	%r18797, %r18787, 0, %p4787;
	selp.b32 	%r18798, 1, %r18797, %p4786;
	mul.lo.s32 	%r18799, %r2, %r18761;
	add.s32 	%r18800, %r18799, %r18792;
	setp.lt.u32 	%p4788, %r18800, %r18799;
	mul.hi.u32 	%r18801, %r2, %r18761;
	selp.u32 	%r18802, 1, 0, %p4788;
	add.s32 	%r18803, %r18801, %r18802;
	add.s32 	%r18804, %r18800, %r18793;
	add.s32 	%r18805, %r18804, %r18798;
	sub.s32 	%r18806, %r18743, %r18805;
	setp.lt.u32 	%p4789, %r18743, %r18805;
	setp.eq.s32 	%p4790, %r18805, 0;
	selp.b32 	%r18807, %r18798, 0, %p4790;
	selp.b32 	%r18808, 1, %r18807, %p4789;
	mul.lo.s32 	%r18809, %r21910, %r18761;
	add.s32 	%r18810, %r18809, %r18803;
	setp.lt.u32 	%p4791, %r18810, %r18809;
	mul.hi.u32 	%r18811, %r21910, %r18761;
	selp.u32 	%r18812, 1, 0, %p4791;
	add.s32 	%r18813, %r18811, %r18812;
	add.s32 	%r18814, %r18810, %r18793;
	add.s32 	%r18815, %r18814, %r18808;
	sub.s32 	%r18816, %r18749, %r18815;
	setp.lt.u32 	%p4792, %r18749, %r18815;
	setp.eq.s32 	%p4793, %r18815, 0;
	selp.b32 	%r18817, %r18808, 0, %p4793;
	selp.b32 	%r18818, 1, %r18817, %p4792;
	mul.lo.s32 	%r18819, %r21911, %r18761;
	add.s32 	%r18820, %r18819, %r18813;
	setp.lt.u32 	%p4794, %r18820, %r18819;
	mul.hi.u32 	%r18821, %r21911, %r18761;
	selp.u32 	%r18822, 1, 0, %p4794;
	add.s32 	%r18823, %r18821, %r18822;
	add.s32 	%r18824, %r18820, %r18793;
	add.s32 	%r18825, %r18824, %r18818;
	setp.gt.u32 	%p4795, %r18825, %r18755;
	setp.eq.s32 	%p4796, %r18825, 0;
	selp.b32 	%r18826, %r18818, 0, %p4796;
	selp.b32 	%r18827, 1, %r18826, %p4795;
	mad.lo.s32 	%r18828, %r21912, %r18761, %r18823;
	add.s32 	%r18829, %r18828, %r18793;
	add.s32 	%r18830, %r18829, %r18827;
	add.s32 	%r18831, %r18639, %r18757;
	add.s32 	%r18832, %r18709, %r18830;
	sub.s32 	%r18833, %r18831, %r18832;
	mul.lo.s32 	%r18834, %r18039, %r21888;
	mul.hi.u32 	%r18835, %r18039, %r21888;
	mul.lo.s32 	%r18836, %r2212, %r21888;
	add.s32 	%r18837, %r18836, %r18835;
	setp.lt.u32 	%p4797, %r18837, %r18836;
	mul.hi.u32 	%r18838, %r2212, %r21888;
	selp.u32 	%r18839, 1, 0, %p4797;
	add.s32 	%r18840, %r18838, %r18839;
	add.s32 	%r18841, %r18837, %r18764;
	mul.lo.s32 	%r18842, %r2213, %r21888;
	add.s32 	%r18843, %r18842, %r18840;
	setp.lt.u32 	%p4798, %r18843, %r18842;
	mul.hi.u32 	%r18844, %r2213, %r21888;
	selp.u32 	%r18845, 1, 0, %p4798;
	add.s32 	%r18846, %r18844, %r18845;
	add.s32 	%r18847, %r18843, %r18774;
	mul.lo.s32 	%r18848, %r2214, %r21888;
	add.s32 	%r18849, %r18848, %r18846;
	setp.lt.u32 	%p4799, %r18849, %r18848;
	mul.hi.u32 	%r18850, %r2214, %r21888;
	selp.u32 	%r18851, 1, 0, %p4799;
	add.s32 	%r18852, %r18850, %r18851;
	add.s32 	%r18853, %r18849, %r18785;
	mul.lo.s32 	%r18854, %r2215, %r21888;
	add.s32 	%r18855, %r18854, %r18852;
	setp.lt.u32 	%p4800, %r18855, %r18854;
	mul.hi.u32 	%r18856, %r2215, %r21888;
	selp.u32 	%r18857, 1, 0, %p4800;
	add.s32 	%r18858, %r18856, %r18857;
	add.s32 	%r18859, %r18855, %r18796;
	mul.lo.s32 	%r18860, %r2216, %r21888;
	add.s32 	%r18861, %r18860, %r18858;
	setp.lt.u32 	%p4801, %r18861, %r18860;
	mul.hi.u32 	%r18862, %r2216, %r21888;
	selp.u32 	%r18863, 1, 0, %p4801;
	add.s32 	%r18864, %r18862, %r18863;
	add.s32 	%r18865, %r18861, %r18806;
	mul.lo.s32 	%r18866, %r2217, %r21888;
	add.s32 	%r18867, %r18866, %r18864;
	setp.lt.u32 	%p4802, %r18867, %r18866;
	mul.hi.u32 	%r18868, %r2217, %r21888;
	selp.u32 	%r18869, 1, 0, %p4802;
	add.s32 	%r18870, %r18868, %r18869;
	add.s32 	%r18871, %r18867, %r18816;
	mul.lo.s32 	%r18872, %r18040, %r21888;
	add.s32 	%r18873, %r18872, %r18870;
	setp.lt.u32 	%p4803, %r18873, %r18872;
	mul.hi.u32 	%r18874, %r18040, %r21888;
	selp.u32 	%r18875, 1, 0, %p4803;
	add.s32 	%r18876, %r18874, %r18875;
	add.s32 	%r18877, %r18876, %r18833;
	setp.lt.u32 	%p4804, %r18877, %r18876;
	mul.lo.s32 	%r18878, %r21905, %r18877;
	mul.hi.u32 	%r18879, %r21905, %r18877;
	sub.s32 	%r2243, %r18834, %r18878;
	setp.lt.u32 	%p4805, %r18834, %r18878;
	selp.u32 	%r18880, 1, 0, %p4805;
	mul.lo.s32 	%r18881, %r1, %r18877;
	add.s32 	%r18882, %r18881, %r18879;
	setp.lt.u32 	%p4806, %r18882, %r18881;
	mul.hi.u32 	%r18883, %r1, %r18877;
	selp.u32 	%r18884, 1, 0, %p4806;
	add.s32 	%r18885, %r18883, %r18884;
	selp.b32 	%r18886, -977, 0, %p4804;
	add.s32 	%r18887, %r18886, %r18882;
	add.s32 	%r18888, %r18887, %r18880;
	sub.s32 	%r2244, %r18841, %r18888;
	setp.lt.u32 	%p4807, %r18841, %r18888;
	setp.eq.s32 	%p4808, %r18888, 0;
	selp.b32 	%r18889, %r18880, 0, %p4808;
	selp.b32 	%r18890, 1, %r18889, %p4807;
	mul.lo.s32 	%r18891, %r21907, %r18877;
	add.s32 	%r18892, %r18891, %r18885;
	setp.lt.u32 	%p4809, %r18892, %r18891;
	mul.hi.u32 	%r18893, %r21907, %r18877;
	selp.u32 	%r18894, 1, 0, %p4809;
	add.s32 	%r18895, %r18893, %r18894;
	selp.b32 	%r18896, -2, 0, %p4804;
	add.s32 	%r18897, %r18896, %r18892;
	add.s32 	%r18898, %r18897, %r18890;
	sub.s32 	%r2245, %r18847, %r18898;
	setp.lt.u32 	%p4810, %r18847, %r18898;
	setp.eq.s32 	%p4811, %r18898, 0;
	selp.b32 	%r18899, %r18890, 0, %p4811;
	selp.b32 	%r18900, 1, %r18899, %p4810;
	mul.lo.s32 	%r18901, %r21908, %r18877;
	add.s32 	%r18902, %r18901, %r18895;
	setp.lt.u32 	%p4812, %r18902, %r18901;
	mul.hi.u32 	%r18903, %r21908, %r18877;
	selp.u32 	%r18904, 1, 0, %p4812;
	add.s32 	%r18905, %r18903, %r18904;
	selp.s32 	%r18906, -1, 0, %p4804;
	add.s32 	%r18907, %r18902, %r18906;
	add.s32 	%r18908, %r18907, %r18900;
	sub.s32 	%r2246, %r18853, %r18908;
	setp.lt.u32 	%p4813, %r18853, %r18908;
	setp.eq.s32 	%p4814, %r18908, 0;
	selp.b32 	%r18909, %r18900, 0, %p4814;
	selp.b32 	%r18910, 1, %r18909, %p4813;
	mul.lo.s32 	%r18911, %r2, %r18877;
	add.s32 	%r18912, %r18911, %r18905;
	setp.lt.u32 	%p4815, %r18912, %r18911;
	mul.hi.u32 	%r18913, %r2, %r18877;
	selp.u32 	%r18914, 1, 0, %p4815;
	add.s32 	%r18915, %r18913, %r18914;
	add.s32 	%r18916, %r18912, %r18906;
	add.s32 	%r18917, %r18916, %r18910;
	sub.s32 	%r2247, %r18859, %r18917;
	setp.lt.u32 	%p4816, %r18859, %r18917;
	setp.eq.s32 	%p4817, %r18917, 0;
	selp.b32 	%r18918, %r18910, 0, %p4817;
	selp.b32 	%r18919, 1, %r18918, %p4816;
	mul.lo.s32 	%r18920, %r21910, %r18877;
	add.s32 	%r18921, %r18920, %r18915;
	setp.lt.u32 	%p4818, %r18921, %r18920;
	mul.hi.u32 	%r18922, %r21910, %r18877;
	selp.u32 	%r18923, 1, 0, %p4818;
	add.s32 	%r18924, %r18922, %r18923;
	add.s32 	%r18925, %r18921, %r18906;
	add.s32 	%r18926, %r18925, %r18919;
	sub.s32 	%r2248, %r18865, %r18926;
	setp.lt.u32 	%p4819, %r18865, %r18926;
	setp.eq.s32 	%p4820, %r18926, 0;
	selp.b32 	%r18927, %r18919, 0, %p4820;
	selp.b32 	%r18928, 1, %r18927, %p4819;
	mul.lo.s32 	%r18929, %r21911, %r18877;
	add.s32 	%r18930, %r18929, %r18924;
	setp.lt.u32 	%p4821, %r18930, %r18929;
	mul.hi.u32 	%r18931, %r21911, %r18877;
	selp.u32 	%r18932, 1, 0, %p4821;
	add.s32 	%r18933, %r18931, %r18932;
	add.s32 	%r18934, %r18930, %r18906;
	add.s32 	%r18935, %r18934, %r18928;
	sub.s32 	%r2249, %r18871, %r18935;
	setp.lt.u32 	%p4822, %r18871, %r18935;
	setp.eq.s32 	%p4823, %r18935, 0;
	selp.b32 	%r18936, %r18928, 0, %p4823;
	selp.b32 	%r18937, 1, %r18936, %p4822;
	mad.lo.s32 	%r18938, %r21912, %r18877, %r18933;
	add.s32 	%r18939, %r18938, %r18906;
	add.s32 	%r18940, %r18939, %r18937;
	add.s32 	%r18941, %r18755, %r18873;
	add.s32 	%r18942, %r18825, %r18940;
	sub.s32 	%r2250, %r18941, %r18942;
	cvta.to.global.u64 	%rd53, %rd64;
	ld.global.u32 	%r2251, [%rd53];
	ld.global.u32 	%r2252, [%rd53+4];
	ld.global.u32 	%r2253, [%rd53+8];
	ld.global.u32 	%r2254, [%rd53+12];
	ld.global.u32 	%r2255, [%rd53+16];
	ld.global.u32 	%r2256, [%rd53+20];
	ld.global.u32 	%r2257, [%rd53+24];
	ld.global.u32 	%r2258, [%rd53+28];
	ld.global.u32 	%r2259, [%rd53+32];
	ld.global.u32 	%r2260, [%rd53+36];
	ld.global.u32 	%r2261, [%rd53+40];
	ld.global.u32 	%r2262, [%rd53+44];
	ld.global.u32 	%r2263, [%rd53+48];
	ld.global.u32 	%r2264, [%rd53+52];
	ld.global.u32 	%r2265, [%rd53+56];
	ld.global.u32 	%r2266, [%rd53+60];
	sub.s32 	%r21929, %r21769, %r2251;
	setp.ge.u32 	%p4824, %r21929, %r21769;
	setp.ne.s32 	%p4825, %r2251, 0;
	and.pred  	%p4826, %p4824, %p4825;
	selp.u32 	%r18943, 1, 0, %p4826;
	add.s32 	%r18944, %r2252, %r18943;
	sub.s32 	%r21930, %r21770, %r18944;
	setp.lt.u32 	%p4827, %r21930, %r21770;
	setp.eq.s32 	%p4828, %r18944, 0;
	selp.b32 	%r18945, %r18943, 1, %p4828;
	selp.b32 	%r18946, 0, %r18945, %p4827;
	add.s32 	%r18947, %r18946, %r2253;
	sub.s32 	%r21931, %r21771, %r18947;
	setp.lt.u32 	%p4829, %r21931, %r21771;
	setp.eq.s32 	%p4830, %r18947, 0;
	selp.b32 	%r18948, %r18946, 1, %p4830;
	selp.b32 	%r18949, 0, %r18948, %p4829;
	add.s32 	%r18950, %r18949, %r2254;
	sub.s32 	%r21932, %r21772, %r18950;
	setp.lt.u32 	%p4831, %r21932, %r21772;
	setp.eq.s32 	%p4832, %r18950, 0;
	selp.b32 	%r18951, %r18949, 1, %p4832;
	selp.b32 	%r18952, 0, %r18951, %p4831;
	add.s32 	%r18953, %r18952, %r2255;
	sub.s32 	%r21933, %r21773, %r18953;
	setp.lt.u32 	%p4833, %r21933, %r21773;
	setp.eq.s32 	%p4834, %r18953, 0;
	selp.b32 	%r18954, %r18952, 1, %p4834;
	selp.b32 	%r18955, 0, %r18954, %p4833;
	add.s32 	%r18956, %r18955, %r2256;
	sub.s32 	%r21934, %r21774, %r18956;
	setp.lt.u32 	%p4835, %r21934, %r21774;
	setp.eq.s32 	%p4836, %r18956, 0;
	selp.b32 	%r18957, %r18955, 1, %p4836;
	selp.b32 	%r18958, 0, %r18957, %p4835;
	add.s32 	%r18959, %r18958, %r2257;
	sub.s32 	%r21935, %r21775, %r18959;
	setp.lt.u32 	%p4837, %r21935, %r21775;
	setp.eq.s32 	%p4838, %r18959, 0;
	selp.b32 	%r18960, %r18958, 1, %p4838;
	selp.b32 	%r18961, 0, %r18960, %p4837;
	add.s32 	%r18962, %r18961, %r2258;
	sub.s32 	%r21936, %r21776, %r18962;
	setp.lt.u32 	%p4839, %r21936, %r21776;
	or.b32  	%r18963, %r18962, %r18961;
	setp.eq.s32 	%p4840, %r18963, 0;
	or.pred  	%p4841, %p4839, %p4840;
	@%p4841 bra 	$L__BB0_161;
	add.s32 	%r21929, %r21905, %r21929;
	setp.lt.u32 	%p4842, %r21929, %r21905;
	selp.u32 	%r18964, 1, 0, %p4842;
	add.s32 	%r18965, %r1, %r18964;
	add.s32 	%r21930, %r18965, %r21930;
	setp.lt.u32 	%p4843, %r21930, %r1;
	setp.eq.s32 	%p4844, %r21930, %r1;
	selp.b32 	%r18966, %r18964, 0, %p4844;
	selp.b32 	%r18967, 1, %r18966, %p4843;
	add.s32 	%r18968, %r21907, %r18967;
	add.s32 	%r21931, %r18968, %r21931;
	setp.lt.u32 	%p4845, %r21931, %r21907;
	setp.eq.s32 	%p4846, %r21931, %r21907;
	selp.b32 	%r18969, %r18967, 0, %p4846;
	selp.b32 	%r18970, 1, %r18969, %p4845;
	add.s32 	%r18971, %r21908, %r18970;
	add.s32 	%r21932, %r18971, %r21932;
	setp.lt.u32 	%p4847, %r21932, %r21908;
	setp.eq.s32 	%p4848, %r21932, %r21908;
	selp.b32 	%r18972, %r18970, 0, %p4848;
	selp.b32 	%r18973, 1, %r18972, %p4847;
	add.s32 	%r18974, %r2, %r18973;
	add.s32 	%r21933, %r18974, %r21933;
	setp.lt.u32 	%p4849, %r21933, %r2;
	setp.eq.s32 	%p4850, %r21933, %r2;
	selp.b32 	%r18975, %r18973, 0, %p4850;
	selp.b32 	%r18976, 1, %r18975, %p4849;
	add.s32 	%r18977, %r21910, %r18976;
	add.s32 	%r21934, %r18977, %r21934;
	setp.lt.u32 	%p4851, %r21934, %r21910;
	setp.eq.s32 	%p4852, %r21934, %r21910;
	selp.b32 	%r18978, %r18976, 0, %p4852;
	selp.b32 	%r18979, 1, %r18978, %p4851;
	add.s32 	%r18980, %r21911, %r18979;
	add.s32 	%r21935, %r18980, %r21935;
	setp.lt.u32 	%p4853, %r21935, %r21911;
	setp.eq.s32 	%p4854, %r21935, %r21911;
	selp.b32 	%r18981, %r18979, 0, %p4854;
	selp.b32 	%r18982, 1, %r18981, %p4853;
	add.s32 	%r18983, %r21912, %r18982;
	add.s32 	%r21936, %r18983, %r21936;
$L__BB0_161:
	mov.b32 	%r21937, 1;
	mov.b32 	%r21953, 0;
	mov.u32 	%r21906, %r1;
	mov.u32 	%r21909, %r2;
	mov.u32 	%r21954, %r21953;
	mov.u32 	%r21955, %r21953;
	mov.u32 	%r21956, %r21953;
	mov.u32 	%r21957, %r21953;
	mov.u32 	%r21958, %r21953;
	mov.u32 	%r21959, %r21953;
	mov.u32 	%r21960, %r21953;
	mov.u32 	%r21938, %r21953;
	mov.u32 	%r21939, %r21953;
	mov.u32 	%r21940, %r21953;
	mov.u32 	%r21941, %r21953;
	mov.u32 	%r21942, %r21953;
	mov.u32 	%r21943, %r21953;
	mov.u32 	%r21944, %r21953;
$L__BB0_162:
	or.b32  	%r18986, %r21929, %r21930;
	or.b32  	%r18987, %r18986, %r21931;
	or.b32  	%r18988, %r18987, %r21932;
	or.b32  	%r18989, %r18988, %r21933;
	or.b32  	%r18990, %r18989, %r21934;
	or.b32  	%r18991, %r18990, %r21935;
	or.b32  	%r18992, %r18991, %r21936;
	setp.eq.s32 	%p4855, %r18992, 0;
	@%p4855 bra 	$L__BB0_174;
	and.b32  	%r18993, %r21929, 1;
	setp.eq.b32 	%p4856, %r18993, 1;
	@%p4856 bra 	$L__BB0_164;
	bra.uni 	$L__BB0_170;
$L__BB0_164:
	and.b32  	%r19002, %r21905, 1;
	setp.eq.b32 	%p4861, %r19002, 1;
	@%p4861 bra 	$L__BB0_168;
$L__BB0_165:
	shf.l.wrap.b32 	%r21905, %r21905, %r21906, 31;
	shf.l.wrap.b32 	%r21906, %r21906, %r21907, 31;
	shf.l.wrap.b32 	%r21907, %r21907, %r21908, 31;
	shf.l.wrap.b32 	%r21908, %r21908, %r21909, 31;
	shf.l.wrap.b32 	%r21909, %r21909, %r21910, 31;
	shf.l.wrap.b32 	%r21910, %r21910, %r21911, 31;
	shf.l.wrap.b32 	%r21911, %r21911, %r21912, 31;
	shr.u32 	%r21912, %r21912, 1;
	and.b32  	%r19003, %r21953, 1;
	setp.eq.b32 	%p4862, %r19003, 1;
	not.pred 	%p4863, %p4862;
	@%p4863 bra 	$L__BB0_167;
	ld.const.u32 	%r19004, [const_mod];
	add.s32 	%r21953, %r19004, %r21953;
	add.s32 	%r21954, %r1, %r21954;
	ld.const.u32 	%r19005, [const_mod+8];
	add.s32 	%r21955, %r19005, %r21955;
	ld.const.u32 	%r19006, [const_mod+12];
	add.s32 	%r21956, %r19006, %r21956;
	add.s32 	%r21957, %r2, %r21957;
	ld.const.u32 	%r19007, [const_mod+20];
	add.s32 	%r21958, %r19007, %r21958;
	ld.const.u32 	%r19008, [const_mod+24];
	add.s32 	%r21959, %r19008, %r21959;
	ld.const.u32 	%r19009, [const_mod+28];
	add.s32 	%r21960, %r19009, %r21960;
$L__BB0_167:
	shf.l.wrap.b32 	%r21953, %r21953, %r21954, 31;
	shf.l.wrap.b32 	%r21954, %r21954, %r21955, 31;
	shf.l.wrap.b32 	%r21955, %r21955, %r21956, 31;
	shf.l.wrap.b32 	%r21956, %r21956, %r21957, 31;
	shf.l.wrap.b32 	%r21957, %r21957, %r21958, 31;
	shf.l.wrap.b32 	%r21958, %r21958, %r21959, 31;
	shf.l.wrap.b32 	%r21959, %r21959, %r21960, 31;
	shr.u32 	%r21960, %r21960, 1;
	and.b32  	%r19010, %r21905, 1;
	setp.eq.b32 	%p4864, %r19010, 1;
	not.pred 	%p4865, %p4864;
	@%p4865 bra 	$L__BB0_165;
$L__BB0_168:
	setp.lt.u32 	%p4866, %r21929, %r21905;
	selp.u32 	%r19011, 1, 0, %p4866;
	setp.gt.u32 	%p4867, %r21929, %r21905;
	selp.u32 	%r19012, 1, 0, %p4867;
	setp.lt.u32 	%p4868, %r21930, %r21906;
	selp.b32 	%r19013, 2, 0, %p4868;
	setp.gt.u32 	%p4869, %r21930, %r21906;
	selp.b32 	%r19014, 2, 0, %p4869;
	setp.lt.u32 	%p4870, %r21931, %r21907;
	selp.b32 	%r19015, 4, 0, %p4870;
	or.b32  	%r19016, %r19013, %r19015;
	setp.gt.u32 	%p4871, %r21931, %r21907;
	selp.b32 	%r19017, 4, 0, %p4871;
	or.b32  	%r19018, %r19014, %r19017;
	setp.lt.u32 	%p4872, %r21932, %r21908;
	selp.b32 	%r19019, 8, 0, %p4872;
	or.b32  	%r19020, %r19016, %r19019;
	setp.gt.u32 	%p4873, %r21932, %r21908;
	selp.b32 	%r19021, 8, 0, %p4873;
	or.b32  	%r19022, %r19018, %r19021;
	setp.lt.u32 	%p4874, %r21933, %r21909;
	selp.b32 	%r19023, 16, 0, %p4874;
	or.b32  	%r19024, %r19020, %r19023;
	setp.gt.u32 	%p4875, %r21933, %r21909;
	selp.b32 	%r19025, 16, 0, %p4875;
	or.b32  	%r19026, %r19022, %r19025;
	setp.lt.u32 	%p4876, %r21934, %r21910;
	selp.b32 	%r19027, 32, 0, %p4876;
	or.b32  	%r19028, %r19024, %r19027;
	setp.gt.u32 	%p4877, %r21934, %r21910;
	selp.b32 	%r19029, 32, 0, %p4877;
	or.b32  	%r19030, %r19026, %r19029;
	setp.lt.u32 	%p4878, %r21935, %r21911;
	selp.b32 	%r19031, 64, 0, %p4878;
	or.b32  	%r19032, %r19028, %r19031;
	setp.gt.u32 	%p4879, %r21935, %r21911;
	selp.b32 	%r19033, 64, 0, %p4879;
	or.b32  	%r19034, %r19030, %r19033;
	setp.lt.u32 	%p4880, %r21936, %r21912;
	selp.b32 	%r19035, 128, 0, %p4880;
	or.b32  	%r19036, %r19032, %r19035;
	or.b32  	%r19037, %r19036, %r19011;
	setp.gt.u32 	%p4881, %r21936, %r21912;
	selp.b32 	%r19038, 128, 0, %p4881;
	or.b32  	%r19039, %r19034, %r19038;
	or.b32  	%r19040, %r19039, %r19012;
	setp.lt.u32 	%p4882, %r19040, %r19037;
	@%p4882 bra 	$L__BB0_173;
	sub.s32 	%r2451, %r21929, %r21905;
	setp.lt.u32 	%p4883, %r21929, %r21905;
	selp.u32 	%r19041, 1, 0, %p4883;
	add.s32 	%r19042, %r21906, %r19041;
	sub.s32 	%r2452, %r21930, %r19042;
	setp.lt.u32 	%p4884, %r21930, %r19042;
	setp.eq.s32 	%p4885, %r19042, 0;
	selp.b32 	%r19043, %r19041, 0, %p4885;
	selp.b32 	%r19044, 1, %r19043, %p4884;
	add.s32 	%r19045, %r21907, %r19044;
	sub.s32 	%r2453, %r21931, %r19045;
	setp.lt.u32 	%p4886, %r21931, %r19045;
	setp.eq.s32 	%p4887, %r19045, 0;
	selp.b32 	%r19046, %r19044, 0, %p4887;
	selp.b32 	%r19047, 1, %r19046, %p4886;
	add.s32 	%r19048, %r21908, %r19047;
	sub.s32 	%r2454, %r21932, %r19048;
	setp.lt.u32 	%p4888, %r21932, %r19048;
	setp.eq.s32 	%p4889, %r19048, 0;
	selp.b32 	%r19049, %r19047, 0, %p4889;
	selp.b32 	%r19050, 1, %r19049, %p4888;
	add.s32 	%r19051, %r21909, %r19050;
	sub.s32 	%r2455, %r21933, %r19051;
	setp.lt.u32 	%p4890, %r21933, %r19051;
	setp.eq.s32 	%p4891, %r19051, 0;
	selp.b32 	%r19052, %r19050, 0, %p4891;
	selp.b32 	%r19053, 1, %r19052, %p4890;
	add.s32 	%r19054, %r21910, %r19053;
	sub.s32 	%r2456, %r21934, %r19054;
	setp.lt.u32 	%p4892, %r21934, %r19054;
	setp.eq.s32 	%p4893, %r19054, 0;
	selp.b32 	%r19055, %r19053, 0, %p4893;
	selp.b32 	%r19056, 1, %r19055, %p4892;
	add.s32 	%r19057, %r21911, %r19056;
	sub.s32 	%r2457, %r21935, %r19057;
	setp.lt.u32 	%p4894, %r21935, %r19057;
	setp.eq.s32 	%p4895, %r19057, 0;
	selp.b32 	%r19058, %r19056, 0, %p4895;
	selp.b32 	%r19059, 1, %r19058, %p4894;
	add.s32 	%r19060, %r21912, %r19059;
	sub.s32 	%r21936, %r21936, %r19060;
	add.s32 	%r21937, %r21953, %r21937;
	add.s32 	%r21938, %r21954, %r21938;
	add.s32 	%r21939, %r21955, %r21939;
	add.s32 	%r21940, %r21956, %r21940;
	add.s32 	%r21941, %r21957, %r21941;
	add.s32 	%r21942, %r21958, %r21942;
	add.s32 	%r21943, %r21959, %r21943;
	add.s32 	%r21944, %r21960, %r21944;
	mov.u32 	%r21929, %r2451;
	mov.u32 	%r21930, %r2452;
	mov.u32 	%r21931, %r2453;
	mov.u32 	%r21932, %r2454;
	mov.u32 	%r21933, %r2455;
	mov.u32 	%r21934, %r2456;
	mov.u32 	%r21935, %r2457;
	bra.uni 	$L__BB0_162;
$L__BB0_170:
	shf.l.wrap.b32 	%r21929, %r21929, %r21930, 31;
	shf.l.wrap.b32 	%r21930, %r21930, %r21931, 31;
	shf.l.wrap.b32 	%r21931, %r21931, %r21932, 31;
	shf.l.wrap.b32 	%r21932, %r21932, %r21933, 31;
	shf.l.wrap.b32 	%r21933, %r21933, %r21934, 31;
	shf.l.wrap.b32 	%r21934, %r21934, %r21935, 31;
	shf.l.wrap.b32 	%r21935, %r21935, %r21936, 31;
	shr.u32 	%r21936, %r21936, 1;
	and.b32  	%r18994, %r21937, 1;
	setp.eq.b32 	%p4857, %r18994, 1;
	not.pred 	%p4858, %p4857;
	@%p4858 bra 	$L__BB0_172;
	ld.const.u32 	%r18995, [const_mod];
	add.s32 	%r21937, %r18995, %r21937;
	add.s32 	%r21938, %r1, %r21938;
	ld.const.u32 	%r18996, [const_mod+8];
	add.s32 	%r21939, %r18996, %r21939;
	ld.const.u32 	%r18997, [const_mod+12];
	add.s32 	%r21940, %r18997, %r21940;
	add.s32 	%r21941, %r2, %r21941;
	ld.const.u32 	%r18998, [const_mod+20];
	add.s32 	%r21942, %r18998, %r21942;
	ld.const.u32 	%r18999, [const_mod+24];
	add.s32 	%r21943, %r18999, %r21943;
	ld.const.u32 	%r19000, [const_mod+28];
	add.s32 	%r21944, %r19000, %r21944;
$L__BB0_172:
	shf.l.wrap.b32 	%r21937, %r21937, %r21938, 31;
	shf.l.wrap.b32 	%r21938, %r21938, %r21939, 31;
	shf.l.wrap.b32 	%r21939, %r21939, %r21940, 31;
	shf.l.wrap.b32 	%r21940, %r21940, %r21941, 31;
	shf.l.wrap.b32 	%r21941, %r21941, %r21942, 31;
	shf.l.wrap.b32 	%r21942, %r21942, %r21943, 31;
	shf.l.wrap.b32 	%r21943, %r21943, %r21944, 31;
	shr.u32 	%r21944, %r21944, 1;
	and.b32  	%r19001, %r21929, 1;
	setp.eq.b32 	%p4859, %r19001, 1;
	not.pred 	%p4860, %p4859;
	@%p4860 bra 	$L__BB0_170;
	bra.uni 	$L__BB0_164;
$L__BB0_173:
	sub.s32 	%r2467, %r21905, %r21929;
	setp.lt.u32 	%p4896, %r21905, %r21929;
	selp.u32 	%r19061, 1, 0, %p4896;
	add.s32 	%r19062, %r21930, %r19061;
	sub.s32 	%r2468, %r21906, %r19062;
	setp.lt.u32 	%p4897, %r21906, %r19062;
	setp.eq.s32 	%p4898, %r19062, 0;
	selp.b32 	%r19063, %r19061, 0, %p4898;
	selp.b32 	%r19064, 1, %r19063, %p4897;
	add.s32 	%r19065, %r21931, %r19064;
	sub.s32 	%r2469, %r21907, %r19065;
	setp.lt.u32 	%p4899, %r21907, %r19065;
	setp.eq.s32 	%p4900, %r19065, 0;
	selp.b32 	%r19066, %r19064, 0, %p4900;
	selp.b32 	%r19067, 1, %r19066, %p4899;
	add.s32 	%r19068, %r21932, %r19067;
	sub.s32 	%r2470, %r21908, %r19068;
	setp.lt.u32 	%p4901, %r21908, %r19068;
	setp.eq.s32 	%p4902, %r19068, 0;
	selp.b32 	%r19069, %r19067, 0, %p4902;
	selp.b32 	%r19070, 1, %r19069, %p4901;
	add.s32 	%r19071, %r21933, %r19070;
	sub.s32 	%r2471, %r21909, %r19071;
	setp.lt.u32 	%p4903, %r21909, %r19071;
	setp.eq.s32 	%p4904, %r19071, 0;
	selp.b32 	%r19072, %r19070, 0, %p4904;
	selp.b32 	%r19073, 1, %r19072, %p4903;
	add.s32 	%r19074, %r21934, %r19073;
	sub.s32 	%r2472, %r21910, %r19074;
	setp.lt.u32 	%p4905, %r21910, %r19074;
	setp.eq.s32 	%p4906, %r19074, 0;
	selp.b32 	%r19075, %r19073, 0, %p4906;
	selp.b32 	%r19076, 1, %r19075, %p4905;
	add.s32 	%r19077, %r21935, %r19076;
	sub.s32 	%r2473, %r21911, %r19077;
	setp.lt.u32 	%p4907, %r21911, %r19077;
	setp.eq.s32 	%p4908, %r19077, 0;
	selp.b32 	%r19078, %r19076, 0, %p4908;
	selp.b32 	%r19079, 1, %r19078, %p4907;
	add.s32 	%r19080, %r21936, %r19079;
	sub.s32 	%r21912, %r21912, %r19080;
	add.s32 	%r21953, %r21937, %r21953;
	add.s32 	%r21954, %r21938, %r21954;
	add.s32 	%r21955, %r21939, %r21955;
	add.s32 	%r21956, %r21940, %r21956;
	add.s32 	%r21957, %r21941, %r21957;
	add.s32 	%r21958, %r21942, %r21958;
	add.s32 	%r21959, %r21943, %r21959;
	add.s32 	%r21960, %r21944, %r21960;
	mov.u32 	%r21905, %r2467;
	mov.u32 	%r21906, %r2468;
	mov.u32 	%r21907, %r2469;
	mov.u32 	%r21908, %r2470;
	mov.u32 	%r21909, %r2471;
	mov.u32 	%r21910, %r2472;
	mov.u32 	%r21911, %r2473;
	bra.uni 	$L__BB0_162;
$L__BB0_174:
	ld.const.u32 	%r2483, [const_mod+28];
	ld.const.u32 	%r2484, [const_mod];
	setp.lt.u32 	%p4909, %r2484, %r21953;
	selp.u32 	%r19081, 1, 0, %p4909;
	add.s32 	%r19082, %r21954, %r19081;
	sub.s32 	%r2485, %r1, %r19082;
	setp.lt.u32 	%p4910, %r1, %r19082;
	setp.eq.s32 	%p4911, %r19082, 0;
	selp.b32 	%r19083, %r19081, 0, %p4911;
	selp.b32 	%r19084, 1, %r19083, %p4910;
	add.s32 	%r19085, %r21955, %r19084;
	ld.const.u32 	%r2486, [const_mod+8];
	sub.s32 	%r2487, %r2486, %r19085;
	setp.lt.u32 	%p4912, %r2486, %r19085;
	setp.eq.s32 	%p4913, %r19085, 0;
	selp.b32 	%r19086, %r19084, 0, %p4913;
	selp.b32 	%r19087, 1, %r19086, %p4912;
	add.s32 	%r19088, %r21956, %r19087;
	ld.const.u32 	%r2488, [const_mod+12];
	sub.s32 	%r2489, %r2488, %r19088;
	setp.lt.u32 	%p4914, %r2488, %r19088;
	setp.eq.s32 	%p4915, %r19088, 0;
	selp.b32 	%r19089, %r19087, 0, %p4915;
	selp.b32 	%r19090, 1, %r19089, %p4914;
	add.s32 	%r19091, %r21957, %r19090;
	sub.s32 	%r2490, %r2, %r19091;
	setp.lt.u32 	%p4916, %r2, %r19091;
	setp.eq.s32 	%p4917, %r19091, 0;
	selp.b32 	%r19092, %r19090, 0, %p4917;
	selp.b32 	%r19093, 1, %r19092, %p4916;
	add.s32 	%r19094, %r21958, %r19093;
	ld.const.u32 	%r2491, [const_mod+20];
	sub.s32 	%r2492, %r2491, %r19094;
	setp.lt.u32 	%p4918, %r2491, %r19094;
	setp.eq.s32 	%p4919, %r19094, 0;
	selp.b32 	%r19095, %r19093, 0, %p4919;
	selp.b32 	%r19096, 1, %r19095, %p4918;
	add.s32 	%r19097, %r21959, %r19096;
	ld.const.u32 	%r2493, [const_mod+24];
	sub.s32 	%r2494, %r2493, %r19097;
	setp.lt.u32 	%p4920, %r2493, %r19097;
	setp.eq.s32 	%p4921, %r19097, 0;
	selp.b32 	%r19098, %r19096, 0, %p4921;
	selp.b32 	%r19099, 1, %r19098, %p4920;
	add.s32 	%r2495, %r21960, %r19099;
	sub.s32 	%r21977, %r21785, %r2259;
	setp.ge.u32 	%p4922, %r21977, %r21785;
	setp.ne.s32 	%p4923, %r2259, 0;
	and.pred  	%p4924, %p4922, %p4923;
	selp.u32 	%r19100, 1, 0, %p4924;
	add.s32 	%r19101, %r2260, %r19100;
	sub.s32 	%r21978, %r21786, %r19101;
	setp.lt.u32 	%p4925, %r21978, %r21786;
	setp.eq.s32 	%p4926, %r19101, 0;
	selp.b32 	%r19102, %r19100, 1, %p4926;
	selp.b32 	%r19103, 0, %r19102, %p4925;
	add.s32 	%r19104, %r19103, %r2261;
	sub.s32 	%r21979, %r21787, %r19104;
	setp.lt.u32 	%p4927, %r21979, %r21787;
	setp.eq.s32 	%p4928, %r19104, 0;
	selp.b32 	%r19105, %r19103, 1, %p4928;
	selp.b32 	%r19106, 0, %r19105, %p4927;
	add.s32 	%r19107, %r19106, %r2262;
	sub.s32 	%r21980, %r21788, %r19107;
	setp.lt.u32 	%p4929, %r21980, %r21788;
	setp.eq.s32 	%p4930, %r19107, 0;
	selp.b32 	%r19108, %r19106, 1, %p4930;
	selp.b32 	%r19109, 0, %r19108, %p4929;
	add.s32 	%r19110, %r19109, %r2263;
	sub.s32 	%r21981, %r21789, %r19110;
	setp.lt.u32 	%p4931, %r21981, %r21789;
	setp.eq.s32 	%p4932, %r19110, 0;
	selp.b32 	%r19111, %r19109, 1, %p4932;
	selp.b32 	%r19112, 0, %r19111, %p4931;
	add.s32 	%r19113, %r19112, %r2264;
	sub.s32 	%r21982, %r21790, %r19113;
	setp.lt.u32 	%p4933, %r21982, %r21790;
	setp.eq.s32 	%p4934, %r19113, 0;
	selp.b32 	%r19114, %r19112, 1, %p4934;
	selp.b32 	%r19115, 0, %r19114, %p4933;
	add.s32 	%r19116, %r19115, %r2265;
	sub.s32 	%r21983, %r21791, %r19116;
	setp.lt.u32 	%p4935, %r21983, %r21791;
	setp.eq.s32 	%p4936, %r19116, 0;
	selp.b32 	%r19117, %r19115, 1, %p4936;
	selp.b32 	%r19118, 0, %r19117, %p4935;
	add.s32 	%r19119, %r19118, %r2266;
	sub.s32 	%r21984, %r21792, %r19119;
	setp.lt.u32 	%p4937, %r21984, %r21792;
	or.b32  	%r19120, %r19119, %r19118;
	setp.eq.s32 	%p4938, %r19120, 0;
	or.pred  	%p4939, %p4937, %p4938;
	@%p4939 bra 	$L__BB0_176;
	add.s32 	%r21977, %r2484, %r21977;
	setp.lt.u32 	%p4940, %r21977, %r2484;
	selp.u32 	%r19121, 1, 0, %p4940;
	add.s32 	%r19122, %r1, %r19121;
	add.s32 	%r21978, %r19122, %r21978;
	setp.lt.u32 	%p4941, %r21978, %r1;
	setp.eq.s32 	%p4942, %r21978, %r1;
	selp.b32 	%r19123, %r19121, 0, %p4942;
	selp.b32 	%r19124, 1, %r19123, %p4941;
	add.s32 	%r19125, %r2486, %r19124;
	add.s32 	%r21979, %r19125, %r21979;
	setp.lt.u32 	%p4943, %r21979, %r2486;
	setp.eq.s32 	%p4944, %r21979, %r2486;
	selp.b32 	%r19126, %r19124, 0, %p4944;
	selp.b32 	%r19127, 1, %r19126, %p4943;
	add.s32 	%r19128, %r2488, %r19127;
	add.s32 	%r21980, %r19128, %r21980;
	setp.lt.u32 	%p4945, %r21980, %r2488;
	setp.eq.s32 	%p4946, %r21980, %r2488;
	selp.b32 	%r19129, %r19127, 0, %p4946;
	selp.b32 	%r19130, 1, %r19129, %p4945;
	add.s32 	%r19131, %r2, %r19130;
	add.s32 	%r21981, %r19131, %r21981;
	setp.lt.u32 	%p4947, %r21981, %r2;
	setp.eq.s32 	%p4948, %r21981, %r2;
	selp.b32 	%r19132, %r19130, 0, %p4948;
	selp.b32 	%r19133, 1, %r19132, %p4947;
	add.s32 	%r19134, %r2491, %r19133;
	add.s32 	%r21982, %r19134, %r21982;
	setp.lt.u32 	%p4949, %r21982, %r2491;
	setp.eq.s32 	%p4950, %r21982, %r2491;
	selp.b32 	%r19135, %r19133, 0, %p4950;
	selp.b32 	%r19136, 1, %r19135, %p4949;
	add.s32 	%r19137, %r2493, %r19136;
	add.s32 	%r21983, %r19137, %r21983;
	setp.lt.u32 	%p4951, %r21983, %r2493;
	setp.eq.s32 	%p4952, %r21983, %r2493;
	selp.b32 	%r19138, %r19136, 0, %p4952;
	selp.b32 	%r19139, 1, %r19138, %p4951;
	add.s32 	%r19140, %r2483, %r19139;
	add.s32 	%r21984, %r19140, %r21984;
$L__BB0_176:
	sub.s32 	%r19141, %r2484, %r21953;
	sub.s32 	%r19142, %r2483, %r2495;
	setp.ne.s32 	%p4953, %r2251, 0;
	mul.lo.s32 	%r19143, %r19141, %r21984;
	mul.hi.u32 	%r19144, %r19141, %r21984;
	mul.lo.s32 	%r19145, %r2485, %r21984;
	add.s32 	%r19146, %r19145, %r19144;
	setp.lt.u32 	%p4954, %r19146, %r19145;
	mul.hi.u32 	%r19147, %r2485, %r21984;
	selp.u32 	%r19148, 1, 0, %p4954;
	add.s32 	%r19149, %r19147, %r19148;
	mul.lo.s32 	%r19150, %r2487, %r21984;
	add.s32 	%r19151, %r19150, %r19149;
	setp.lt.u32 	%p4955, %r19151, %r19150;
	mul.hi.u32 	%r19152, %r2487, %r21984;
	selp.u32 	%r19153, 1, 0, %p4955;
	add.s32 	%r19154, %r19152, %r19153;
	mul.lo.s32 	%r19155, %r2489, %r21984;
	add.s32 	%r19156, %r19155, %r19154;
	setp.lt.u32 	%p4956, %r19156, %r19155;
	mul.hi.u32 	%r19157, %r2489, %r21984;
	selp.u32 	%r19158, 1, 0, %p4956;
	add.s32 	%r19159, %r19157, %r19158;
	mul.lo.s32 	%r19160, %r2490, %r21984;
	add.s32 	%r19161, %r19160, %r19159;
	setp.lt.u32 	%p4957, %r19161, %r19160;
	mul.hi.u32 	%r19162, %r2490, %r21984;
	selp.u32 	%r19163, 1, 0, %p4957;
	add.s32 	%r19164, %r19162, %r19163;
	mul.lo.s32 	%r19165, %r2492, %r21984;
	add.s32 	%r19166, %r19165, %r19164;
	setp.lt.u32 	%p4958, %r19166, %r19165;
	mul.hi.u32 	%r19167, %r2492, %r21984;
	selp.u32 	%r19168, 1, 0, %p4958;
	add.s32 	%r19169, %r19167, %r19168;
	mul.lo.s32 	%r19170, %r2494, %r21984;
	add.s32 	%r19171, %r19170, %r19169;
	setp.lt.u32 	%p4959, %r19171, %r19170;
	mul.hi.u32 	%r19172, %r2494, %r21984;
	selp.u32 	%r19173, 1, 0, %p4959;
	add.s32 	%r19174, %r19172, %r19173;
	mul.lo.s32 	%r19175, %r19142, %r21984;
	add.s32 	%r19176, %r19175, %r19174;
	setp.lt.u32 	%p4960, %r19176, %r19175;
	mul.hi.u32 	%r19177, %r19142, %r21984;
	selp.u32 	%r19178, 1, 0, %p4960;
	add.s32 	%r19179, %r19177, %r19178;
	mul.lo.s32 	%r19180, %r2484, %r19179;
	mul.hi.u32 	%r19181, %r2484, %r19179;
	sub.s32 	%r19182, %r19143, %r19180;
	setp.lt.u32 	%p4961, %r19143, %r19180;
	selp.u32 	%r19183, 1, 0, %p4961;
	mul.lo.s32 	%r19184, %r1, %r19179;
	add.s32 	%r19185, %r19184, %r19181;
	setp.lt.u32 	%p4962, %r19185, %r19184;
	mul.hi.u32 	%r19186, %r1, %r19179;
	selp.u32 	%r19187, 1, 0, %p4962;
	add.s32 	%r19188, %r19186, %r19187;
	add.s32 	%r19189, %r19185, %r19183;
	sub.s32 	%r19190, %r19146, %r19189;
	setp.lt.u32 	%p4963, %r19146, %r19189;
	setp.eq.s32 	%p4964, %r19189, 0;
	selp.b32 	%r19191, %r19183, 0, %p4964;
	selp.b32 	%r19192, 1, %r19191, %p4963;
	mul.lo.s32 	%r19193, %r2486, %r19179;
	add.s32 	%r19194, %r19193, %r19188;
	setp.lt.u32 	%p4965, %r19194, %r19193;
	mul.hi.u32 	%r19195, %r2486, %r19179;
	selp.u32 	%r19196, 1, 0, %p4965;
	add.s32 	%r19197, %r19195, %r19196;
	add.s32 	%r19198, %r19194, %r19192;
	sub.s32 	%r19199, %r19151, %r19198;
	setp.lt.u32 	%p4966, %r19151, %r19198;
	setp.eq.s32 	%p4967, %r19198, 0;
	selp.b32 	%r19200, %r19192, 0, %p4967;
	selp.b32 	%r19201, 1, %r19200, %p4966;
	mul.lo.s32 	%r19202, %r2488, %r19179;
	add.s32 	%r19203, %r19202, %r19197;
	setp.lt.u32 	%p4968, %r19203, %r19202;
	mul.hi.u32 	%r19204, %r2488, %r19179;
	selp.u32 	%r19205, 1, 0, %p4968;
	add.s32 	%r19206, %r19204, %r19205;
	add.s32 	%r19207, %r19203, %r19201;
	sub.s32 	%r19208, %r19156, %r19207;
	setp.lt.u32 	%p4969, %r19156, %r19207;
	setp.eq.s32 	%p4970, %r19207, 0;
	selp.b32 	%r19209, %r19201, 0, %p4970;
	selp.b32 	%r19210, 1, %r19209, %p4969;
	mul.lo.s32 	%r19211, %r2, %r19179;
	add.s32 	%r19212, %r19211, %r19206;
	setp.lt.u32 	%p4971, %r19212, %r19211;
	mul.hi.u32 	%r19213, %r2, %r19179;
	selp.u32 	%r19214, 1, 0, %p4971;
	add.s32 	%r19215, %r19213, %r19214;
	add.s32 	%r19216, %r19212, %r19210;
	sub.s32 	%r19217, %r19161, %r19216;
	setp.lt.u32 	%p4972, %r19161, %r19216;
	setp.eq.s32 	%p4973, %r19216, 0;
	selp.b32 	%r19218, %r19210, 0, %p4973;
	selp.b32 	%r19219, 1, %r19218, %p4972;
	mul.lo.s32 	%r19220, %r2491, %r19179;
	add.s32 	%r19221, %r19220, %r19215;
	setp.lt.u32 	%p4974, %r19221, %r19220;
	mul.hi.u32 	%r19222, %r2491, %r19179;
	selp.u32 	%r19223, 1, 0, %p4974;
	add.s32 	%r19224, %r19222, %r19223;
	add.s32 	%r19225, %r19221, %r19219;
	sub.s32 	%r19226, %r19166, %r19225;
	setp.lt.u32 	%p4975, %r19166, %r19225;
	setp.eq.s32 	%p4976, %r19225, 0;
	selp.b32 	%r19227, %r19219, 0, %p4976;
	selp.b32 	%r19228, 1, %r19227, %p4975;
	mul.lo.s32 	%r19229, %r2493, %r19179;
	add.s32 	%r19230, %r19229, %r19224;
	setp.lt.u32 	%p4977, %r19230, %r19229;
	mul.hi.u32 	%r19231, %r2493, %r19179;
	selp.u32 	%r19232, 1, 0, %p4977;
	add.s32 	%r19233, %r19231, %r19232;
	add.s32 	%r19234, %r19230, %r19228;
	setp.gt.u32 	%p4978, %r19234, %r19171;
	setp.eq.s32 	%p4979, %r19234, 0;
	selp.b32 	%r19235, %r19228, 0, %p4979;
	selp.b32 	%r19236, 1, %r19235, %p4978;
	mad.lo.s32 	%r19237, %r2483, %r19179, %r19233;
	add.s32 	%r19238, %r19237, %r19236;
	sub.s32 	%r19239, %r19176, %r19238;
	mul.lo.s32 	%r19240, %r19141, %r21983;
	mul.hi.u32 	%r19241, %r19141, %r21983;
	mul.lo.s32 	%r19242, %r2485, %r21983;
	add.s32 	%r19243, %r19242, %r19241;
	setp.lt.u32 	%p4980, %r19243, %r19242;
	mul.hi.u32 	%r19244, %r2485, %r21983;
	selp.u32 	%r19245, 1, 0, %p4980;
	add.s32 	%r19246, %r19244, %r19245;
	add.s32 	%r19247, %r19243, %r19182;
	mul.lo.s32 	%r19248, %r2487, %r21983;
	add.s32 	%r19249, %r19248, %r19246;
	setp.lt.u32 	%p4981, %r19249, %r19248;
	mul.hi.u32 	%r19250, %r2487, %r21983;
	selp.u32 	%r19251, 1, 0, %p4981;
	add.s32 	%r19252, %r19250, %r19251;
	add.s32 	%r19253, %r19249, %r19190;
	mul.lo.s32 	%r19254, %r2489, %r21983;
	add.s32 	%r19255, %r19254, %r19252;
	setp.lt.u32 	%p4982, %r19255, %r19254;
	mul.hi.u32 	%r19256, %r2489, %r21983;
	selp.u32 	%r19257, 1, 0, %p4982;
	add.s32 	%r19258, %r19256, %r19257;
	add.s32 	%r19259, %r19255, %r19199;
	mul.lo.s32 	%r19260, %r2490, %r21983;
	add.s32 	%r19261, %r19260, %r19258;
	setp.lt.u32 	%p4983, %r19261, %r19260;
	mul.hi.u32 	%r19262, %r2490, %r21983;
	selp.u32 	%r19263, 1, 0, %p4983;
	add.s32 	%r19264, %r19262, %r19263;
	add.s32 	%r19265, %r19261, %r19208;
	mul.lo.s32 	%r19266, %r2492, %r21983;
	add.s32 	%r19267, %r19266, %r19264;
	setp.lt.u32 	%p4984, %r19267, %r19266;
	mul.hi.u32 	%r19268, %r2492, %r21983;
	selp.u32 	%r19269, 1, 0, %p4984;
	add.s32 	%r19270, %r19268, %r19269;
	add.s32 	%r19271, %r19267, %r19217;
	mul.lo.s32 	%r19272, %r2494, %r21983;
	add.s32 	%r19273, %r19272, %r19270;
	setp.lt.u32 	%p4985, %r19273, %r19272;
	mul.hi.u32 	%r19274, %r2494, %r21983;
	selp.u32 	%r19275, 1, 0, %p4985;
	add.s32 	%r19276, %r19274, %r19275;
	add.s32 	%r19277, %r19273, %r19226;
	mul.lo.s32 	%r19278, %r19142, %r21983;
	add.s32 	%r19279, %r19278, %r19276;
	setp.lt.u32 	%p4986, %r19279, %r19278;
	mul.hi.u32 	%r19280, %r19142, %r21983;
	selp.u32 	%r19281, 1, 0, %p4986;
	add.s32 	%r19282, %r19280, %r19281;
	add.s32 	%r19283, %r19282, %r19239;
	setp.lt.u32 	%p4987, %r19283, %r19282;
	mul.lo.s32 	%r19284, %r2484, %r19283;
	mul.hi.u32 	%r19285, %r2484, %r19283;
	sub.s32 	%r19286, %r19240, %r19284;
	setp.lt.u32 	%p4988, %r19240, %r19284;
	selp.u32 	%r19287, 1, 0, %p4988;
	mul.lo.s32 	%r19288, %r1, %r19283;
	add.s32 	%r19289, %r19288, %r19285;
	setp.lt.u32 	%p4989, %r19289, %r19288;
	mul.hi.u32 	%r19290, %r1, %r19283;
	selp.u32 	%r19291, 1, 0, %p4989;
	add.s32 	%r19292, %r19290, %r19291;
	selp.b32 	%r19293, -977, 0, %p4987;
	add.s32 	%r19294, %r19293, %r19289;
	add.s32 	%r19295, %r19294, %r19287;
	sub.s32 	%r19296, %r19247, %r19295;
	setp.lt.u32 	%p4990, %r19247, %r19295;
	setp.eq.s32 	%p4991, %r19295, 0;
	selp.b32 	%r19297, %r19287, 0, %p4991;
	selp.b32 	%r19298, 1, %r19297, %p4990;
	mul.lo.s32 	%r19299, %r2486, %r19283;
	add.s32 	%r19300, %r19299, %r19292;
	setp.lt.u32 	%p4992, %r19300, %r19299;
	mul.hi.u32 	%r19301, %r2486, %r19283;
	selp.u32 	%r19302, 1, 0, %p4992;
	add.s32 	%r19303, %r19301, %r19302;
	selp.b32 	%r19304, -2, 0, %p4987;
	add.s32 	%r19305, %r19304, %r19300;
	add.s32 	%r19306, %r19305, %r19298;
	sub.s32 	%r19307, %r19253, %r19306;
	setp.lt.u32 	%p4993, %r19253, %r19306;
	setp.eq.s32 	%p4994, %r19306, 0;
	selp.b32 	%r19308, %r19298, 0, %p4994;
	selp.b32 	%r19309, 1, %r19308, %p4993;
	mul.lo.s32 	%r19310, %r2488, %r19283;
	add.s32 	%r19311, %r19310, %r19303;
	setp.lt.u32 	%p4995, %r19311, %r19310;
	mul.hi.u32 	%r19312, %r2488, %r19283;
	selp.u32 	%r19313, 1, 0, %p4995;
	add.s32 	%r19314, %r19312, %r19313;
	selp.s32 	%r19315, -1, 0, %p4987;
	add.s32 	%r19316, %r19311, %r19315;
	add.s32 	%r19317, %r19316, %r19309;
	sub.s32 	%r19318, %r19259, %r19317;
	setp.lt.u32 	%p4996, %r19259, %r19317;
	setp.eq.s32 	%p4997, %r19317, 0;
	selp.b32 	%r19319, %r19309, 0, %p4997;
	selp.b32 	%r19320, 1, %r19319, %p4996;
	mul.lo.s32 	%r19321, %r2, %r19283;
	add.s32 	%r19322, %r19321, %r19314;
	setp.lt.u32 	%p4998, %r19322, %r19321;
	mul.hi.u32 	%r19323, %r2, %r19283;
	selp.u32 	%r19324, 1, 0, %p4998;
	add.s32 	%r19325, %r19323, %r19324;
	add.s32 	%r19326, %r19322, %r19315;
	add.s32 	%r19327, %r19326, %r19320;
	sub.s32 	%r19328, %r19265, %r19327;
	setp.lt.u32 	%p4999, %r19265, %r19327;
	setp.eq.s32 	%p5000, %r19327, 0;
	selp.b32 	%r19329, %r19320, 0, %p5000;
	selp.b32 	%r19330, 1, %r19329, %p4999;
	mul.lo.s32 	%r19331, %r2491, %r19283;
	add.s32 	%r19332, %r19331, %r19325;
	setp.lt.u32 	%p5001, %r19332, %r19331;
	mul.hi.u32 	%r19333, %r2491, %r19283;
	selp.u32 	%r19334, 1, 0, %p5001;
	add.s32 	%r19335, %r19333, %r19334;
	add.s32 	%r19336, %r19332, %r19315;
	add.s32 	%r19337, %r19336, %r19330;
	sub.s32 	%r19338, %r19271, %r19337;
	setp.lt.u32 	%p5002, %r19271, %r19337;
	setp.eq.s32 	%p5003, %r19337, 0;
	selp.b32 	%r19339, %r19330, 0, %p5003;
	selp.b32 	%r19340, 1, %r19339, %p5002;
	mul.lo.s32 	%r19341, %r2493, %r19283;
	add.s32 	%r19342, %r19341, %r19335;
	setp.lt.u32 	%p5004, %r19342, %r19341;
	mul.hi.u32 	%r19343, %r2493, %r19283;
	selp.u32 	%r19344, 1, 0, %p5004;
	add.s32 	%r19345, %r19343, %r19344;
	add.s32 	%r19346, %r19342, %r19315;
	add.s32 	%r19347, %r19346, %r19340;
	setp.gt.u32 	%p5005, %r19347, %r19277;
	setp.eq.s32 	%p5006, %r19347, 0;
	selp.b32 	%r19348, %r19340, 0, %p5006;
	selp.b32 	%r19349, 1, %r19348, %p5005;
	mad.lo.s32 	%r19350, %r2483, %r19283, %r19345;
	add.s32 	%r19351, %r19350, %r19315;
	add.s32 	%r19352, %r19351, %r19349;
	add.s32 	%r19353, %r19171, %r19279;
	add.s32 	%r19354, %r19234, %r19352;
	sub.s32 	%r19355, %r19353, %r19354;
	mul.lo.s32 	%r19356, %r19141, %r21982;
	mul.hi.u32 	%r19357, %r19141, %r21982;
	mul.lo.s32 	%r19358, %r2485, %r21982;
	add.s32 	%r19359, %r19358, %r19357;
	setp.lt.u32 	%p5007, %r19359, %r19358;
	mul.hi.u32 	%r19360, %r2485, %r21982;
	selp.u32 	%r19361, 1, 0, %p5007;
	add.s32 	%r19362, %r19360, %r19361;
	add.s32 	%r19363, %r19359, %r19286;
	mul.lo.s32 	%r19364, %r2487, %r21982;
	add.s32 	%r19365, %r19364, %r19362;
	setp.lt.u32 	%p5008, %r19365, %r19364;
	mul.hi.u32 	%r19366, %r2487, %r21982;
	selp.u32 	%r19367, 1, 0, %p5008;
	add.s32 	%r19368, %r19366, %r19367;
	add.s32 	%r19369, %r19365, %r19296;
	mul.lo.s32 	%r19370, %r2489, %r21982;
	add.s32 	%r19371, %r19370, %r19368;
	setp.lt.u32 	%p5009, %r19371, %r19370;
	mul.hi.u32 	%r19372, %r2489, %r21982;
	selp.u32 	%r19373, 1, 0, %p5009;
	add.s32 	%r19374, %r19372, %r19373;
	add.s32 	%r19375, %r19371, %r19307;
	mul.lo.s32 	%r19376, %r2490, %r21982;
	add.s32 	%r19377, %r19376, %r19374;
	setp.lt.u32 	%p5010, %r19377, %r19376;
	mul.hi.u32 	%r19378, %r2490, %r21982;
	selp.u32 	%r19379, 1, 0, %p5010;
	add.s32 	%r19380, %r19378, %r19379;
	add.s32 	%r19381, %r19377, %r19318;
	mul.lo.s32 	%r19382, %r2492, %r21982;
	add.s32 	%r19383, %r19382, %r19380;
	setp.lt.u32 	%p5011, %r19383, %r19382;
	mul.hi.u32 	%r19384, %r2492, %r21982;
	selp.u32 	%r19385, 1, 0, %p5011;
	add.s32 	%r19386, %r19384, %r19385;
	add.s32 	%r19387, %r19383, %r19328;
	mul.lo.s32 	%r19388, %r2494, %r21982;
	add.s32 	%r19389, %r19388, %r19386;
	setp.lt.u32 	%p5012, %r19389, %r19388;
	mul.hi.u32 	%r19390, %r2494, %r21982;
	selp.u32 	%r19391, 1, 0, %p5012;
	add.s32 	%r19392, %r19390, %r19391;
	add.s32 	%r19393, %r19389, %r19338;
	mul.lo.s32 	%r19394, %r19142, %r21982;
	add.s32 	%r19395, %r19394, %r19392;
	setp.lt.u32 	%p5013, %r19395, %r19394;
	mul.hi.u32 	%r19396, %r19142, %r21982;
	selp.u32 	%r19397, 1, 0, %p5013;
	add.s32 	%r19398, %r19396, %r19397;
	add.s32 	%r19399, %r19398, %r19355;
	setp.lt.u32 	%p5014, %r19399, %r19398;
	mul.lo.s32 	%r19400, %r2484, %r19399;
	mul.hi.u32 	%r19401, %r2484, %r19399;
	sub.s32 	%r19402, %r19356, %r19400;
	setp.lt.u32 	%p5015, %r19356, %r19400;
	selp.u32 	%r19403, 1, 0, %p5015;
	mul.lo.s32 	%r19404, %r1, %r19399;
	add.s32 	%r19405, %r19404, %r19401;
	setp.lt.u32 	%p5016, %r19405, %r19404;
	mul.hi.u32 	%r19406, %r1, %r19399;
	selp.u32 	%r19407, 1, 0, %p5016;
	add.s32 	%r19408, %r19406, %r19407;
	selp.b32 	%r19409, -977, 0, %p5014;
	add.s32 	%r19410, %r19409, %r19405;
	add.s32 	%r19411, %r19410, %r19403;
	sub.s32 	%r19412, %r19363, %r19411;
	setp.lt.u32 	%p5017, %r19363, %r19411;
	setp.eq.s32 	%p5018, %r19411, 0;
	selp.b32 	%r19413, %r19403, 0, %p5018;
	selp.b32 	%r19414, 1, %r19413, %p5017;
	mul.lo.s32 	%r19415, %r2486, %r19399;
	add.s32 	%r19416, %r19415, %r19408;
	setp.lt.u32 	%p5019, %r19416, %r19415;
	mul.hi.u32 	%r19417, %r2486, %r19399;
	selp.u32 	%r19418, 1, 0, %p5019;
	add.s32 	%r19419, %r19417, %r19418;
	selp.b32 	%r19420, -2, 0, %p5014;
	add.s32 	%r19421, %r19420, %r19416;
	add.s32 	%r19422, %r19421, %r19414;
	sub.s32 	%r19423, %r19369, %r19422;
	setp.lt.u32 	%p5020, %r19369, %r19422;
	setp.eq.s32 	%p5021, %r19422, 0;
	selp.b32 	%r19424, %r19414, 0, %p5021;
	selp.b32 	%r19425, 1, %r19424, %p5020;
	mul.lo.s32 	%r19426, %r2488, %r19399;
	add.s32 	%r19427, %r19426, %r19419;
	setp.lt.u32 	%p5022, %r19427, %r19426;
	mul.hi.u32 	%r19428, %r2488, %r19399;
	selp.u32 	%r19429, 1, 0, %p5022;
	add.s32 	%r19430, %r19428, %r19429;
	selp.s32 	%r19431, -1, 0, %p5014;
	add.s32 	%r19432, %r19427, %r19431;
	add.s32 	%r19433, %r19432, %r19425;
	sub.s32 	%r19434, %r19375, %r19433;
	setp.lt.u32 	%p5023, %r19375, %r19433;
	setp.eq.s32 	%p5024, %r19433, 0;
	selp.b32 	%r19435, %r19425, 0, %p5024;
	selp.b32 	%r19436, 1, %r19435, %p5023;
	mul.lo.s32 	%r19437, %r2, %r19399;
	add.s32 	%r19438, %r19437, %r19430;
	setp.lt.u32 	%p5025, %r19438, %r19437;
	mul.hi.u32 	%r19439, %r2, %r19399;
	selp.u32 	%r19440, 1, 0, %p5025;
	add.s32 	%r19441, %r19439, %r19440;
	add.s32 	%r19442, %r19438, %r19431;
	add.s32 	%r19443, %r19442, %r19436;
	sub.s32 	%r19444, %r19381, %r19443;
	setp.lt.u32 	%p5026, %r19381, %r19443;
	setp.eq.s32 	%p5027, %r19443, 0;
	selp.b32 	%r19445, %r19436, 0, %p5027;
	selp.b32 	%r19446, 1, %r19445, %p5026;
	mul.lo.s32 	%r19447, %r2491, %r19399;
	add.s32 	%r19448, %r19447, %r19441;
	setp.lt.u32 	%p5028, %r19448, %r19447;
	mul.hi.u32 	%r19449, %r2491, %r19399;
	selp.u32 	%r19450, 1, 0, %p5028;
	add.s32 	%r19451, %r19449, %r19450;
	add.s32 	%r19452, %r19448, %r19431;
	add.s32 	%r19453, %r19452, %r19446;
	sub.s32 	%r19454, %r19387, %r19453;
	setp.lt.u32 	%p5029, %r19387, %r19453;
	setp.eq.s32 	%p5030, %r19453, 0;
	selp.b32 	%r19455, %r19446, 0, %p5030;
	selp.b32 	%r19456, 1, %r19455, %p5029;
	mul.lo.s32 	%r19457, %r2493, %r19399;
	add.s32 	%r19458, %r19457, %r19451;
	setp.lt.u32 	%p5031, %r19458, %r19457;
	mul.hi.u32 	%r19459, %r2493, %r19399;
	selp.u32 	%r19460, 1, 0, %p5031;
	add.s32 	%r19461, %r19459, %r19460;
	add.s32 	%r19462, %r19458, %r19431;
	add.s32 	%r19463, %r19462, %r19456;
	setp.gt.u32 	%p5032, %r19463, %r19393;
	setp.eq.s32 	%p5033, %r19463, 0;
	selp.b32 	%r19464, %r19456, 0, %p5033;
	selp.b32 	%r19465, 1, %r19464, %p5032;
	mad.lo.s32 	%r19466, %r2483, %r19399, %r19461;
	add.s32 	%r19467, %r19466, %r19431;
	add.s32 	%r19468, %r19467, %r19465;
	add.s32 	%r19469, %r19277, %r19395;
	add.s32 	%r19470, %r19347, %r19468;
	sub.s32 	%r19471, %r19469, %r19470;
	mul.lo.s32 	%r19472, %r19141, %r21981;
	mul.hi.u32 	%r19473, %r19141, %r21981;
	mul.lo.s32 	%r19474, %r2485, %r21981;
	add.s32 	%r19475, %r19474, %r19473;
	setp.lt.u32 	%p5034, %r19475, %r19474;
	mul.hi.u32 	%r19476, %r2485, %r21981;
	selp.u32 	%r19477, 1, 0, %p5034;
	add.s32 	%r19478, %r19476, %r19477;
	add.s32 	%r19479, %r19475, %r19402;
	mul.lo.s32 	%r19480, %r2487, %r21981;
	add.s32 	%r19481, %r19480, %r19478;
	setp.lt.u32 	%p5035, %r19481, %r19480;
	mul.hi.u32 	%r19482, %r2487, %r21981;
	selp.u32 	%r19483, 1, 0, %p5035;
	add.s32 	%r19484, %r19482, %r19483;
	add.s32 	%r19485, %r19481, %r19412;
	mul.lo.s32 	%r19486, %r2489, %r21981;
	add.s32 	%r19487, %r19486, %r19484;
	setp.lt.u32 	%p5036, %r19487, %r19486;
	mul.hi.u32 	%r19488, %r2489, %r21981;
	selp.u32 	%r19489, 1, 0, %p5036;
	add.s32 	%r19490, %r19488, %r19489;
	add.s32 	%r19491, %r19487, %r19423;
	mul.lo.s32 	%r19492, %r2490, %r21981;
	add.s32 	%r19493, %r19492, %r19490;
	setp.lt.u32 	%p5037, %r19493, %r19492;
	mul.hi.u32 	%r19494, %r2490, %r21981;
	selp.u32 	%r19495, 1, 0, %p5037;
	add.s32 	%r19496, %r19494, %r19495;
	add.s32 	%r19497, %r19493, %r19434;
	mul.lo.s32 	%r19498, %r2492, %r21981;
	add.s32 	%r19499, %r19498, %r19496;
	setp.lt.u32 	%p5038, %r19499, %r19498;
	mul.hi.u32 	%r19500, %r2492, %r21981;
	selp.u32 	%r19501, 1, 0, %p5038;
	add.s32 	%r19502, %r19500, %r19501;
	add.s32 	%r19503, %r19499, %r19444;
	mul.lo.s32 	%r19504, %r2494, %r21981;
	add.s32 	%r19505, %r19504, %r19502;
	setp.lt.u32 	%p5039, %r19505, %r19504;
	mul.hi.u32 	%r19506, %r2494, %r21981;
	selp.u32 	%r19507, 1, 0, %p5039;
	add.s32 	%r19508, %r19506, %r19507;
	add.s32 	%r19509, %r19505, %r19454;
	mul.lo.s32 	%r19510, %r19142, %r21981;
	add.s32 	%r19511, %r19510, %r19508;
	setp.lt.u32 	%p5040, %r19511, %r19510;
	mul.hi.u32 	%r19512, %r19142, %r21981;
	selp.u32 	%r19513, 1, 0, %p5040;
	add.s32 	%r19514, %r19512, %r19513;
	add.s32 	%r19515, %r19514, %r19471;
	setp.lt.u32 	%p5041, %r19515, %r19514;
	mul.lo.s32 	%r19516, %r2484, %r19515;
	mul.hi.u32 	%r19517, %r2484, %r19515;
	sub.s32 	%r19518, %r19472, %r19516;
	setp.lt.u32 	%p5042, %r19472, %r19516;
	selp.u32 	%r19519, 1, 0, %p5042;
	mul.lo.s32 	%r19520, %r1, %r19515;
	add.s32 	%r19521, %r19520, %r19517;
	setp.lt.u32 	%p5043, %r19521, %r19520;
	mul.hi.u32 	%r19522, %r1, %r19515;
	selp.u32 	%r19523, 1, 0, %p5043;
	add.s32 	%r19524, %r19522, %r19523;
	selp.b32 	%r19525, -977, 0, %p5041;
	add.s32 	%r19526, %r19525, %r19521;
	add.s32 	%r19527, %r19526, %r19519;
	sub.s32 	%r19528, %r19479, %r19527;
	setp.lt.u32 	%p5044, %r19479, %r19527;
	setp.eq.s32 	%p5045, %r19527, 0;
	selp.b32 	%r19529, %r19519, 0, %p5045;
	selp.b32 	%r19530, 1, %r19529, %p5044;
	mul.lo.s32 	%r19531, %r2486, %r19515;
	add.s32 	%r19532, %r19531, %r19524;
	setp.lt.u32 	%p5046, %r19532, %r19531;
	mul.hi.u32 	%r19533, %r2486, %r19515;
	selp.u32 	%r19534, 1, 0, %p5046;
	add.s32 	%r19535, %r19533, %r19534;
	selp.b32 	%r19536, -2, 0, %p5041;
	add.s32 	%r19537, %r19536, %r19532;
	add.s32 	%r19538, %r19537, %r19530;
	sub.s32 	%r19539, %r19485, %r19538;
	setp.lt.u32 	%p5047, %r19485, %r19538;
	setp.eq.s32 	%p5048, %r19538, 0;
	selp.b32 	%r19540, %r19530, 0, %p5048;
	selp.b32 	%r19541, 1, %r19540, %p5047;
	mul.lo.s32 	%r19542, %r2488, %r19515;
	add.s32 	%r19543, %r19542, %r19535;
	setp.lt.u32 	%p5049, %r19543, %r19542;
	mul.hi.u32 	%r19544, %r2488, %r19515;
	selp.u32 	%r19545, 1, 0, %p5049;
	add.s32 	%r19546, %r19544, %r19545;
	selp.s32 	%r19547, -1, 0, %p5041;
	add.s32 	%r19548, %r19543, %r19547;
	add.s32 	%r19549, %r19548, %r19541;
	sub.s32 	%r19550, %r19491, %r19549;
	setp.lt.u32 	%p5050, %r19491, %r19549;
	setp.eq.s32 	%p5051, %r19549, 0;
	selp.b32 	%r19551, %r19541, 0, %p5051;
	selp.b32 	%r19552, 1, %r19551, %p5050;
	mul.lo.s32 	%r19553, %r2, %r19515;
	add.s32 	%r19554, %r19553, %r19546;
	setp.lt.u32 	%p5052, %r19554, %r19553;
	mul.hi.u32 	%r19555, %r2, %r19515;
	selp.u32 	%r19556, 1, 0, %p5052;
	add.s32 	%r19557, %r19555, %r19556;
	add.s32 	%r19558, %r19554, %r19547;
	add.s32 	%r19559, %r19558, %r19552;
	sub.s32 	%r19560, %r19497, %r19559;
	setp.lt.u32 	%p5053, %r19497, %r19559;
	setp.eq.s32 	%p5054, %r19559, 0;
	selp.b32 	%r19561, %r19552, 0, %p5054;
	selp.b32 	%r19562, 1, %r19561, %p5053;
	mul.lo.s32 	%r19563, %r2491, %r19515;
	add.s32 	%r19564, %r19563, %r19557;
	setp.lt.u32 	%p5055, %r19564, %r19563;
	mul.hi.u32 	%r19565, %r2491, %r19515;
	selp.u32 	%r19566, 1, 0, %p5055;
	add.s32 	%r19567, %r19565, %r19566;
	add.s32 	%r19568, %r19564, %r19547;
	add.s32 	%r19569, %r19568, %r19562;
	sub.s32 	%r19570, %r19503, %r19569;
	setp.lt.u32 	%p5056, %r19503, %r19569;
	setp.eq.s32 	%p5057, %r19569, 0;
	selp.b32 	%r19571, %r19562, 0, %p5057;
	selp.b32 	%r19572, 1, %r19571, %p5056;
	mul.lo.s32 	%r19573, %r2493, %r19515;
	add.s32 	%r19574, %r19573, %r19567;
	setp.lt.u32 	%p5058, %r19574, %r19573;
	mul.hi.u32 	%r19575, %r2493, %r19515;
	selp.u32 	%r19576, 1, 0, %p5058;
	add.s32 	%r19577, %r19575, %r19576;
	add.s32 	%r19578, %r19574, %r19547;
	add.s32 	%r19579, %r19578, %r19572;
	setp.gt.u32 	%p5059, %r19579, %r19509;
	setp.eq.s32 	%p5060, %r19579, 0;
	selp.b32 	%r19580, %r19572, 0, %p5060;
	selp.b32 	%r19581, 1, %r19580, %p5059;
	mad.lo.s32 	%r19582, %r2483, %r19515, %r19577;
	add.s32 	%r19583, %r19582, %r19547;
	add.s32 	%r19584, %r19583, %r19581;
	add.s32 	%r19585, %r19393, %r19511;
	add.s32 	%r19586, %r19463, %r19584;
	sub.s32 	%r19587, %r19585, %r19586;
	mul.lo.s32 	%r19588, %r19141, %r21980;
	mul.hi.u32 	%r19589, %r19141, %r21980;
	mul.lo.s32 	%r19590, %r2485, %r21980;
	add.s32 	%r19591, %r19590, %r19589;
	setp.lt.u32 	%p5061, %r19591, %r19590;
	mul.hi.u32 	%r19592, %r2485, %r21980;
	selp.u32 	%r19593, 1, 0, %p5061;
	add.s32 	%r19594, %r19592, %r19593;
	add.s32 	%r19595, %r19591, %r19518;
	mul.lo.s32 	%r19596, %r2487, %r21980;
	add.s32 	%r19597, %r19596, %r19594;
	setp.lt.u32 	%p5062, %r19597, %r19596;
	mul.hi.u32 	%r19598, %r2487, %r21980;
	selp.u32 	%r19599, 1, 0, %p5062;
	add.s32 	%r19600, %r19598, %r19599;
	add.s32 	%r19601, %r19597, %r19528;
	mul.lo.s32 	%r19602, %r2489, %r21980;
	add.s32 	%r19603, %r19602, %r19600;
	setp.lt.u32 	%p5063, %r19603, %r19602;
	mul.hi.u32 	%r19604, %r2489, %r21980;
	selp.u32 	%r19605, 1, 0, %p5063;
	add.s32 	%r19606, %r19604, %r19605;
	add.s32 	%r19607, %r19603, %r19539;
	mul.lo.s32 	%r19608, %r2490, %r21980;
	add.s32 	%r19609, %r19608, %r19606;
	setp.lt.u32 	%p5064, %r19609, %r19608;
	mul.hi.u32 	%r19610, %r2490, %r21980;
	selp.u32 	%r19611, 1, 0, %p5064;
	add.s32 	%r19612, %r19610, %r19611;
	add.s32 	%r19613, %r19609, %r19550;
	mul.lo.s32 	%r19614, %r2492, %r21980;
	add.s32 	%r19615, %r19614, %r19612;
	setp.lt.u32 	%p5065, %r19615, %r19614;
	mul.hi.u32 	%r19616, %r2492, %r21980;
	selp.u32 	%r19617, 1, 0, %p5065;
	add.s32 	%r19618, %r19616, %r19617;
	add.s32 	%r19619, %r19615, %r19560;
	mul.lo.s32 	%r19620, %r2494, %r21980;
	add.s32 	%r19621, %r19620, %r19618;
	setp.lt.u32 	%p5066, %r19621, %r19620;
	mul.hi.u32 	%r19622, %r2494, %r21980;
	selp.u32 	%r19623, 1, 0, %p5066;
	add.s32 	%r19624, %r19622, %r19623;
	add.s32 	%r19625, %r19621, %r19570;
	mul.lo.s32 	%r19626, %r19142, %r21980;
	add.s32 	%r19627, %r19626, %r19624;
	setp.lt.u32 	%p5067, %r19627, %r19626;
	mul.hi.u32 	%r19628, %r19142, %r21980;
	selp.u32 	%r19629, 1, 0, %p5067;
	add.s32 	%r19630, %r19628, %r19629;
	add.s32 	%r19631, %r19630, %r19587;
	setp.lt.u32 	%p5068, %r19631, %r19630;
	mul.lo.s32 	%r19632, %r2484, %r19631;
	mul.hi.u32 	%r19633, %r2484, %r19631;
	sub.s32 	%r19634, %r19588, %r19632;
	setp.lt.u32 	%p5069, %r19588, %r19632;
	selp.u32 	%r19635, 1, 0, %p5069;
	mul.lo.s32 	%r19636, %r1, %r19631;
	add.s32 	%r19637, %r19636, %r19633;
	setp.lt.u32 	%p5070, %r19637, %r19636;
	mul.hi.u32 	%r19638, %r1, %r19631;
	selp.u32 	%r19639, 1, 0, %p5070;
	add.s32 	%r19640, %r19638, %r19639;
	selp.b32 	%r19641, -977, 0, %p5068;
	add.s32 	%r19642, %r19641, %r19637;
	add.s32 	%r19643, %r19642, %r19635;
	sub.s32 	%r19644, %r19595, %r19643;
	setp.lt.u32 	%p5071, %r19595, %r19643;
	setp.eq.s32 	%p5072, %r19643, 0;
	selp.b32 	%r19645, %r19635, 0, %p5072;
	selp.b32 	%r19646, 1, %r19645, %p5071;
	mul.lo.s32 	%r19647, %r2486, %r19631;
	add.s32 	%r19648, %r19647, %r19640;
	setp.lt.u32 	%p5073, %r19648, %r19647;
	mul.hi.u32 	%r19649, %r2486, %r19631;
	selp.u32 	%r19650, 1, 0, %p5073;
	add.s32 	%r19651, %r19649, %r19650;
	selp.b32 	%r19652, -2, 0, %p5068;
	add.s32 	%r19653, %r19652, %r19648;
	add.s32 	%r19654, %r19653, %r19646;
	sub.s32 	%r19655, %r19601, %r19654;
	setp.lt.u32 	%p5074, %r19601, %r19654;
	setp.eq.s32 	%p5075, %r19654, 0;
	selp.b32 	%r19656, %r19646, 0, %p5075;
	selp.b32 	%r19657, 1, %r19656, %p5074;
	mul.lo.s32 	%r19658, %r2488, %r19631;
	add.s32 	%r19659, %r19658, %r19651;
	setp.lt.u32 	%p5076, %r19659, %r19658;
	mul.hi.u32 	%r19660, %r2488, %r19631;
	selp.u32 	%r19661, 1, 0, %p5076;
	add.s32 	%r19662, %r19660, %r19661;
	selp.s32 	%r19663, -1, 0, %p5068;
	add.s32 	%r19664, %r19659, %r19663;
	add.s32 	%r19665, %r19664, %r19657;
	sub.s32 	%r19666, %r19607, %r19665;
	setp.lt.u32 	%p5077, %r19607, %r19665;
	setp.eq.s32 	%p5078, %r19665, 0;
	selp.b32 	%r19667, %r19657, 0, %p5078;
	selp.b32 	%r19668, 1, %r19667, %p5077;
	mul.lo.s32 	%r19669, %r2, %r19631;
	add.s32 	%r19670, %r19669, %r19662;
	setp.lt.u32 	%p5079, %r19670, %r19669;
	mul.hi.u32 	%r19671, %r2, %r19631;
	selp.u32 	%r19672, 1, 0, %p5079;
	add.s32 	%r19673, %r19671, %r19672;
	add.s32 	%r19674, %r19670, %r19663;
	add.s32 	%r19675, %r19674, %r19668;
	sub.s32 	%r19676, %r19613, %r19675;
	setp.lt.u32 	%p5080, %r19613, %r19675;
	setp.eq.s32 	%p5081, %r19675, 0;
	selp.b32 	%r19677, %r19668, 0, %p5081;
	selp.b32 	%r19678, 1, %r19677, %p5080;
	mul.lo.s32 	%r19679, %r2491, %r19631;
	add.s32 	%r19680, %r19679, %r19673;
	setp.lt.u32 	%p5082, %r19680, %r19679;
	mul.hi.u32 	%r19681, %r2491, %r19631;
	selp.u32 	%r19682, 1, 0, %p5082;
	add.s32 	%r19683, %r19681, %r19682;
	add.s32 	%r19684, %r19680, %r19663;
	add.s32 	%r19685, %r19684, %r19678;
	sub.s32 	%r19686, %r19619, %r19685;
	setp.lt.u32 	%p5083, %r19619, %r19685;
	setp.eq.s32 	%p5084, %r19685, 0;
	selp.b32 	%r19687, %r19678, 0, %p5084;
	selp.b32 	%r19688, 1, %r19687, %p5083;
	mul.lo.s32 	%r19689, %r2493, %r19631;
	add.s32 	%r19690, %r19689, %r19683;
	setp.lt.u32 	%p5085, %r19690, %r19689;
	mul.hi.u32 	%r19691, %r2493, %r19631;
	selp.u32 	%r19692, 1, 0, %p5085;
	add.s32 	%r19693, %r19691, %r19692;
	add.s32 	%r19694, %r19690, %r19663;
	add.s32 	%r19695, %r19694, %r19688;
	setp.gt.u32 	%p5086, %r19695, %r19625;
	setp.eq.s32 	%p5087, %r19695, 0;
	selp.b32 	%r19696, %r19688, 0, %p5087;
	selp.b32 	%r19697, 1, %r19696, %p5086;
	mad.lo.s32 	%r19698, %r2483, %r19631, %r19693;
	add.s32 	%r19699, %r19698, %r19663;
	add.s32 	%r19700, %r19699, %r19697;
	add.s32 	%r19701, %r19509, %r19627;
	add.s32 	%r19702, %r19579, %r19700;
	sub.s32 	%r19703, %r19701, %r19702;
	mul.lo.s32 	%r19704, %r19141, %r21979;
	mul.hi.u32 	%r19705, %r19141, %r21979;
	mul.lo.s32 	%r19706, %r2485, %r21979;
	add.s32 	%r19707, %r19706, %r19705;
	setp.lt.u32 	%p5088, %r19707, %r19706;
	mul.hi.u32 	%r19708, %r2485, %r21979;
	selp.u32 	%r19709, 1, 0, %p5088;
	add.s32 	%r19710, %r19708, %r19709;
	add.s32 	%r19711, %r19707, %r19634;
	mul.lo.s32 	%r19712, %r2487, %r21979;
	add.s32 	%r19713, %r19712, %r19710;
	setp.lt.u32 	%p5089, %r19713, %r19712;
	mul.hi.u32 	%r19714, %r2487, %r21979;
	selp.u32 	%r19715, 1, 0, %p5089;
	add.s32 	%r19716, %r19714, %r19715;
	add.s32 	%r19717, %r19713, %r19644;
	mul.lo.s32 	%r19718, %r2489, %r21979;
	add.s32 	%r19719, %r19718, %r19716;
	setp.lt.u32 	%p5090, %r19719, %r19718;
	mul.hi.u32 	%r19720, %r2489, %r21979;
	selp.u32 	%r19721, 1, 0, %p5090;
	add.s32 	%r19722, %r19720, %r19721;
	add.s32 	%r19723, %r19719, %r19655;
	mul.lo.s32 	%r19724, %r2490, %r21979;
	add.s32 	%r19725, %r19724, %r19722;
	setp.lt.u32 	%p5091, %r19725, %r19724;
	mul.hi.u32 	%r19726, %r2490, %r21979;
	selp.u32 	%r19727, 1, 0, %p5091;
	add.s32 	%r19728, %r19726, %r19727;
	add.s32 	%r19729, %r19725, %r19666;
	mul.lo.s32 	%r19730, %r2492, %r21979;
	add.s32 	%r19731, %r19730, %r19728;
	setp.lt.u32 	%p5092, %r19731, %r19730;
	mul.hi.u32 	%r19732, %r2492, %r21979;
	selp.u32 	%r19733, 1, 0, %p5092;
	add.s32 	%r19734, %r19732, %r19733;
	add.s32 	%r19735, %r19731, %r19676;
	mul.lo.s32 	%r19736, %r2494, %r21979;
	add.s32 	%r19737, %r19736, %r19734;
	setp.lt.u32 	%p5093, %r19737, %r19736;
	mul.hi.u32 	%r19738, %r2494, %r21979;
	selp.u32 	%r19739, 1, 0, %p5093;
	add.s32 	%r19740, %r19738, %r19739;
	add.s32 	%r19741, %r19737, %r19686;
	mul.lo.s32 	%r19742, %r19142, %r21979;
	add.s32 	%r19743, %r19742, %r19740;
	setp.lt.u32 	%p5094, %r19743, %r19742;
	mul.hi.u32 	%r19744, %r19142, %r21979;
	selp.u32 	%r19745, 1, 0, %p5094;
	add.s32 	%r19746, %r19744, %r19745;
	add.s32 	%r19747, %r19746, %r19703;
	setp.lt.u32 	%p5095, %r19747, %r19746;
	mul.lo.s32 	%r19748, %r2484, %r19747;
	mul.hi.u32 	%r19749, %r2484, %r19747;
	sub.s32 	%r19750, %r19704, %r19748;
	setp.lt.u32 	%p5096, %r19704, %r19748;
	selp.u32 	%r19751, 1, 0, %p5096;
	mul.lo.s32 	%r19752, %r1, %r19747;
	add.s32 	%r19753, %r19752, %r19749;
	setp.lt.u32 	%p5097, %r19753, %r19752;
	mul.hi.u32 	%r19754, %r1, %r19747;
	selp.u32 	%r19755, 1, 0, %p5097;
	add.s32 	%r19756, %r19754, %r19755;
	selp.b32 	%r19757, -977, 0, %p5095;
	add.s32 	%r19758, %r19757, %r19753;
	add.s32 	%r19759, %r19758, %r19751;
	sub.s32 	%r19760, %r19711, %r19759;
	setp.lt.u32 	%p5098, %r19711, %r19759;
	setp.eq.s32 	%p5099, %r19759, 0;
	selp.b32 	%r19761, %r19751, 0, %p5099;
	selp.b32 	%r19762, 1, %r19761, %p5098;
	mul.lo.s32 	%r19763, %r2486, %r19747;
	add.s32 	%r19764, %r19763, %r19756;
	setp.lt.u32 	%p5100, %r19764, %r19763;
	mul.hi.u32 	%r19765, %r2486, %r19747;
	selp.u32 	%r19766, 1, 0, %p5100;
	add.s32 	%r19767, %r19765, %r19766;
	selp.b32 	%r19768, -2, 0, %p5095;
	add.s32 	%r19769, %r19768, %r19764;
	add.s32 	%r19770, %r19769, %r19762;
	sub.s32 	%r19771, %r19717, %r19770;
	setp.lt.u32 	%p5101, %r19717, %r19770;
	setp.eq.s32 	%p5102, %r19770, 0;
	selp.b32 	%r19772, %r19762, 0, %p5102;
	selp.b32 	%r19773, 1, %r19772, %p5101;
	mul.lo.s32 	%r19774, %r2488, %r19747;
	add.s32 	%r19775, %r19774, %r19767;
	setp.lt.u32 	%p5103, %r19775, %r19774;
	mul.hi.u32 	%r19776, %r2488, %r19747;
	selp.u32 	%r19777, 1, 0, %p5103;
	add.s32 	%r19778, %r19776, %r19777;
	selp.s32 	%r19779, -1, 0, %p5095;
	add.s32 	%r19780, %r19775, %r19779;
	add.s32 	%r19781, %r19780, %r19773;
	sub.s32 	%r19782, %r19723, %r19781;
	setp.lt.u32 	%p5104, %r19723, %r19781;
	setp.eq.s32 	%p5105, %r19781, 0;
	selp.b32 	%r19783, %r19773, 0, %p5105;
	selp.b32 	%r19784, 1, %r19783, %p5104;
	mul.lo.s32 	%r19785, %r2, %r19747;
	add.s32 	%r19786, %r19785, %r19778;
	setp.lt.u32 	%p5106, %r19786, %r19785;
	mul.hi.u32 	%r19787, %r2, %r19747;
	selp.u32 	%r19788, 1, 0, %p5106;
	add.s32 	%r19789, %r19787, %r19788;
	add.s32 	%r19790, %r19786, %r19779;
	add.s32 	%r19791, %r19790, %r19784;
	sub.s32 	%r19792, %r19729, %r19791;
	setp.lt.u32 	%p5107, %r19729, %r19791;
	setp.eq.s32 	%p5108, %r19791, 0;
	selp.b32 	%r19793, %r19784, 0, %p5108;
	selp.b32 	%r19794, 1, %r19793, %p5107;
	mul.lo.s32 	%r19795, %r2491, %r19747;
	add.s32 	%r19796, %r19795, %r19789;
	setp.lt.u32 	%p5109, %r19796, %r19795;
	mul.hi.u32 	%r19797, %r2491, %r19747;
	selp.u32 	%r19798, 1, 0, %p5109;
	add.s32 	%r19799, %r19797, %r19798;
	add.s32 	%r19800, %r19796, %r19779;
	add.s32 	%r19801, %r19800, %r19794;
	sub.s32 	%r19802, %r19735, %r19801;
	setp.lt.u32 	%p5110, %r19735, %r19801;
	setp.eq.s32 	%p5111, %r19801, 0;
	selp.b32 	%r19803, %r19794, 0, %p5111;
	selp.b32 	%r19804, 1, %r19803, %p5110;
	mul.lo.s32 	%r19805, %r2493, %r19747;
	add.s32 	%r19806, %r19805, %r19799;
	setp.lt.u32 	%p5112, %r19806, %r19805;
	mul.hi.u32 	%r19807, %r2493, %r19747;
	selp.u32 	%r19808, 1, 0, %p5112;
	add.s32 	%r19809, %r19807, %r19808;
	add.s32 	%r19810, %r19806, %r19779;
	add.s32 	%r19811, %r19810, %r19804;
	setp.gt.u32 	%p5113, %r19811, %r19741;
	setp.eq.s32 	%p5114, %r19811, 0;
	selp.b32 	%r19812, %r19804, 0, %p5114;
	selp.b32 	%r19813, 1, %r19812, %p5113;
	mad.lo.s32 	%r19814, %r2483, %r19747, %r19809;
	add.s32 	%r19815, %r19814, %r19779;
	add.s32 	%r19816, %r19815, %r19813;
	add.s32 	%r19817, %r19625, %r19743;
	add.s32 	%r19818, %r19695, %r19816;
	sub.s32 	%r19819, %r19817, %r19818;
	mul.lo.s32 	%r19820, %r19141, %r21978;
	mul.hi.u32 	%r19821, %r19141, %r21978;
	mul.lo.s32 	%r19822, %r2485, %r21978;
	add.s32 	%r19823, %r19822, %r19821;
	setp.lt.u32 	%p5115, %r19823, %r19822;
	mul.hi.u32 	%r19824, %r2485, %r21978;
	selp.u32 	%r19825, 1, 0, %p5115;
	add.s32 	%r19826, %r19824, %r19825;
	add.s32 	%r19827, %r19823, %r19750;
	mul.lo.s32 	%r19828, %r2487, %r21978;
	add.s32 	%r19829, %r19828, %r19826;
	setp.lt.u32 	%p5116, %r19829, %r19828;
	mul.hi.u32 	%r19830, %r2487, %r21978;
	selp.u32 	%r19831, 1, 0, %p5116;
	add.s32 	%r19832, %r19830, %r19831;
	add.s32 	%r19833, %r19829, %r19760;
	mul.lo.s32 	%r19834, %r2489, %r21978;
	add.s32 	%r19835, %r19834, %r19832;
	setp.lt.u32 	%p5117, %r19835, %r19834;
	mul.hi.u32 	%r19836, %r2489, %r21978;
	selp.u32 	%r19837, 1, 0, %p5117;
	add.s32 	%r19838, %r19836, %r19837;
	add.s32 	%r19839, %r19835, %r19771;
	mul.lo.s32 	%r19840, %r2490, %r21978;
	add.s32 	%r19841, %r19840, %r19838;
	setp.lt.u32 	%p5118, %r19841, %r19840;
	mul.hi.u32 	%r19842, %r2490, %r21978;
	selp.u32 	%r19843, 1, 0, %p5118;
	add.s32 	%r19844, %r19842, %r19843;
	add.s32 	%r19845, %r19841, %r19782;
	mul.lo.s32 	%r19846, %r2492, %r21978;
	add.s32 	%r19847, %r19846, %r19844;
	setp.lt.u32 	%p5119, %r19847, %r19846;
	mul.hi.u32 	%r19848, %r2492, %r21978;
	selp.u32 	%r19849, 1, 0, %p5119;
	add.s32 	%r19850, %r19848, %r19849;
	add.s32 	%r19851, %r19847, %r19792;
	mul.lo.s32 	%r19852, %r2494, %r21978;
	add.s32 	%r19853, %r19852, %r19850;
	setp.lt.u32 	%p5120, %r19853, %r19852;
	mul.hi.u32 	%r19854, %r2494, %r21978;
	selp.u32 	%r19855, 1, 0, %p5120;
	add.s32 	%r19856, %r19854, %r19855;
	add.s32 	%r19857, %r19853, %r19802;
	mul.lo.s32 	%r19858, %r19142, %r21978;
	add.s32 	%r19859, %r19858, %r19856;
	setp.lt.u32 	%p5121, %r19859, %r19858;
	mul.hi.u32 	%r19860, %r19142, %r21978;
	selp.u32 	%r19861, 1, 0, %p5121;
	add.s32 	%r19862, %r19860, %r19861;
	add.s32 	%r19863, %r19862, %r19819;
	setp.lt.u32 	%p5122, %r19863, %r19862;
	mul.lo.s32 	%r19864, %r2484, %r19863;
	mul.hi.u32 	%r19865, %r2484, %r19863;
	sub.s32 	%r19866, %r19820, %r19864;
	setp.lt.u32 	%p5123, %r19820, %r19864;
	selp.u32 	%r19867, 1, 0, %p5123;
	mul.lo.s32 	%r19868, %r1, %r19863;
	add.s32 	%r19869, %r19868, %r19865;
	setp.lt.u32 	%p5124, %r19869, %r19868;
	mul.hi.u32 	%r19870, %r1, %r19863;
	selp.u32 	%r19871, 1, 0, %p5124;
	add.s32 	%r19872, %r19870, %r19871;
	selp.b32 	%r19873, -977, 0, %p5122;
	add.s32 	%r19874, %r19873, %r19869;
	add.s32 	%r19875, %r19874, %r19867;
	sub.s32 	%r19876, %r19827, %r19875;
	setp.lt.u32 	%p5125, %r19827, %r19875;
	setp.eq.s32 	%p5126, %r19875, 0;
	selp.b32 	%r19877, %r19867, 0, %p5126;
	selp.b32 	%r19878, 1, %r19877, %p5125;
	mul.lo.s32 	%r19879, %r2486, %r19863;
	add.s32 	%r19880, %r19879, %r19872;
	setp.lt.u32 	%p5127, %r19880, %r19879;
	mul.hi.u32 	%r19881, %r2486, %r19863;
	selp.u32 	%r19882, 1, 0, %p5127;
	add.s32 	%r19883, %r19881, %r19882;
	selp.b32 	%r19884, -2, 0, %p5122;
	add.s32 	%r19885, %r19884, %r19880;
	add.s32 	%r19886, %r19885, %r19878;
	sub.s32 	%r19887, %r19833, %r19886;
	setp.lt.u32 	%p5128, %r19833, %r19886;
	setp.eq.s32 	%p5129, %r19886, 0;
	selp.b32 	%r19888, %r19878, 0, %p5129;
	selp.b32 	%r19889, 1, %r19888, %p5128;
	mul.lo.s32 	%r19890, %r2488, %r19863;
	add.s32 	%r19891, %r19890, %r19883;
	setp.lt.u32 	%p5130, %r19891, %r19890;
	mul.hi.u32 	%r19892, %r2488, %r19863;
	selp.u32 	%r19893, 1, 0, %p5130;
	add.s32 	%r19894, %r19892, %r19893;
	selp.s32 	%r19895, -1, 0, %p5122;
	add.s32 	%r19896, %r19891, %r19895;
	add.s32 	%r19897, %r19896, %r19889;
	sub.s32 	%r19898, %r19839, %r19897;
	setp.lt.u32 	%p5131, %r19839, %r19897;
	setp.eq.s32 	%p5132, %r19897, 0;
	selp.b32 	%r19899, %r19889, 0, %p5132;
	selp.b32 	%r19900, 1, %r19899, %p5131;
	mul.lo.s32 	%r19901, %r2, %r19863;
	add.s32 	%r19902, %r19901, %r19894;
	setp.lt.u32 	%p5133, %r19902, %r19901;
	mul.hi.u32 	%r19903, %r2, %r19863;
	selp.u32 	%r19904, 1, 0, %p5133;
	add.s32 	%r19905, %r19903, %r19904;
	add.s32 	%r19906, %r19902, %r19895;
	add.s32 	%r19907, %r19906, %r19900;
	sub.s32 	%r19908, %r19845, %r19907;
	setp.lt.u32 	%p5134, %r19845, %r19907;
	setp.eq.s32 	%p5135, %r19907, 0;
	selp.b32 	%r19909, %r19900, 0, %p5135;
	selp.b32 	%r19910, 1, %r19909, %p5134;
	mul.lo.s32 	%r19911, %r2491, %r19863;
	add.s32 	%r19912, %r19911, %r19905;
	setp.lt.u32 	%p5136, %r19912, %r19911;
	mul.hi.u32 	%r19913, %r2491, %r19863;
	selp.u32 	%r19914, 1, 0, %p5136;
	add.s32 	%r19915, %r19913, %r19914;
	add.s32 	%r19916, %r19912, %r19895;
	add.s32 	%r19917, %r19916, %r19910;
	sub.s32 	%r19918, %r19851, %r19917;
	setp.lt.u32 	%p5137, %r19851, %r19917;
	setp.eq.s32 	%p5138, %r19917, 0;
	selp.b32 	%r19919, %r19910, 0, %p5138;
	selp.b32 	%r19920, 1, %r19919, %p5137;
	mul.lo.s32 	%r19921, %r2493, %r19863;
	add.s32 	%r19922, %r19921, %r19915;
	setp.lt.u32 	%p5139, %r19922, %r19921;
	mul.hi.u32 	%r19923, %r2493, %r19863;
	selp.u32 	%r19924, 1, 0, %p5139;
	add.s32 	%r19925, %r19923, %r19924;
	add.s32 	%r19926, %r19922, %r19895;
	add.s32 	%r19927, %r19926, %r19920;
	setp.gt.u32 	%p5140, %r19927, %r19857;
	setp.eq.s32 	%p5141, %r19927, 0;
	selp.b32 	%r19928, %r19920, 0, %p5141;
	selp.b32 	%r19929, 1, %r19928, %p5140;
	mad.lo.s32 	%r19930, %r2483, %r19863, %r19925;
	add.s32 	%r19931, %r19930, %r19895;
	add.s32 	%r19932, %r19931, %r19929;
	add.s32 	%r19933, %r19741, %r19859;
	add.s32 	%r19934, %r19811, %r19932;
	sub.s32 	%r19935, %r19933, %r19934;
	mul.lo.s32 	%r19936, %r19141, %r21977;
	mul.hi.u32 	%r19937, %r19141, %r21977;
	mul.lo.s32 	%r19938, %r2485, %r21977;
	add.s32 	%r19939, %r19938, %r19937;
	setp.lt.u32 	%p5142, %r19939, %r19938;
	mul.hi.u32 	%r19940, %r2485, %r21977;
	selp.u32 	%r19941, 1, 0, %p5142;
	add.s32 	%r19942, %r19940, %r19941;
	add.s32 	%r19943, %r19939, %r19866;
	mul.lo.s32 	%r19944, %r2487, %r21977;
	add.s32 	%r19945, %r19944, %r19942;
	setp.lt.u32 	%p5143, %r19945, %r19944;
	mul.hi.u32 	%r19946, %r2487, %r21977;
	selp.u32 	%r19947, 1, 0, %p5143;
	add.s32 	%r19948, %r19946, %r19947;
	add.s32 	%r19949, %r19945, %r19876;
	mul.lo.s32 	%r19950, %r2489, %r21977;
	add.s32 	%r19951, %r19950, %r19948;
	setp.lt.u32 	%p5144, %r19951, %r19950;
	mul.hi.u32 	%r19952, %r2489, %r21977;
	selp.u32 	%r19953, 1, 0, %p5144;
	add.s32 	%r19954, %r19952, %r19953;
	add.s32 	%r19955, %r19951, %r19887;
	mul.lo.s32 	%r19956, %r2490, %r21977;
	add.s32 	%r19957, %r19956, %r19954;
	setp.lt.u32 	%p5145, %r19957, %r19956;
	mul.hi.u32 	%r19958, %r2490, %r21977;
	selp.u32 	%r19959, 1, 0, %p5145;
	add.s32 	%r19960, %r19958, %r19959;
	add.s32 	%r19961, %r19957, %r19898;
	mul.lo.s32 	%r19962, %r2492, %r21977;
	add.s32 	%r19963, %r19962, %r19960;
	setp.lt.u32 	%p5146, %r19963, %r19962;
	mul.hi.u32 	%r19964, %r2492, %r21977;
	selp.u32 	%r19965, 1, 0, %p5146;
	add.s32 	%r19966, %r19964, %r19965;
	add.s32 	%r19967, %r19963, %r19908;
	mul.lo.s32 	%r19968, %r2494, %r21977;
	add.s32 	%r19969, %r19968, %r19966;
	setp.lt.u32 	%p5147, %r19969, %r19968;
	mul.hi.u32 	%r19970, %r2494, %r21977;
	selp.u32 	%r19971, 1, 0, %p5147;
	add.s32 	%r19972, %r19970, %r19971;
	add.s32 	%r19973, %r19969, %r19918;
	mul.lo.s32 	%r19974, %r19142, %r21977;
	add.s32 	%r19975, %r19974, %r19972;
	setp.lt.u32 	%p5148, %r19975, %r19974;
	mul.hi.u32 	%r19976, %r19142, %r21977;
	selp.u32 	%r19977, 1, 0, %p5148;
	add.s32 	%r19978, %r19976, %r19977;
	add.s32 	%r19979, %r19978, %r19935;
	setp.lt.u32 	%p5149, %r19979, %r19978;
	mul.lo.s32 	%r19980, %r2484, %r19979;
	mul.hi.u32 	%r19981, %r2484, %r19979;
	sub.s32 	%r19982, %r19936, %r19980;
	setp.lt.u32 	%p5150, %r19936, %r19980;
	selp.u32 	%r19983, 1, 0, %p5150;
	mul.lo.s32 	%r19984, %r1, %r19979;
	add.s32 	%r19985, %r19984, %r19981;
	setp.lt.u32 	%p5151, %r19985, %r19984;
	mul.hi.u32 	%r19986, %r1, %r19979;
	selp.u32 	%r19987, 1, 0, %p5151;
	add.s32 	%r19988, %r19986, %r19987;
	selp.b32 	%r19989, -977, 0, %p5149;
	add.s32 	%r19990, %r19989, %r19985;
	add.s32 	%r19991, %r19990, %r19983;
	sub.s32 	%r19992, %r19943, %r19991;
	setp.lt.u32 	%p5152, %r19943, %r19991;
	setp.eq.s32 	%p5153, %r19991, 0;
	selp.b32 	%r19993, %r19983, 0, %p5153;
	selp.b32 	%r19994, 1, %r19993, %p5152;
	mul.lo.s32 	%r19995, %r2486, %r19979;
	add.s32 	%r19996, %r19995, %r19988;
	setp.lt.u32 	%p5154, %r19996, %r19995;
	mul.hi.u32 	%r19997, %r2486, %r19979;
	selp.u32 	%r19998, 1, 0, %p5154;
	add.s32 	%r19999, %r19997, %r19998;
	selp.b32 	%r20000, -2, 0, %p5149;
	add.s32 	%r20001, %r20000, %r19996;
	add.s32 	%r20002, %r20001, %r19994;
	sub.s32 	%r20003, %r19949, %r20002;
	setp.lt.u32 	%p5155, %r19949, %r20002;
	setp.eq.s32 	%p5156, %r20002, 0;
	selp.b32 	%r20004, %r19994, 0, %p5156;
	selp.b32 	%r20005, 1, %r20004, %p5155;
	mul.lo.s32 	%r20006, %r2488, %r19979;
	add.s32 	%r20007, %r20006, %r19999;
	setp.lt.u32 	%p5157, %r20007, %r20006;
	mul.hi.u32 	%r20008, %r2488, %r19979;
	selp.u32 	%r20009, 1, 0, %p5157;
	add.s32 	%r20010, %r20008, %r20009;
	selp.s32 	%r20011, -1, 0, %p5149;
	add.s32 	%r20012, %r20007, %r20011;
	add.s32 	%r20013, %r20012, %r20005;
	sub.s32 	%r20014, %r19955, %r20013;
	setp.lt.u32 	%p5158, %r19955, %r20013;
	setp.eq.s32 	%p5159, %r20013, 0;
	selp.b32 	%r20015, %r20005, 0, %p5159;
	selp.b32 	%r20016, 1, %r20015, %p5158;
	mul.lo.s32 	%r20017, %r2, %r19979;
	add.s32 	%r20018, %r20017, %r20010;
	setp.lt.u32 	%p5160, %r20018, %r20017;
	mul.hi.u32 	%r20019, %r2, %r19979;
	selp.u32 	%r20020, 1, 0, %p5160;
	add.s32 	%r20021, %r20019, %r20020;
	add.s32 	%r20022, %r20018, %r20011;
	add.s32 	%r20023, %r20022, %r20016;
	sub.s32 	%r20024, %r19961, %r20023;
	setp.lt.u32 	%p5161, %r19961, %r20023;
	setp.eq.s32 	%p5162, %r20023, 0;
	selp.b32 	%r20025, %r20016, 0, %p5162;
	selp.b32 	%r20026, 1, %r20025, %p5161;
	mul.lo.s32 	%r20027, %r2491, %r19979;
	add.s32 	%r20028, %r20027, %r20021;
	setp.lt.u32 	%p5163, %r20028, %r20027;
	mul.hi.u32 	%r20029, %r2491, %r19979;
	selp.u32 	%r20030, 1, 0, %p5163;
	add.s32 	%r20031, %r20029, %r20030;
	add.s32 	%r20032, %r20028, %r20011;
	add.s32 	%r20033, %r20032, %r20026;
	sub.s32 	%r20034, %r19967, %r20033;
	setp.lt.u32 	%p5164, %r19967, %r20033;
	setp.eq.s32 	%p5165, %r20033, 0;
	selp.b32 	%r20035, %r20026, 0, %p5165;
	selp.b32 	%r20036, 1, %r20035, %p5164;
	mul.lo.s32 	%r20037, %r2493, %r19979;
	add.s32 	%r20038, %r20037, %r20031;
	setp.lt.u32 	%p5166, %r20038, %r20037;
	mul.hi.u32 	%r20039, %r2493, %r19979;
	selp.u32 	%r20040, 1, 0, %p5166;
	add.s32 	%r20041, %r20039, %r20040;
	add.s32 	%r20042, %r20038, %r20011;
	add.s32 	%r20043, %r20042, %r20036;
	sub.s32 	%r20044, %r19973, %r20043;
	setp.lt.u32 	%p5167, %r19973, %r20043;
	setp.eq.s32 	%p5168, %r20043, 0;
	selp.b32 	%r20045, %r20036, 0, %p5168;
	selp.b32 	%r20046, 1, %r20045, %p5167;
	mad.lo.s32 	%r20047, %r2483, %r19979, %r20041;
	add.s32 	%r20048, %r20047, %r20011;
	add.s32 	%r20049, %r20048, %r20046;
	add.s32 	%r20050, %r19857, %r19975;
	add.s32 	%r20051, %r19927, %r20049;
	sub.s32 	%r20052, %r20050, %r20051;
	mul.lo.s32 	%r20053, %r19982, %r20052;
	mul.hi.u32 	%r20054, %r19982, %r20052;
	mul.lo.s32 	%r20055, %r19992, %r20052;
	add.s32 	%r20056, %r20055, %r20054;
	setp.lt.u32 	%p5169, %r20056, %r20055;
	mul.hi.u32 	%r20057, %r19992, %r20052;
	selp.u32 	%r20058, 1, 0, %p5169;
	add.s32 	%r20059, %r20057, %r20058;
	mul.lo.s32 	%r20060, %r20003, %r20052;
	add.s32 	%r20061, %r20060, %r20059;
	setp.lt.u32 	%p5170, %r20061, %r20060;
	mul.hi.u32 	%r20062, %r20003, %r20052;
	selp.u32 	%r20063, 1, 0, %p5170;
	add.s32 	%r20064, %r20062, %r20063;
	mul.lo.s32 	%r20065, %r20014, %r20052;
	add.s32 	%r20066, %r20065, %r20064;
	setp.lt.u32 	%p5171, %r20066, %r20065;
	mul.hi.u32 	%r20067, %r20014, %r20052;
	selp.u32 	%r20068, 1, 0, %p5171;
	add.s32 	%r20069, %r20067, %r20068;
	mul.lo.s32 	%r20070, %r20024, %r20052;
	add.s32 	%r20071, %r20070, %r20069;
	setp.lt.u32 	%p5172, %r20071, %r20070;
	mul.hi.u32 	%r20072, %r20024, %r20052;
	selp.u32 	%r20073, 1, 0, %p5172;
	add.s32 	%r20074, %r20072, %r20073;
	mul.lo.s32 	%r20075, %r20034, %r20052;
	add.s32 	%r20076, %r20075, %r20074;
	setp.lt.u32 	%p5173, %r20076, %r20075;
	mul.hi.u32 	%r20077, %r20034, %r20052;
	selp.u32 	%r20078, 1, 0, %p5173;
	add.s32 	%r20079, %r20077, %r20078;
	mul.lo.s32 	%r20080, %r20044, %r20052;
	add.s32 	%r20081, %r20080, %r20079;
	setp.lt.u32 	%p5174, %r20081, %r20080;
	mul.hi.u32 	%r20082, %r20044, %r20052;
	selp.u32 	%r20083, 1, 0, %p5174;
	add.s32 	%r20084, %r20082, %r20083;
	mul.lo.s32 	%r20085, %r20052, %r20052;
	add.s32 	%r20086, %r20085, %r20084;
	setp.lt.u32 	%p5175, %r20086, %r20085;
	mul.hi.u32 	%r20087, %r20052, %r20052;
	selp.u32 	%r20088, 1, 0, %p5175;
	add.s32 	%r20089, %r20087, %r20088;
	mul.lo.s32 	%r20090, %r2484, %r20089;
	mul.hi.u32 	%r20091, %r2484, %r20089;
	sub.s32 	%r20092, %r20053, %r20090;
	setp.lt.u32 	%p5176, %r20053, %r20090;
	selp.u32 	%r20093, 1, 0, %p5176;
	mul.lo.s32 	%r20094, %r1, %r20089;
	add.s32 	%r20095, %r20094, %r20091;
	setp.lt.u32 	%p5177, %r20095, %r20094;
	mul.hi.u32 	%r20096, %r1, %r20089;
	selp.u32 	%r20097, 1, 0, %p5177;
	add.s32 	%r20098, %r20096, %r20097;
	add.s32 	%r20099, %r20095, %r20093;
	sub.s32 	%r20100, %r20056, %r20099;
	setp.lt.u32 	%p5178, %r20056, %r20099;
	setp.eq.s32 	%p5179, %r20099, 0;
	selp.b32 	%r20101, %r20093, 0, %p5179;
	selp.b32 	%r20102, 1, %r20101, %p5178;
	mul.lo.s32 	%r20103, %r2486, %r20089;
	add.s32 	%r20104, %r20103, %r20098;
	setp.lt.u32 	%p5180, %r20104, %r20103;
	mul.hi.u32 	%r20105, %r2486, %r20089;
	selp.u32 	%r20106, 1, 0, %p5180;
	add.s32 	%r20107, %r20105, %r20106;
	add.s32 	%r20108, %r20104, %r20102;
	sub.s32 	%r20109, %r20061, %r20108;
	setp.lt.u32 	%p5181, %r20061, %r20108;
	setp.eq.s32 	%p5182, %r20108, 0;
	selp.b32 	%r20110, %r20102, 0, %p5182;
	selp.b32 	%r20111, 1, %r20110, %p5181;
	mul.lo.s32 	%r20112, %r2488, %r20089;
	add.s32 	%r20113, %r20112, %r20107;
	setp.lt.u32 	%p5183, %r20113, %r20112;
	mul.hi.u32 	%r20114, %r2488, %r20089;
	selp.u32 	%r20115, 1, 0, %p5183;
	add.s32 	%r20116, %r20114, %r20115;
	add.s32 	%r20117, %r20113, %r20111;
	sub.s32 	%r20118, %r20066, %r20117;
	setp.lt.u32 	%p5184, %r20066, %r20117;
	setp.eq.s32 	%p5185, %r20117, 0;
	selp.b32 	%r20119, %r20111, 0, %p5185;
	selp.b32 	%r20120, 1, %r20119, %p5184;
	mul.lo.s32 	%r20121, %r2, %r20089;
	add.s32 	%r20122, %r20121, %r20116;
	setp.lt.u32 	%p5186, %r20122, %r20121;
	mul.hi.u32 	%r20123, %r2, %r20089;
	selp.u32 	%r20124, 1, 0, %p5186;
	add.s32 	%r20125, %r20123, %r20124;
	add.s32 	%r20126, %r20122, %r20120;
	sub.s32 	%r20127, %r20071, %r20126;
	setp.lt.u32 	%p5187, %r20071, %r20126;
	setp.eq.s32 	%p5188, %r20126, 0;
	selp.b32 	%r20128, %r20120, 0, %p5188;
	selp.b32 	%r20129, 1, %r20128, %p5187;
	mul.lo.s32 	%r20130, %r2491, %r20089;
	add.s32 	%r20131, %r20130, %r20125;
	setp.lt.u32 	%p5189, %r20131, %r20130;
	mul.hi.u32 	%r20132, %r2491, %r20089;
	selp.u32 	%r20133, 1, 0, %p5189;
	add.s32 	%r20134, %r20132, %r20133;
	add.s32 	%r20135, %r20131, %r20129;
	sub.s32 	%r20136, %r20076, %r20135;
	setp.lt.u32 	%p5190, %r20076, %r20135;
	setp.eq.s32 	%p5191, %r20135, 0;
	selp.b32 	%r20137, %r20129, 0, %p5191;
	selp.b32 	%r20138, 1, %r20137, %p5190;
	mul.lo.s32 	%r20139, %r2493, %r20089;
	add.s32 	%r20140, %r20139, %r20134;
	setp.lt.u32 	%p5192, %r20140, %r20139;
	mul.hi.u32 	%r20141, %r2493, %r20089;
	selp.u32 	%r20142, 1, 0, %p5192;
	add.s32 	%r20143, %r20141, %r20142;
	add.s32 	%r20144, %r20140, %r20138;
	setp.gt.u32 	%p5193, %r20144, %r20081;
	setp.eq.s32 	%p5194, %r20144, 0;
	selp.b32 	%r20145, %r20138, 0, %p5194;
	selp.b32 	%r20146, 1, %r20145, %p5193;
	mad.lo.s32 	%r20147, %r2483, %r20089, %r20143;
	add.s32 	%r20148, %r20147, %r20146;
	sub.s32 	%r20149, %r20086, %r20148;
	mul.lo.s32 	%r20150, %r19982, %r20044;
	mul.hi.u32 	%r20151, %r19982, %r20044;
	mul.lo.s32 	%r20152, %r19992, %r20044;
	add.s32 	%r20153, %r20152, %r20151;
	setp.lt.u32 	%p5195, %r20153, %r20152;
	mul.hi.u32 	%r20154, %r19992, %r20044;
	selp.u32 	%r20155, 1, 0, %p5195;
	add.s32 	%r20156, %r20154, %r20155;
	add.s32 	%r20157, %r20153, %r20092;
	mul.lo.s32 	%r20158, %r20003, %r20044;
	add.s32 	%r20159, %r20158, %r20156;
	setp.lt.u32 	%p5196, %r20159, %r20158;
	mul.hi.u32 	%r20160, %r20003, %r20044;
	selp.u32 	%r20161, 1, 0, %p5196;
	add.s32 	%r20162, %r20160, %r20161;
	add.s32 	%r20163, %r20159, %r20100;
	mul.lo.s32 	%r20164, %r20014, %r20044;
	add.s32 	%r20165, %r20164, %r20162;
	setp.lt.u32 	%p5197, %r20165, %r20164;
	mul.hi.u32 	%r20166, %r20014, %r20044;
	selp.u32 	%r20167, 1, 0, %p5197;
	add.s32 	%r20168, %r20166, %r20167;
	add.s32 	%r20169, %r20165, %r20109;
	mul.lo.s32 	%r20170, %r20024, %r20044;
	add.s32 	%r20171, %r20170, %r20168;
	setp.lt.u32 	%p5198, %r20171, %r20170;
	mul.hi.u32 	%r20172, %r20024, %r20044;
	selp.u32 	%r20173, 1, 0, %p5198;
	add.s32 	%r20174, %r20172, %r20173;
	add.s32 	%r20175, %r20171, %r20118;
	mul.lo.s32 	%r20176, %r20034, %r20044;
	add.s32 	%r20177, %r20176, %r20174;
	setp.lt.u32 	%p5199, %r20177, %r20176;
	mul.hi.u32 	%r20178, %r20034, %r20044;
	selp.u32 	%r20179, 1, 0, %p5199;
	add.s32 	%r20180, %r20178, %r20179;
	add.s32 	%r20181, %r20177, %r20127;
	mul.lo.s32 	%r20182, %r20044, %r20044;
	add.s32 	%r20183, %r20182, %r20180;
	setp.lt.u32 	%p5200, %r20183, %r20182;
	mul.hi.u32 	%r20184, %r20044, %r20044;
	selp.u32 	%r20185, 1, 0, %p5200;
	add.s32 	%r20186, %r20184, %r20185;
	add.s32 	%r20187, %r20183, %r20136;
	add.s32 	%r20188, %r20080, %r20186;
	setp.lt.u32 	%p5201, %r20188, %r20080;
	mul.hi.u32 	%r20189, %r20052, %r20044;
	selp.u32 	%r20190, 1, 0, %p5201;
	add.s32 	%r20191, %r20189, %r20190;
	add.s32 	%r20192, %r20191, %r20149;
	setp.lt.u32 	%p5202, %r20192, %r20191;
	mul.lo.s32 	%r20193, %r2484, %r20192;
	mul.hi.u32 	%r20194, %r2484, %r20192;
	sub.s32 	%r20195, %r20150, %r20193;
	setp.lt.u32 	%p5203, %r20150, %r20193;
	selp.u32 	%r20196, 1, 0, %p5203;
	mul.lo.s32 	%r20197, %r1, %r20192;
	add.s32 	%r20198, %r20197, %r20194;
	setp.lt.u32 	%p5204, %r20198, %r20197;
	mul.hi.u32 	%r20199, %r1, %r20192;
	selp.u32 	%r20200, 1, 0, %p5204;
	add.s32 	%r20201, %r20199, %r20200;
	selp.b32 	%r20202, -977, 0, %p5202;
	add.s32 	%r20203, %r20202, %r20198;
	add.s32 	%r20204, %r20203, %r20196;
	sub.s32 	%r20205, %r20157, %r20204;
	setp.lt.u32 	%p5205, %r20157, %r20204;
	setp.eq.s32 	%p5206, %r20204, 0;
	selp.b32 	%r20206, %r20196, 0, %p5206;
	selp.b32 	%r20207, 1, %r20206, %p5205;
	mul.lo.s32 	%r20208, %r2486, %r20192;
	add.s32 	%r20209, %r20208, %r20201;
	setp.lt.u32 	%p5207, %r20209, %r20208;
	mul.hi.u32 	%r20210, %r2486, %r20192;
	selp.u32 	%r20211, 1, 0, %p5207;
	add.s32 	%r20212, %r20210, %r20211;
	selp.b32 	%r20213, -2, 0, %p5202;
	add.s32 	%r20214, %r20213, %r20209;
	add.s32 	%r20215, %r20214, %r20207;
	sub.s32 	%r20216, %r20163, %r20215;
	setp.lt.u32 	%p5208, %r20163, %r20215;
	setp.eq.s32 	%p5209, %r20215, 0;
	selp.b32 	%r20217, %r20207, 0, %p5209;
	selp.b32 	%r20218, 1, %r20217, %p5208;
	mul.lo.s32 	%r20219, %r2488, %r20192;
	add.s32 	%r20220, %r20219, %r20212;
	setp.lt.u32 	%p5210, %r20220, %r20219;
	mul.hi.u32 	%r20221, %r2488, %r20192;
	selp.u32 	%r20222, 1, 0, %p5210;
	add.s32 	%r20223, %r20221, %r20222;
	selp.s32 	%r20224, -1, 0, %p5202;
	add.s32 	%r20225, %r20220, %r20224;
	add.s32 	%r20226, %r20225, %r20218;
	sub.s32 	%r20227, %r20169, %r20226;
	setp.lt.u32 	%p5211, %r20169, %r20226;
	setp.eq.s32 	%p5212, %r20226, 0;
	selp.b32 	%r20228, %r20218, 0, %p5212;
	selp.b32 	%r20229, 1, %r20228, %p5211;
	mul.lo.s32 	%r20230, %r2, %r20192;
	add.s32 	%r20231, %r20230, %r20223;
	setp.lt.u32 	%p5213, %r20231, %r20230;
	mul.hi.u32 	%r20232, %r2, %r20192;
	selp.u32 	%r20233, 1, 0, %p5213;
	add.s32 	%r20234, %r20232, %r20233;
	add.s32 	%r20235, %r20231, %r20224;
	add.s32 	%r20236, %r20235, %r20229;
	sub.s32 	%r20237, %r20175, %r20236;
	setp.lt.u32 	%p5214, %r20175, %r20236;
	setp.eq.s32 	%p5215, %r20236, 0;
	selp.b32 	%r20238, %r20229, 0, %p5215;
	selp.b32 	%r20239, 1, %r20238, %p5214;
	mul.lo.s32 	%r20240, %r2491, %r20192;
	add.s32 	%r20241, %r20240, %r20234;
	setp.lt.u32 	%p5216, %r20241, %r20240;
	mul.hi.u32 	%r20242, %r2491, %r20192;
	selp.u32 	%r20243, 1, 0, %p5216;
	add.s32 	%r20244, %r20242, %r20243;
	add.s32 	%r20245, %r20241, %r20224;
	add.s32 	%r20246, %r20245, %r20239;
	sub.s32 	%r20247, %r20181, %r20246;
	setp.lt.u32 	%p5217, %r20181, %r20246;
	setp.eq.s32 	%p5218, %r20246, 0;
	selp.b32 	%r20248, %r20239, 0, %p5218;
	selp.b32 	%r20249, 1, %r20248, %p5217;
	mul.lo.s32 	%r20250, %r2493, %r20192;
	add.s32 	%r20251, %r20250, %r20244;
	setp.lt.u32 	%p5219, %r20251, %r20250;
	mul.hi.u32 	%r20252, %r2493, %r20192;
	selp.u32 	%r20253, 1, 0, %p5219;
	add.s32 	%r20254, %r20252, %r20253;
	add.s32 	%r20255, %r20251, %r20224;
	add.s32 	%r20256, %r20255, %r20249;
	setp.gt.u32 	%p5220, %r20256, %r20187;
	setp.eq.s32 	%p5221, %r20256, 0;
	selp.b32 	%r20257, %r20249, 0, %p5221;
	selp.b32 	%r20258, 1, %r20257, %p5220;
	mad.lo.s32 	%r20259, %r2483, %r20192, %r20254;
	add.s32 	%r20260, %r20259, %r20224;
	add.s32 	%r20261, %r20260, %r20258;
	add.s32 	%r20262, %r20081, %r20188;
	add.s32 	%r20263, %r20144, %r20261;
	sub.s32 	%r20264, %r20262, %r20263;
	mul.lo.s32 	%r20265, %r19982, %r20034;
	mul.hi.u32 	%r20266, %r19982, %r20034;
	mul.lo.s32 	%r20267, %r19992, %r20034;
	add.s32 	%r20268, %r20267, %r20266;
	setp.lt.u32 	%p5222, %r20268, %r20267;
	mul.hi.u32 	%r20269, %r19992, %r20034;
	selp.u32 	%r20270, 1, 0, %p5222;
	add.s32 	%r20271, %r20269, %r20270;
	add.s32 	%r20272, %r20268, %r20195;
	mul.lo.s32 	%r20273, %r20003, %r20034;
	add.s32 	%r20274, %r20273, %r20271;
	setp.lt.u32 	%p5223, %r20274, %r20273;
	mul.hi.u32 	%r20275, %r20003, %r20034;
	selp.u32 	%r20276, 1, 0, %p5223;
	add.s32 	%r20277, %r20275, %r20276;
	add.s32 	%r20278, %r20274, %r20205;
	mul.lo.s32 	%r20279, %r20014, %r20034;
	add.s32 	%r20280, %r20279, %r20277;
	setp.lt.u32 	%p5224, %r20280, %r20279;
	mul.hi.u32 	%r20281, %r20014, %r20034;
	selp.u32 	%r20282, 1, 0, %p5224;
	add.s32 	%r20283, %r20281, %r20282;
	add.s32 	%r20284, %r20280, %r20216;
	mul.lo.s32 	%r20285, %r20024, %r20034;
	add.s32 	%r20286, %r20285, %r20283;
	setp.lt.u32 	%p5225, %r20286, %r20285;
	mul.hi.u32 	%r20287, %r20024, %r20034;
	selp.u32 	%r20288, 1, 0, %p5225;
	add.s32 	%r20289, %r20287, %r20288;
	add.s32 	%r20290, %r20286, %r20227;
	mul.lo.s32 	%r20291, %r20034, %r20034;
	add.s32 	%r20292, %r20291, %r20289;
	setp.lt.u32 	%p5226, %r20292, %r20291;
	mul.hi.u32 	%r20293, %r20034, %r20034;
	selp.u32 	%r20294, 1, 0, %p5226;
	add.s32 	%r20295, %r20293, %r20294;
	add.s32 	%r20296, %r20292, %r20237;
	add.s32 	%r20297, %r20176, %r20295;
	setp.lt.u32 	%p5227, %r20297, %r20176;
	mul.hi.u32 	%r20298, %r20044, %r20034;
	selp.u32 	%r20299, 1, 0, %p5227;
	add.s32 	%r20300, %r20298, %r20299;
	add.s32 	%r20301, %r20297, %r20247;
	add.s32 	%r20302, %r20075, %r20300;
	setp.lt.u32 	%p5228, %r20302, %r20075;
	mul.hi.u32 	%r20303, %r20052, %r20034;
	selp.u32 	%r20304, 1, 0, %p5228;
	add.s32 	%r20305, %r20303, %r20304;
	add.s32 	%r20306, %r20305, %r20264;
	setp.lt.u32 	%p5229, %r20306, %r20305;
	mul.lo.s32 	%r20307, %r2484, %r20306;
	mul.hi.u32 	%r20308, %r2484, %r20306;
	sub.s32 	%r20309, %r20265, %r20307;
	setp.lt.u32 	%p5230, %r20265, %r20307;
	selp.u32 	%r20310, 1, 0, %p5230;
	mul.lo.s32 	%r20311, %r1, %r20306;
	add.s32 	%r20312, %r20311, %r20308;
	setp.lt.u32 	%p5231, %r20312, %r20311;
	mul.hi.u32 	%r20313, %r1, %r20306;
	selp.u32 	%r20314, 1, 0, %p5231;
	add.s32 	%r20315, %r20313, %r20314;
	selp.b32 	%r20316, -977, 0, %p5229;
	add.s32 	%r20317, %r20316, %r20312;
	add.s32 	%r20318, %r20317, %r20310;
	sub.s32 	%r20319, %r20272, %r20318;
	setp.lt.u32 	%p5232, %r20272, %r20318;
	setp.eq.s32 	%p5233, %r20318, 0;
	selp.b32 	%r20320, %r20310, 0, %p5233;
	selp.b32 	%r20321, 1, %r20320, %p5232;
	mul.lo.s32 	%r20322, %r2486, %r20306;
	add.s32 	%r20323, %r20322, %r20315;
	setp.lt.u32 	%p5234, %r20323, %r20322;
	mul.hi.u32 	%r20324, %r2486, %r20306;
	selp.u32 	%r20325, 1, 0, %p5234;
	add.s32 	%r20326, %r20324, %r20325;
	selp.b32 	%r20327, -2, 0, %p5229;
	add.s32 	%r20328, %r20327, %r20323;
	add.s32 	%r20329, %r20328, %r20321;
	sub.s32 	%r20330, %r20278, %r20329;
	setp.lt.u32 	%p5235, %r20278, %r20329;
	setp.eq.s32 	%p5236, %r20329, 0;
	selp.b32 	%r20331, %r20321, 0, %p5236;
	selp.b32 	%r20332, 1, %r20331, %p5235;
	mul.lo.s32 	%r20333, %r2488, %r20306;
	add.s32 	%r20334, %r20333, %r20326;
	setp.lt.u32 	%p5237, %r20334, %r20333;
	mul.hi.u32 	%r20335, %r2488, %r20306;
	selp.u32 	%r20336, 1, 0, %p5237;
	add.s32 	%r20337, %r20335, %r20336;
	selp.s32 	%r20338, -1, 0, %p5229;
	add.s32 	%r20339, %r20334, %r20338;
	add.s32 	%r20340, %r20339, %r20332;
	sub.s32 	%r20341, %r20284, %r20340;
	setp.lt.u32 	%p5238, %r20284, %r20340;
	setp.eq.s32 	%p5239, %r20340, 0;
	selp.b32 	%r20342, %r20332, 0, %p5239;
	selp.b32 	%r20343, 1, %r20342, %p5238;
	mul.lo.s32 	%r20344, %r2, %r20306;
	add.s32 	%r20345, %r20344, %r20337;
	setp.lt.u32 	%p5240, %r20345, %r20344;
	mul.hi.u32 	%r20346, %r2, %r20306;
	selp.u32 	%r20347, 1, 0, %p5240;
	add.s32 	%r20348, %r20346, %r20347;
	add.s32 	%r20349, %r20345, %r20338;
	add.s32 	%r20350, %r20349, %r20343;
	sub.s32 	%r20351, %r20290, %r20350;
	setp.lt.u32 	%p5241, %r20290, %r20350;
	setp.eq.s32 	%p5242, %r20350, 0;
	selp.b32 	%r20352, %r20343, 0, %p5242;
	selp.b32 	%r20353, 1, %r20352, %p5241;
	mul.lo.s32 	%r20354, %r2491, %r20306;
	add.s32 	%r20355, %r20354, %r20348;
	setp.lt.u32 	%p5243, %r20355, %r20354;
	mul.hi.u32 	%r20356, %r2491, %r20306;
	selp.u32 	%r20357, 1, 0, %p5243;
	add.s32 	%r20358, %r20356, %r20357;
	add.s32 	%r20359, %r20355, %r20338;
	add.s32 	%r20360, %r20359, %r20353;
	sub.s32 	%r20361, %r20296, %r20360;
	setp.lt.u32 	%p5244, %r20296, %r20360;
	setp.eq.s32 	%p5245, %r20360, 0;
	selp.b32 	%r20362, %r20353, 0, %p5245;
	selp.b32 	%r20363, 1, %r20362, %p5244;
	mul.lo.s32 	%r20364, %r2493, %r20306;
	add.s32 	%r20365, %r20364, %r20358;
	setp.lt.u32 	%p5246, %r20365, %r20364;
	mul.hi.u32 	%r20366, %r2493, %r20306;
	selp.u32 	%r20367, 1, 0, %p5246;
	add.s32 	%r20368, %r20366, %r20367;
	add.s32 	%r20369, %r20365, %r20338;
	add.s32 	%r20370, %r20369, %r20363;
	setp.gt.u32 	%p5247, %r20370, %r20301;
	setp.eq.s32 	%p5248, %r20370, 0;
	selp.b32 	%r20371, %r20363, 0, %p5248;
	selp.b32 	%r20372, 1, %r20371, %p5247;
	mad.lo.s32 	%r20373, %r2483, %r20306, %r20368;
	add.s32 	%r20374, %r20373, %r20338;
	add.s32 	%r20375, %r20374, %r20372;
	add.s32 	%r20376, %r20187, %r20302;
	add.s32 	%r20377, %r20256, %r20375;
	sub.s32 	%r20378, %r20376, %r20377;
	mul.lo.s32 	%r20379, %r19982, %r20024;
	mul.hi.u32 	%r20380, %r19982, %r20024;
	mul.lo.s32 	%r20381, %r19992, %r20024;
	add.s32 	%r20382, %r20381, %r20380;
	setp.lt.u32 	%p5249, %r20382, %r20381;
	mul.hi.u32 	%r20383, %r19992, %r20024;
	selp.u32 	%r20384, 1, 0, %p5249;
	add.s32 	%r20385, %r20383, %r20384;
	add.s32 	%r20386, %r20382, %r20309;
	mul.lo.s32 	%r20387, %r20003, %r20024;
	add.s32 	%r20388, %r20387, %r20385;
	setp.lt.u32 	%p5250, %r20388, %r20387;
	mul.hi.u32 	%r20389, %r20003, %r20024;
	selp.u32 	%r20390, 1, 0, %p5250;
	add.s32 	%r20391, %r20389, %r20390;
	add.s32 	%r20392, %r20388, %r20319;
	mul.lo.s32 	%r20393, %r20014, %r20024;
	add.s32 	%r20394, %r20393, %r20391;
	setp.lt.u32 	%p5251, %r20394, %r20393;
	mul.hi.u32 	%r20395, %r20014, %r20024;
	selp.u32 	%r20396, 1, 0, %p5251;
	add.s32 	%r20397, %r20395, %r20396;
	add.s32 	%r20398, %r20394, %r20330;
	mul.lo.s32 	%r20399, %r20024, %r20024;
	add.s32 	%r20400, %r20399, %r20397;
	setp.lt.u32 	%p5252, %r20400, %r20399;
	mul.hi.u32 	%r20401, %r20024, %r20024;
	selp.u32 	%r20402, 1, 0, %p5252;
	add.s32 	%r20403, %r20401, %r20402;
	add.s32 	%r20404, %r20400, %r20341;
	add.s32 	%r20405, %r20285, %r20403;
	setp.lt.u32 	%p5253, %r20405, %r20285;
	mul.hi.u32 	%r20406, %r20034, %r20024;
	selp.u32 	%r20407, 1, 0, %p5253;
	add.s32 	%r20408, %r20406, %r20407;
	add.s32 	%r20409, %r20405, %r20351;
	add.s32 	%r20410, %r20170, %r20408;
	setp.lt.u32 	%p5254, %r20410, %r20170;
	mul.hi.u32 	%r20411, %r20044, %r20024;
	selp.u32 	%r20412, 1, 0, %p5254;
	add.s32 	%r20413, %r20411, %r20412;
	add.s32 	%r20414, %r20410, %r20361;
	add.s32 	%r20415, %r20070, %r20413;
	setp.lt.u32 	%p5255, %r20415, %r20070;
	mul.hi.u32 	%r20416, %r20052, %r20024;
	selp.u32 	%r20417, 1, 0, %p5255;
	add.s32 	%r20418, %r20416, %r20417;
	add.s32 	%r20419, %r20418, %r20378;
	setp.lt.u32 	%p5256, %r20419, %r20418;
	mul.lo.s32 	%r20420, %r2484, %r20419;
	mul.hi.u32 	%r20421, %r2484, %r20419;
	sub.s32 	%r20422, %r20379, %r20420;
	setp.lt.u32 	%p5257, %r20379, %r20420;
	selp.u32 	%r20423, 1, 0, %p5257;
	mul.lo.s32 	%r20424, %r1, %r20419;
	add.s32 	%r20425, %r20424, %r20421;
	setp.lt.u32 	%p5258, %r20425, %r20424;
	mul.hi.u32 	%r20426, %r1, %r20419;
	selp.u32 	%r20427, 1, 0, %p5258;
	add.s32 	%r20428, %r20426, %r20427;
	selp.b32 	%r20429, -977, 0, %p5256;
	add.s32 	%r20430, %r20429, %r20425;
	add.s32 	%r20431, %r20430, %r20423;
	sub.s32 	%r20432, %r20386, %r20431;
	setp.lt.u32 	%p5259, %r20386, %r20431;
	setp.eq.s32 	%p5260, %r20431, 0;
	selp.b32 	%r20433, %r20423, 0, %p5260;
	selp.b32 	%r20434, 1, %r20433, %p5259;
	mul.lo.s32 	%r20435, %r2486, %r20419;
	add.s32 	%r20436, %r20435, %r20428;
	setp.lt.u32 	%p5261, %r20436, %r20435;
	mul.hi.u32 	%r20437, %r2486, %r20419;
	selp.u32 	%r20438, 1, 0, %p5261;
	add.s32 	%r20439, %r20437, %r20438;
	selp.b32 	%r20440, -2, 0, %p5256;
	add.s32 	%r20441, %r20440, %r20436;
	add.s32 	%r20442, %r20441, %r20434;
	sub.s32 	%r20443, %r20392, %r20442;
	setp.lt.u32 	%p5262, %r20392, %r20442;
	setp.eq.s32 	%p5263, %r20442, 0;
	selp.b32 	%r20444, %r20434, 0, %p5263;
	selp.b32 	%r20445, 1, %r20444, %p5262;
	mul.lo.s32 	%r20446, %r2488, %r20419;
	add.s32 	%r20447, %r20446, %r20439;
	setp.lt.u32 	%p5264, %r20447, %r20446;
	mul.hi.u32 	%r20448, %r2488, %r20419;
	selp.u32 	%r20449, 1, 0, %p5264;
	add.s32 	%r20450, %r20448, %r20449;
	selp.s32 	%r20451, -1, 0, %p5256;
	add.s32 	%r20452, %r20447, %r20451;
	add.s32 	%r20453, %r20452, %r20445;
	sub.s32 	%r20454, %r20398, %r20453;
	setp.lt.u32 	%p5265, %r20398, %r20453;
	setp.eq.s32 	%p5266, %r20453, 0;
	selp.b32 	%r20455, %r20445, 0, %p5266;
	selp.b32 	%r20456, 1, %r20455, %p5265;
	mul.lo.s32 	%r20457, %r2, %r20419;
	add.s32 	%r20458, %r20457, %r20450;
	setp.lt.u32 	%p5267, %r20458, %r20457;
	mul.hi.u32 	%r20459, %r2, %r20419;
	selp.u32 	%r20460, 1, 0, %p5267;
	add.s32 	%r20461, %r20459, %r20460;
	add.s32 	%r20462, %r20458, %r20451;
	add.s32 	%r20463, %r20462, %r20456;
	sub.s32 	%r20464, %r20404, %r20463;
	setp.lt.u32 	%p5268, %r20404, %r20463;
	setp.eq.s32 	%p5269, %r20463, 0;
	selp.b32 	%r20465, %r20456, 0, %p5269;
	selp.b32 	%r20466, 1, %r20465, %p5268;
	mul.lo.s32 	%r20467, %r2491, %r20419;
	add.s32 	%r20468, %r20467, %r20461;
	setp.lt.u32 	%p5270, %r20468, %r20467;
	mul.hi.u32 	%r20469, %r2491, %r20419;
	selp.u32 	%r20470, 1, 0, %p5270;
	add.s32 	%r20471, %r20469, %r20470;
	add.s32 	%r20472, %r20468, %r20451;
	add.s32 	%r20473, %r20472, %r20466;
	sub.s32 	%r20474, %r20409, %r20473;
	setp.lt.u32 	%p5271, %r20409, %r20473;
	setp.eq.s32 	%p5272, %r20473, 0;
	selp.b32 	%r20475, %r20466, 0, %p5272;
	selp.b32 	%r20476, 1, %r20475, %p5271;
	mul.lo.s32 	%r20477, %r2493, %r20419;
	add.s32 	%r20478, %r20477, %r20471;
	setp.lt.u32 	%p5273, %r20478, %r20477;
	mul.hi.u32 	%r20479, %r2493, %r20419;
	selp.u32 	%r20480, 1, 0, %p5273;
	add.s32 	%r20481, %r20479, %r20480;
	add.s32 	%r20482, %r20478, %r20451;
	add.s32 	%r20483, %r20482, %r20476;
	setp.gt.u32 	%p5274, %r20483, %r20414;
	setp.eq.s32 	%p5275, %r20483, 0;
	selp.b32 	%r20484, %r20476, 0, %p5275;
	selp.b32 	%r20485, 1, %r20484, %p5274;
	mad.lo.s32 	%r20486, %r2483, %r20419, %r20481;
	add.s32 	%r20487, %r20486, %r20451;
	add.s32 	%r20488, %r20487, %r20485;
	add.s32 	%r20489, %r20301, %r20415;
	add.s32 	%r20490, %r20370, %r20488;
	sub.s32 	%r20491, %r20489, %r20490;
	mul.lo.s32 	%r20492, %r19982, %r20014;
	mul.hi.u32 	%r20493, %r19982, %r20014;
	mul.lo.s32 	%r20494, %r19992, %r20014;
	add.s32 	%r20495, %r20494, %r20493;
	setp.lt.u32 	%p5276, %r20495, %r20494;
	mul.hi.u32 	%r20496, %r19992, %r20014;
	selp.u32 	%r20497, 1, 0, %p5276;
	add.s32 	%r20498, %r20496, %r20497;
	add.s32 	%r20499, %r20495, %r20422;
	mul.lo.s32 	%r20500, %r20003, %r20014;
	add.s32 	%r20501, %r20500, %r20498;
	setp.lt.u32 	%p5277, %r20501, %r20500;
	mul.hi.u32 	%r20502, %r20003, %r20014;
	selp.u32 	%r20503, 1, 0, %p5277;
	add.s32 	%r20504, %r20502, %r20503;
	add.s32 	%r20505, %r20501, %r20432;
	mul.lo.s32 	%r20506, %r20014, %r20014;
	add.s32 	%r20507, %r20506, %r20504;
	setp.lt.u32 	%p5278, %r20507, %r20506;
	mul.hi.u32 	%r20508, %r20014, %r20014;
	selp.u32 	%r20509, 1, 0, %p5278;
	add.s32 	%r20510, %r20508, %r20509;
	add.s32 	%r20511, %r20507, %r20443;
	add.s32 	%r20512, %r20393, %r20510;
	setp.lt.u32 	%p5279, %r20512, %r20393;
	mul.hi.u32 	%r20513, %r20024, %r20014;
	selp.u32 	%r20514, 1, 0, %p5279;
	add.s32 	%r20515, %r20513, %r20514;
	add.s32 	%r20516, %r20512, %r20454;
	add.s32 	%r20517, %r20279, %r20515;
	setp.lt.u32 	%p5280, %r20517, %r20279;
	mul.hi.u32 	%r20518, %r20034, %r20014;
	selp.u32 	%r20519, 1, 0, %p5280;
	add.s32 	%r20520, %r20518, %r20519;
	add.s32 	%r20521, %r20517, %r20464;
	add.s32 	%r20522, %r20164, %r20520;
	setp.lt.u32 	%p5281, %r20522, %r20164;
	mul.hi.u32 	%r20523, %r20044, %r20014;
	selp.u32 	%r20524, 1, 0, %p5281;
	add.s32 	%r20525, %r20523, %r20524;
	add.s32 	%r20526, %r20522, %r20474;
	add.s32 	%r20527, %r20065, %r20525;
	setp.lt.u32 	%p5282, %r20527, %r20065;
	mul.hi.u32 	%r20528, %r20052, %r20014;
	selp.u32 	%r20529, 1, 0, %p5282;
	add.s32 	%r20530, %r20528, %r20529;
	add.s32 	%r20531, %r20530, %r20491;
	setp.lt.u32 	%p5283, %r20531, %r20530;
	mul.lo.s32 	%r20532, %r2484, %r20531;
	mul.hi.u32 	%r20533, %r2484, %r20531;
	sub.s32 	%r20534, %r20492, %r20532;
	setp.lt.u32 	%p5284, %r20492, %r20532;
	selp.u32 	%r20535, 1, 0, %p5284;
	mul.lo.s32 	%r20536, %r1, %r20531;
	add.s32 	%r20537, %r20536, %r20533;
	setp.lt.u32 	%p5285, %r20537, %r20536;
	mul.hi.u32 	%r20538, %r1, %r20531;
	selp.u32 	%r20539, 1, 0, %p5285;
	add.s32 	%r20540, %r20538, %r20539;
	selp.b32 	%r20541, -977, 0, %p5283;
	add.s32 	%r20542, %r20541, %r20537;
	add.s32 	%r20543, %r20542, %r20535;
	sub.s32 	%r20544, %r20499, %r20543;
	setp.lt.u32 	%p5286, %r20499, %r20543;
	setp.eq.s32 	%p5287, %r20543, 0;
	selp.b32 	%r20545, %r20535, 0, %p5287;
	selp.b32 	%r20546, 1, %r20545, %p5286;
	mul.lo.s32 	%r20547, %r2486, %r20531;
	add.s32 	%r20548, %r20547, %r20540;
	setp.lt.u32 	%p5288, %r20548, %r20547;
	mul.hi.u32 	%r20549, %r2486, %r20531;
	selp.u32 	%r20550, 1, 0, %p5288;
	add.s32 	%r20551, %r20549, %r20550;
	selp.b32 	%r20552, -2, 0, %p5283;
	add.s32 	%r20553, %r20552, %r20548;
	add.s32 	%r20554, %r20553, %r20546;
	sub.s32 	%r20555, %r20505, %r20554;
	setp.lt.u32 	%p5289, %r20505, %r20554;
	setp.eq.s32 	%p5290, %r20554, 0;
	selp.b32 	%r20556, %r20546, 0, %p5290;
	selp.b32 	%r20557, 1, %r20556, %p5289;
	mul.lo.s32 	%r20558, %r2488, %r20531;
	add.s32 	%r20559, %r20558, %r20551;
	setp.lt.u32 	%p5291, %r20559, %r20558;
	mul.hi.u32 	%r20560, %r2488, %r20531;
	selp.u32 	%r20561, 1, 0, %p5291;
	add.s32 	%r20562, %r20560, %r20561;
	selp.s32 	%r20563, -1, 0, %p5283;
	add.s32 	%r20564, %r20559, %r20563;
	add.s32 	%r20565, %r20564, %r20557;
	sub.s32 	%r20566, %r20511, %r20565;
	setp.lt.u32 	%p5292, %r20511, %r20565;
	setp.eq.s32 	%p5293, %r20565, 0;
	selp.b32 	%r20567, %r20557, 0, %p5293;
	selp.b32 	%r20568, 1, %r20567, %p5292;
	mul.lo.s32 	%r20569, %r2, %r20531;
	add.s32 	%r20570, %r20569, %r20562;
	setp.lt.u32 	%p5294, %r20570, %r20569;
	mul.hi.u32 	%r20571, %r2, %r20531;
	selp.u32 	%r20572, 1, 0, %p5294;
	add.s32 	%r20573, %r20571, %r20572;
	add.s32 	%r20574, %r20570, %r20563;
	add.s32 	%r20575, %r20574, %r20568;
	sub.s32 	%r20576, %r20516, %r20575;
	setp.lt.u32 	%p5295, %r20516, %r20575;
	setp.eq.s32 	%p5296, %r20575, 0;
	selp.b32 	%r20577, %r20568, 0, %p5296;
	selp.b32 	%r20578, 1, %r20577, %p5295;
	mul.lo.s32 	%r20579, %r2491, %r20531;
	add.s32 	%r20580, %r20579, %r20573;
	setp.lt.u32 	%p5297, %r20580, %r20579;
	mul.hi.u32 	%r20581, %r2491, %r20531;
	selp.u32 	%r20582, 1, 0, %p5297;
	add.s32 	%r20583, %r20581, %r20582;
	add.s32 	%r20584, %r20580, %r20563;
	add.s32 	%r20585, %r20584, %r20578;
	sub.s32 	%r20586, %r20521, %r20585;
	setp.lt.u32 	%p5298, %r20521, %r20585;
	setp.eq.s32 	%p5299, %r20585, 0;
	selp.b32 	%r20587, %r20578, 0, %p5299;
	selp.b32 	%r20588, 1, %r20587, %p5298;
	mul.lo.s32 	%r20589, %r2493, %r20531;
	add.s32 	%r20590, %r20589, %r20583;
	setp.lt.u32 	%p5300, %r20590, %r20589;
	mul.hi.u32 	%r20591, %r2493, %r20531;
	selp.u32 	%r20592, 1, 0, %p5300;
	add.s32 	%r20593, %r20591, %r20592;
	add.s32 	%r20594, %r20590, %r20563;
	add.s32 	%r20595, %r20594, %r20588;
	setp.gt.u32 	%p5301, %r20595, %r20526;
	setp.eq.s32 	%p5302, %r20595, 0;
	selp.b32 	%r20596, %r20588, 0, %p5302;
	selp.b32 	%r20597, 1, %r20596, %p5301;
	mad.lo.s32 	%r20598, %r2483, %r20531, %r20593;
	add.s32 	%r20599, %r20598, %r20563;
	add.s32 	%r20600, %r20599, %r20597;
	add.s32 	%r20601, %r20414, %r20527;
	add.s32 	%r20602, %r20483, %r20600;
	sub.s32 	%r20603, %r20601, %r20602;
	mul.lo.s32 	%r20604, %r19982, %r20003;
	mul.hi.u32 	%r20605, %r19982, %r20003;
	mul.lo.s32 	%r20606, %r19992, %r20003;
	add.s32 	%r20607, %r20606, %r20605;
	setp.lt.u32 	%p5303, %r20607, %r20606;
	mul.hi.u32 	%r20608, %r19992, %r20003;
	selp.u32 	%r20609, 1, 0, %p5303;
	add.s32 	%r20610, %r20608, %r20609;
	add.s32 	%r20611, %r20607, %r20534;
	mul.lo.s32 	%r20612, %r20003, %r20003;
	add.s32 	%r20613, %r20612, %r20610;
	setp.lt.u32 	%p5304, %r20613, %r20612;
	mul.hi.u32 	%r20614, %r20003, %r20003;
	selp.u32 	%r20615, 1, 0, %p5304;
	add.s32 	%r20616, %r20614, %r20615;
	add.s32 	%r20617, %r20613, %r20544;
	add.s32 	%r20618, %r20500, %r20616;
	setp.lt.u32 	%p5305, %r20618, %r20500;
	mul.hi.u32 	%r20619, %r20014, %r20003;
	selp.u32 	%r20620, 1, 0, %p5305;
	add.s32 	%r20621, %r20619, %r20620;
	add.s32 	%r20622, %r20618, %r20555;
	add.s32 	%r20623, %r20387, %r20621;
	setp.lt.u32 	%p5306, %r20623, %r20387;
	mul.hi.u32 	%r20624, %r20024, %r20003;
	selp.u32 	%r20625, 1, 0, %p5306;
	add.s32 	%r20626, %r20624, %r20625;
	add.s32 	%r20627, %r20623, %r20566;
	add.s32 	%r20628, %r20273, %r20626;
	setp.lt.u32 	%p5307, %r20628, %r20273;
	mul.hi.u32 	%r20629, %r20034, %r20003;
	selp.u32 	%r20630, 1, 0, %p5307;
	add.s32 	%r20631, %r20629, %r20630;
	add.s32 	%r20632, %r20628, %r20576;
	add.s32 	%r20633, %r20158, %r20631;
	setp.lt.u32 	%p5308, %r20633, %r20158;
	mul.hi.u32 	%r20634, %r20044, %r20003;
	selp.u32 	%r20635, 1, 0, %p5308;
	add.s32 	%r20636, %r20634, %r20635;
	add.s32 	%r20637, %r20633, %r20586;
	add.s32 	%r20638, %r20060, %r20636;
	setp.lt.u32 	%p5309, %r20638, %r20060;
	mul.hi.u32 	%r20639, %r20052, %r20003;
	selp.u32 	%r20640, 1, 0, %p5309;
	add.s32 	%r20641, %r20639, %r20640;
	add.s32 	%r20642, %r20641, %r20603;
	setp.lt.u32 	%p5310, %r20642, %r20641;
	mul.lo.s32 	%r20643, %r2484, %r20642;
	mul.hi.u32 	%r20644, %r2484, %r20642;
	sub.s32 	%r20645, %r20604, %r20643;
	setp.lt.u32 	%p5311, %r20604, %r20643;
	selp.u32 	%r20646, 1, 0, %p5311;
	mul.lo.s32 	%r20647, %r1, %r20642;
	add.s32 	%r20648, %r20647, %r20644;
	setp.lt.u32 	%p5312, %r20648, %r20647;
	mul.hi.u32 	%r20649, %r1, %r20642;
	selp.u32 	%r20650, 1, 0, %p5312;
	add.s32 	%r20651, %r20649, %r20650;
	selp.b32 	%r20652, -977, 0, %p5310;
	add.s32 	%r20653, %r20652, %r20648;
	add.s32 	%r20654, %r20653, %r20646;
	sub.s32 	%r20655, %r20611, %r20654;
	setp.lt.u32 	%p5313, %r20611, %r20654;
	setp.eq.s32 	%p5314, %r20654, 0;
	selp.b32 	%r20656, %r20646, 0, %p5314;
	selp.b32 	%r20657, 1, %r20656, %p5313;
	mul.lo.s32 	%r20658, %r2486, %r20642;
	add.s32 	%r20659, %r20658, %r20651;
	setp.lt.u32 	%p5315, %r20659, %r20658;
	mul.hi.u32 	%r20660, %r2486, %r20642;
	selp.u32 	%r20661, 1, 0, %p5315;
	add.s32 	%r20662, %r20660, %r20661;
	selp.b32 	%r20663, -2, 0, %p5310;
	add.s32 	%r20664, %r20663, %r20659;
	add.s32 	%r20665, %r20664, %r20657;
	sub.s32 	%r20666, %r20617, %r20665;
	setp.lt.u32 	%p5316, %r20617, %r20665;
	setp.eq.s32 	%p5317, %r20665, 0;
	selp.b32 	%r20667, %r20657, 0, %p5317;
	selp.b32 	%r20668, 1, %r20667, %p5316;
	mul.lo.s32 	%r20669, %r2488, %r20642;
	add.s32 	%r20670, %r20669, %r20662;
	setp.lt.u32 	%p5318, %r20670, %r20669;
	mul.hi.u32 	%r20671, %r2488, %r20642;
	selp.u32 	%r20672, 1, 0, %p5318;
	add.s32 	%r20673, %r20671, %r20672;
	selp.s32 	%r20674, -1, 0, %p5310;
	add.s32 	%r20675, %r20670, %r20674;
	add.s32 	%r20676, %r20675, %r20668;
	sub.s32 	%r20677, %r20622, %r20676;
	setp.lt.u32 	%p5319, %r20622, %r20676;
	setp.eq.s32 	%p5320, %r20676, 0;
	selp.b32 	%r20678, %r20668, 0, %p5320;
	selp.b32 	%r20679, 1, %r20678, %p5319;
	mul.lo.s32 	%r20680, %r2, %r20642;
	add.s32 	%r20681, %r20680, %r20673;
	setp.lt.u32 	%p5321, %r20681, %r20680;
	mul.hi.u32 	%r20682, %r2, %r20642;
	selp.u32 	%r20683, 1, 0, %p5321;
	add.s32 	%r20684, %r20682, %r20683;
	add.s32 	%r20685, %r20681, %r20674;
	add.s32 	%r20686, %r20685, %r20679;
	sub.s32 	%r20687, %r20627, %r20686;
	setp.lt.u32 	%p5322, %r20627, %r20686;
	setp.eq.s32 	%p5323, %r20686, 0;
	selp.b32 	%r20688, %r20679, 0, %p5323;
	selp.b32 	%r20689, 1, %r20688, %p5322;
	mul.lo.s32 	%r20690, %r2491, %r20642;
	add.s32 	%r20691, %r20690, %r20684;
	setp.lt.u32 	%p5324, %r20691, %r20690;
	mul.hi.u32 	%r20692, %r2491, %r20642;
	selp.u32 	%r20693, 1, 0, %p5324;
	add.s32 	%r20694, %r20692, %r20693;
	add.s32 	%r20695, %r20691, %r20674;
	add.s32 	%r20696, %r20695, %r20689;
	sub.s32 	%r20697, %r20632, %r20696;
	setp.lt.u32 	%p5325, %r20632, %r20696;
	setp.eq.s32 	%p5326, %r20696, 0;
	selp.b32 	%r20698, %r20689, 0, %p5326;
	selp.b32 	%r20699, 1, %r20698, %p5325;
	mul.lo.s32 	%r20700, %r2493, %r20642;
	add.s32 	%r20701, %r20700, %r20694;
	setp.lt.u32 	%p5327, %r20701, %r20700;
	mul.hi.u32 	%r20702, %r2493, %r20642;
	selp.u32 	%r20703, 1, 0, %p5327;
	add.s32 	%r20704, %r20702, %r20703;
	add.s32 	%r20705, %r20701, %r20674;
	add.s32 	%r20706, %r20705, %r20699;
	setp.gt.u32 	%p5328, %r20706, %r20637;
	setp.eq.s32 	%p5329, %r20706, 0;
	selp.b32 	%r20707, %r20699, 0, %p5329;
	selp.b32 	%r20708, 1, %r20707, %p5328;
	mad.lo.s32 	%r20709, %r2483, %r20642, %r20704;
	add.s32 	%r20710, %r20709, %r20674;
	add.s32 	%r20711, %r20710, %r20708;
	add.s32 	%r20712, %r20526, %r20638;
	add.s32 	%r20713, %r20595, %r20711;
	sub.s32 	%r20714, %r20712, %r20713;
	mul.lo.s32 	%r20715, %r19982, %r19992;
	mul.hi.u32 	%r20716, %r19982, %r19992;
	mul.lo.s32 	%r20717, %r19992, %r19992;
	add.s32 	%r20718, %r20717, %r20716;
	setp.lt.u32 	%p5330, %r20718, %r20717;
	mul.hi.u32 	%r20719, %r19992, %r19992;
	selp.u32 	%r20720, 1, 0, %p5330;
	add.s32 	%r20721, %r20719, %r20720;
	add.s32 	%r20722, %r20718, %r20645;
	add.s32 	%r20723, %r20606, %r20721;
	setp.lt.u32 	%p5331, %r20723, %r20606;
	mul.hi.u32 	%r20724, %r20003, %r19992;
	selp.u32 	%r20725, 1, 0, %p5331;
	add.s32 	%r20726, %r20724, %r20725;
	add.s32 	%r20727, %r20723, %r20655;
	add.s32 	%r20728, %r20494, %r20726;
	setp.lt.u32 	%p5332, %r20728, %r20494;
	mul.hi.u32 	%r20729, %r20014, %r19992;
	selp.u32 	%r20730, 1, 0, %p5332;
	add.s32 	%r20731, %r20729, %r20730;
	add.s32 	%r20732, %r20728, %r20666;
	add.s32 	%r20733, %r20381, %r20731;
	setp.lt.u32 	%p5333, %r20733, %r20381;
	mul.hi.u32 	%r20734, %r20024, %r19992;
	selp.u32 	%r20735, 1, 0, %p5333;
	add.s32 	%r20736, %r20734, %r20735;
	add.s32 	%r20737, %r20733, %r20677;
	add.s32 	%r20738, %r20267, %r20736;
	setp.lt.u32 	%p5334, %r20738, %r20267;
	mul.hi.u32 	%r20739, %r20034, %r19992;
	selp.u32 	%r20740, 1, 0, %p5334;
	add.s32 	%r20741, %r20739, %r20740;
	add.s32 	%r20742, %r20738, %r20687;
	add.s32 	%r20743, %r20152, %r20741;
	setp.lt.u32 	%p5335, %r20743, %r20152;
	mul.hi.u32 	%r20744, %r20044, %r19992;
	selp.u32 	%r20745, 1, 0, %p5335;
	add.s32 	%r20746, %r20744, %r20745;
	add.s32 	%r20747, %r20743, %r20697;
	add.s32 	%r20748, %r20055, %r20746;
	setp.lt.u32 	%p5336, %r20748, %r20055;
	mul.hi.u32 	%r20749, %r20052, %r19992;
	selp.u32 	%r20750, 1, 0, %p5336;
	add.s32 	%r20751, %r20749, %r20750;
	add.s32 	%r20752, %r20751, %r20714;
	setp.lt.u32 	%p5337, %r20752, %r20751;
	mul.lo.s32 	%r20753, %r2484, %r20752;
	mul.hi.u32 	%r20754, %r2484, %r20752;
	sub.s32 	%r20755, %r20715, %r20753;
	setp.lt.u32 	%p5338, %r20715, %r20753;
	selp.u32 	%r20756, 1, 0, %p5338;
	mul.lo.s32 	%r20757, %r1, %r20752;
	add.s32 	%r20758, %r20757, %r20754;
	setp.lt.u32 	%p5339, %r20758, %r20757;
	mul.hi.u32 	%r20759, %r1, %r20752;
	selp.u32 	%r20760, 1, 0, %p5339;
	add.s32 	%r20761, %r20759, %r20760;
	selp.b32 	%r20762, -977, 0, %p5337;
	add.s32 	%r20763, %r20762, %r20758;
	add.s32 	%r20764, %r20763, %r20756;
	sub.s32 	%r20765, %r20722, %r20764;
	setp.lt.u32 	%p5340, %r20722, %r20764;
	setp.eq.s32 	%p5341, %r20764, 0;
	selp.b32 	%r20766, %r20756, 0, %p5341;
	selp.b32 	%r20767, 1, %r20766, %p5340;
	mul.lo.s32 	%r20768, %r2486, %r20752;
	add.s32 	%r20769, %r20768, %r20761;
	setp.lt.u32 	%p5342, %r20769, %r20768;
	mul.hi.u32 	%r20770, %r2486, %r20752;
	selp.u32 	%r20771, 1, 0, %p5342;
	add.s32 	%r20772, %r20770, %r20771;
	selp.b32 	%r20773, -2, 0, %p5337;
	add.s32 	%r20774, %r20773, %r20769;
	add.s32 	%r20775, %r20774, %r20767;
	sub.s32 	%r20776, %r20727, %r20775;
	setp.lt.u32 	%p5343, %r20727, %r20775;
	setp.eq.s32 	%p5344, %r20775, 0;
	selp.b32 	%r20777, %r20767, 0, %p5344;
	selp.b32 	%r20778, 1, %r20777, %p5343;
	mul.lo.s32 	%r20779, %r2488, %r20752;
	add.s32 	%r20780, %r20779, %r20772;
	setp.lt.u32 	%p5345, %r20780, %r20779;
	mul.hi.u32 	%r20781, %r2488, %r20752;
	selp.u32 	%r20782, 1, 0, %p5345;
	add.s32 	%r20783, %r20781, %r20782;
	selp.s32 	%r20784, -1, 0, %p5337;
	add.s32 	%r20785, %r20780, %r20784;
	add.s32 	%r20786, %r20785, %r20778;
	sub.s32 	%r20787, %r20732, %r20786;
	setp.lt.u32 	%p5346, %r20732, %r20786;
	setp.eq.s32 	%p5347, %r20786, 0;
	selp.b32 	%r20788, %r20778, 0, %p5347;
	selp.b32 	%r20789, 1, %r20788, %p5346;
	mul.lo.s32 	%r20790, %r2, %r20752;
	add.s32 	%r20791, %r20790, %r20783;
	setp.lt.u32 	%p5348, %r20791, %r20790;
	mul.hi.u32 	%r20792, %r2, %r20752;
	selp.u32 	%r20793, 1, 0, %p5348;
	add.s32 	%r20794, %r20792, %r20793;
	add.s32 	%r20795, %r20791, %r20784;
	add.s32 	%r20796, %r20795, %r20789;
	sub.s32 	%r20797, %r20737, %r20796;
	setp.lt.u32 	%p5349, %r20737, %r20796;
	setp.eq.s32 	%p5350, %r20796, 0;
	selp.b32 	%r20798, %r20789, 0, %p5350;
	selp.b32 	%r20799, 1, %r20798, %p5349;
	mul.lo.s32 	%r20800, %r2491, %r20752;
	add.s32 	%r20801, %r20800, %r20794;
	setp.lt.u32 	%p5351, %r20801, %r20800;
	mul.hi.u32 	%r20802, %r2491, %r20752;
	selp.u32 	%r20803, 1, 0, %p5351;
	add.s32 	%r20804, %r20802, %r20803;
	add.s32 	%r20805, %r20801, %r20784;
	add.s32 	%r20806, %r20805, %r20799;
	sub.s32 	%r20807, %r20742, %r20806;
	setp.lt.u32 	%p5352, %r20742, %r20806;
	setp.eq.s32 	%p5353, %r20806, 0;
	selp.b32 	%r20808, %r20799, 0, %p5353;
	selp.b32 	%r20809, 1, %r20808, %p5352;
	mul.lo.s32 	%r20810, %r2493, %r20752;
	add.s32 	%r20811, %r20810, %r20804;
	setp.lt.u32 	%p5354, %r20811, %r20810;
	mul.hi.u32 	%r20812, %r2493, %r20752;
	selp.u32 	%r20813, 1, 0, %p5354;
	add.s32 	%r20814, %r20812, %r20813;
	add.s32 	%r20815, %r20811, %r20784;
	add.s32 	%r20816, %r20815, %r20809;
	setp.gt.u32 	%p5355, %r20816, %r20747;
	setp.eq.s32 	%p5356, %r20816, 0;
	selp.b32 	%r20817, %r20809, 0, %p5356;
	selp.b32 	%r20818, 1, %r20817, %p5355;
	mad.lo.s32 	%r20819, %r2483, %r20752, %r20814;
	add.s32 	%r20820, %r20819, %r20784;
	add.s32 	%r20821, %r20820, %r20818;
	add.s32 	%r20822, %r20637, %r20748;
	add.s32 	%r20823, %r20706, %r20821;
	sub.s32 	%r20824, %r20822, %r20823;
	mul.lo.s32 	%r20825, %r19982, %r19982;
	mul.hi.u32 	%r20826, %r19982, %r19982;
	add.s32 	%r20827, %r20715, %r20826;
	setp.lt.u32 	%p5357, %r20827, %r20715;
	mul.hi.u32 	%r20828, %r19992, %r19982;
	selp.u32 	%r20829, 1, 0, %p5357;
	add.s32 	%r20830, %r20828, %r20829;
	add.s32 	%r20831, %r20827, %r20755;
	add.s32 	%r20832, %r20604, %r20830;
	setp.lt.u32 	%p5358, %r20832, %r20604;
	mul.hi.u32 	%r20833, %r20003, %r19982;
	selp.u32 	%r20834, 1, 0, %p5358;
	add.s32 	%r20835, %r20833, %r20834;
	add.s32 	%r20836, %r20832, %r20765;
	add.s32 	%r20837, %r20492, %r20835;
	setp.lt.u32 	%p5359, %r20837, %r20492;
	mul.hi.u32 	%r20838, %r20014, %r19982;
	selp.u32 	%r20839, 1, 0, %p5359;
	add.s32 	%r20840, %r20838, %r20839;
	add.s32 	%r20841, %r20837, %r20776;
	add.s32 	%r20842, %r20379, %r20840;
	setp.lt.u32 	%p5360, %r20842, %r20379;
	mul.hi.u32 	%r20843, %r20024, %r19982;
	selp.u32 	%r20844, 1, 0, %p5360;
	add.s32 	%r20845, %r20843, %r20844;
	add.s32 	%r20846, %r20842, %r20787;
	add.s32 	%r20847, %r20265, %r20845;
	setp.lt.u32 	%p5361, %r20847, %r20265;
	mul.hi.u32 	%r20848, %r20034, %r19982;
	selp.u32 	%r20849, 1, 0, %p5361;
	add.s32 	%r20850, %r20848, %r20849;
	add.s32 	%r20851, %r20847, %r20797;
	add.s32 	%r20852, %r20150, %r20850;
	setp.lt.u32 	%p5362, %r20852, %r20150;
	mul.hi.u32 	%r20853, %r20044, %r19982;
	selp.u32 	%r20854, 1, 0, %p5362;
	add.s32 	%r20855, %r20853, %r20854;
	add.s32 	%r20856, %r20852, %r20807;
	add.s32 	%r20857, %r20053, %r20855;
	setp.lt.u32 	%p5363, %r20857, %r20053;
	mul.hi.u32 	%r20858, %r20052, %r19982;
	selp.u32 	%r20859, 1, 0, %p5363;
	add.s32 	%r20860, %r20858, %r20859;
	add.s32 	%r20861, %r20860, %r20824;
	setp.lt.u32 	%p5364, %r20861, %r20860;
	mul.lo.s32 	%r20862, %r2484, %r20861;
	mul.hi.u32 	%r20863, %r2484, %r20861;
	sub.s32 	%r20864, %r20825, %r20862;
	setp.lt.u32 	%p5365, %r20825, %r20862;
	selp.u32 	%r20865, 1, 0, %p5365;
	mul.lo.s32 	%r20866, %r1, %r20861;
	add.s32 	%r20867, %r20866, %r20863;
	setp.lt.u32 	%p5366, %r20867, %r20866;
	mul.hi.u32 	%r20868, %r1, %r20861;
	selp.u32 	%r20869, 1, 0, %p5366;
	add.s32 	%r20870, %r20868, %r20869;
	selp.b32 	%r20871, -977, 0, %p5364;
	add.s32 	%r20872, %r20871, %r20867;
	add.s32 	%r20873, %r20872, %r20865;
	sub.s32 	%r20874, %r20831, %r20873;
	setp.lt.u32 	%p5367, %r20831, %r20873;
	setp.eq.s32 	%p5368, %r20873, 0;
	selp.b32 	%r20875, %r20865, 0, %p5368;
	selp.b32 	%r20876, 1, %r20875, %p5367;
	mul.lo.s32 	%r20877, %r2486, %r20861;
	add.s32 	%r20878, %r20877, %r20870;
	setp.lt.u32 	%p5369, %r20878, %r20877;
	mul.hi.u32 	%r20879, %r2486, %r20861;
	selp.u32 	%r20880, 1, 0, %p5369;
	add.s32 	%r20881, %r20879, %r20880;
	selp.b32 	%r20882, -2, 0, %p5364;
	add.s32 	%r20883, %r20882, %r20878;
	add.s32 	%r20884, %r20883, %r20876;
	sub.s32 	%r20885, %r20836, %r20884;
	setp.lt.u32 	%p5370, %r20836, %r20884;
	setp.eq.s32 	%p5371, %r20884, 0;
	selp.b32 	%r20886, %r20876, 0, %p5371;
	selp.b32 	%r20887, 1, %r20886, %p5370;
	mul.lo.s32 	%r20888, %r2488, %r20861;
	add.s32 	%r20889, %r20888, %r20881;
	setp.lt.u32 	%p5372, %r20889, %r20888;
	mul.hi.u32 	%r20890, %r2488, %r20861;
	selp.u32 	%r20891, 1, 0, %p5372;
	add.s32 	%r20892, %r20890, %r20891;
	selp.s32 	%r20893, -1, 0, %p5364;
	add.s32 	%r20894, %r20889, %r20893;
	add.s32 	%r20895, %r20894, %r20887;
	sub.s32 	%r20896, %r20841, %r20895;
	setp.lt.u32 	%p5373, %r20841, %r20895;
	setp.eq.s32 	%p5374, %r20895, 0;
	selp.b32 	%r20897, %r20887, 0, %p5374;
	selp.b32 	%r20898, 1, %r20897, %p5373;
	mul.lo.s32 	%r20899, %r2, %r20861;
	add.s32 	%r20900, %r20899, %r20892;
	setp.lt.u32 	%p5375, %r20900, %r20899;
	mul.hi.u32 	%r20901, %r2, %r20861;
	selp.u32 	%r20902, 1, 0, %p5375;
	add.s32 	%r20903, %r20901, %r20902;
	add.s32 	%r20904, %r20900, %r20893;
	add.s32 	%r20905, %r20904, %r20898;
	sub.s32 	%r20906, %r20846, %r20905;
	setp.lt.u32 	%p5376, %r20846, %r20905;
	setp.eq.s32 	%p5377, %r20905, 0;
	selp.b32 	%r20907, %r20898, 0, %p5377;
	selp.b32 	%r20908, 1, %r20907, %p5376;
	mul.lo.s32 	%r20909, %r2491, %r20861;
	add.s32 	%r20910, %r20909, %r20903;
	setp.lt.u32 	%p5378, %r20910, %r20909;
	mul.hi.u32 	%r20911, %r2491, %r20861;
	selp.u32 	%r20912, 1, 0, %p5378;
	add.s32 	%r20913, %r20911, %r20912;
	add.s32 	%r20914, %r20910, %r20893;
	add.s32 	%r20915, %r20914, %r20908;
	sub.s32 	%r20916, %r20851, %r20915;
	setp.lt.u32 	%p5379, %r20851, %r20915;
	setp.eq.s32 	%p5380, %r20915, 0;
	selp.b32 	%r20917, %r20908, 0, %p5380;
	selp.b32 	%r20918, 1, %r20917, %p5379;
	mul.lo.s32 	%r20919, %r2493, %r20861;
	add.s32 	%r20920, %r20919, %r20913;
	setp.lt.u32 	%p5381, %r20920, %r20919;
	mul.hi.u32 	%r20921, %r2493, %r20861;
	selp.u32 	%r20922, 1, 0, %p5381;
	add.s32 	%r20923, %r20921, %r20922;
	add.s32 	%r20924, %r20920, %r20893;
	add.s32 	%r20925, %r20924, %r20918;
	sub.s32 	%r20926, %r20856, %r20925;
	setp.lt.u32 	%p5382, %r20856, %r20925;
	setp.eq.s32 	%p5383, %r20925, 0;
	selp.b32 	%r20927, %r20918, 0, %p5383;
	selp.b32 	%r20928, 1, %r20927, %p5382;
	mad.lo.s32 	%r20929, %r2483, %r20861, %r20923;
	add.s32 	%r20930, %r20929, %r20893;
	add.s32 	%r20931, %r20930, %r20928;
	add.s32 	%r20932, %r20747, %r20857;
	add.s32 	%r20933, %r20816, %r20931;
	sub.s32 	%r20934, %r20932, %r20933;
	sub.s32 	%r21985, %r20864, %r2251;
	setp.ge.u32 	%p5384, %r21985, %r20864;
	and.pred  	%p5385, %p5384, %p4953;
	selp.u32 	%r20935, 1, 0, %p5385;
	add.s32 	%r20936, %r2252, %r20935;
	sub.s32 	%r21986, %r20874, %r20936;
	setp.lt.u32 	%p5386, %r21986, %r20874;
	setp.eq.s32 	%p5387, %r20936, 0;
	selp.b32 	%r20937, %r20935, 1, %p5387;
	selp.b32 	%r20938, 0, %r20937, %p5386;
	add.s32 	%r20939, %r20938, %r2253;
	sub.s32 	%r21987, %r20885, %r20939;
	setp.lt.u32 	%p5388, %r21987, %r20885;
	setp.eq.s32 	%p5389, %r20939, 0;
	selp.b32 	%r20940, %r20938, 1, %p5389;
	selp.b32 	%r20941, 0, %r20940, %p5388;
	add.s32 	%r20942, %r20941, %r2254;
	sub.s32 	%r21988, %r20896, %r20942;
	setp.lt.u32 	%p5390, %r21988, %r20896;
	setp.eq.s32 	%p5391, %r20942, 0;
	selp.b32 	%r20943, %r20941, 1, %p5391;
	selp.b32 	%r20944, 0, %r20943, %p5390;
	add.s32 	%r20945, %r20944, %r2255;
	sub.s32 	%r21989, %r20906, %r20945;
	setp.lt.u32 	%p5392, %r21989, %r20906;
	setp.eq.s32 	%p5393, %r20945, 0;
	selp.b32 	%r20946, %r20944, 1, %p5393;
	selp.b32 	%r20947, 0, %r20946, %p5392;
	add.s32 	%r20948, %r20947, %r2256;
	sub.s32 	%r21990, %r20916, %r20948;
	setp.lt.u32 	%p5394, %r21990, %r20916;
	setp.eq.s32 	%p5395, %r20948, 0;
	selp.b32 	%r20949, %r20947, 1, %p5395;
	selp.b32 	%r20950, 0, %r20949, %p5394;
	add.s32 	%r20951, %r20950, %r2257;
	sub.s32 	%r21991, %r20926, %r20951;
	setp.lt.u32 	%p5396, %r21991, %r20926;
	setp.eq.s32 	%p5397, %r20951, 0;
	selp.b32 	%r20952, %r20950, 1, %p5397;
	selp.b32 	%r20953, 0, %r20952, %p5396;
	add.s32 	%r20954, %r20953, %r2258;
	sub.s32 	%r21992, %r20934, %r20954;
	setp.lt.u32 	%p5398, %r21992, %r20934;
	or.b32  	%r20955, %r20954, %r20953;
	setp.eq.s32 	%p5399, %r20955, 0;
	or.pred  	%p5400, %p5398, %p5399;
	@%p5400 bra 	$L__BB0_178;
	add.s32 	%r21985, %r2484, %r21985;
	setp.lt.u32 	%p5401, %r21985, %r2484;
	selp.u32 	%r20956, 1, 0, %p5401;
	add.s32 	%r20957, %r1, %r20956;
	add.s32 	%r21986, %r20957, %r21986;
	setp.lt.u32 	%p5402, %r21986, %r1;
	setp.eq.s32 	%p5403, %r21986, %r1;
	selp.b32 	%r20958, %r20956, 0, %p5403;
	selp.b32 	%r20959, 1, %r20958, %p5402;
	add.s32 	%r20960, %r2486, %r20959;
	add.s32 	%r21987, %r20960, %r21987;
	setp.lt.u32 	%p5404, %r21987, %r2486;
	setp.eq.s32 	%p5405, %r21987, %r2486;
	selp.b32 	%r20961, %r20959, 0, %p5405;
	selp.b32 	%r20962, 1, %r20961, %p5404;
	add.s32 	%r20963, %r2488, %r20962;
	add.s32 	%r21988, %r20963, %r21988;
	setp.lt.u32 	%p5406, %r21988, %r2488;
	setp.eq.s32 	%p5407, %r21988, %r2488;
	selp.b32 	%r20964, %r20962, 0, %p5407;
	selp.b32 	%r20965, 1, %r20964, %p5406;
	add.s32 	%r20966, %r2, %r20965;
	add.s32 	%r21989, %r20966, %r21989;
	setp.lt.u32 	%p5408, %r21989, %r2;
	setp.eq.s32 	%p5409, %r21989, %r2;
	selp.b32 	%r20967, %r20965, 0, %p5409;
	selp.b32 	%r20968, 1, %r20967, %p5408;
	add.s32 	%r20969, %r2491, %r20968;
	add.s32 	%r21990, %r20969, %r21990;
	setp.lt.u32 	%p5410, %r21990, %r2491;
	setp.eq.s32 	%p5411, %r21990, %r2491;
	selp.b32 	%r20970, %r20968, 0, %p5411;
	selp.b32 	%r20971, 1, %r20970, %p5410;
	add.s32 	%r20972, %r2493, %r20971;
	add.s32 	%r21991, %r20972, %r21991;
	setp.lt.u32 	%p5412, %r21991, %r2493;
	setp.eq.s32 	%p5413, %r21991, %r2493;
	selp.b32 	%r20973, %r20971, 0, %p5413;
	selp.b32 	%r20974, 1, %r20973, %p5412;
	add.s32 	%r20975, %r2483, %r20974;
	add.s32 	%r21992, %r20975, %r21992;
$L__BB0_178:
	setp.ne.s32 	%p5414, %r21769, 0;
	sub.s32 	%r21993, %r21985, %r21769;
	setp.ge.u32 	%p5415, %r21993, %r21985;
	and.pred  	%p5416, %p5415, %p5414;
	selp.u32 	%r20976, 1, 0, %p5416;
	add.s32 	%r20977, %r21770, %r20976;
	sub.s32 	%r21994, %r21986, %r20977;
	setp.lt.u32 	%p5417, %r21994, %r21986;
	setp.eq.s32 	%p5418, %r20977, 0;
	selp.b32 	%r20978, %r20976, 1, %p5418;
	selp.b32 	%r20979, 0, %r20978, %p5417;
	add.s32 	%r20980, %r20979, %r21771;
	sub.s32 	%r21995, %r21987, %r20980;
	setp.lt.u32 	%p5419, %r21995, %r21987;
	setp.eq.s32 	%p5420, %r20980, 0;
	selp.b32 	%r20981, %r20979, 1, %p5420;
	selp.b32 	%r20982, 0, %r20981, %p5419;
	add.s32 	%r20983, %r20982, %r21772;
	sub.s32 	%r21996, %r21988, %r20983;
	setp.lt.u32 	%p5421, %r21996, %r21988;
	setp.eq.s32 	%p5422, %r20983, 0;
	selp.b32 	%r20984, %r20982, 1, %p5422;
	selp.b32 	%r20985, 0, %r20984, %p5421;
	add.s32 	%r20986, %r20985, %r21773;
	sub.s32 	%r21997, %r21989, %r20986;
	setp.lt.u32 	%p5423, %r21997, %r21989;
	setp.eq.s32 	%p5424, %r20986, 0;
	selp.b32 	%r20987, %r20985, 1, %p5424;
	selp.b32 	%r20988, 0, %r20987, %p5423;
	add.s32 	%r20989, %r20988, %r21774;
	sub.s32 	%r21998, %r21990, %r20989;
	setp.lt.u32 	%p5425, %r21998, %r21990;
	setp.eq.s32 	%p5426, %r20989, 0;
	selp.b32 	%r20990, %r20988, 1, %p5426;
	selp.b32 	%r20991, 0, %r20990, %p5425;
	add.s32 	%r20992, %r20991, %r21775;
	sub.s32 	%r21999, %r21991, %r20992;
	setp.lt.u32 	%p5427, %r21999, %r21991;
	setp.eq.s32 	%p5428, %r20992, 0;
	selp.b32 	%r20993, %r20991, 1, %p5428;
	selp.b32 	%r20994, 0, %r20993, %p5427;
	add.s32 	%r20995, %r20994, %r21776;
	sub.s32 	%r22000, %r21992, %r20995;
	setp.lt.u32 	%p5429, %r22000, %r21992;
	or.b32  	%r20996, %r20995, %r20994;
	setp.eq.s32 	%p5430, %r20996, 0;
	or.pred  	%p5431, %p5429, %p5430;
	@%p5431 bra 	$L__BB0_180;
	add.s32 	%r21993, %r2484, %r21993;
	setp.lt.u32 	%p5432, %r21993, %r2484;
	selp.u32 	%r20997, 1, 0, %p5432;
	add.s32 	%r20998, %r1, %r20997;
	add.s32 	%r21994, %r20998, %r21994;
	setp.lt.u32 	%p5433, %r21994, %r1;
	setp.eq.s32 	%p5434, %r21994, %r1;
	selp.b32 	%r20999, %r20997, 0, %p5434;
	selp.b32 	%r21000, 1, %r20999, %p5433;
	add.s32 	%r21001, %r2486, %r21000;
	add.s32 	%r21995, %r21001, %r21995;
	setp.lt.u32 	%p5435, %r21995, %r2486;
	setp.eq.s32 	%p5436, %r21995, %r2486;
	selp.b32 	%r21002, %r21000, 0, %p5436;
	selp.b32 	%r21003, 1, %r21002, %p5435;
	add.s32 	%r21004, %r2488, %r21003;
	add.s32 	%r21996, %r21004, %r21996;
	setp.lt.u32 	%p5437, %r21996, %r2488;
	setp.eq.s32 	%p5438, %r21996, %r2488;
	selp.b32 	%r21005, %r21003, 0, %p5438;
	selp.b32 	%r21006, 1, %r21005, %p5437;
	add.s32 	%r21007, %r2, %r21006;
	add.s32 	%r21997, %r21007, %r21997;
	setp.lt.u32 	%p5439, %r21997, %r2;
	setp.eq.s32 	%p5440, %r21997, %r2;
	selp.b32 	%r21008, %r21006, 0, %p5440;
	selp.b32 	%r21009, 1, %r21008, %p5439;
	add.s32 	%r21010, %r2491, %r21009;
	add.s32 	%r21998, %r21010, %r21998;
	setp.lt.u32 	%p5441, %r21998, %r2491;
	setp.eq.s32 	%p5442, %r21998, %r2491;
	selp.b32 	%r21011, %r21009, 0, %p5442;
	selp.b32 	%r21012, 1, %r21011, %p5441;
	add.s32 	%r21013, %r2493, %r21012;
	add.s32 	%r21999, %r21013, %r21999;
	setp.lt.u32 	%p5443, %r21999, %r2493;
	setp.eq.s32 	%p5444, %r21999, %r2493;
	selp.b32 	%r21014, %r21012, 0, %p5444;
	selp.b32 	%r21015, 1, %r21014, %p5443;
	add.s32 	%r21016, %r2483, %r21015;
	add.s32 	%r22000, %r21016, %r22000;
$L__BB0_180:
	add.s32 	%r22008, %r21993, -385357720;
	setp.lt.u32 	%p5445, %r21993, 385357720;
	selp.b32 	%r21017, -1509065052, -1509065051, %p5445;
	add.s32 	%r22007, %r21017, %r21994;
	setp.lt.u32 	%p5446, %r22007, %r21017;
	selp.b32 	%r21018, -768485593, -768485594, %p5446;
	add.s32 	%r22006, %r21018, %r21995;
	setp.lt.u32 	%p5447, %r22006, %r21018;
	selp.b32 	%r21019, -43777243, -43777244, %p5447;
	add.s32 	%r22005, %r21019, %r21996;
	setp.lt.u32 	%p5448, %r22005, %r21019;
	selp.b32 	%r21020, 830010617, 830010616, %p5448;
	add.s32 	%r22004, %r21020, %r21997;
	setp.lt.u32 	%p5449, %r22004, %r21020;
	selp.b32 	%r21021, -1436574357, -1436574358, %p5449;
	add.s32 	%r22003, %r21021, %r21998;
	setp.lt.u32 	%p5450, %r22003, %r21021;
	selp.b32 	%r21022, 102974548, 102974547, %p5450;
	add.s32 	%r22002, %r21022, %r21999;
	setp.lt.u32 	%p5451, %r22002, %r21022;
	selp.b32 	%r21023, -2042521214, -2042521215, %p5451;
	add.s32 	%r22001, %r21023, %r22000;
	setp.lt.u32 	%p5452, %r22001, %r21023;
	@%p5452 bra 	$L__BB0_182;
	add.s32 	%r22008, %r2484, %r22008;
	setp.lt.u32 	%p5453, %r22008, %r2484;
	selp.u32 	%r21024, 1, 0, %p5453;
	add.s32 	%r21025, %r1, %r21024;
	add.s32 	%r22007, %r21025, %r22007;
	setp.lt.u32 	%p5454, %r22007, %r1;
	setp.eq.s32 	%p5455, %r22007, %r1;
	selp.b32 	%r21026, %r21024, 0, %p5455;
	selp.b32 	%r21027, 1, %r21026, %p5454;
	add.s32 	%r21028, %r2486, %r21027;
	add.s32 	%r22006, %r21028, %r22006;
	setp.lt.u32 	%p5456, %r22006, %r2486;
	setp.eq.s32 	%p5457, %r22006, %r2486;
	selp.b32 	%r21029, %r21027, 0, %p5457;
	selp.b32 	%r21030, 1, %r21029, %p5456;
	add.s32 	%r21031, %r2488, %r21030;
	add.s32 	%r22005, %r21031, %r22005;
	setp.lt.u32 	%p5458, %r22005, %r2488;
	setp.eq.s32 	%p5459, %r22005, %r2488;
	selp.b32 	%r21032, %r21030, 0, %p5459;
	selp.b32 	%r21033, 1, %r21032, %p5458;
	add.s32 	%r21034, %r2, %r21033;
	add.s32 	%r22004, %r21034, %r22004;
	setp.lt.u32 	%p5460, %r22004, %r2;
	setp.eq.s32 	%p5461, %r22004, %r2;
	selp.b32 	%r21035, %r21033, 0, %p5461;
	selp.b32 	%r21036, 1, %r21035, %p5460;
	add.s32 	%r21037, %r2491, %r21036;
	add.s32 	%r22003, %r21037, %r22003;
	setp.lt.u32 	%p5462, %r22003, %r2491;
	setp.eq.s32 	%p5463, %r22003, %r2491;
	selp.b32 	%r21038, %r21036, 0, %p5463;
	selp.b32 	%r21039, 1, %r21038, %p5462;
	add.s32 	%r21040, %r2493, %r21039;
	add.s32 	%r22002, %r21040, %r22002;
	setp.lt.u32 	%p5464, %r22002, %r2493;
	setp.eq.s32 	%p5465, %r22002, %r2493;
	selp.b32 	%r21041, %r21039, 0, %p5465;
	selp.b32 	%r21042, 1, %r21041, %p5464;
	add.s32 	%r21043, %r2483, %r21042;
	add.s32 	%r22001, %r21043, %r22001;
$L__BB0_182:
	ld.param.u64 	%rd66, [profanity_init_param_2];
	ld.param.u64 	%rd65, [profanity_init_param_1];
	cvta.to.global.u64 	%rd54, %rd65;
	mov.u32 	%r21044, %ctaid.x;
	mov.u32 	%r21045, %ntid.x;
	mov.u32 	%r21046, %tid.x;
	mad.lo.s32 	%r21047, %r21044, %r21045, %r21046;
	mul.wide.u32 	%rd55, %r21047, 32;
	add.s64 	%rd56, %rd54, %rd55;
	st.global.u32 	[%rd56], %r22008;
	st.global.u32 	[%rd56+4], %r22007;
	st.global.u32 	[%rd56+8], %r22006;
	st.global.u32 	[%rd56+12], %r22005;
	st.global.u32 	[%rd56+16], %r22004;
	st.global.u32 	[%rd56+20], %r22003;
	st.global.u32 	[%rd56+24], %r22002;
	st.global.u32 	[%rd56+28], %r22001;
	cvta.to.global.u64 	%rd57, %rd66;
	add.s64 	%rd58, %rd57, %rd55;
	st.global.u32 	[%rd58], %r2243;
	st.global.u32 	[%rd58+4], %r2244;
	st.global.u32 	[%rd58+8], %r2245;
	st.global.u32 	[%rd58+12], %r2246;
	st.global.u32 	[%rd58+16], %r2247;
	st.global.u32 	[%rd58+20], %r2248;
	st.global.u32 	[%rd58+24], %r2249;
	st.global.u32 	[%rd58+28], %r2250;
	setp.ne.s32 	%p5466, %r21047, 0;
	@%p5466 bra 	$L__BB0_184;
	ld.param.u64 	%rd67, [profanity_init_param_3];
	cvta.to.global.u64 	%rd59, %rd67;
	mov.b32 	%r21048, 0;
	st.global.u32 	[%rd59], %r21048;
	st.global.u32 	[%rd59+28], %r21048;
	st.global.u32 	[%rd59+56], %r21048;
	st.global.u32 	[%rd59+84], %r21048;
	st.global.u32 	[%rd59+112], %r21048;
	st.global.u32 	[%rd59+140], %r21048;
	st.global.u32 	[%rd59+168], %r21048;
	st.global.u32 	[%rd59+196], %r21048;
	st.global.u32 	[%rd59+224], %r21048;
	st.global.u32 	[%rd59+252], %r21048;
	st.global.u32 	[%rd59+280], %r21048;
	st.global.u32 	[%rd59+308], %r21048;
	st.global.u32 	[%rd59+336], %r21048;
	st.global.u32 	[%rd59+364], %r21048;
	st.global.u32 	[%rd59+392], %r21048;
	st.global.u32 	[%rd59+420], %r21048;
	st.global.u32 	[%rd59+448], %r21048;
	st.global.u32 	[%rd59+476], %r21048;
	st.global.u32 	[%rd59+504], %r21048;
	st.global.u32 	[%rd59+532], %r21048;
	st.global.u32 	[%rd59+560], %r21048;
	st.global.u32 	[%rd59+588], %r21048;
	st.global.u32 	[%rd59+616], %r21048;
	st.global.u32 	[%rd59+644], %r21048;
	st.global.u32 	[%rd59+672], %r21048;
	st.global.u32 	[%rd59+700], %r21048;
	st.global.u32 	[%rd59+728], %r21048;
	st.global.u32 	[%rd59+756], %r21048;
	st.global.u32 	[%rd59+784], %r21048;
	st.global.u32 	[%rd59+812], %r21048;
	st.global.u32 	[%rd59+840], %r21048;
	st.global.u32 	[%rd59+868], %r21048;
	st.global.u32 	[%rd59+896], %r21048;
	st.global.u32 	[%rd59+924], %r21048;
	st.global.u32 	[%rd59+952], %r21048;
	st.global.u32 	[%rd59+980], %r21048;
	st.global.u32 	[%rd59+1008], %r21048;
	st.global.u32 	[%rd59+1036], %r21048;
	st.global.u32 	[%rd59+1064], %r21048;
	st.global.u32 	[%rd59+1092], %r21048;
	st.global.u32 	[%rd59+1120], %r21048;
$L__BB0_184:
	ret;

}
	// .globl	profanity_inverse
.visible .entry profanity_inverse(
	.param .u64 .ptr .align 1 profanity_inverse_param_0,
	.param .u64 .ptr .align 1 profanity_inverse_param_1,
	.param .u32 profanity_inverse_param_2,
	.param .u32 profanity_inverse_param_3
)
{
	.local .align 16 .b8 	__local_depot1[16320];
	.reg .b64 	%SP;
	.reg .b64 	%SPL;
	.reg .pred 	%p<931>;
	.reg .b32 	%r<4174>;
	.reg .b64 	%rd<54>;

	mov.u64 	%SPL, __local_depot1;
	ld.param.u64 	%rd23, [profanity_inverse_param_0];
	ld.param.u32 	%rd25, [profanity_inverse_param_2];
	ld.param.u32 	%r4165, [profanity_inverse_param_3];
	add.u64 	%rd1, %SPL, 0;
	add.u64 	%rd2, %SPL, 8160;
	mov.u32 	%r275, %ctaid.x;
	mov.u32 	%r276, %ntid.x;
	mov.u32 	%r277, %tid.x;
	mad.lo.s32 	%r278, %r275, %r276, %r277;
	mul.wide.u32 	%rd3, %r4165, %r278;
	setp.ge.u64 	%p1, %rd3, %rd25;
	@%p1 bra 	$L__BB1_21;
	cvta.to.global.u64 	%rd4, %rd23;
	shl.b64 	%rd28, %rd3, 5;
	add.s64 	%rd29, %rd4, %rd28;
	ld.global.u32 	%r4069, [%rd29];
	ld.global.u32 	%r4070, [%rd29+4];
	ld.global.u32 	%r4071, [%rd29+8];
	ld.global.u32 	%r4072, [%rd29+12];
	ld.global.u32 	%r4073, [%rd29+16];
	ld.global.u32 	%r4074, [%rd29+20];
	ld.global.u32 	%r4075, [%rd29+24];
	ld.global.u32 	%r4076, [%rd29+28];
	st.local.v4.u32 	[%rd1], {%r4069, %r4070, %r4071, %r4072};
	st.local.v4.u32 	[%rd1+16], {%r4073, %r4074, %r4075, %r4076};
	setp.lt.u32 	%p2, %r4165, 2;
	ld.const.u32 	%r9, [const_mod+24];
	@%p2 bra 	$L__BB1_4;
	neg.s32 	%r4068, %r4165;
	add.s64 	%rd50, %rd2, 48;
	add.s64 	%rd49, %rd1, 48;
	add.s64 	%rd31, %rd28, %rd4;
	add.s64 	%rd48, %rd31, 60;
	ld.const.u32 	%r324, [const_mod];
	ld.const.u32 	%r329, [const_mod+4];
	ld.const.u32 	%r339, [const_mod+8];
	ld.const.u32 	%r349, [const_mod+12];
	ld.const.u32 	%r359, [const_mod+16];
	ld.const.u32 	%r369, [const_mod+20];
	ld.const.u32 	%r387, [const_mod+28];
$L__BB1_3:
	ld.global.u32 	%r279, [%rd48+-28];
	ld.global.u32 	%r280, [%rd48+-24];
	ld.global.u32 	%r281, [%rd48+-20];
	ld.global.u32 	%r282, [%rd48+-16];
	ld.global.u32 	%r283, [%rd48+-12];
	ld.global.u32 	%r284, [%rd48+-8];
	ld.global.u32 	%r285, [%rd48+-4];
	ld.global.u32 	%r286, [%rd48];
	st.local.v4.u32 	[%rd50+-16], {%r279, %r280, %r281, %r282};
	st.local.v4.u32 	[%rd50], {%r283, %r284, %r285, %r286};
	mul.lo.s32 	%r287, %r279, %r4076;
	mul.hi.u32 	%r288, %r279, %r4076;
	mul.lo.s32 	%r289, %r280, %r4076;
	add.s32 	%r290, %r289, %r288;
	setp.lt.u32 	%p3, %r290, %r289;
	mul.hi.u32 	%r291, %r280, %r4076;
	selp.u32 	%r292, 1, 0, %p3;
	add.s32 	%r293, %r291, %r292;
	mul.lo.s32 	%r294, %r281, %r4076;
	add.s32 	%r295, %r294, %r293;
	setp.lt.u32 	%p4, %r295, %r294;
	mul.hi.u32 	%r296, %r281, %r4076;
	selp.u32 	%r297, 1, 0, %p4;
	add.s32 	%r298, %r296, %r297;
	mul.lo.s32 	%r299, %r282, %r4076;
	add.s32 	%r300, %r299, %r298;
	setp.lt.u32 	%p5, %r300, %r299;
	mul.hi.u32 	%r301, %r282, %r4076;
	selp.u32 	%r302, 1, 0, %p5;
	add.s32 	%r303, %r301, %r302;
	mul.lo.s32 	%r304, %r283, %r4076;
	add.s32 	%r305, %r304, %r303;
	setp.lt.u32 	%p6, %r305, %r304;
	mul.hi.u32 	%r306, %r283, %r4076;
	selp.u32 	%r307, 1, 0, %p6;
	add.s32 	%r308, %r306, %r307;
	mul.lo.s32 	%r309, %r284, %r4076;
	add.s32 	%r310, %r309, %r308;
	setp.lt.u32 	%p7, %r310, %r309;
	mul.hi.u32 	%r311, %r284, %r4076;
	selp.u32 	%r312, 1, 0, %p7;
	add.s32 	%r313, %r311, %r312;
	mul.lo.s32 	%r314, %r285, %r4076;
	add.s32 	%r315, %r314, %r313;
	setp.lt.u32 	%p8, %r315, %r314;
	mul.hi.u32 	%r316, %r285, %r4076;
	selp.u32 	%r317, 1, 0, %p8;
	add.s32 	%r318, %r316, %r317;
	mul.lo.s32 	%r319, %r286, %r4076;
	add.s32 	%r320, %r319, %r318;
	setp.lt.u32 	%p9, %r320, %r319;
	mul.hi.u32 	%r321, %r286, %r4076;
	selp.u32 	%r322, 1, 0, %p9;
	add.s32 	%r323, %r321, %r322;
	mul.lo.s32 	%r325, %r324, %r323;
	mul.hi.u32 	%r326, %r324, %r323;
	sub.s32 	%r327, %r287, %r325;
	setp.lt.u32 	%p10, %r287, %r325;
	selp.u32 	%r328, 1, 0, %p10;
	mul.lo.s32 	%r330, %r329, %r323;
	add.s32 	%r331, %r330, %r326;
	setp.lt.u32 	%p11, %r331, %r330;
	mul.hi.u32 	%r332, %r329, %r323;
	selp.u32 	%r333, 1, 0, %p11;
	add.s32 	%r334, %r332, %r333;
	add.s32 	%r335, %r331, %r328;
	sub.s32 	%r336, %r290, %r335;
	setp.lt.u32 	%p12, %r290, %r335;
	setp.eq.s32 	%p13, %r335, 0;
	selp.b32 	%r337, %r328, 0, %p13;
	selp.b32 	%r338, 1, %r337, %p12;
	mul.lo.s32 	%r340, %r339, %r323;
	add.s32 	%r341, %r340, %r334;
	setp.lt.u32 	%p14, %r341, %r340;
	mul.hi.u32 	%r342, %r339, %r323;
	selp.u32 	%r343, 1, 0, %p14;
	add.s32 	%r344, %r342, %r343;
	add.s32 	%r345, %r341, %r338;
	sub.s32 	%r346, %r295, %r345;
	setp.lt.u32 	%p15, %r295, %r345;
	setp.eq.s32 	%p16, %r345, 0;
	selp.b32 	%r347, %r338, 0, %p16;
	selp.b32 	%r348, 1, %r347, %p15;
	mul.lo.s32 	%r350, %r349, %r323;
	add.s32 	%r351, %r350, %r344;
	setp.lt.u32 	%p17, %r351, %r350;
	mul.hi.u32 	%r352, %r349, %r323;
	selp.u32 	%r353, 1, 0, %p17;
	add.s32 	%r354, %r352, %r353;
	add.s32 	%r355, %r351, %r348;
	sub.s32 	%r356, %r300, %r355;
	setp.lt.u32 	%p18, %r300, %r355;
	setp.eq.s32 	%p19, %r355, 0;
	selp.b32 	%r357, %r348, 0, %p19;
	selp.b32 	%r358, 1, %r357, %p18;
	mul.lo.s32 	%r360, %r359, %r323;
	add.s32 	%r361, %r360, %r354;
	setp.lt.u32 	%p20, %r361, %r360;
	mul.hi.u32 	%r362, %r359, %r323;
	selp.u32 	%r363, 1, 0, %p20;
	add.s32 	%r364, %r362, %r363;
	add.s32 	%r365, %r361, %r358;
	sub.s32 	%r366, %r305, %r365;
	setp.lt.u32 	%p21, %r305, %r365;
	setp.eq.s32 	%p22, %r365, 0;
	selp.b32 	%r367, %r358, 0, %p22;
	selp.b32 	%r368, 1, %r367, %p21;
	mul.lo.s32 	%r370, %r369, %r323;
	add.s32 	%r371, %r370, %r364;
	setp.lt.u32 	%p23, %r371, %r370;
	mul.hi.u32 	%r372, %r369, %r323;
	selp.u32 	%r373, 1, 0, %p23;
	add.s32 	%r374, %r372, %r373;
	add.s32 	%r375, %r371, %r368;
	sub.s32 	%r376, %r310, %r375;
	setp.lt.u32 	%p24, %r310, %r375;
	setp.eq.s32 	%p25, %r375, 0;
	selp.b32 	%r377, %r368, 0, %p25;
	selp.b32 	%r378, 1, %r377, %p24;
	mul.lo.s32 	%r379, %r9, %r323;
	add.s32 	%r380, %r379, %r374;
	setp.lt.u32 	%p26, %r380, %r379;
	mul.hi.u32 	%r381, %r9, %r323;
	selp.u32 	%r382, 1, 0, %p26;
	add.s32 	%r383, %r381, %r382;
	add.s32 	%r384, %r380, %r378;
	setp.gt.u32 	%p27, %r384, %r315;
	setp.eq.s32 	%p28, %r384, 0;
	selp.b32 	%r385, %r378, 0, %p28;
	selp.b32 	%r386, 1, %r385, %p27;
	mad.lo.s32 	%r388, %r387, %r323, %r383;
	add.s32 	%r389, %r388, %r386;
	sub.s32 	%r390, %r320, %r389;
	mul.lo.s32 	%r391, %r279, %r4075;
	mul.hi.u32 	%r392, %r279, %r4075;
	mul.lo.s32 	%r393, %r280, %r4075;
	add.s32 	%r394, %r393, %r392;
	setp.lt.u32 	%p29, %r394, %r393;
	mul.hi.u32 	%r395, %r280, %r4075;
	selp.u32 	%r396, 1, 0, %p29;
	add.s32 	%r397, %r395, %r396;
	add.s32 	%r398, %r394, %r327;
	mul.lo.s32 	%r399, %r281, %r4075;
	add.s32 	%r400, %r399, %r397;
	setp.lt.u32 	%p30, %r400, %r399;
	mul.hi.u32 	%r401, %r281, %r4075;
	selp.u32 	%r402, 1, 0, %p30;
	add.s32 	%r403, %r401, %r402;
	add.s32 	%r404, %r400, %r336;
	mul.lo.s32 	%r405, %r282, %r4075;
	add.s32 	%r406, %r405, %r403;
	setp.lt.u32 	%p31, %r406, %r405;
	mul.hi.u32 	%r407, %r282, %r4075;
	selp.u32 	%r408, 1, 0, %p31;
	add.s32 	%r409, %r407, %r408;
	add.s32 	%r410, %r406, %r346;
	mul.lo.s32 	%r411, %r283, %r4075;
	add.s32 	%r412, %r411, %r409;
	setp.lt.u32 	%p32, %r412, %r411;
	mul.hi.u32 	%r413, %r283, %r4075;
	selp.u32 	%r414, 1, 0, %p32;
	add.s32 	%r415, %r413, %r414;
	add.s32 	%r416, %r412, %r356;
	mul.lo.s32 	%r417, %r284, %r4075;
	add.s32 	%r418, %r417, %r415;
	setp.lt.u32 	%p33, %r418, %r417;
	mul.hi.u32 	%r419, %r284, %r4075;
	selp.u32 	%r420, 1, 0, %p33;
	add.s32 	%r421, %r419, %r420;
	add.s32 	%r422, %r418, %r366;
	mul.lo.s32 	%r423, %r285, %r4075;
	add.s32 	%r424, %r423, %r421;
	setp.lt.u32 	%p34, %r424, %r423;
	mul.hi.u32 	%r425, %r285, %r4075;
	selp.u32 	%r426, 1, 0, %p34;
	add.s32 	%r427, %r425, %r426;
	add.s32 	%r428, %r424, %r376;
	mul.lo.s32 	%r429, %r286, %r4075;
	add.s32 	%r430, %r429, %r427;
	setp.lt.u32 	%p35, %r430, %r429;
	mul.hi.u32 	%r431, %r286, %r4075;
	selp.u32 	%r432, 1, 0, %p35;
	add.s32 	%r433, %r431, %r432;
	add.s32 	%r434, %r433, %r390;
	setp.lt.u32 	%p36, %r434, %r433;
	mul.lo.s32 	%r435, %r324, %r434;
	mul.hi.u32 	%r436, %r324, %r434;
	sub.s32 	%r437, %r391, %r435;
	setp.lt.u32 	%p37, %r391, %r435;
	selp.u32 	%r438, 1, 0, %p37;
	mul.lo.s32 	%r439, %r329, %r434;
	add.s32 	%r440, %r439, %r436;
	setp.lt.u32 	%p38, %r440, %r439;
	mul.hi.u32 	%r441, %r329, %r434;
	selp.u32 	%r442, 1, 0, %p38;
	add.s32 	%r443, %r441, %r442;
	selp.b32 	%r444, -977, 0, %p36;
	add.s32 	%r445, %r444, %r440;
	add.s32 	%r446, %r445, %r438;
	sub.s32 	%r447, %r398, %r446;
	setp.lt.u32 	%p39, %r398, %r446;
	setp.eq.s32 	%p40, %r446, 0;
	selp.b32 	%r448, %r438, 0, %p40;
	selp.b32 	%r449, 1, %r448, %p39;
	mul.lo.s32 	%r450, %r339, %r434;
	add.s32 	%r451, %r450, %r443;
	setp.lt.u32 	%p41, %r451, %r450;
	mul.hi.u32 	%r452, %r339, %r434;
	selp.u32 	%r453, 1, 0, %p41;
	add.s32 	%r454, %r452, %r453;
	selp.b32 	%r455, -2, 0, %p36;
	add.s32 	%r456, %r455, %r451;
	add.s32 	%r457, %r456, %r449;
	sub.s32 	%r458, %r404, %r457;
	setp.lt.u32 	%p42, %r404, %r457;
	setp.eq.s32 	%p43, %r457, 0;
	selp.b32 	%r459, %r449, 0, %p43;
	selp.b32 	%r460, 1, %r459, %p42;
	mul.lo.s32 	%r461, %r349, %r434;
	add.s32 	%r462, %r461, %r454;
	setp.lt.u32 	%p44, %r462, %r461;
	mul.hi.u32 	%r463, %r349, %r434;
	selp.u32 	%r464, 1, 0, %p44;
	add.s32 	%r465, %r463, %r464;
	selp.s32 	%r466, -1, 0, %p36;
	add.s32 	%r467, %r462, %r466;
	add.s32 	%r468, %r467, %r460;
	sub.s32 	%r469, %r410, %r468;
	setp.lt.u32 	%p45, %r410, %r468;
	setp.eq.s32 	%p46, %r468, 0;
	selp.b32 	%r470, %r460, 0, %p46;
	selp.b32 	%r471, 1, %r470, %p45;
	mul.lo.s32 	%r472, %r359, %r434;
	add.s32 	%r473, %r472, %r465;
	setp.lt.u32 	%p47, %r473, %r472;
	mul.hi.u32 	%r474, %r359, %r434;
	selp.u32 	%r475, 1, 0, %p47;
	add.s32 	%r476, %r474, %r475;
	add.s32 	%r477, %r473, %r466;
	add.s32 	%r478, %r477, %r471;
	sub.s32 	%r479, %r416, %r478;
	setp.lt.u32 	%p48, %r416, %r478;
	setp.eq.s32 	%p49, %r478, 0;
	selp.b32 	%r480, %r471, 0, %p49;
	selp.b32 	%r481, 1, %r480, %p48;
	mul.lo.s32 	%r482, %r369, %r434;
	add.s32 	%r483, %r482, %r476;
	setp.lt.u32 	%p50, %r483, %r482;
	mul.hi.u32 	%r484, %r369, %r434;
	selp.u32 	%r485, 1, 0, %p50;
	add.s32 	%r486, %r484, %r485;
	add.s32 	%r487, %r483, %r466;
	add.s32 	%r488, %r487, %r481;
	sub.s32 	%r489, %r422, %r488;
	setp.lt.u32 	%p51, %r422, %r488;
	setp.eq.s32 	%p52, %r488, 0;
	selp.b32 	%r490, %r481, 0, %p52;
	selp.b32 	%r491, 1, %r490, %p51;
	mul.lo.s32 	%r492, %r9, %r434;
	add.s32 	%r493, %r492, %r486;
	setp.lt.u32 	%p53, %r493, %r492;
	mul.hi.u32 	%r494, %r9, %r434;
	selp.u32 	%r495, 1, 0, %p53;
	add.s32 	%r496, %r494, %r495;
	add.s32 	%r497, %r493, %r466;
	add.s32 	%r498, %r497, %r491;
	setp.gt.u32 	%p54, %r498, %r428;
	setp.eq.s32 	%p55, %r498, 0;
	selp.b32 	%r499, %r491, 0, %p55;
	selp.b32 	%r500, 1, %r499, %p54;
	mad.lo.s32 	%r501, %r387, %r434, %r496;
	add.s32 	%r502, %r501, %r466;
	add.s32 	%r503, %r502, %r500;
	add.s32 	%r504, %r315, %r430;
	add.s32 	%r505, %r384, %r503;
	sub.s32 	%r506, %r504, %r505;
	mul.lo.s32 	%r507, %r279, %r4074;
	mul.hi.u32 	%r508, %r279, %r4074;
	mul.lo.s32 	%r509, %r280, %r4074;
	add.s32 	%r510, %r509, %r508;
	setp.lt.u32 	%p56, %r510, %r509;
	mul.hi.u32 	%r511, %r280, %r4074;
	selp.u32 	%r512, 1, 0, %p56;
	add.s32 	%r513, %r511, %r512;
	add.s32 	%r514, %r510, %r437;
	mul.lo.s32 	%r515, %r281, %r4074;
	add.s32 	%r516, %r515, %r513;
	setp.lt.u32 	%p57, %r516, %r515;
	mul.hi.u32 	%r517, %r281, %r4074;
	selp.u32 	%r518, 1, 0, %p57;
	add.s32 	%r519, %r517, %r518;
	add.s32 	%r520, %r516, %r447;
	mul.lo.s32 	%r521, %r282, %r4074;
	add.s32 	%r522, %r521, %r519;
	setp.lt.u32 	%p58, %r522, %r521;
	mul.hi.u32 	%r523, %r282, %r4074;
	selp.u32 	%r524, 1, 0, %p58;
	add.s32 	%r525, %r523, %r524;
	add.s32 	%r526, %r522, %r458;
	mul.lo.s32 	%r527, %r283, %r4074;
	add.s32 	%r528, %r527, %r525;
	setp.lt.u32 	%p59, %r528, %r527;
	mul.hi.u32 	%r529, %r283, %r4074;
	selp.u32 	%r530, 1, 0, %p59;
	add.s32 	%r531, %r529, %r530;
	add.s32 	%r532, %r528, %r469;
	mul.lo.s32 	%r533, %r284, %r4074;
	add.s32 	%r534, %r533, %r531;
	setp.lt.u32 	%p60, %r534, %r533;
	mul.hi.u32 	%r535, %r284, %r4074;
	selp.u32 	%r536, 1, 0, %p60;
	add.s32 	%r537, %r535, %r536;
	add.s32 	%r538, %r534, %r479;
	mul.lo.s32 	%r539, %r285, %r4074;
	add.s32 	%r540, %r539, %r537;
	setp.lt.u32 	%p61, %r540, %r539;
	mul.hi.u32 	%r541, %r285, %r4074;
	selp.u32 	%r542, 1, 0, %p61;
	add.s32 	%r543, %r541, %r542;
	add.s32 	%r544, %r540, %r489;
	mul.lo.s32 	%r545, %r286, %r4074;
	add.s32 	%r546, %r545, %r543;
	setp.lt.u32 	%p62, %r546, %r545;
	mul.hi.u32 	%r547, %r286, %r4074;
	selp.u32 	%r548, 1, 0, %p62;
	add.s32 	%r549, %r547, %r548;
	add.s32 	%r550, %r549, %r506;
	setp.lt.u32 	%p63, %r550, %r549;
	mul.lo.s32 	%r551, %r324, %r550;
	mul.hi.u32 	%r552, %r324, %r550;
	sub.s32 	%r553, %r507, %r551;
	setp.lt.u32 	%p64, %r507, %r551;
	selp.u32 	%r554, 1, 0, %p64;
	mul.lo.s32 	%r555, %r329, %r550;
	add.s32 	%r556, %r555, %r552;
	setp.lt.u32 	%p65, %r556, %r555;
	mul.hi.u32 	%r557, %r329, %r550;
	selp.u32 	%r558, 1, 0, %p65;
	add.s32 	%r559, %r557, %r558;
	selp.b32 	%r560, -977, 0, %p63;
	add.s32 	%r561, %r560, %r556;
	add.s32 	%r562, %r561, %r554;
	sub.s32 	%r563, %r514, %r562;
	setp.lt.u32 	%p66, %r514, %r562;
	setp.eq.s32 	%p67, %r562, 0;
	selp.b32 	%r564, %r554, 0, %p67;
	selp.b32 	%r565, 1, %r564, %p66;
	mul.lo.s32 	%r566, %r339, %r550;
	add.s32 	%r567, %r566, %r559;
	setp.lt.u32 	%p68, %r567, %r566;
	mul.hi.u32 	%r568, %r339, %r550;
	selp.u32 	%r569, 1, 0, %p68;
	add.s32 	%r570, %r568, %r569;
	selp.b32 	%r571, -2, 0, %p63;
	add.s32 	%r572, %r571, %r567;
	add.s32 	%r573, %r572, %r565;
	sub.s32 	%r574, %r520, %r573;
	setp.lt.u32 	%p69, %r520, %r573;
	setp.eq.s32 	%p70, %r573, 0;
	selp.b32 	%r575, %r565, 0, %p70;
	selp.b32 	%r576, 1, %r575, %p69;
	mul.lo.s32 	%r577, %r349, %r550;
	add.s32 	%r578, %r577, %r570;
	setp.lt.u32 	%p71, %r578, %r577;
	mul.hi.u32 	%r579, %r349, %r550;
	selp.u32 	%r580, 1, 0, %p71;
	add.s32 	%r581, %r579, %r580;
	selp.s32 	%r582, -1, 0, %p63;
	add.s32 	%r583, %r578, %r582;
	add.s32 	%r584, %r583, %r576;
	sub.s32 	%r585, %r526, %r584;
	setp.lt.u32 	%p72, %r526, %r584;
	setp.eq.s32 	%p73, %r584, 0;
	selp.b32 	%r586, %r576, 0, %p73;
	selp.b32 	%r587, 1, %r586, %p72;
	mul.lo.s32 	%r588, %r359, %r550;
	add.s32 	%r589, %r588, %r581;
	setp.lt.u32 	%p74, %r589, %r588;
	mul.hi.u32 	%r590, %r359, %r550;
	selp.u32 	%r591, 1, 0, %p74;
	add.s32 	%r592, %r590, %r591;
	add.s32 	%r593, %r589, %r582;
	add.s32 	%r594, %r593, %r587;
	sub.s32 	%r595, %r532, %r594;
	setp.lt.u32 	%p75, %r532, %r594;
	setp.eq.s32 	%p76, %r594, 0;
	selp.b32 	%r596, %r587, 0, %p76;
	selp.b32 	%r597, 1, %r596, %p75;
	mul.lo.s32 	%r598, %r369, %r550;
	add.s32 	%r599, %r598, %r592;
	setp.lt.u32 	%p77, %r599, %r598;
	mul.hi.u32 	%r600, %r369, %r550;
	selp.u32 	%r601, 1, 0, %p77;
	add.s32 	%r602, %r600, %r601;
	add.s32 	%r603, %r599, %r582;
	add.s32 	%r604, %r603, %r597;
	sub.s32 	%r605, %r538, %r604;
	setp.lt.u32 	%p78, %r538, %r604;
	setp.eq.s32 	%p79, %r604, 0;
	selp.b32 	%r606, %r597, 0, %p79;
	selp.b32 	%r607, 1, %r606, %p78;
	mul.lo.s32 	%r608, %r9, %r550;
	add.s32 	%r609, %r608, %r602;
	setp.lt.u32 	%p80, %r609, %r608;
	mul.hi.u32 	%r610, %r9, %r550;
	selp.u32 	%r611, 1, 0, %p80;
	add.s32 	%r612, %r610, %r611;
	add.s32 	%r613, %r609, %r582;
	add.s32 	%r614, %r613, %r607;
	setp.gt.u32 	%p81, %r614, %r544;
	setp.eq.s32 	%p82, %r614, 0;
	selp.b32 	%r615, %r607, 0, %p82;
	selp.b32 	%r616, 1, %r615, %p81;
	mad.lo.s32 	%r617, %r387, %r550, %r612;
	add.s32 	%r618, %r617, %r582;
	add.s32 	%r619, %r618, %r616;
	add.s32 	%r620, %r428, %r546;
	add.s32 	%r621, %r498, %r619;
	sub.s32 	%r622, %r620, %r621;
	mul.lo.s32 	%r623, %r279, %r4073;
	mul.hi.u32 	%r624, %r279, %r4073;
	mul.lo.s32 	%r625, %r280, %r4073;
	add.s32 	%r626, %r625, %r624;
	setp.lt.u32 	%p83, %r626, %r625;
	mul.hi.u32 	%r627, %r280, %r4073;
	selp.u32 	%r628, 1, 0, %p83;
	add.s32 	%r629, %r627, %r628;
	add.s32 	%r630, %r626, %r553;
	mul.lo.s32 	%r631, %r281, %r4073;
	add.s32 	%r632, %r631, %r629;
	setp.lt.u32 	%p84, %r632, %r631;
	mul.hi.u32 	%r633, %r281, %r4073;
	selp.u32 	%r634, 1, 0, %p84;
	add.s32 	%r635, %r633, %r634;
	add.s32 	%r636, %r632, %r563;
	mul.lo.s32 	%r637, %r282, %r4073;
	add.s32 	%r638, %r637, %r635;
	setp.lt.u32 	%p85, %r638, %r637;
	mul.hi.u32 	%r639, %r282, %r4073;
	selp.u32 	%r640, 1, 0, %p85;
	add.s32 	%r641, %r639, %r640;
	add.s32 	%r642, %r638, %r574;
	mul.lo.s32 	%r643, %r283, %r4073;
	add.s32 	%r644, %r643, %r641;
	setp.lt.u32 	%p86, %r644, %r643;
	mul.hi.u32 	%r645, %r283, %r4073;
	selp.u32 	%r646, 1, 0, %p86;
	add.s32 	%r647, %r645, %r646;
	add.s32 	%r648, %r644, %r585;
	mul.lo.s32 	%r649, %r284, %r4073;
	add.s32 	%r650, %r649, %r647;
	setp.lt.u32 	%p87, %r650, %r649;
	mul.hi.u32 	%r651, %r284, %r4073;
	selp.u32 	%r652, 1, 0, %p87;
	add.s32 	%r653, %r651, %r652;
	add.s32 	%r654, %r650, %r595;
	mul.lo.s32 	%r655, %r285, %r4073;
	add.s32 	%r656, %r655, %r653;
	setp.lt.u32 	%p88, %r656, %r655;
	mul.hi.u32 	%r657, %r285, %r4073;
	selp.u32 	%r658, 1, 0, %p88;
	add.s32 	%r659, %r657, %r658;
	add.s32 	%r660, %r656, %r605;
	mul.lo.s32 	%r661, %r286, %r4073;
	add.s32 	%r662, %r661, %r659;
	setp.lt.u32 	%p89, %r662, %r661;
	mul.hi.u32 	%r663, %r286, %r4073;
	selp.u32 	%r664, 1, 0, %p89;
	add.s32 	%r665, %r663, %r664;
	add.s32 	%r666, %r665, %r622;
	setp.lt.u32 	%p90, %r666, %r665;
	mul.lo.s32 	%r667, %r324, %r666;
	mul.hi.u32 	%r668, %r324, %r666;
	sub.s32 	%r669, %r623, %r667;
	setp.lt.u32 	%p91, %r623, %r667;
	selp.u32 	%r670, 1, 0, %p91;
	mul.lo.s32 	%r671, %r329, %r666;
	add.s32 	%r672, %r671, %r668;
	setp.lt.u32 	%p92, %r672, %r671;
	mul.hi.u32 	%r673, %r329, %r666;
	selp.u32 	%r674, 1, 0, %p92;
	add.s32 	%r675, %r673, %r674;
	selp.b32 	%r676, -977, 0, %p90;
	add.s32 	%r677, %r676, %r672;
	add.s32 	%r678, %r677, %r670;
	sub.s32 	%r679, %r630, %r678;
	setp.lt.u32 	%p93, %r630, %r678;
	setp.eq.s32 	%p94, %r678, 0;
	selp.b32 	%r680, %r670, 0, %p94;
	selp.b32 	%r681, 1, %r680, %p93;
	mul.lo.s32 	%r682, %r339, %r666;
	add.s32 	%r683, %r682, %r675;
	setp.lt.u32 	%p95, %r683, %r682;
	mul.hi.u32 	%r684, %r339, %r666;
	selp.u32 	%r685, 1, 0, %p95;
	add.s32 	%r686, %r684, %r685;
	selp.b32 	%r687, -2, 0, %p90;
	add.s32 	%r688, %r687, %r683;
	add.s32 	%r689, %r688, %r681;
	sub.s32 	%r690, %r636, %r689;
	setp.lt.u32 	%p96, %r636, %r689;
	setp.eq.s32 	%p97, %r689, 0;
	selp.b32 	%r691, %r681, 0, %p97;
	selp.b32 	%r692, 1, %r691, %p96;
	mul.lo.s32 	%r693, %r349, %r666;
	add.s32 	%r694, %r693, %r686;
	setp.lt.u32 	%p98, %r694, %r693;
	mul.hi.u32 	%r695, %r349, %r666;
	selp.u32 	%r696, 1, 0, %p98;
	add.s32 	%r697, %r695, %r696;
	selp.s32 	%r698, -1, 0, %p90;
	add.s32 	%r699, %r694, %r698;
	add.s32 	%r700, %r699, %r692;
	sub.s32 	%r701, %r642, %r700;
	setp.lt.u32 	%p99, %r642, %r700;
	setp.eq.s32 	%p100, %r700, 0;
	selp.b32 	%r702, %r692, 0, %p100;
	selp.b32 	%r703, 1, %r702, %p99;
	mul.lo.s32 	%r704, %r359, %r666;
	add.s32 	%r705, %r704, %r697;
	setp.lt.u32 	%p101, %r705, %r704;
	mul.hi.u32 	%r706, %r359, %r666;
	selp.u32 	%r707, 1, 0, %p101;
	add.s32 	%r708, %r706, %r707;
	add.s32 	%r709, %r705, %r698;
	add.s32 	%r710, %r709, %r703;
	sub.s32 	%r711, %r648, %r710;
	setp.lt.u32 	%p102, %r648, %r710;
	setp.eq.s32 	%p103, %r710, 0;
	selp.b32 	%r712, %r703, 0, %p103;
	selp.b32 	%r713, 1, %r712, %p102;
	mul.lo.s32 	%r714, %r369, %r666;
	add.s32 	%r715, %r714, %r708;
	setp.lt.u32 	%p104, %r715, %r714;
	mul.hi.u32 	%r716, %r369, %r666;
	selp.u32 	%r717, 1, 0, %p104;
	add.s32 	%r718, %r716, %r717;
	add.s32 	%r719, %r715, %r698;
	add.s32 	%r720, %r719, %r713;
	sub.s32 	%r721, %r654, %r720;
	setp.lt.u32 	%p105, %r654, %r720;
	setp.eq.s32 	%p106, %r720, 0;
	selp.b32 	%r722, %r713, 0, %p106;
	selp.b32 	%r723, 1, %r722, %p105;
	mul.lo.s32 	%r724, %r9, %r666;
	add.s32 	%r725, %r724, %r718;
	setp.lt.u32 	%p107, %r725, %r724;
	mul.hi.u32 	%r726, %r9, %r666;
	selp.u32 	%r727, 1, 0, %p107;
	add.s32 	%r728, %r726, %r727;
	add.s32 	%r729, %r725, %r698;
	add.s32 	%r730, %r729, %r723;
	setp.gt.u32 	%p108, %r730, %r660;
	setp.eq.s32 	%p109, %r730, 0;
	selp.b32 	%r731, %r723, 0, %p109;
	selp.b32 	%r732, 1, %r731, %p108;
	mad.lo.s32 	%r733, %r387, %r666, %r728;
	add.s32 	%r734, %r733, %r698;
	add.s32 	%r735, %r734, %r732;
	add.s32 	%r736, %r544, %r662;
	add.s32 	%r737, %r614, %r735;
	sub.s32 	%r738, %r736, %r737;
	mul.lo.s32 	%r739, %r279, %r4072;
	mul.hi.u32 	%r740, %r279, %r4072;
	mul.lo.s32 	%r741, %r280, %r4072;
	add.s32 	%r742, %r741, %r740;
	setp.lt.u32 	%p110, %r742, %r741;
	mul.hi.u32 	%r743, %r280, %r4072;
	selp.u32 	%r744, 1, 0, %p110;
	add.s32 	%r745, %r743, %r744;
	add.s32 	%r746, %r742, %r669;
	mul.lo.s32 	%r747, %r281, %r4072;
	add.s32 	%r748, %r747, %r745;
	setp.lt.u32 	%p111, %r748, %r747;
	mul.hi.u32 	%r749, %r281, %r4072;
	selp.u32 	%r750, 1, 0, %p111;
	add.s32 	%r751, %r749, %r750;
	add.s32 	%r752, %r748, %r679;
	mul.lo.s32 	%r753, %r282, %r4072;
	add.s32 	%r754, %r753, %r751;
	setp.lt.u32 	%p112, %r754, %r753;
	mul.hi.u32 	%r755, %r282, %r4072;
	selp.u32 	%r756, 1, 0, %p112;
	add.s32 	%r757, %r755, %r756;
	add.s32 	%r758, %r754, %r690;
	mul.lo.s32 	%r759, %r283, %r4072;
	add.s32 	%r760, %r759, %r757;
	setp.lt.u32 	%p113, %r760, %r759;
	mul.hi.u32 	%r761, %r283, %r4072;
	selp.u32 	%r762, 1, 0, %p113;
	add.s32 	%r763, %r761, %r762;
	add.s32 	%r764, %r760, %r701;
	mul.lo.s32 	%r765, %r284, %r4072;
	add.s32 	%r766, %r765, %r763;
	setp.lt.u32 	%p114, %r766, %r765;
	mul.hi.u32 	%r767, %r284, %r4072;
	selp.u32 	%r768, 1, 0, %p114;
	add.s32 	%r769, %r767, %r768;
	add.s32 	%r770, %r766, %r711;
	mul.lo.s32 	%r771, %r285, %r4072;
	add.s32 	%r772, %r771, %r769;
	setp.lt.u32 	%p115, %r772, %r771;
	mul.hi.u32 	%r773, %r285, %r4072;
	selp.u32 	%r774, 1, 0, %p115;
	add.s32 	%r775, %r773, %r774;
	add.s32 	%r776, %r772, %r721;
	mul.lo.s32 	%r777, %r286, %r4072;
	add.s32 	%r778, %r777, %r775;
	setp.lt.u32 	%p116, %r778, %r777;
	mul.hi.u32 	%r779, %r286, %r4072;
	selp.u32 	%r780, 1, 0, %p116;
	add.s32 	%r781, %r779, %r780;
	add.s32 	%r782, %r781, %r738;
	setp.lt.u32 	%p117, %r782, %r781;
	mul.lo.s32 	%r783, %r324, %r782;
	mul.hi.u32 	%r784, %r324, %r782;
	sub.s32 	%r785, %r739, %r783;
	setp.lt.u32 	%p118, %r739, %r783;
	selp.u32 	%r786, 1, 0, %p118;
	mul.lo.s32 	%r787, %r329, %r782;
	add.s32 	%r788, %r787, %r784;
	setp.lt.u32 	%p119, %r788, %r787;
	mul.hi.u32 	%r789, %r329, %r782;
	selp.u32 	%r790, 1, 0, %p119;
	add.s32 	%r791, %r789, %r790;
	selp.b32 	%r792, -977, 0, %p117;
	add.s32 	%r793, %r792, %r788;
	add.s32 	%r794, %r793, %r786;
	sub.s32 	%r795, %r746, %r794;
	setp.lt.u32 	%p120, %r746, %r794;
	setp.eq.s32 	%p121, %r794, 0;
	selp.b32 	%r796, %r786, 0, %p121;
	selp.b32 	%r797, 1, %r796, %p120;
	mul.lo.s32 	%r798, %r339, %r782;
	add.s32 	%r799, %r798, %r791;
	setp.lt.u32 	%p122, %r799, %r798;
	mul.hi.u32 	%r800, %r339, %r782;
	selp.u32 	%r801, 1, 0, %p122;
	add.s32 	%r802, %r800, %r801;
	selp.b32 	%r803, -2, 0, %p117;
	add.s32 	%r804, %r803, %r799;
	add.s32 	%r805, %r804, %r797;
	sub.s32 	%r806, %r752, %r805;
	setp.lt.u32 	%p123, %r752, %r805;
	setp.eq.s32 	%p124, %r805, 0;
	selp.b32 	%r807, %r797, 0, %p124;
	selp.b32 	%r808, 1, %r807, %p123;
	mul.lo.s32 	%r809, %r349, %r782;
	add.s32 	%r810, %r809, %r802;
	setp.lt.u32 	%p125, %r810, %r809;
	mul.hi.u32 	%r811, %r349, %r782;
	selp.u32 	%r812, 1, 0, %p125;
	add.s32 	%r813, %r811, %r812;
	selp.s32 	%r814, -1, 0, %p117;
	add.s32 	%r815, %r810, %r814;
	add.s32 	%r816, %r815, %r808;
	sub.s32 	%r817, %r758, %r816;
	setp.lt.u32 	%p126, %r758, %r816;
	setp.eq.s32 	%p127, %r816, 0;
	selp.b32 	%r818, %r808, 0, %p127;
	selp.b32 	%r819, 1, %r818, %p126;
	mul.lo.s32 	%r820, %r359, %r782;
	add.s32 	%r821, %r820, %r813;
	setp.lt.u32 	%p128, %r821, %r820;
	mul.hi.u32 	%r822, %r359, %r782;
	selp.u32 	%r823, 1, 0, %p128;
	add.s32 	%r824, %r822, %r823;
	add.s32 	%r825, %r821, %r814;
	add.s32 	%r826, %r825, %r819;
	sub.s32 	%r827, %r764, %r826;
	setp.lt.u32 	%p129, %r764, %r826;
	setp.eq.s32 	%p130, %r826, 0;
	selp.b32 	%r828, %r819, 0, %p130;
	selp.b32 	%r829, 1, %r828, %p129;
	mul.lo.s32 	%r830, %r369, %r782;
	add.s32 	%r831, %r830, %r824;
	setp.lt.u32 	%p131, %r831, %r830;
	mul.hi.u32 	%r832, %r369, %r782;
	selp.u32 	%r833, 1, 0, %p131;
	add.s32 	%r834, %r832, %r833;
	add.s32 	%r835, %r831, %r814;
	add.s32 	%r836, %r835, %r829;
	sub.s32 	%r837, %r770, %r836;
	setp.lt.u32 	%p132, %r770, %r836;
	setp.eq.s32 	%p133, %r836, 0;
	selp.b32 	%r838, %r829, 0, %p133;
	selp.b32 	%r839, 1, %r838, %p132;
	mul.lo.s32 	%r840, %r9, %r782;
	add.s32 	%r841, %r840, %r834;
	setp.lt.u32 	%p134, %r841, %r840;
	mul.hi.u32 	%r842, %r9, %r782;
	selp.u32 	%r843, 1, 0, %p134;
	add.s32 	%r844, %r842, %r843;
	add.s32 	%r845, %r841, %r814;
	add.s32 	%r846, %r845, %r839;
	setp.gt.u32 	%p135, %r846, %r776;
	setp.eq.s32 	%p136, %r846, 0;
	selp.b32 	%r847, %r839, 0, %p136;
	selp.b32 	%r848, 1, %r847, %p135;
	mad.lo.s32 	%r849, %r387, %r782, %r844;
	add.s32 	%r850, %r849, %r814;
	add.s32 	%r851, %r850, %r848;
	add.s32 	%r852, %r660, %r778;
	add.s32 	%r853, %r730, %r851;
	sub.s32 	%r854, %r852, %r853;
	mul.lo.s32 	%r855, %r279, %r4071;
	mul.hi.u32 	%r856, %r279, %r4071;
	mul.lo.s32 	%r857, %r280, %r4071;
	add.s32 	%r858, %r857, %r856;
	setp.lt.u32 	%p137, %r858, %r857;
	mul.hi.u32 	%r859, %r280, %r4071;
	selp.u32 	%r860, 1, 0, %p137;
	add.s32 	%r861, %r859, %r860;
	add.s32 	%r862, %r858, %r785;
	mul.lo.s32 	%r863, %r281, %r4071;
	add.s32 	%r864, %r863, %r861;
	setp.lt.u32 	%p138, %r864, %r863;
	mul.hi.u32 	%r865, %r281, %r4071;
	selp.u32 	%r866, 1, 0, %p138;
	add.s32 	%r867, %r865, %r866;
	add.s32 	%r868, %r864, %r795;
	mul.lo.s32 	%r869, %r282, %r4071;
	add.s32 	%r870, %r869, %r867;
	setp.lt.u32 	%p139, %r870, %r869;
	mul.hi.u32 	%r871, %r282, %r4071;
	selp.u32 	%r872, 1, 0, %p139;
	add.s32 	%r873, %r871, %r872;
	add.s32 	%r874, %r870, %r806;
	mul.lo.s32 	%r875, %r283, %r4071;
	add.s32 	%r876, %r875, %r873;
	setp.lt.u32 	%p140, %r876, %r875;
	mul.hi.u32 	%r877, %r283, %r4071;
	selp.u32 	%r878, 1, 0, %p140;
	add.s32 	%r879, %r877, %r878;
	add.s32 	%r880, %r876, %r817;
	mul.lo.s32 	%r881, %r284, %r4071;
	add.s32 	%r882, %r881, %r879;
	setp.lt.u32 	%p141, %r882, %r881;
	mul.hi.u32 	%r883, %r284, %r4071;
	selp.u32 	%r884, 1, 0, %p141;
	add.s32 	%r885, %r883, %r884;
	add.s32 	%r886, %r882, %r827;
	mul.lo.s32 	%r887, %r285, %r4071;
	add.s32 	%r888, %r887, %r885;
	setp.lt.u32 	%p142, %r888, %r887;
	mul.hi.u32 	%r889, %r285, %r4071;
	selp.u32 	%r890, 1, 0, %p142;
	add.s32 	%r891, %r889, %r890;
	add.s32 	%r892, %r888, %r837;
	mul.lo.s32 	%r893, %r286, %r4071;
	add.s32 	%r894, %r893, %r891;
	setp.lt.u32 	%p143, %r894, %r893;
	mul.hi.u32 	%r895, %r286, %r4071;
	selp.u32 	%r896, 1, 0, %p143;
	add.s32 	%r897, %r895, %r896;
	add.s32 	%r898, %r897, %r854;
	setp.lt.u32 	%p144, %r898, %r897;
	mul.lo.s32 	%r899, %r324, %r898;
	mul.hi.u32 	%r900, %r324, %r898;
	sub.s32 	%r901, %r855, %r899;
	setp.lt.u32 	%p145, %r855, %r899;
	selp.u32 	%r902, 1, 0, %p145;
	mul.lo.s32 	%r903, %r329, %r898;
	add.s32 	%r904, %r903, %r900;
	setp.lt.u32 	%p146, %r904, %r903;
	mul.hi.u32 	%r905, %r329, %r898;
	selp.u32 	%r906, 1, 0, %p146;
	add.s32 	%r907, %r905, %r906;
	selp.b32 	%r908, -977, 0, %p144;
	add.s32 	%r909, %r908, %r904;
	add.s32 	%r910, %r909, %r902;
	sub.s32 	%r911, %r862, %r910;
	setp.lt.u32 	%p147, %r862, %r910;
	setp.eq.s32 	%p148, %r910, 0;
	selp.b32 	%r912, %r902, 0, %p148;
	selp.b32 	%r913, 1, %r912, %p147;
	mul.lo.s32 	%r914, %r339, %r898;
	add.s32 	%r915, %r914, %r907;
	setp.lt.u32 	%p149, %r915, %r914;
	mul.hi.u32 	%r916, %r339, %r898;
	selp.u32 	%r917, 1, 0, %p149;
	add.s32 	%r918, %r916, %r917;
	selp.b32 	%r919, -2, 0, %p144;
	add.s32 	%r920, %r919, %r915;
	add.s32 	%r921, %r920, %r913;
	sub.s32 	%r922, %r868, %r921;
	setp.lt.u32 	%p150, %r868, %r921;
	setp.eq.s32 	%p151, %r921, 0;
	selp.b32 	%r923, %r913, 0, %p151;
	selp.b32 	%r924, 1, %r923, %p150;
	mul.lo.s32 	%r925, %r349, %r898;
	add.s32 	%r926, %r925, %r918;
	setp.lt.u32 	%p152, %r926, %r925;
	mul.hi.u32 	%r927, %r349, %r898;
	selp.u32 	%r928, 1, 0, %p152;
	add.s32 	%r929, %r927, %r928;
	selp.s32 	%r930, -1, 0, %p144;
	add.s32 	%r931, %r926, %r930;
	add.s32 	%r932, %r931, %r924;
	sub.s32 	%r933, %r874, %r932;
	setp.lt.u32 	%p153, %r874, %r932;
	setp.eq.s32 	%p154, %r932, 0;
	selp.b32 	%r934, %r924, 0, %p154;
	selp.b32 	%r935, 1, %r934, %p153;
	mul.lo.s32 	%r936, %r359, %r898;
	add.s32 	%r937, %r936, %r929;
	setp.lt.u32 	%p155, %r937, %r936;
	mul.hi.u32 	%r938, %r359, %r898;
	selp.u32 	%r939, 1, 0, %p155;
	add.s32 	%r940, %r938, %r939;
	add.s32 	%r941, %r937, %r930;
	add.s32 	%r942, %r941, %r935;
	sub.s32 	%r943, %r880, %r942;
	setp.lt.u32 	%p156, %r880, %r942;
	setp.eq.s32 	%p157, %r942, 0;
	selp.b32 	%r944, %r935, 0, %p157;
	selp.b32 	%r945, 1, %r944, %p156;
	mul.lo.s32 	%r946, %r369, %r898;
	add.s32 	%r947, %r946, %r940;
	setp.lt.u32 	%p158, %r947, %r946;
	mul.hi.u32 	%r948, %r369, %r898;
	selp.u32 	%r949, 1, 0, %p158;
	add.s32 	%r950, %r948, %r949;
	add.s32 	%r951, %r947, %r930;
	add.s32 	%r952, %r951, %r945;
	sub.s32 	%r953, %r886, %r952;
	setp.lt.u32 	%p159, %r886, %r952;
	setp.eq.s32 	%p160, %r952, 0;
	selp.b32 	%r954, %r945, 0, %p160;
	selp.b32 	%r955, 1, %r954, %p159;
	mul.lo.s32 	%r956, %r9, %r898;
	add.s32 	%r957, %r956, %r950;
	setp.lt.u32 	%p161, %r957, %r956;
	mul.hi.u32 	%r958, %r9, %r898;
	selp.u32 	%r959, 1, 0, %p161;
	add.s32 	%r960, %r958, %r959;
	add.s32 	%r961, %r957, %r930;
	add.s32 	%r962, %r961, %r955;
	setp.gt.u32 	%p162, %r962, %r892;
	setp.eq.s32 	%p163, %r962, 0;
	selp.b32 	%r963, %r955, 0, %p163;
	selp.b32 	%r964, 1, %r963, %p162;
	mad.lo.s32 	%r965, %r387, %r898, %r960;
	add.s32 	%r966, %r965, %r930;
	add.s32 	%r967, %r966, %r964;
	add.s32 	%r968, %r776, %r894;
	add.s32 	%r969, %r846, %r967;
	sub.s32 	%r970, %r968, %r969;
	mul.lo.s32 	%r971, %r279, %r4070;
	mul.hi.u32 	%r972, %r279, %r4070;
	mul.lo.s32 	%r973, %r280, %r4070;
	add.s32 	%r974, %r973, %r972;
	setp.lt.u32 	%p164, %r974, %r973;
	mul.hi.u32 	%r975, %r280, %r4070;
	selp.u32 	%r976, 1, 0, %p164;
	add.s32 	%r977, %r975, %r976;
	add.s32 	%r978, %r974, %r901;
	mul.lo.s32 	%r979, %r281, %r4070;
	add.s32 	%r980, %r979, %r977;
	setp.lt.u32 	%p165, %r980, %r979;
	mul.hi.u32 	%r981, %r281, %r4070;
	selp.u32 	%r982, 1, 0, %p165;
	add.s32 	%r983, %r981, %r982;
	add.s32 	%r984, %r980, %r911;
	mul.lo.s32 	%r985, %r282, %r4070;
	add.s32 	%r986, %r985, %r983;
	setp.lt.u32 	%p166, %r986, %r985;
	mul.hi.u32 	%r987, %r282, %r4070;
	selp.u32 	%r988, 1, 0, %p166;
	add.s32 	%r989, %r987, %r988;
	add.s32 	%r990, %r986, %r922;
	mul.lo.s32 	%r991, %r283, %r4070;
	add.s32 	%r992, %r991, %r989;
	setp.lt.u32 	%p167, %r992, %r991;
	mul.hi.u32 	%r993, %r283, %r4070;
	selp.u32 	%r994, 1, 0, %p167;
	add.s32 	%r995, %r993, %r994;
	add.s32 	%r996, %r992, %r933;
	mul.lo.s32 	%r997, %r284, %r4070;
	add.s32 	%r998, %r997, %r995;
	setp.lt.u32 	%p168, %r998, %r997;
	mul.hi.u32 	%r999, %r284, %r4070;
	selp.u32 	%r1000, 1, 0, %p168;
	add.s32 	%r1001, %r999, %r1000;
	add.s32 	%r1002, %r998, %r943;
	mul.lo.s32 	%r1003, %r285, %r4070;
	add.s32 	%r1004, %r1003, %r1001;
	setp.lt.u32 	%p169, %r1004, %r1003;
	mul.hi.u32 	%r1005, %r285, %r4070;
	selp.u32 	%r1006, 1, 0, %p169;
	add.s32 	%r1007, %r1005, %r1006;
	add.s32 	%r1008, %r1004, %r953;
	mul.lo.s32 	%r1009, %r286, %r4070;
	add.s32 	%r1010, %r1009, %r1007;
	setp.lt.u32 	%p170, %r1010, %r1009;
	mul.hi.u32 	%r1011, %r286, %r4070;
	selp.u32 	%r1012, 1, 0, %p170;
	add.s32 	%r1013, %r1011, %r1012;
	add.s32 	%r1014, %r1013, %r970;
	setp.lt.u32 	%p171, %r1014, %r1013;
	mul.lo.s32 	%r1015, %r324, %r1014;
	mul.hi.u32 	%r1016, %r324, %r1014;
	sub.s32 	%r1017, %r971, %r1015;
	setp.lt.u32 	%p172, %r971, %r1015;
	selp.u32 	%r1018, 1, 0, %p172;
	mul.lo.s32 	%r1019, %r329, %r1014;
	add.s32 	%r1020, %r1019, %r1016;
	setp.lt.u32 	%p173, %r1020, %r1019;
	mul.hi.u32 	%r1021, %r329, %r1014;
	selp.u32 	%r1022, 1, 0, %p173;
	add.s32 	%r1023, %r1021, %r1022;
	selp.b32 	%r1024, -977, 0, %p171;
	add.s32 	%r1025, %r1024, %r1020;
	add.s32 	%r1026, %r1025, %r1018;
	sub.s32 	%r1027, %r978, %r1026;
	setp.lt.u32 	%p174, %r978, %r1026;
	setp.eq.s32 	%p175, %r1026, 0;
	selp.b32 	%r1028, %r1018, 0, %p175;
	selp.b32 	%r1029, 1, %r1028, %p174;
	mul.lo.s32 	%r1030, %r339, %r1014;
	add.s32 	%r1031, %r1030, %r1023;
	setp.lt.u32 	%p176, %r1031, %r1030;
	mul.hi.u32 	%r1032, %r339, %r1014;
	selp.u32 	%r1033, 1, 0, %p176;
	add.s32 	%r1034, %r1032, %r1033;
	selp.b32 	%r1035, -2, 0, %p171;
	add.s32 	%r1036, %r1035, %r1031;
	add.s32 	%r1037, %r1036, %r1029;
	sub.s32 	%r1038, %r984, %r1037;
	setp.lt.u32 	%p177, %r984, %r1037;
	setp.eq.s32 	%p178, %r1037, 0;
	selp.b32 	%r1039, %r1029, 0, %p178;
	selp.b32 	%r1040, 1, %r1039, %p177;
	mul.lo.s32 	%r1041, %r349, %r1014;
	add.s32 	%r1042, %r1041, %r1034;
	setp.lt.u32 	%p179, %r1042, %r1041;
	mul.hi.u32 	%r1043, %r349, %r1014;
	selp.u32 	%r1044, 1, 0, %p179;
	add.s32 	%r1045, %r1043, %r1044;
	selp.s32 	%r1046, -1, 0, %p171;
	add.s32 	%r1047, %r1042, %r1046;
	add.s32 	%r1048, %r1047, %r1040;
	sub.s32 	%r1049, %r990, %r1048;
	setp.lt.u32 	%p180, %r990, %r1048;
	setp.eq.s32 	%p181, %r1048, 0;
	selp.b32 	%r1050, %r1040, 0, %p181;
	selp.b32 	%r1051, 1, %r1050, %p180;
	mul.lo.s32 	%r1052, %r359, %r1014;
	add.s32 	%r1053, %r1052, %r1045;
	setp.lt.u32 	%p182, %r1053, %r1052;
	mul.hi.u32 	%r1054, %r359, %r1014;
	selp.u32 	%r1055, 1, 0, %p182;
	add.s32 	%r1056, %r1054, %r1055;
	add.s32 	%r1057, %r1053, %r1046;
	add.s32 	%r1058, %r1057, %r1051;
	sub.s32 	%r1059, %r996, %r1058;
	setp.lt.u32 	%p183, %r996, %r1058;
	setp.eq.s32 	%p184, %r1058, 0;
	selp.b32 	%r1060, %r1051, 0, %p184;
	selp.b32 	%r1061, 1, %r1060, %p183;
	mul.lo.s32 	%r1062, %r369, %r1014;
	add.s32 	%r1063, %r1062, %r1056;
	setp.lt.u32 	%p185, %r1063, %r1062;
	mul.hi.u32 	%r1064, %r369, %r1014;
	selp.u32 	%r1065, 1, 0, %p185;
	add.s32 	%r1066, %r1064, %r1065;
	add.s32 	%r1067, %r1063, %r1046;
	add.s32 	%r1068, %r1067, %r1061;
	sub.s32 	%r1069, %r1002, %r1068;
	setp.lt.u32 	%p186, %r1002, %r1068;
	setp.eq.s32 	%p187, %r1068, 0;
	selp.b32 	%r1070, %r1061, 0, %p187;
	selp.b32 	%r1071, 1, %r1070, %p186;
	mul.lo.s32 	%r1072, %r9, %r1014;
	add.s32 	%r1073, %r1072, %r1066;
	setp.lt.u32 	%p188, %r1073, %r1072;
	mul.hi.u32 	%r1074, %r9, %r1014;
	selp.u32 	%r1075, 1, 0, %p188;
	add.s32 	%r1076, %r1074, %r1075;
	add.s32 	%r1077, %r1073, %r1046;
	add.s32 	%r1078, %r1077, %r1071;
	setp.gt.u32 	%p189, %r1078, %r1008;
	setp.eq.s32 	%p190, %r1078, 0;
	selp.b32 	%r1079, %r1071, 0, %p190;
	selp.b32 	%r1080, 1, %r1079, %p189;
	mad.lo.s32 	%r1081, %r387, %r1014, %r1076;
	add.s32 	%r1082, %r1081, %r1046;
	add.s32 	%r1083, %r1082, %r1080;
	add.s32 	%r1084, %r892, %r1010;
	add.s32 	%r1085, %r962, %r1083;
	sub.s32 	%r1086, %r1084, %r1085;
	mul.lo.s32 	%r1087, %r279, %r4069;
	mul.hi.u32 	%r1088, %r279, %r4069;
	mul.lo.s32 	%r1089, %r280, %r4069;
	add.s32 	%r1090, %r1089, %r1088;
	setp.lt.u32 	%p191, %r1090, %r1089;
	mul.hi.u32 	%r1091, %r280, %r4069;
	selp.u32 	%r1092, 1, 0, %p191;
	add.s32 	%r1093, %r1091, %r1092;
	add.s32 	%r1094, %r1090, %r1017;
	mul.lo.s32 	%r1095, %r281, %r4069;
	add.s32 	%r1096, %r1095, %r1093;
	setp.lt.u32 	%p192, %r1096, %r1095;
	mul.hi.u32 	%r1097, %r281, %r4069;
	selp.u32 	%r1098, 1, 0, %p192;
	add.s32 	%r1099, %r1097, %r1098;
	add.s32 	%r1100, %r1096, %r1027;
	mul.lo.s32 	%r1101, %r282, %r4069;
	add.s32 	%r1102, %r1101, %r1099;
	setp.lt.u32 	%p193, %r1102, %r1101;
	mul.hi.u32 	%r1103, %r282, %r4069;
	selp.u32 	%r1104, 1, 0, %p193;
	add.s32 	%r1105, %r1103, %r1104;
	add.s32 	%r1106, %r1102, %r1038;
	mul.lo.s32 	%r1107, %r283, %r4069;
	add.s32 	%r1108, %r1107, %r1105;
	setp.lt.u32 	%p194, %r1108, %r1107;
	mul.hi.u32 	%r1109, %r283, %r4069;
	selp.u32 	%r1110, 1, 0, %p194;
	add.s32 	%r1111, %r1109, %r1110;
	add.s32 	%r1112, %r1108, %r1049;
	mul.lo.s32 	%r1113, %r284, %r4069;
	add.s32 	%r1114, %r1113, %r1111;
	setp.lt.u32 	%p195, %r1114, %r1113;
	mul.hi.u32 	%r1115, %r284, %r4069;
	selp.u32 	%r1116, 1, 0, %p195;
	add.s32 	%r1117, %r1115, %r1116;
	add.s32 	%r1118, %r1114, %r1059;
	mul.lo.s32 	%r1119, %r285, %r4069;
	add.s32 	%r1120, %r1119, %r1117;
	setp.lt.u32 	%p196, %r1120, %r1119;
	mul.hi.u32 	%r1121, %r285, %r4069;
	selp.u32 	%r1122, 1, 0, %p196;
	add.s32 	%r1123, %r1121, %r1122;
	add.s32 	%r1124, %r1120, %r1069;
	mul.lo.s32 	%r1125, %r286, %r4069;
	add.s32 	%r1126, %r1125, %r1123;
	setp.lt.u32 	%p197, %r1126, %r1125;
	mul.hi.u32 	%r1127, %r286, %r4069;
	selp.u32 	%r1128, 1, 0, %p197;
	add.s32 	%r1129, %r1127, %r1128;
	add.s32 	%r1130, %r1129, %r1086;
	setp.lt.u32 	%p198, %r1130, %r1129;
	mul.lo.s32 	%r1131, %r324, %r1130;
	mul.hi.u32 	%r1132, %r324, %r1130;
	sub.s32 	%r4069, %r1087, %r1131;
	setp.lt.u32 	%p199, %r1087, %r1131;
	selp.u32 	%r1133, 1, 0, %p199;
	mul.lo.s32 	%r1134, %r329, %r1130;
	add.s32 	%r1135, %r1134, %r1132;
	setp.lt.u32 	%p200, %r1135, %r1134;
	mul.hi.u32 	%r1136, %r329, %r1130;
	selp.u32 	%r1137, 1, 0, %p200;
	add.s32 	%r1138, %r1136, %r1137;
	selp.b32 	%r1139, -977, 0, %p198;
	add.s32 	%r1140, %r1139, %r1135;
	add.s32 	%r1141, %r1140, %r1133;
	sub.s32 	%r4070, %r1094, %r1141;
	setp.lt.u32 	%p201, %r1094, %r1141;
	setp.eq.s32 	%p202, %r1141, 0;
	selp.b32 	%r1142, %r1133, 0, %p202;
	selp.b32 	%r1143, 1, %r1142, %p201;
	mul.lo.s32 	%r1144, %r339, %r1130;
	add.s32 	%r1145, %r1144, %r1138;
	setp.lt.u32 	%p203, %r1145, %r1144;
	mul.hi.u32 	%r1146, %r339, %r1130;
	selp.u32 	%r1147, 1, 0, %p203;
	add.s32 	%r1148, %r1146, %r1147;
	selp.b32 	%r1149, -2, 0, %p198;
	add.s32 	%r1150, %r1149, %r1145;
	add.s32 	%r1151, %r1150, %r1143;
	sub.s32 	%r4071, %r1100, %r1151;
	setp.lt.u32 	%p204, %r1100, %r1151;
	setp.eq.s32 	%p205, %r1151, 0;
	selp.b32 	%r1152, %r1143, 0, %p205;
	selp.b32 	%r1153, 1, %r1152, %p204;
	mul.lo.s32 	%r1154, %r349, %r1130;
	add.s32 	%r1155, %r1154, %r1148;
	setp.lt.u32 	%p206, %r1155, %r1154;
	mul.hi.u32 	%r1156, %r349, %r1130;
	selp.u32 	%r1157, 1, 0, %p206;
	add.s32 	%r1158, %r1156, %r1157;
	selp.s32 	%r1159, -1, 0, %p198;
	add.s32 	%r1160, %r1155, %r1159;
	add.s32 	%r1161, %r1160, %r1153;
	sub.s32 	%r4072, %r1106, %r1161;
	setp.lt.u32 	%p207, %r1106, %r1161;
	setp.eq.s32 	%p208, %r1161, 0;
	selp.b32 	%r1162, %r1153, 0, %p208;
	selp.b32 	%r1163, 1, %r1162, %p207;
	mul.lo.s32 	%r1164, %r359, %r1130;
	add.s32 	%r1165, %r1164, %r1158;
	setp.lt.u32 	%p209, %r1165, %r1164;
	mul.hi.u32 	%r1166, %r359, %r1130;
	selp.u32 	%r1167, 1, 0, %p209;
	add.s32 	%r1168, %r1166, %r1167;
	add.s32 	%r1169, %r1165, %r1159;
	add.s32 	%r1170, %r1169, %r1163;
	sub.s32 	%r4073, %r1112, %r1170;
	setp.lt.u32 	%p210, %r1112, %r1170;
	setp.eq.s32 	%p211, %r1170, 0;
	selp.b32 	%r1171, %r1163, 0, %p211;
	selp.b32 	%r1172, 1, %r1171, %p210;
	mul.lo.s32 	%r1173, %r369, %r1130;
	add.s32 	%r1174, %r1173, %r1168;
	setp.lt.u32 	%p212, %r1174, %r1173;
	mul.hi.u32 	%r1175, %r369, %r1130;
	selp.u32 	%r1176, 1, 0, %p212;
	add.s32 	%r1177, %r1175, %r1176;
	add.s32 	%r1178, %r1174, %r1159;
	add.s32 	%r1179, %r1178, %r1172;
	sub.s32 	%r4074, %r1118, %r1179;
	setp.lt.u32 	%p213, %r1118, %r1179;
	setp.eq.s32 	%p214, %r1179, 0;
	selp.b32 	%r1180, %r1172, 0, %p214;
	selp.b32 	%r1181, 1, %r1180, %p213;
	mul.lo.s32 	%r1182, %r9, %r1130;
	add.s32 	%r1183, %r1182, %r1177;
	setp.lt.u32 	%p215, %r1183, %r1182;
	mul.hi.u32 	%r1184, %r9, %r1130;
	selp.u32 	%r1185, 1, 0, %p215;
	add.s32 	%r1186, %r1184, %r1185;
	add.s32 	%r1187, %r1183, %r1159;
	add.s32 	%r1188, %r1187, %r1181;
	sub.s32 	%r4075, %r1124, %r1188;
	setp.lt.u32 	%p216, %r1124, %r1188;
	setp.eq.s32 	%p217, %r1188, 0;
	selp.b32 	%r1189, %r1181, 0, %p217;
	selp.b32 	%r1190, 1, %r1189, %p216;
	mad.lo.s32 	%r1191, %r387, %r1130, %r1186;
	add.s32 	%r1192, %r1191, %r1159;
	add.s32 	%r1193, %r1192, %r1190;
	add.s32 	%r1194, %r1008, %r1126;
	add.s32 	%r1195, %r1078, %r1193;
	sub.s32 	%r4076, %r1194, %r1195;
	st.local.v4.u32 	[%rd49+-16], {%r4069, %r4070, %r4071, %r4072};
	st.local.v4.u32 	[%rd49], {%r4073, %r4074, %r4075, %r4076};
	add.s32 	%r4068, %r4068, 1;
	add.s64 	%rd50, %rd50, 32;
	add.s64 	%rd49, %rd49, 32;
	add.s64 	%rd48, %rd48, 32;
	setp.ne.s32 	%p218, %r4068, -1;
	@%p218 bra 	$L__BB1_3;
$L__BB1_4:
	ld.const.u32 	%r29, [const_mod+12];
	ld.const.u32 	%r30, [const_mod+20];
	ld.const.u32 	%r4081, [const_mod+16];
	ld.const.u32 	%r4078, [const_mod+4];
	ld.const.u32 	%r4084, [const_mod+28];
	ld.const.u32 	%r4079, [const_mod+8];
	ld.const.u32 	%r4077, [const_mod];
	add.s32 	%r1198, %r4165, -1;
	mul.wide.u32 	%rd32, %r1198, 32;
	add.s64 	%rd33, %rd1, %rd32;
	ld.local.v4.u32 	{%r4124, %r4123, %r4122, %r4121}, [%rd33];
	ld.local.v4.u32 	{%r4120, %r4119, %r4118, %r4117}, [%rd33+16];
	mov.b32 	%r4109, 1;
	mov.b32 	%r4133, 0;
	mov.u32 	%r4080, %r29;
	mov.u32 	%r4082, %r30;
	mov.u32 	%r4083, %r9;
	mov.u32 	%r4134, %r4133;
	mov.u32 	%r4135, %r4133;
	mov.u32 	%r4136, %r4133;
	mov.u32 	%r4137, %r4133;
	mov.u32 	%r4138, %r4133;
	mov.u32 	%r4139, %r4133;
	mov.u32 	%r4140, %r4133;
	mov.u32 	%r4110, %r4133;
	mov.u32 	%r4111, %r4133;
	mov.u32 	%r4112, %r4133;
	mov.u32 	%r4113, %r4133;
	mov.u32 	%r4114, %r4133;
	mov.u32 	%r4115, %r4133;
	mov.u32 	%r4116, %r4133;
$L__BB1_5:
	or.b32  	%r1199, %r4124, %r4123;
	or.b32  	%r1200, %r1199, %r4122;
	or.b32  	%r1201, %r1200, %r4121;
	or.b32  	%r1202, %r1201, %r4120;
	or.b32  	%r1203, %r1202, %r4119;
	or.b32  	%r1204, %r1203, %r4118;
	or.b32  	%r1205, %r1204, %r4117;
	setp.eq.s32 	%p219, %r1205, 0;
	@%p219 bra 	$L__BB1_17;
	and.b32  	%r1206, %r4124, 1;
	setp.eq.b32 	%p220, %r1206, 1;
	@%p220 bra 	$L__BB1_7;
	bra.uni 	$L__BB1_13;
$L__BB1_7:
	and.b32  	%r1214, %r4077, 1;
	setp.eq.b32 	%p225, %r1214, 1;
	@%p225 bra 	$L__BB1_11;
$L__BB1_8:
	shf.l.wrap.b32 	%r4077, %r4077, %r4078, 31;
	shf.l.wrap.b32 	%r4078, %r4078, %r4079, 31;
	shf.l.wrap.b32 	%r4079, %r4079, %r4080, 31;
	shf.l.wrap.b32 	%r4080, %r4080, %r4081, 31;
	shf.l.wrap.b32 	%r4081, %r4081, %r4082, 31;
	shf.l.wrap.b32 	%r4082, %r4082, %r4083, 31;
	shf.l.wrap.b32 	%r4083, %r4083, %r4084, 31;
	shr.u32 	%r4084, %r4084, 1;
	and.b32  	%r1215, %r4133, 1;
	setp.eq.b32 	%p226, %r1215, 1;
	not.pred 	%p227, %p226;
	@%p227 bra 	$L__BB1_10;
	ld.const.u32 	%r1216, [const_mod];
	add.s32 	%r4133, %r1216, %r4133;
	ld.const.u32 	%r1217, [const_mod+4];
	add.s32 	%r4134, %r1217, %r4134;
	ld.const.u32 	%r1218, [const_mod+8];
	add.s32 	%r4135, %r1218, %r4135;
	add.s32 	%r4136, %r29, %r4136;
	ld.const.u32 	%r1219, [const_mod+16];
	add.s32 	%r4137, %r1219, %r4137;
	add.s32 	%r4138, %r30, %r4138;
	add.s32 	%r4139, %r9, %r4139;
	ld.const.u32 	%r1220, [const_mod+28];
	add.s32 	%r4140, %r1220, %r4140;
$L__BB1_10:
	shf.l.wrap.b32 	%r4133, %r4133, %r4134, 31;
	shf.l.wrap.b32 	%r4134, %r4134, %r4135, 31;
	shf.l.wrap.b32 	%r4135, %r4135, %r4136, 31;
	shf.l.wrap.b32 	%r4136, %r4136, %r4137, 31;
	shf.l.wrap.b32 	%r4137, %r4137, %r4138, 31;
	shf.l.wrap.b32 	%r4138, %r4138, %r4139, 31;
	shf.l.wrap.b32 	%r4139, %r4139, %r4140, 31;
	shr.u32 	%r4140, %r4140, 1;
	and.b32  	%r1221, %r4077, 1;
	setp.eq.b32 	%p228, %r1221, 1;
	not.pred 	%p229, %p228;
	@%p229 bra 	$L__BB1_8;
$L__BB1_11:
	setp.lt.u32 	%p230, %r4124, %r4077;
	selp.u32 	%r206, 1, 0, %p230;
	setp.gt.u32 	%p231, %r4124, %r4077;
	selp.u32 	%r207, 1, 0, %p231;
	setp.lt.u32 	%p232, %r4123, %r4078;
	selp.b32 	%r1222, 2, 0, %p232;
	setp.gt.u32 	%p233, %r4123, %r4078;
	selp.b32 	%r1223, 2, 0, %p233;
	setp.lt.u32 	%p234, %r4122, %r4079;
	selp.b32 	%r1224, 4, 0, %p234;
	or.b32  	%r1225, %r1222, %r1224;
	setp.gt.u32 	%p235, %r4122, %r4079;
	selp.b32 	%r1226, 4, 0, %p235;
	or.b32  	%r1227, %r1223, %r1226;
	setp.lt.u32 	%p236, %r4121, %r4080;
	selp.b32 	%r1228, 8, 0, %p236;
	or.b32  	%r1229, %r1225, %r1228;
	setp.gt.u32 	%p237, %r4121, %r4080;
	selp.b32 	%r1230, 8, 0, %p237;
	or.b32  	%r1231, %r1227, %r1230;
	setp.lt.u32 	%p238, %r4120, %r4081;
	selp.b32 	%r1232, 16, 0, %p238;
	or.b32  	%r1233, %r1229, %r1232;
	setp.gt.u32 	%p239, %r4120, %r4081;
	selp.b32 	%r1234, 16, 0, %p239;
	or.b32  	%r1235, %r1231, %r1234;
	setp.lt.u32 	%p240, %r4119, %r4082;
	selp.b32 	%r1236, 32, 0, %p240;
	or.b32  	%r1237, %r1233, %r1236;
	setp.gt.u32 	%p241, %r4119, %r4082;
	selp.b32 	%r1238, 32, 0, %p241;
	or.b32  	%r1239, %r1235, %r1238;
	setp.lt.u32 	%p242, %r4118, %r4083;
	selp.b32 	%r1240, 64, 0, %p242;
	or.b32  	%r1241, %r1237, %r1240;
	setp.gt.u32 	%p243, %r4118, %r4083;
	selp.b32 	%r1242, 64, 0, %p243;
	or.b32  	%r1243, %r1239, %r1242;
	setp.lt.u32 	%p244, %r4117, %r4084;
	selp.b32 	%r1244, 128, 0, %p244;
	or.b32  	%r1245, %r1241, %r1244;
	or.b32  	%r1246, %r1245, %r206;
	setp.gt.u32 	%p245, %r4117, %r4084;
	selp.b32 	%r1247, 128, 0, %p245;
	or.b32  	%r1248, %r1243, %r1247;
	or.b32  	%r1249, %r1248, %r207;
	setp.lt.u32 	%p246, %r1249, %r1246;
	@%p246 bra 	$L__BB1_16;
	sub.s32 	%r4124, %r4124, %r4077;
	add.s32 	%r1250, %r4078, %r206;
	sub.s32 	%r209, %r4123, %r1250;
	setp.lt.u32 	%p247, %r4123, %r1250;
	setp.eq.s32 	%p248, %r1250, 0;
	selp.b32 	%r1251, %r206, 0, %p248;
	selp.b32 	%r1252, 1, %r1251, %p247;
	add.s32 	%r1253, %r4079, %r1252;
	sub.s32 	%r210, %r4122, %r1253;
	setp.lt.u32 	%p249, %r4122, %r1253;
	setp.eq.s32 	%p250, %r1253, 0;
	selp.b32 	%r1254, %r1252, 0, %p250;
	selp.b32 	%r1255, 1, %r1254, %p249;
	add.s32 	%r1256, %r4080, %r1255;
	sub.s32 	%r211, %r4121, %r1256;
	setp.lt.u32 	%p251, %r4121, %r1256;
	setp.eq.s32 	%p252, %r1256, 0;
	selp.b32 	%r1257, %r1255, 0, %p252;
	selp.b32 	%r1258, 1, %r1257, %p251;
	add.s32 	%r1259, %r4081, %r1258;
	sub.s32 	%r212, %r4120, %r1259;
	setp.lt.u32 	%p253, %r4120, %r1259;
	setp.eq.s32 	%p254, %r1259, 0;
	selp.b32 	%r1260, %r1258, 0, %p254;
	selp.b32 	%r1261, 1, %r1260, %p253;
	add.s32 	%r1262, %r4082, %r1261;
	sub.s32 	%r213, %r4119, %r1262;
	setp.lt.u32 	%p255, %r4119, %r1262;
	setp.eq.s32 	%p256, %r1262, 0;
	selp.b32 	%r1263, %r1261, 0, %p256;
	selp.b32 	%r1264, 1, %r1263, %p255;
	add.s32 	%r1265, %r4083, %r1264;
	sub.s32 	%r214, %r4118, %r1265;
	setp.lt.u32 	%p257, %r4118, %r1265;
	setp.eq.s32 	%p258, %r1265, 0;
	selp.b32 	%r1266, %r1264, 0, %p258;
	selp.b32 	%r1267, 1, %r1266, %p257;
	add.s32 	%r1268, %r4084, %r1267;
	sub.s32 	%r4117, %r4117, %r1268;
	add.s32 	%r4109, %r4133, %r4109;
	add.s32 	%r4110, %r4134, %r4110;
	add.s32 	%r4111, %r4135, %r4111;
	add.s32 	%r4112, %r4136, %r4112;
	add.s32 	%r4113, %r4137, %r4113;
	add.s32 	%r4114, %r4138, %r4114;
	add.s32 	%r4115, %r4139, %r4115;
	add.s32 	%r4116, %r4140, %r4116;
	mov.u32 	%r4118, %r214;
	mov.u32 	%r4119, %r213;
	mov.u32 	%r4120, %r212;
	mov.u32 	%r4121, %r211;
	mov.u32 	%r4122, %r210;
	mov.u32 	%r4123, %r209;
	bra.uni 	$L__BB1_5;
$L__BB1_13:
	shf.l.wrap.b32 	%r4124, %r4124, %r4123, 31;
	shf.l.wrap.b32 	%r4123, %r4123, %r4122, 31;
	shf.l.wrap.b32 	%r4122, %r4122, %r4121, 31;
	shf.l.wrap.b32 	%r4121, %r4121, %r4120, 31;
	shf.l.wrap.b32 	%r4120, %r4120, %r4119, 31;
	shf.l.wrap.b32 	%r4119, %r4119, %r4118, 31;
	shf.l.wrap.b32 	%r4118, %r4118, %r4117, 31;
	shr.u32 	%r4117, %r4117, 1;
	and.b32  	%r1207, %r4109, 1;
	setp.eq.b32 	%p221, %r1207, 1;
	not.pred 	%p222, %p221;
	@%p222 bra 	$L__BB1_15;
	ld.const.u32 	%r1208, [const_mod];
	add.s32 	%r4109, %r1208, %r4109;
	ld.const.u32 	%r1209, [const_mod+4];
	add.s32 	%r4110, %r1209, %r4110;
	ld.const.u32 	%r1210, [const_mod+8];
	add.s32 	%r4111, %r1210, %r4111;
	add.s32 	%r4112, %r29, %r4112;
	ld.const.u32 	%r1211, [const_mod+16];
	add.s32 	%r4113, %r1211, %r4113;
	add.s32 	%r4114, %r30, %r4114;
	add.s32 	%r4115, %r9, %r4115;
	ld.const.u32 	%r1212, [const_mod+28];
	add.s32 	%r4116, %r1212, %r4116;
$L__BB1_15:
	shf.l.wrap.b32 	%r4109, %r4109, %r4110, 31;
	shf.l.wrap.b32 	%r4110, %r4110, %r4111, 31;
	shf.l.wrap.b32 	%r4111, %r4111, %r4112, 31;
	shf.l.wrap.b32 	%r4112, %r4112, %r4113, 31;
	shf.l.wrap.b32 	%r4113, %r4113, %r4114, 31;
	shf.l.wrap.b32 	%r4114, %r4114, %r4115, 31;
	shf.l.wrap.b32 	%r4115, %r4115, %r4116, 31;
	shr.u32 	%r4116, %r4116, 1;
	and.b32  	%r1213, %r4124, 1;
	setp.eq.b32 	%p223, %r1213, 1;
	not.pred 	%p224, %p223;
	@%p224 bra 	$L__BB1_13;
	bra.uni 	$L__BB1_7;
$L__BB1_16:
	sub.s32 	%r4077, %r4077, %r4124;
	add.s32 	%r1269, %r4123, %r207;
	sub.s32 	%r225, %r4078, %r1269;
	setp.lt.u32 	%p259, %r4078, %r1269;
	setp.eq.s32 	%p260, %r1269, 0;
	selp.b32 	%r1270, %r207, 0, %p260;
	selp.b32 	%r1271, 1, %r1270, %p259;
	add.s32 	%r1272, %r4122, %r1271;
	sub.s32 	%r226, %r4079, %r1272;
	setp.lt.u32 	%p261, %r4079, %r1272;
	setp.eq.s32 	%p262, %r1272, 0;
	selp.b32 	%r1273, %r1271, 0, %p262;
	selp.b32 	%r1274, 1, %r1273, %p261;
	add.s32 	%r1275, %r4121, %r1274;
	sub.s32 	%r227, %r4080, %r1275;
	setp.lt.u32 	%p263, %r4080, %r1275;
	setp.eq.s32 	%p264, %r1275, 0;
	selp.b32 	%r1276, %r1274, 0, %p264;
	selp.b32 	%r1277, 1, %r1276, %p263;
	add.s32 	%r1278, %r4120, %r1277;
	sub.s32 	%r228, %r4081, %r1278;
	setp.lt.u32 	%p265, %r4081, %r1278;
	setp.eq.s32 	%p266, %r1278, 0;
	selp.b32 	%r1279, %r1277, 0, %p266;
	selp.b32 	%r1280, 1, %r1279, %p265;
	add.s32 	%r1281, %r4119, %r1280;
	sub.s32 	%r229, %r4082, %r1281;
	setp.lt.u32 	%p267, %r4082, %r1281;
	setp.eq.s32 	%p268, %r1281, 0;
	selp.b32 	%r1282, %r1280, 0, %p268;
	selp.b32 	%r1283, 1, %r1282, %p267;
	add.s32 	%r1284, %r4118, %r1283;
	sub.s32 	%r230, %r4083, %r1284;
	setp.lt.u32 	%p269, %r4083, %r1284;
	setp.eq.s32 	%p270, %r1284, 0;
	selp.b32 	%r1285, %r1283, 0, %p270;
	selp.b32 	%r1286, 1, %r1285, %p269;
	add.s32 	%r1287, %r4117, %r1286;
	sub.s32 	%r4084, %r4084, %r1287;
	add.s32 	%r4133, %r4109, %r4133;
	add.s32 	%r4134, %r4110, %r4134;
	add.s32 	%r4135, %r4111, %r4135;
	add.s32 	%r4136, %r4112, %r4136;
	add.s32 	%r4137, %r4113, %r4137;
	add.s32 	%r4138, %r4114, %r4138;
	add.s32 	%r4139, %r4115, %r4139;
	add.s32 	%r4140, %r4116, %r4140;
	mov.u32 	%r4078, %r225;
	mov.u32 	%r4079, %r226;
	mov.u32 	%r4080, %r227;
	mov.u32 	%r4081, %r228;
	mov.u32 	%r4082, %r229;
	mov.u32 	%r4083, %r230;
	bra.uni 	$L__BB1_5;
$L__BB1_17:
	ld.const.u32 	%r1288, [const_mod];
	sub.s32 	%r1289, %r1288, %r4133;
	setp.lt.u32 	%p271, %r1288, %r4133;
	selp.u32 	%r1290, 1, 0, %p271;
	add.s32 	%r1291, %r4134, %r1290;
	ld.const.u32 	%r1292, [const_mod+4];
	sub.s32 	%r1293, %r1292, %r1291;
	setp.lt.u32 	%p272, %r1292, %r1291;
	setp.eq.s32 	%p273, %r1291, 0;
	selp.b32 	%r1294, %r1290, 0, %p273;
	selp.b32 	%r1295, 1, %r1294, %p272;
	add.s32 	%r1296, %r4135, %r1295;
	ld.const.u32 	%r1297, [const_mod+8];
	sub.s32 	%r1298, %r1297, %r1296;
	setp.lt.u32 	%p274, %r1297, %r1296;
	setp.eq.s32 	%p275, %r1296, 0;
	selp.b32 	%r1299, %r1295, 0, %p275;
	selp.b32 	%r1300, 1, %r1299, %p274;
	add.s32 	%r1301, %r4136, %r1300;
	sub.s32 	%r1302, %r29, %r1301;
	setp.lt.u32 	%p276, %r29, %r1301;
	setp.eq.s32 	%p277, %r1301, 0;
	selp.b32 	%r1303, %r1300, 0, %p277;
	selp.b32 	%r1304, 1, %r1303, %p276;
	add.s32 	%r1305, %r4137, %r1304;
	ld.const.u32 	%r1306, [const_mod+16];
	sub.s32 	%r1307, %r1306, %r1305;
	setp.lt.u32 	%p278, %r1306, %r1305;
	setp.eq.s32 	%p279, %r1305, 0;
	selp.b32 	%r1308, %r1304, 0, %p279;
	selp.b32 	%r1309, 1, %r1308, %p278;
	add.s32 	%r1310, %r4138, %r1309;
	sub.s32 	%r1311, %r30, %r1310;
	setp.lt.u32 	%p280, %r30, %r1310;
	setp.eq.s32 	%p281, %r1310, 0;
	selp.b32 	%r1312, %r1309, 0, %p281;
	selp.b32 	%r1313, 1, %r1312, %p280;
	add.s32 	%r1314, %r4139, %r1313;
	sub.s32 	%r1315, %r9, %r1314;
	setp.lt.u32 	%p282, %r9, %r1314;
	setp.eq.s32 	%p283, %r1314, 0;
	selp.b32 	%r1316, %r1313, 0, %p283;
	selp.b32 	%r1317, 1, %r1316, %p282;
	add.s32 	%r1318, %r4140, %r1317;
	ld.const.u32 	%r1319, [const_mod+28];
	sub.s32 	%r1320, %r1319, %r1318;
	ld.const.u32 	%r1321, [const_doubleNegativeGy+28];
	mul.lo.s32 	%r1322, %r1289, %r1321;
	mul.hi.u32 	%r1323, %r1289, %r1321;
	mul.lo.s32 	%r1324, %r1293, %r1321;
	add.s32 	%r1325, %r1324, %r1323;
	setp.lt.u32 	%p284, %r1325, %r1324;
	mul.hi.u32 	%r1326, %r1293, %r1321;
	selp.u32 	%r1327, 1, 0, %p284;
	add.s32 	%r1328, %r1326, %r1327;
	mul.lo.s32 	%r1329, %r1298, %r1321;
	add.s32 	%r1330, %r1329, %r1328;
	setp.lt.u32 	%p285, %r1330, %r1329;
	mul.hi.u32 	%r1331, %r1298, %r1321;
	selp.u32 	%r1332, 1, 0, %p285;
	add.s32 	%r1333, %r1331, %r1332;
	mul.lo.s32 	%r1334, %r1302, %r1321;
	add.s32 	%r1335, %r1334, %r1333;
	setp.lt.u32 	%p286, %r1335, %r1334;
	mul.hi.u32 	%r1336, %r1302, %r1321;
	selp.u32 	%r1337, 1, 0, %p286;
	add.s32 	%r1338, %r1336, %r1337;
	mul.lo.s32 	%r1339, %r1307, %r1321;
	add.s32 	%r1340, %r1339, %r1338;
	setp.lt.u32 	%p287, %r1340, %r1339;
	mul.hi.u32 	%r1341, %r1307, %r1321;
	selp.u32 	%r1342, 1, 0, %p287;
	add.s32 	%r1343, %r1341, %r1342;
	mul.lo.s32 	%r1344, %r1311, %r1321;
	add.s32 	%r1345, %r1344, %r1343;
	setp.lt.u32 	%p288, %r1345, %r1344;
	mul.hi.u32 	%r1346, %r1311, %r1321;
	selp.u32 	%r1347, 1, 0, %p288;
	add.s32 	%r1348, %r1346, %r1347;
	mul.lo.s32 	%r1349, %r1315, %r1321;
	add.s32 	%r1350, %r1349, %r1348;
	setp.lt.u32 	%p289, %r1350, %r1349;
	mul.hi.u32 	%r1351, %r1315, %r1321;
	selp.u32 	%r1352, 1, 0, %p289;
	add.s32 	%r1353, %r1351, %r1352;
	mul.lo.s32 	%r1354, %r1320, %r1321;
	add.s32 	%r1355, %r1354, %r1353;
	setp.lt.u32 	%p290, %r1355, %r1354;
	mul.hi.u32 	%r1356, %r1320, %r1321;
	selp.u32 	%r1357, 1, 0, %p290;
	add.s32 	%r1358, %r1356, %r1357;
	mul.lo.s32 	%r1359, %r1288, %r1358;
	mul.hi.u32 	%r1360, %r1288, %r1358;
	sub.s32 	%r1361, %r1322, %r1359;
	setp.lt.u32 	%p291, %r1322, %r1359;
	selp.u32 	%r1362, 1, 0, %p291;
	mul.lo.s32 	%r1363, %r1292, %r1358;
	add.s32 	%r1364, %r1363, %r1360;
	setp.lt.u32 	%p292, %r1364, %r1363;
	mul.hi.u32 	%r1365, %r1292, %r1358;
	selp.u32 	%r1366, 1, 0, %p292;
	add.s32 	%r1367, %r1365, %r1366;
	add.s32 	%r1368, %r1364, %r1362;
	sub.s32 	%r1369, %r1325, %r1368;
	setp.lt.u32 	%p293, %r1325, %r1368;
	setp.eq.s32 	%p294, %r1368, 0;
	selp.b32 	%r1370, %r1362, 0, %p294;
	selp.b32 	%r1371, 1, %r1370, %p293;
	mul.lo.s32 	%r1372, %r1297, %r1358;
	add.s32 	%r1373, %r1372, %r1367;
	setp.lt.u32 	%p295, %r1373, %r1372;
	mul.hi.u32 	%r1374, %r1297, %r1358;
	selp.u32 	%r1375, 1, 0, %p295;
	add.s32 	%r1376, %r1374, %r1375;
	add.s32 	%r1377, %r1373, %r1371;
	sub.s32 	%r1378, %r1330, %r1377;
	setp.lt.u32 	%p296, %r1330, %r1377;
	setp.eq.s32 	%p297, %r1377, 0;
	selp.b32 	%r1379, %r1371, 0, %p297;
	selp.b32 	%r1380, 1, %r1379, %p296;
	mul.lo.s32 	%r1381, %r29, %r1358;
	add.s32 	%r1382, %r1381, %r1376;
	setp.lt.u32 	%p298, %r1382, %r1381;
	mul.hi.u32 	%r1383, %r29, %r1358;
	selp.u32 	%r1384, 1, 0, %p298;
	add.s32 	%r1385, %r1383, %r1384;
	add.s32 	%r1386, %r1382, %r1380;
	sub.s32 	%r1387, %r1335, %r1386;
	setp.lt.u32 	%p299, %r1335, %r1386;
	setp.eq.s32 	%p300, %r1386, 0;
	selp.b32 	%r1388, %r1380, 0, %p300;
	selp.b32 	%r1389, 1, %r1388, %p299;
	mul.lo.s32 	%r1390, %r1306, %r1358;
	add.s32 	%r1391, %r1390, %r1385;
	setp.lt.u32 	%p301, %r1391, %r1390;
	mul.hi.u32 	%r1392, %r1306, %r1358;
	selp.u32 	%r1393, 1, 0, %p301;
	add.s32 	%r1394, %r1392, %r1393;
	add.s32 	%r1395, %r1391, %r1389;
	sub.s32 	%r1396, %r1340, %r1395;
	setp.lt.u32 	%p302, %r1340, %r1395;
	setp.eq.s32 	%p303, %r1395, 0;
	selp.b32 	%r1397, %r1389, 0, %p303;
	selp.b32 	%r1398, 1, %r1397, %p302;
	mul.lo.s32 	%r1399, %r30, %r1358;
	add.s32 	%r1400, %r1399, %r1394;
	setp.lt.u32 	%p304, %r1400, %r1399;
	mul.hi.u32 	%r1401, %r30, %r1358;
	selp.u32 	%r1402, 1, 0, %p304;
	add.s32 	%r1403, %r1401, %r1402;
	add.s32 	%r1404, %r1400, %r1398;
	sub.s32 	%r1405, %r1345, %r1404;
	setp.lt.u32 	%p305, %r1345, %r1404;
	setp.eq.s32 	%p306, %r1404, 0;
	selp.b32 	%r1406, %r1398, 0, %p306;
	selp.b32 	%r1407, 1, %r1406, %p305;
	mul.lo.s32 	%r1408, %r9, %r1358;
	add.s32 	%r1409, %r1408, %r1403;
	setp.lt.u32 	%p307, %r1409, %r1408;
	mul.hi.u32 	%r1410, %r9, %r1358;
	selp.u32 	%r1411, 1, 0, %p307;
	add.s32 	%r1412, %r1410, %r1411;
	add.s32 	%r1413, %r1409, %r1407;
	setp.gt.u32 	%p308, %r1413, %r1350;
	setp.eq.s32 	%p309, %r1413, 0;
	selp.b32 	%r1414, %r1407, 0, %p309;
	selp.b32 	%r1415, 1, %r1414, %p308;
	mad.lo.s32 	%r1416, %r1319, %r1358, %r1412;
	add.s32 	%r1417, %r1416, %r1415;
	sub.s32 	%r1418, %r1355, %r1417;
	ld.const.u32 	%r1419, [const_doubleNegativeGy+24];
	mul.lo.s32 	%r1420, %r1289, %r1419;
	mul.hi.u32 	%r1421, %r1289, %r1419;
	mul.lo.s32 	%r1422, %r1293, %r1419;
	add.s32 	%r1423, %r1422, %r1421;
	setp.lt.u32 	%p310, %r1423, %r1422;
	mul.hi.u32 	%r1424, %r1293, %r1419;
	selp.u32 	%r1425, 1, 0, %p310;
	add.s32 	%r1426, %r1424, %r1425;
	add.s32 	%r1427, %r1423, %r1361;
	mul.lo.s32 	%r1428, %r1298, %r1419;
	add.s32 	%r1429, %r1428, %r1426;
	setp.lt.u32 	%p311, %r1429, %r1428;
	mul.hi.u32 	%r1430, %r1298, %r1419;
	selp.u32 	%r1431, 1, 0, %p311;
	add.s32 	%r1432, %r1430, %r1431;
	add.s32 	%r1433, %r1429, %r1369;
	mul.lo.s32 	%r1434, %r1302, %r1419;
	add.s32 	%r1435, %r1434, %r1432;
	setp.lt.u32 	%p312, %r1435, %r1434;
	mul.hi.u32 	%r1436, %r1302, %r1419;
	selp.u32 	%r1437, 1, 0, %p312;
	add.s32 	%r1438, %r1436, %r1437;
	add.s32 	%r1439, %r1435, %r1378;
	mul.lo.s32 	%r1440, %r1307, %r1419;
	add.s32 	%r1441, %r1440, %r1438;
	setp.lt.u32 	%p313, %r1441, %r1440;
	mul.hi.u32 	%r1442, %r1307, %r1419;
	selp.u32 	%r1443, 1, 0, %p313;
	add.s32 	%r1444, %r1442, %r1443;
	add.s32 	%r1445, %r1441, %r1387;
	mul.lo.s32 	%r1446, %r1311, %r1419;
	add.s32 	%r1447, %r1446, %r1444;
	setp.lt.u32 	%p314, %r1447, %r1446;
	mul.hi.u32 	%r1448, %r1311, %r1419;
	selp.u32 	%r1449, 1, 0, %p314;
	add.s32 	%r1450, %r1448, %r1449;
	add.s32 	%r1451, %r1447, %r1396;
	mul.lo.s32 	%r1452, %r1315, %r1419;
	add.s32 	%r1453, %r1452, %r1450;
	setp.lt.u32 	%p315, %r1453, %r1452;
	mul.hi.u32 	%r1454, %r1315, %r1419;
	selp.u32 	%r1455, 1, 0, %p315;
	add.s32 	%r1456, %r1454, %r1455;
	add.s32 	%r1457, %r1453, %r1405;
	mul.lo.s32 	%r1458, %r1320, %r1419;
	add.s32 	%r1459, %r1458, %r1456;
	setp.lt.u32 	%p316, %r1459, %r1458;
	mul.hi.u32 	%r1460, %r1320, %r1419;
	selp.u32 	%r1461, 1, 0, %p316;
	add.s32 	%r1462, %r1460, %r1461;
	add.s32 	%r1463, %r1462, %r1418;
	setp.lt.u32 	%p317, %r1463, %r1462;
	mul.lo.s32 	%r1464, %r1288, %r1463;
	mul.hi.u32 	%r1465, %r1288, %r1463;
	sub.s32 	%r1466, %r1420, %r1464;
	setp.lt.u32 	%p318, %r1420, %r1464;
	selp.u32 	%r1467, 1, 0, %p318;
	mul.lo.s32 	%r1468, %r1292, %r1463;
	add.s32 	%r1469, %r1468, %r1465;
	setp.lt.u32 	%p319, %r1469, %r1468;
	mul.hi.u32 	%r1470, %r1292, %r1463;
	selp.u32 	%r1471, 1, 0, %p319;
	add.s32 	%r1472, %r1470, %r1471;
	selp.b32 	%r1473, -977, 0, %p317;
	add.s32 	%r1474, %r1473, %r1469;
	add.s32 	%r1475, %r1474, %r1467;
	sub.s32 	%r1476, %r1427, %r1475;
	setp.lt.u32 	%p320, %r1427, %r1475;
	setp.eq.s32 	%p321, %r1475, 0;
	selp.b32 	%r1477, %r1467, 0, %p321;
	selp.b32 	%r1478, 1, %r1477, %p320;
	mul.lo.s32 	%r1479, %r1297, %r1463;
	add.s32 	%r1480, %r1479, %r1472;
	setp.lt.u32 	%p322, %r1480, %r1479;
	mul.hi.u32 	%r1481, %r1297, %r1463;
	selp.u32 	%r1482, 1, 0, %p322;
	add.s32 	%r1483, %r1481, %r1482;
	selp.b32 	%r1484, -2, 0, %p317;
	add.s32 	%r1485, %r1484, %r1480;
	add.s32 	%r1486, %r1485, %r1478;
	sub.s32 	%r1487, %r1433, %r1486;
	setp.lt.u32 	%p323, %r1433, %r1486;
	setp.eq.s32 	%p324, %r1486, 0;
	selp.b32 	%r1488, %r1478, 0, %p324;
	selp.b32 	%r1489, 1, %r1488, %p323;
	mul.lo.s32 	%r1490, %r29, %r1463;
	add.s32 	%r1491, %r1490, %r1483;
	setp.lt.u32 	%p325, %r1491, %r1490;
	mul.hi.u32 	%r1492, %r29, %r1463;
	selp.u32 	%r1493, 1, 0, %p325;
	add.s32 	%r1494, %r1492, %r1493;
	selp.s32 	%r1495, -1, 0, %p317;
	add.s32 	%r1496, %r1491, %r1495;
	add.s32 	%r1497, %r1496, %r1489;
	sub.s32 	%r1498, %r1439, %r1497;
	setp.lt.u32 	%p326, %r1439, %r1497;
	setp.eq.s32 	%p327, %r1497, 0;
	selp.b32 	%r1499, %r1489, 0, %p327;
	selp.b32 	%r1500, 1, %r1499, %p326;
	mul.lo.s32 	%r1501, %r1306, %r1463;
	add.s32 	%r1502, %r1501, %r1494;
	setp.lt.u32 	%p328, %r1502, %r1501;
	mul.hi.u32 	%r1503, %r1306, %r1463;
	selp.u32 	%r1504, 1, 0, %p328;
	add.s32 	%r1505, %r1503, %r1504;
	add.s32 	%r1506, %r1502, %r1495;
	add.s32 	%r1507, %r1506, %r1500;
	sub.s32 	%r1508, %r1445, %r1507;
	setp.lt.u32 	%p329, %r1445, %r1507;
	setp.eq.s32 	%p330, %r1507, 0;
	selp.b32 	%r1509, %r1500, 0, %p330;
	selp.b32 	%r1510, 1, %r1509, %p329;
	mul.lo.s32 	%r1511, %r30, %r1463;
	add.s32 	%r1512, %r1511, %r1505;
	setp.lt.u32 	%p331, %r1512, %r1511;
	mul.hi.u32 	%r1513, %r30, %r1463;
	selp.u32 	%r1514, 1, 0, %p331;
	add.s32 	%r1515, %r1513, %r1514;
	add.s32 	%r1516, %r1512, %r1495;
	add.s32 	%r1517, %r1516, %r1510;
	sub.s32 	%r1518, %r1451, %r1517;
	setp.lt.u32 	%p332, %r1451, %r1517;
	setp.eq.s32 	%p333, %r1517, 0;
	selp.b32 	%r1519, %r1510, 0, %p333;
	selp.b32 	%r1520, 1, %r1519, %p332;
	mul.lo.s32 	%r1521, %r9, %r1463;
	add.s32 	%r1522, %r1521, %r1515;
	setp.lt.u32 	%p334, %r1522, %r1521;
	mul.hi.u32 	%r1523, %r9, %r1463;
	selp.u32 	%r1524, 1, 0, %p334;
	add.s32 	%r1525, %r1523, %r1524;
	add.s32 	%r1526, %r1522, %r1495;
	add.s32 	%r1527, %r1526, %r1520;
	setp.gt.u32 	%p335, %r1527, %r1457;
	setp.eq.s32 	%p336, %r1527, 0;
	selp.b32 	%r1528, %r1520, 0, %p336;
	selp.b32 	%r1529, 1, %r1528, %p335;
	mad.lo.s32 	%r1530, %r1319, %r1463, %r1525;
	add.s32 	%r1531, %r1530, %r1495;
	add.s32 	%r1532, %r1531, %r1529;
	add.s32 	%r1533, %r1350, %r1459;
	add.s32 	%r1534, %r1413, %r1532;
	sub.s32 	%r1535, %r1533, %r1534;
	ld.const.u32 	%r1536, [const_doubleNegativeGy+20];
	mul.lo.s32 	%r1537, %r1289, %r1536;
	mul.hi.u32 	%r1538, %r1289, %r1536;
	mul.lo.s32 	%r1539, %r1293, %r1536;
	add.s32 	%r1540, %r1539, %r1538;
	setp.lt.u32 	%p337, %r1540, %r1539;
	mul.hi.u32 	%r1541, %r1293, %r1536;
	selp.u32 	%r1542, 1, 0, %p337;
	add.s32 	%r1543, %r1541, %r1542;
	add.s32 	%r1544, %r1540, %r1466;
	mul.lo.s32 	%r1545, %r1298, %r1536;
	add.s32 	%r1546, %r1545, %r1543;
	setp.lt.u32 	%p338, %r1546, %r1545;
	mul.hi.u32 	%r1547, %r1298, %r1536;
	selp.u32 	%r1548, 1, 0, %p338;
	add.s32 	%r1549, %r1547, %r1548;
	add.s32 	%r1550, %r1546, %r1476;
	mul.lo.s32 	%r1551, %r1302, %r1536;
	add.s32 	%r1552, %r1551, %r1549;
	setp.lt.u32 	%p339, %r1552, %r1551;
	mul.hi.u32 	%r1553, %r1302, %r1536;
	selp.u32 	%r1554, 1, 0, %p339;
	add.s32 	%r1555, %r1553, %r1554;
	add.s32 	%r1556, %r1552, %r1487;
	mul.lo.s32 	%r1557, %r1307, %r1536;
	add.s32 	%r1558, %r1557, %r1555;
	setp.lt.u32 	%p340, %r1558, %r1557;
	mul.hi.u32 	%r1559, %r1307, %r1536;
	selp.u32 	%r1560, 1, 0, %p340;
	add.s32 	%r1561, %r1559, %r1560;
	add.s32 	%r1562, %r1558, %r1498;
	mul.lo.s32 	%r1563, %r1311, %r1536;
	add.s32 	%r1564, %r1563, %r1561;
	setp.lt.u32 	%p341, %r1564, %r1563;
	mul.hi.u32 	%r1565, %r1311, %r1536;
	selp.u32 	%r1566, 1, 0, %p341;
	add.s32 	%r1567, %r1565, %r1566;
	add.s32 	%r1568, %r1564, %r1508;
	mul.lo.s32 	%r1569, %r1315, %r1536;
	add.s32 	%r1570, %r1569, %r1567;
	setp.lt.u32 	%p342, %r1570, %r1569;
	mul.hi.u32 	%r1571, %r1315, %r1536;
	selp.u32 	%r1572, 1, 0, %p342;
	add.s32 	%r1573, %r1571, %r1572;
	add.s32 	%r1574, %r1570, %r1518;
	mul.lo.s32 	%r1575, %r1320, %r1536;
	add.s32 	%r1576, %r1575, %r1573;
	setp.lt.u32 	%p343, %r1576, %r1575;
	mul.hi.u32 	%r1577, %r1320, %r1536;
	selp.u32 	%r1578, 1, 0, %p343;
	add.s32 	%r1579, %r1577, %r1578;
	add.s32 	%r1580, %r1579, %r1535;
	setp.lt.u32 	%p344, %r1580, %r1579;
	mul.lo.s32 	%r1581, %r1288, %r1580;
	mul.hi.u32 	%r1582, %r1288, %r1580;
	sub.s32 	%r1583, %r1537, %r1581;
	setp.lt.u32 	%p345, %r1537, %r1581;
	selp.u32 	%r1584, 1, 0, %p345;
	mul.lo.s32 	%r1585, %r1292, %r1580;
	add.s32 	%r1586, %r1585, %r1582;
	setp.lt.u32 	%p346, %r1586, %r1585;
	mul.hi.u32 	%r1587, %r1292, %r1580;
	selp.u32 	%r1588, 1, 0, %p346;
	add.s32 	%r1589, %r1587, %r1588;
	selp.b32 	%r1590, -977, 0, %p344;
	add.s32 	%r1591, %r1590, %r1586;
	add.s32 	%r1592, %r1591, %r1584;
	sub.s32 	%r1593, %r1544, %r1592;
	setp.lt.u32 	%p347, %r1544, %r1592;
	setp.eq.s32 	%p348, %r1592, 0;
	selp.b32 	%r1594, %r1584, 0, %p348;
	selp.b32 	%r1595, 1, %r1594, %p347;
	mul.lo.s32 	%r1596, %r1297, %r1580;
	add.s32 	%r1597, %r1596, %r1589;
	setp.lt.u32 	%p349, %r1597, %r1596;
	mul.hi.u32 	%r1598, %r1297, %r1580;
	selp.u32 	%r1599, 1, 0, %p349;
	add.s32 	%r1600, %r1598, %r1599;
	selp.b32 	%r1601, -2, 0, %p344;
	add.s32 	%r1602, %r1601, %r1597;
	add.s32 	%r1603, %r1602, %r1595;
	sub.s32 	%r1604, %r1550, %r1603;
	setp.lt.u32 	%p350, %r1550, %r1603;
	setp.eq.s32 	%p351, %r1603, 0;
	selp.b32 	%r1605, %r1595, 0, %p351;
	selp.b32 	%r1606, 1, %r1605, %p350;
	mul.lo.s32 	%r1607, %r29, %r1580;
	add.s32 	%r1608, %r1607, %r1600;
	setp.lt.u32 	%p352, %r1608, %r1607;
	mul.hi.u32 	%r1609, %r29, %r1580;
	selp.u32 	%r1610, 1, 0, %p352;
	add.s32 	%r1611, %r1609, %r1610;
	selp.s32 	%r1612, -1, 0, %p344;
	add.s32 	%r1613, %r1608, %r1612;
	add.s32 	%r1614, %r1613, %r1606;
	sub.s32 	%r1615, %r1556, %r1614;
	setp.lt.u32 	%p353, %r1556, %r1614;
	setp.eq.s32 	%p354, %r1614, 0;
	selp.b32 	%r1616, %r1606, 0, %p354;
	selp.b32 	%r1617, 1, %r1616, %p353;
	mul.lo.s32 	%r1618, %r1306, %r1580;
	add.s32 	%r1619, %r1618, %r1611;
	setp.lt.u32 	%p355, %r1619, %r1618;
	mul.hi.u32 	%r1620, %r1306, %r1580;
	selp.u32 	%r1621, 1, 0, %p355;
	add.s32 	%r1622, %r1620, %r1621;
	add.s32 	%r1623, %r1619, %r1612;
	add.s32 	%r1624, %r1623, %r1617;
	sub.s32 	%r1625, %r1562, %r1624;
	setp.lt.u32 	%p356, %r1562, %r1624;
	setp.eq.s32 	%p357, %r1624, 0;
	selp.b32 	%r1626, %r1617, 0, %p357;
	selp.b32 	%r1627, 1, %r1626, %p356;
	mul.lo.s32 	%r1628, %r30, %r1580;
	add.s32 	%r1629, %r1628, %r1622;
	setp.lt.u32 	%p358, %r1629, %r1628;
	mul.hi.u32 	%r1630, %r30, %r1580;
	selp.u32 	%r1631, 1, 0, %p358;
	add.s32 	%r1632, %r1630, %r1631;
	add.s32 	%r1633, %r1629, %r1612;
	add.s32 	%r1634, %r1633, %r1627;
	sub.s32 	%r1635, %r1568, %r1634;
	setp.lt.u32 	%p359, %r1568, %r1634;
	setp.eq.s32 	%p360, %r1634, 0;
	selp.b32 	%r1636, %r1627, 0, %p360;
	selp.b32 	%r1637, 1, %r1636, %p359;
	mul.lo.s32 	%r1638, %r9, %r1580;
	add.s32 	%r1639, %r1638, %r1632;
	setp.lt.u32 	%p361, %r1639, %r1638;
	mul.hi.u32 	%r1640, %r9, %r1580;
	selp.u32 	%r1641, 1, 0, %p361;
	add.s32 	%r1642, %r1640, %r1641;
	add.s32 	%r1643, %r1639, %r1612;
	add.s32 	%r1644, %r1643, %r1637;
	setp.gt.u32 	%p362, %r1644, %r1574;
	setp.eq.s32 	%p363, %r1644, 0;
	selp.b32 	%r1645, %r1637, 0, %p363;
	selp.b32 	%r1646, 1, %r1645, %p362;
	mad.lo.s32 	%r1647, %r1319, %r1580, %r1642;
	add.s32 	%r1648, %r1647, %r1612;
	add.s32 	%r1649, %r1648, %r1646;
	add.s32 	%r1650, %r1457, %r1576;
	add.s32 	%r1651, %r1527, %r1649;
	sub.s32 	%r1652, %r1650, %r1651;
	ld.const.u32 	%r1653, [const_doubleNegativeGy+16];
	mul.lo.s32 	%r1654, %r1289, %r1653;
	mul.hi.u32 	%r1655, %r1289, %r1653;
	mul.lo.s32 	%r1656, %r1293, %r1653;
	add.s32 	%r1657, %r1656, %r1655;
	setp.lt.u32 	%p364, %r1657, %r1656;
	mul.hi.u32 	%r1658, %r1293, %r1653;
	selp.u32 	%r1659, 1, 0, %p364;
	add.s32 	%r1660, %r1658, %r1659;
	add.s32 	%r1661, %r1657, %r1583;
	mul.lo.s32 	%r1662, %r1298, %r1653;
	add.s32 	%r1663, %r1662, %r1660;
	setp.lt.u32 	%p365, %r1663, %r1662;
	mul.hi.u32 	%r1664, %r1298, %r1653;
	selp.u32 	%r1665, 1, 0, %p365;
	add.s32 	%r1666, %r1664, %r1665;
	add.s32 	%r1667, %r1663, %r1593;
	mul.lo.s32 	%r1668, %r1302, %r1653;
	add.s32 	%r1669, %r1668, %r1666;
	setp.lt.u32 	%p366, %r1669, %r1668;
	mul.hi.u32 	%r1670, %r1302, %r1653;
	selp.u32 	%r1671, 1, 0, %p366;
	add.s32 	%r1672, %r1670, %r1671;
	add.s32 	%r1673, %r1669, %r1604;
	mul.lo.s32 	%r1674, %r1307, %r1653;
	add.s32 	%r1675, %r1674, %r1672;
	setp.lt.u32 	%p367, %r1675, %r1674;
	mul.hi.u32 	%r1676, %r1307, %r1653;
	selp.u32 	%r1677, 1, 0, %p367;
	add.s32 	%r1678, %r1676, %r1677;
	add.s32 	%r1679, %r1675, %r1615;
	mul.lo.s32 	%r1680, %r1311, %r1653;
	add.s32 	%r1681, %r1680, %r1678;
	setp.lt.u32 	%p368, %r1681, %r1680;
	mul.hi.u32 	%r1682, %r1311, %r1653;
	selp.u32 	%r1683, 1, 0, %p368;
	add.s32 	%r1684, %r1682, %r1683;
	add.s32 	%r1685, %r1681, %r1625;
	mul.lo.s32 	%r1686, %r1315, %r1653;
	add.s32 	%r1687, %r1686, %r1684;
	setp.lt.u32 	%p369, %r1687, %r1686;
	mul.hi.u32 	%r1688, %r1315, %r1653;
	selp.u32 	%r1689, 1, 0, %p369;
	add.s32 	%r1690, %r1688, %r1689;
	add.s32 	%r1691, %r1687, %r1635;
	mul.lo.s32 	%r1692, %r1320, %r1653;
	add.s32 	%r1693, %r1692, %r1690;
	setp.lt.u32 	%p370, %r1693, %r1692;
	mul.hi.u32 	%r1694, %r1320, %r1653;
	selp.u32 	%r1695, 1, 0, %p370;
	add.s32 	%r1696, %r1694, %r1695;
	add.s32 	%r1697, %r1696, %r1652;
	setp.lt.u32 	%p371, %r1697, %r1696;
	mul.lo.s32 	%r1698, %r1288, %r1697;
	mul.hi.u32 	%r1699, %r1288, %r1697;
	sub.s32 	%r1700, %r1654, %r1698;
	setp.lt.u32 	%p372, %r1654, %r1698;
	selp.u32 	%r1701, 1, 0, %p372;
	mul.lo.s32 	%r1702, %r1292, %r1697;
	add.s32 	%r1703, %r1702, %r1699;
	setp.lt.u32 	%p373, %r1703, %r1702;
	mul.hi.u32 	%r1704, %r1292, %r1697;
	selp.u32 	%r1705, 1, 0, %p373;
	add.s32 	%r1706, %r1704, %r1705;
	selp.b32 	%r1707, -977, 0, %p371;
	add.s32 	%r1708, %r1707, %r1703;
	add.s32 	%r1709, %r1708, %r1701;
	sub.s32 	%r1710, %r1661, %r1709;
	setp.lt.u32 	%p374, %r1661, %r1709;
	setp.eq.s32 	%p375, %r1709, 0;
	selp.b32 	%r1711, %r1701, 0, %p375;
	selp.b32 	%r1712, 1, %r1711, %p374;
	mul.lo.s32 	%r1713, %r1297, %r1697;
	add.s32 	%r1714, %r1713, %r1706;
	setp.lt.u32 	%p376, %r1714, %r1713;
	mul.hi.u32 	%r1715, %r1297, %r1697;
	selp.u32 	%r1716, 1, 0, %p376;
	add.s32 	%r1717, %r1715, %r1716;
	selp.b32 	%r1718, -2, 0, %p371;
	add.s32 	%r1719, %r1718, %r1714;
	add.s32 	%r1720, %r1719, %r1712;
	sub.s32 	%r1721, %r1667, %r1720;
	setp.lt.u32 	%p377, %r1667, %r1720;
	setp.eq.s32 	%p378, %r1720, 0;
	selp.b32 	%r1722, %r1712, 0, %p378;
	selp.b32 	%r1723, 1, %r1722, %p377;
	mul.lo.s32 	%r1724, %r29, %r1697;
	add.s32 	%r1725, %r1724, %r1717;
	setp.lt.u32 	%p379, %r1725, %r1724;
	mul.hi.u32 	%r1726, %r29, %r1697;
	selp.u32 	%r1727, 1, 0, %p379;
	add.s32 	%r1728, %r1726, %r1727;
	selp.s32 	%r1729, -1, 0, %p371;
	add.s32 	%r1730, %r1725, %r1729;
	add.s32 	%r1731, %r1730, %r1723;
	sub.s32 	%r1732, %r1673, %r1731;
	setp.lt.u32 	%p380, %r1673, %r1731;
	setp.eq.s32 	%p381, %r1731, 0;
	selp.b32 	%r1733, %r1723, 0, %p381;
	selp.b32 	%r1734, 1, %r1733, %p380;
	mul.lo.s32 	%r1735, %r1306, %r1697;
	add.s32 	%r1736, %r1735, %r1728;
	setp.lt.u32 	%p382, %r1736, %r1735;
	mul.hi.u32 	%r1737, %r1306, %r1697;
	selp.u32 	%r1738, 1, 0, %p382;
	add.s32 	%r1739, %r1737, %r1738;
	add.s32 	%r1740, %r1736, %r1729;
	add.s32 	%r1741, %r1740, %r1734;
	sub.s32 	%r1742, %r1679, %r1741;
	setp.lt.u32 	%p383, %r1679, %r1741;
	setp.eq.s32 	%p384, %r1741, 0;
	selp.b32 	%r1743, %r1734, 0, %p384;
	selp.b32 	%r1744, 1, %r1743, %p383;
	mul.lo.s32 	%r1745, %r30, %r1697;
	add.s32 	%r1746, %r1745, %r1739;
	setp.lt.u32 	%p385, %r1746, %r1745;
	mul.hi.u32 	%r1747, %r30, %r1697;
	selp.u32 	%r1748, 1, 0, %p385;
	add.s32 	%r1749, %r1747, %r1748;
	add.s32 	%r1750, %r1746, %r1729;
	add.s32 	%r1751, %r1750, %r1744;
	sub.s32 	%r1752, %r1685, %r1751;
	setp.lt.u32 	%p386, %r1685, %r1751;
	setp.eq.s32 	%p387, %r1751, 0;
	selp.b32 	%r1753, %r1744, 0, %p387;
	selp.b32 	%r1754, 1, %r1753, %p386;
	mul.lo.s32 	%r1755, %r9, %r1697;
	add.s32 	%r1756, %r1755, %r1749;
	setp.lt.u32 	%p388, %r1756, %r1755;
	mul.hi.u32 	%r1757, %r9, %r1697;
	selp.u32 	%r1758, 1, 0, %p388;
	add.s32 	%r1759, %r1757, %r1758;
	add.s32 	%r1760, %r1756, %r1729;
	add.s32 	%r1761, %r1760, %r1754;
	setp.gt.u32 	%p389, %r1761, %r1691;
	setp.eq.s32 	%p390, %r1761, 0;
	selp.b32 	%r1762, %r1754, 0, %p390;
	selp.b32 	%r1763, 1, %r1762, %p389;
	mad.lo.s32 	%r1764, %r1319, %r1697, %r1759;
	add.s32 	%r1765, %r1764, %r1729;
	add.s32 	%r1766, %r1765, %r1763;
	add.s32 	%r1767, %r1574, %r1693;
	add.s32 	%r1768, %r1644, %r1766;
	sub.s32 	%r1769, %r1767, %r1768;
	ld.const.u32 	%r1770, [const_doubleNegativeGy+12];
	mul.lo.s32 	%r1771, %r1289, %r1770;
	mul.hi.u32 	%r1772, %r1289, %r1770;
	mul.lo.s32 	%r1773, %r1293, %r1770;
	add.s32 	%r1774, %r1773, %r1772;
	setp.lt.u32 	%p391, %r1774, %r1773;
	mul.hi.u32 	%r1775, %r1293, %r1770;
	selp.u32 	%r1776, 1, 0, %p391;
	add.s32 	%r1777, %r1775, %r1776;
	add.s32 	%r1778, %r1774, %r1700;
	mul.lo.s32 	%r1779, %r1298, %r1770;
	add.s32 	%r1780, %r1779, %r1777;
	setp.lt.u32 	%p392, %r1780, %r1779;
	mul.hi.u32 	%r1781, %r1298, %r1770;
	selp.u32 	%r1782, 1, 0, %p392;
	add.s32 	%r1783, %r1781, %r1782;
	add.s32 	%r1784, %r1780, %r1710;
	mul.lo.s32 	%r1785, %r1302, %r1770;
	add.s32 	%r1786, %r1785, %r1783;
	setp.lt.u32 	%p393, %r1786, %r1785;
	mul.hi.u32 	%r1787, %r1302, %r1770;
	selp.u32 	%r1788, 1, 0, %p393;
	add.s32 	%r1789, %r1787, %r1788;
	add.s32 	%r1790, %r1786, %r1721;
	mul.lo.s32 	%r1791, %r1307, %r1770;
	add.s32 	%r1792, %r1791, %r1789;
	setp.lt.u32 	%p394, %r1792, %r1791;
	mul.hi.u32 	%r1793, %r1307, %r1770;
	selp.u32 	%r1794, 1, 0, %p394;
	add.s32 	%r1795, %r1793, %r1794;
	add.s32 	%r1796, %r1792, %r1732;
	mul.lo.s32 	%r1797, %r1311, %r1770;
	add.s32 	%r1798, %r1797, %r1795;
	setp.lt.u32 	%p395, %r1798, %r1797;
	mul.hi.u32 	%r1799, %r1311, %r1770;
	selp.u32 	%r1800, 1, 0, %p395;
	add.s32 	%r1801, %r1799, %r1800;
	add.s32 	%r1802, %r1798, %r1742;
	mul.lo.s32 	%r1803, %r1315, %r1770;
	add.s32 	%r1804, %r1803, %r1801;
	setp.lt.u32 	%p396, %r1804, %r1803;
	mul.hi.u32 	%r1805, %r1315, %r1770;
	selp.u32 	%r1806, 1, 0, %p396;
	add.s32 	%r1807, %r1805, %r1806;
	add.s32 	%r1808, %r1804, %r1752;
	mul.lo.s32 	%r1809, %r1320, %r1770;
	add.s32 	%r1810, %r1809, %r1807;
	setp.lt.u32 	%p397, %r1810, %r1809;
	mul.hi.u32 	%r1811, %r1320, %r1770;
	selp.u32 	%r1812, 1, 0, %p397;
	add.s32 	%r1813, %r1811, %r1812;
	add.s32 	%r1814, %r1813, %r1769;
	setp.lt.u32 	%p398, %r1814, %r1813;
	mul.lo.s32 	%r1815, %r1288, %r1814;
	mul.hi.u32 	%r1816, %r1288, %r1814;
	sub.s32 	%r1817, %r1771, %r1815;
	setp.lt.u32 	%p399, %r1771, %r1815;
	selp.u32 	%r1818, 1, 0, %p399;
	mul.lo.s32 	%r1819, %r1292, %r1814;
	add.s32 	%r1820, %r1819, %r1816;
	setp.lt.u32 	%p400, %r1820, %r1819;
	mul.hi.u32 	%r1821, %r1292, %r1814;
	selp.u32 	%r1822, 1, 0, %p400;
	add.s32 	%r1823, %r1821, %r1822;
	selp.b32 	%r1824, -977, 0, %p398;
	add.s32 	%r1825, %r1824, %r1820;
	add.s32 	%r1826, %r1825, %r1818;
	sub.s32 	%r1827, %r1778, %r1826;
	setp.lt.u32 	%p401, %r1778, %r1826;
	setp.eq.s32 	%p402, %r1826, 0;
	selp.b32 	%r1828, %r1818, 0, %p402;
	selp.b32 	%r1829, 1, %r1828, %p401;
	mul.lo.s32 	%r1830, %r1297, %r1814;
	add.s32 	%r1831, %r1830, %r1823;
	setp.lt.u32 	%p403, %r1831, %r1830;
	mul.hi.u32 	%r1832, %r1297, %r1814;
	selp.u32 	%r1833, 1, 0, %p403;
	add.s32 	%r1834, %r1832, %r1833;
	selp.b32 	%r1835, -2, 0, %p398;
	add.s32 	%r1836, %r1835, %r1831;
	add.s32 	%r1837, %r1836, %r1829;
	sub.s32 	%r1838, %r1784, %r1837;
	setp.lt.u32 	%p404, %r1784, %r1837;
	setp.eq.s32 	%p405, %r1837, 0;
	selp.b32 	%r1839, %r1829, 0, %p405;
	selp.b32 	%r1840, 1, %r1839, %p404;
	mul.lo.s32 	%r1841, %r29, %r1814;
	add.s32 	%r1842, %r1841, %r1834;
	setp.lt.u32 	%p406, %r1842, %r1841;
	mul.hi.u32 	%r1843, %r29, %r1814;
	selp.u32 	%r1844, 1, 0, %p406;
	add.s32 	%r1845, %r1843, %r1844;
	selp.s32 	%r1846, -1, 0, %p398;
	add.s32 	%r1847, %r1842, %r1846;
	add.s32 	%r1848, %r1847, %r1840;
	sub.s32 	%r1849, %r1790, %r1848;
	setp.lt.u32 	%p407, %r1790, %r1848;
	setp.eq.s32 	%p408, %r1848, 0;
	selp.b32 	%r1850, %r1840, 0, %p408;
	selp.b32 	%r1851, 1, %r1850, %p407;
	mul.lo.s32 	%r1852, %r1306, %r1814;
	add.s32 	%r1853, %r1852, %r1845;
	setp.lt.u32 	%p409, %r1853, %r1852;
	mul.hi.u32 	%r1854, %r1306, %r1814;
	selp.u32 	%r1855, 1, 0, %p409;
	add.s32 	%r1856, %r1854, %r1855;
	add.s32 	%r1857, %r1853, %r1846;
	add.s32 	%r1858, %r1857, %r1851;
	sub.s32 	%r1859, %r1796, %r1858;
	setp.lt.u32 	%p410, %r1796, %r1858;
	setp.eq.s32 	%p411, %r1858, 0;
	selp.b32 	%r1860, %r1851, 0, %p411;
	selp.b32 	%r1861, 1, %r1860, %p410;
	mul.lo.s32 	%r1862, %r30, %r1814;
	add.s32 	%r1863, %r1862, %r1856;
	setp.lt.u32 	%p412, %r1863, %r1862;
	mul.hi.u32 	%r1864, %r30, %r1814;
	selp.u32 	%r1865, 1, 0, %p412;
	add.s32 	%r1866, %r1864, %r1865;
	add.s32 	%r1867, %r1863, %r1846;
	add.s32 	%r1868, %r1867, %r1861;
	sub.s32 	%r1869, %r1802, %r1868;
	setp.lt.u32 	%p413, %r1802, %r1868;
	setp.eq.s32 	%p414, %r1868, 0;
	selp.b32 	%r1870, %r1861, 0, %p414;
	selp.b32 	%r1871, 1, %r1870, %p413;
	mul.lo.s32 	%r1872, %r9, %r1814;
	add.s32 	%r1873, %r1872, %r1866;
	setp.lt.u32 	%p415, %r1873, %r1872;
	mul.hi.u32 	%r1874, %r9, %r1814;
	selp.u32 	%r1875, 1, 0, %p415;
	add.s32 	%r1876, %r1874, %r1875;
	add.s32 	%r1877, %r1873, %r1846;
	add.s32 	%r1878, %r1877, %r1871;
	setp.gt.u32 	%p416, %r1878, %r1808;
	setp.eq.s32 	%p417, %r1878, 0;
	selp.b32 	%r1879, %r1871, 0, %p417;
	selp.b32 	%r1880, 1, %r1879, %p416;
	mad.lo.s32 	%r1881, %r1319, %r1814, %r1876;
	add.s32 	%r1882, %r1881, %r1846;
	add.s32 	%r1883, %r1882, %r1880;
	add.s32 	%r1884, %r1691, %r1810;
	add.s32 	%r1885, %r1761, %r1883;
	sub.s32 	%r1886, %r1884, %r1885;
	ld.const.u32 	%r1887, [const_doubleNegativeGy+8];
	mul.lo.s32 	%r1888, %r1289, %r1887;
	mul.hi.u32 	%r1889, %r1289, %r1887;
	mul.lo.s32 	%r1890, %r1293, %r1887;
	add.s32 	%r1891, %r1890, %r1889;
	setp.lt.u32 	%p418, %r1891, %r1890;
	mul.hi.u32 	%r1892, %r1293, %r1887;
	selp.u32 	%r1893, 1, 0, %p418;
	add.s32 	%r1894, %r1892, %r1893;
	add.s32 	%r1895, %r1891, %r1817;
	mul.lo.s32 	%r1896, %r1298, %r1887;
	add.s32 	%r1897, %r1896, %r1894;
	setp.lt.u32 	%p419, %r1897, %r1896;
	mul.hi.u32 	%r1898, %r1298, %r1887;
	selp.u32 	%r1899, 1, 0, %p419;
	add.s32 	%r1900, %r1898, %r1899;
	add.s32 	%r1901, %r1897, %r1827;
	mul.lo.s32 	%r1902, %r1302, %r1887;
	add.s32 	%r1903, %r1902, %r1900;
	setp.lt.u32 	%p420, %r1903, %r1902;
	mul.hi.u32 	%r1904, %r1302, %r1887;
	selp.u32 	%r1905, 1, 0, %p420;
	add.s32 	%r1906, %r1904, %r1905;
	add.s32 	%r1907, %r1903, %r1838;
	mul.lo.s32 	%r1908, %r1307, %r1887;
	add.s32 	%r1909, %r1908, %r1906;
	setp.lt.u32 	%p421, %r1909, %r1908;
	mul.hi.u32 	%r1910, %r1307, %r1887;
	selp.u32 	%r1911, 1, 0, %p421;
	add.s32 	%r1912, %r1910, %r1911;
	add.s32 	%r1913, %r1909, %r1849;
	mul.lo.s32 	%r1914, %r1311, %r1887;
	add.s32 	%r1915, %r1914, %r1912;
	setp.lt.u32 	%p422, %r1915, %r1914;
	mul.hi.u32 	%r1916, %r1311, %r1887;
	selp.u32 	%r1917, 1, 0, %p422;
	add.s32 	%r1918, %r1916, %r1917;
	add.s32 	%r1919, %r1915, %r1859;
	mul.lo.s32 	%r1920, %r1315, %r1887;
	add.s32 	%r1921, %r1920, %r1918;
	setp.lt.u32 	%p423, %r1921, %r1920;
	mul.hi.u32 	%r1922, %r1315, %r1887;
	selp.u32 	%r1923, 1, 0, %p423;
	add.s32 	%r1924, %r1922, %r1923;
	add.s32 	%r1925, %r1921, %r1869;
	mul.lo.s32 	%r1926, %r1320, %r1887;
	add.s32 	%r1927, %r1926, %r1924;
	setp.lt.u32 	%p424, %r1927, %r1926;
	mul.hi.u32 	%r1928, %r1320, %r1887;
	selp.u32 	%r1929, 1, 0, %p424;
	add.s32 	%r1930, %r1928, %r1929;
	add.s32 	%r1931, %r1930, %r1886;
	setp.lt.u32 	%p425, %r1931, %r1930;
	mul.lo.s32 	%r1932, %r1288, %r1931;
	mul.hi.u32 	%r1933, %r1288, %r1931;
	sub.s32 	%r1934, %r1888, %r1932;
	setp.lt.u32 	%p426, %r1888, %r1932;
	selp.u32 	%r1935, 1, 0, %p426;
	mul.lo.s32 	%r1936, %r1292, %r1931;
	add.s32 	%r1937, %r1936, %r1933;
	setp.lt.u32 	%p427, %r1937, %r1936;
	mul.hi.u32 	%r1938, %r1292, %r1931;
	selp.u32 	%r1939, 1, 0, %p427;
	add.s32 	%r1940, %r1938, %r1939;
	selp.b32 	%r1941, -977, 0, %p425;
	add.s32 	%r1942, %r1941, %r1937;
	add.s32 	%r1943, %r1942, %r1935;
	sub.s32 	%r1944, %r1895, %r1943;
	setp.lt.u32 	%p428, %r1895, %r1943;
	setp.eq.s32 	%p429, %r1943, 0;
	selp.b32 	%r1945, %r1935, 0, %p429;
	selp.b32 	%r1946, 1, %r1945, %p428;
	mul.lo.s32 	%r1947, %r1297, %r1931;
	add.s32 	%r1948, %r1947, %r1940;
	setp.lt.u32 	%p430, %r1948, %r1947;
	mul.hi.u32 	%r1949, %r1297, %r1931;
	selp.u32 	%r1950, 1, 0, %p430;
	add.s32 	%r1951, %r1949, %r1950;
	selp.b32 	%r1952, -2, 0, %p425;
	add.s32 	%r1953, %r1952, %r1948;
	add.s32 	%r1954, %r1953, %r1946;
	sub.s32 	%r1955, %r1901, %r1954;
	setp.lt.u32 	%p431, %r1901, %r1954;
	setp.eq.s32 	%p432, %r1954, 0;
	selp.b32 	%r1956, %r1946, 0, %p432;
	selp.b32 	%r1957, 1, %r1956, %p431;
	mul.lo.s32 	%r1958, %r29, %r1931;
	add.s32 	%r1959, %r1958, %r1951;
	setp.lt.u32 	%p433, %r1959, %r1958;
	mul.hi.u32 	%r1960, %r29, %r1931;
	selp.u32 	%r1961, 1, 0, %p433;
	add.s32 	%r1962, %r1960, %r1961;
	selp.s32 	%r1963, -1, 0, %p425;
	add.s32 	%r1964, %r1959, %r1963;
	add.s32 	%r1965, %r1964, %r1957;
	sub.s32 	%r1966, %r1907, %r1965;
	setp.lt.u32 	%p434, %r1907, %r1965;
	setp.eq.s32 	%p435, %r1965, 0;
	selp.b32 	%r1967, %r1957, 0, %p435;
	selp.b32 	%r1968, 1, %r1967, %p434;
	mul.lo.s32 	%r1969, %r1306, %r1931;
	add.s32 	%r1970, %r1969, %r1962;
	setp.lt.u32 	%p436, %r1970, %r1969;
	mul.hi.u32 	%r1971, %r1306, %r1931;
	selp.u32 	%r1972, 1, 0, %p436;
	add.s32 	%r1973, %r1971, %r1972;
	add.s32 	%r1974, %r1970, %r1963;
	add.s32 	%r1975, %r1974, %r1968;
	sub.s32 	%r1976, %r1913, %r1975;
	setp.lt.u32 	%p437, %r1913, %r1975;
	setp.eq.s32 	%p438, %r1975, 0;
	selp.b32 	%r1977, %r1968, 0, %p438;
	selp.b32 	%r1978, 1, %r1977, %p437;
	mul.lo.s32 	%r1979, %r30, %r1931;
	add.s32 	%r1980, %r1979, %r1973;
	setp.lt.u32 	%p439, %r1980, %r1979;
	mul.hi.u32 	%r1981, %r30, %r1931;
	selp.u32 	%r1982, 1, 0, %p439;
	add.s32 	%r1983, %r1981, %r1982;
	add.s32 	%r1984, %r1980, %r1963;
	add.s32 	%r1985, %r1984, %r1978;
	sub.s32 	%r1986, %r1919, %r1985;
	setp.lt.u32 	%p440, %r1919, %r1985;
	setp.eq.s32 	%p441, %r1985, 0;
	selp.b32 	%r1987, %r1978, 0, %p441;
	selp.b32 	%r1988, 1, %r1987, %p440;
	mul.lo.s32 	%r1989, %r9, %r1931;
	add.s32 	%r1990, %r1989, %r1983;
	setp.lt.u32 	%p442, %r1990, %r1989;
	mul.hi.u32 	%r1991, %r9, %r1931;
	selp.u32 	%r1992, 1, 0, %p442;
	add.s32 	%r1993, %r1991, %r1992;
	add.s32 	%r1994, %r1990, %r1963;
	add.s32 	%r1995, %r1994, %r1988;
	setp.gt.u32 	%p443, %r1995, %r1925;
	setp.eq.s32 	%p444, %r1995, 0;
	selp.b32 	%r1996, %r1988, 0, %p444;
	selp.b32 	%r1997, 1, %r1996, %p443;
	mad.lo.s32 	%r1998, %r1319, %r1931, %r1993;
	add.s32 	%r1999, %r1998, %r1963;
	add.s32 	%r2000, %r1999, %r1997;
	add.s32 	%r2001, %r1808, %r1927;
	add.s32 	%r2002, %r1878, %r2000;
	sub.s32 	%r2003, %r2001, %r2002;
	ld.const.u32 	%r2004, [const_doubleNegativeGy+4];
	mul.lo.s32 	%r2005, %r1289, %r2004;
	mul.hi.u32 	%r2006, %r1289, %r2004;
	mul.lo.s32 	%r2007, %r1293, %r2004;
	add.s32 	%r2008, %r2007, %r2006;
	setp.lt.u32 	%p445, %r2008, %r2007;
	mul.hi.u32 	%r2009, %r1293, %r2004;
	selp.u32 	%r2010, 1, 0, %p445;
	add.s32 	%r2011, %r2009, %r2010;
	add.s32 	%r2012, %r2008, %r1934;
	mul.lo.s32 	%r2013, %r1298, %r2004;
	add.s32 	%r2014, %r2013, %r2011;
	setp.lt.u32 	%p446, %r2014, %r2013;
	mul.hi.u32 	%r2015, %r1298, %r2004;
	selp.u32 	%r2016, 1, 0, %p446;
	add.s32 	%r2017, %r2015, %r2016;
	add.s32 	%r2018, %r2014, %r1944;
	mul.lo.s32 	%r2019, %r1302, %r2004;
	add.s32 	%r2020, %r2019, %r2017;
	setp.lt.u32 	%p447, %r2020, %r2019;
	mul.hi.u32 	%r2021, %r1302, %r2004;
	selp.u32 	%r2022, 1, 0, %p447;
	add.s32 	%r2023, %r2021, %r2022;
	add.s32 	%r2024, %r2020, %r1955;
	mul.lo.s32 	%r2025, %r1307, %r2004;
	add.s32 	%r2026, %r2025, %r2023;
	setp.lt.u32 	%p448, %r2026, %r2025;
	mul.hi.u32 	%r2027, %r1307, %r2004;
	selp.u32 	%r2028, 1, 0, %p448;
	add.s32 	%r2029, %r2027, %r2028;
	add.s32 	%r2030, %r2026, %r1966;
	mul.lo.s32 	%r2031, %r1311, %r2004;
	add.s32 	%r2032, %r2031, %r2029;
	setp.lt.u32 	%p449, %r2032, %r2031;
	mul.hi.u32 	%r2033, %r1311, %r2004;
	selp.u32 	%r2034, 1, 0, %p449;
	add.s32 	%r2035, %r2033, %r2034;
	add.s32 	%r2036, %r2032, %r1976;
	mul.lo.s32 	%r2037, %r1315, %r2004;
	add.s32 	%r2038, %r2037, %r2035;
	setp.lt.u32 	%p450, %r2038, %r2037;
	mul.hi.u32 	%r2039, %r1315, %r2004;
	selp.u32 	%r2040, 1, 0, %p450;
	add.s32 	%r2041, %r2039, %r2040;
	add.s32 	%r2042, %r2038, %r1986;
	mul.lo.s32 	%r2043, %r1320, %r2004;
	add.s32 	%r2044, %r2043, %r2041;
	setp.lt.u32 	%p451, %r2044, %r2043;
	mul.hi.u32 	%r2045, %r1320, %r2004;
	selp.u32 	%r2046, 1, 0, %p451;
	add.s32 	%r2047, %r2045, %r2046;
	add.s32 	%r2048, %r2047, %r2003;
	setp.lt.u32 	%p452, %r2048, %r2047;
	mul.lo.s32 	%r2049, %r1288, %r2048;
	mul.hi.u32 	%r2050, %r1288, %r2048;
	sub.s32 	%r2051, %r2005, %r2049;
	setp.lt.u32 	%p453, %r2005, %r2049;
	selp.u32 	%r2052, 1, 0, %p453;
	mul.lo.s32 	%r2053, %r1292, %r2048;
	add.s32 	%r2054, %r2053, %r2050;
	setp.lt.u32 	%p454, %r2054, %r2053;
	mul.hi.u32 	%r2055, %r1292, %r2048;
	selp.u32 	%r2056, 1, 0, %p454;
	add.s32 	%r2057, %r2055, %r2056;
	selp.b32 	%r2058, -977, 0, %p452;
	add.s32 	%r2059, %r2058, %r2054;
	add.s32 	%r2060, %r2059, %r2052;
	sub.s32 	%r2061, %r2012, %r2060;
	setp.lt.u32 	%p455, %r2012, %r2060;
	setp.eq.s32 	%p456, %r2060, 0;
	selp.b32 	%r2062, %r2052, 0, %p456;
	selp.b32 	%r2063, 1, %r2062, %p455;
	mul.lo.s32 	%r2064, %r1297, %r2048;
	add.s32 	%r2065, %r2064, %r2057;
	setp.lt.u32 	%p457, %r2065, %r2064;
	mul.hi.u32 	%r2066, %r1297, %r2048;
	selp.u32 	%r2067, 1, 0, %p457;
	add.s32 	%r2068, %r2066, %r2067;
	selp.b32 	%r2069, -2, 0, %p452;
	add.s32 	%r2070, %r2069, %r2065;
	add.s32 	%r2071, %r2070, %r2063;
	sub.s32 	%r2072, %r2018, %r2071;
	setp.lt.u32 	%p458, %r2018, %r2071;
	setp.eq.s32 	%p459, %r2071, 0;
	selp.b32 	%r2073, %r2063, 0, %p459;
	selp.b32 	%r2074, 1, %r2073, %p458;
	mul.lo.s32 	%r2075, %r29, %r2048;
	add.s32 	%r2076, %r2075, %r2068;
	setp.lt.u32 	%p460, %r2076, %r2075;
	mul.hi.u32 	%r2077, %r29, %r2048;
	selp.u32 	%r2078, 1, 0, %p460;
	add.s32 	%r2079, %r2077, %r2078;
	selp.s32 	%r2080, -1, 0, %p452;
	add.s32 	%r2081, %r2076, %r2080;
	add.s32 	%r2082, %r2081, %r2074;
	sub.s32 	%r2083, %r2024, %r2082;
	setp.lt.u32 	%p461, %r2024, %r2082;
	setp.eq.s32 	%p462, %r2082, 0;
	selp.b32 	%r2084, %r2074, 0, %p462;
	selp.b32 	%r2085, 1, %r2084, %p461;
	mul.lo.s32 	%r2086, %r1306, %r2048;
	add.s32 	%r2087, %r2086, %r2079;
	setp.lt.u32 	%p463, %r2087, %r2086;
	mul.hi.u32 	%r2088, %r1306, %r2048;
	selp.u32 	%r2089, 1, 0, %p463;
	add.s32 	%r2090, %r2088, %r2089;
	add.s32 	%r2091, %r2087, %r2080;
	add.s32 	%r2092, %r2091, %r2085;
	sub.s32 	%r2093, %r2030, %r2092;
	setp.lt.u32 	%p464, %r2030, %r2092;
	setp.eq.s32 	%p465, %r2092, 0;
	selp.b32 	%r2094, %r2085, 0, %p465;
	selp.b32 	%r2095, 1, %r2094, %p464;
	mul.lo.s32 	%r2096, %r30, %r2048;
	add.s32 	%r2097, %r2096, %r2090;
	setp.lt.u32 	%p466, %r2097, %r2096;
	mul.hi.u32 	%r2098, %r30, %r2048;
	selp.u32 	%r2099, 1, 0, %p466;
	add.s32 	%r2100, %r2098, %r2099;
	add.s32 	%r2101, %r2097, %r2080;
	add.s32 	%r2102, %r2101, %r2095;
	sub.s32 	%r2103, %r2036, %r2102;
	setp.lt.u32 	%p467, %r2036, %r2102;
	setp.eq.s32 	%p468, %r2102, 0;
	selp.b32 	%r2104, %r2095, 0, %p468;
	selp.b32 	%r2105, 1, %r2104, %p467;
	mul.lo.s32 	%r2106, %r9, %r2048;
	add.s32 	%r2107, %r2106, %r2100;
	setp.lt.u32 	%p469, %r2107, %r2106;
	mul.hi.u32 	%r2108, %r9, %r2048;
	selp.u32 	%r2109, 1, 0, %p469;
	add.s32 	%r2110, %r2108, %r2109;
	add.s32 	%r2111, %r2107, %r2080;
	add.s32 	%r2112, %r2111, %r2105;
	setp.gt.u32 	%p470, %r2112, %r2042;
	setp.eq.s32 	%p471, %r2112, 0;
	selp.b32 	%r2113, %r2105, 0, %p471;
	selp.b32 	%r2114, 1, %r2113, %p470;
	mad.lo.s32 	%r2115, %r1319, %r2048, %r2110;
	add.s32 	%r2116, %r2115, %r2080;
	add.s32 	%r2117, %r2116, %r2114;
	add.s32 	%r2118, %r1925, %r2044;
	add.s32 	%r2119, %r1995, %r2117;
	sub.s32 	%r2120, %r2118, %r2119;
	ld.const.u32 	%r2121, [const_doubleNegativeGy];
	mul.lo.s32 	%r2122, %r1289, %r2121;
	mul.hi.u32 	%r2123, %r1289, %r2121;
	mul.lo.s32 	%r2124, %r1293, %r2121;
	add.s32 	%r2125, %r2124, %r2123;
	setp.lt.u32 	%p472, %r2125, %r2124;
	mul.hi.u32 	%r2126, %r1293, %r2121;
	selp.u32 	%r2127, 1, 0, %p472;
	add.s32 	%r2128, %r2126, %r2127;
	add.s32 	%r2129, %r2125, %r2051;
	mul.lo.s32 	%r2130, %r1298, %r2121;
	add.s32 	%r2131, %r2130, %r2128;
	setp.lt.u32 	%p473, %r2131, %r2130;
	mul.hi.u32 	%r2132, %r1298, %r2121;
	selp.u32 	%r2133, 1, 0, %p473;
	add.s32 	%r2134, %r2132, %r2133;
	add.s32 	%r2135, %r2131, %r2061;
	mul.lo.s32 	%r2136, %r1302, %r2121;
	add.s32 	%r2137, %r2136, %r2134;
	setp.lt.u32 	%p474, %r2137, %r2136;
	mul.hi.u32 	%r2138, %r1302, %r2121;
	selp.u32 	%r2139, 1, 0, %p474;
	add.s32 	%r2140, %r2138, %r2139;
	add.s32 	%r2141, %r2137, %r2072;
	mul.lo.s32 	%r2142, %r1307, %r2121;
	add.s32 	%r2143, %r2142, %r2140;
	setp.lt.u32 	%p475, %r2143, %r2142;
	mul.hi.u32 	%r2144, %r1307, %r2121;
	selp.u32 	%r2145, 1, 0, %p475;
	add.s32 	%r2146, %r2144, %r2145;
	add.s32 	%r2147, %r2143, %r2083;
	mul.lo.s32 	%r2148, %r1311, %r2121;
	add.s32 	%r2149, %r2148, %r2146;
	setp.lt.u32 	%p476, %r2149, %r2148;
	mul.hi.u32 	%r2150, %r1311, %r2121;
	selp.u32 	%r2151, 1, 0, %p476;
	add.s32 	%r2152, %r2150, %r2151;
	add.s32 	%r2153, %r2149, %r2093;
	mul.lo.s32 	%r2154, %r1315, %r2121;
	add.s32 	%r2155, %r2154, %r2152;
	setp.lt.u32 	%p477, %r2155, %r2154;
	mul.hi.u32 	%r2156, %r1315, %r2121;
	selp.u32 	%r2157, 1, 0, %p477;
	add.s32 	%r2158, %r2156, %r2157;
	add.s32 	%r2159, %r2155, %r2103;
	mul.lo.s32 	%r2160, %r1320, %r2121;
	add.s32 	%r2161, %r2160, %r2158;
	setp.lt.u32 	%p478, %r2161, %r2160;
	mul.hi.u32 	%r2162, %r1320, %r2121;
	selp.u32 	%r2163, 1, 0, %p478;
	add.s32 	%r2164, %r2162, %r2163;
	add.s32 	%r2165, %r2164, %r2120;
	setp.lt.u32 	%p479, %r2165, %r2164;
	mul.lo.s32 	%r2166, %r1288, %r2165;
	mul.hi.u32 	%r2167, %r1288, %r2165;
	sub.s32 	%r4173, %r2122, %r2166;
	setp.lt.u32 	%p480, %r2122, %r2166;
	selp.u32 	%r2168, 1, 0, %p480;
	mul.lo.s32 	%r2169, %r1292, %r2165;
	add.s32 	%r2170, %r2169, %r2167;
	setp.lt.u32 	%p481, %r2170, %r2169;
	mul.hi.u32 	%r2171, %r1292, %r2165;
	selp.u32 	%r2172, 1, 0, %p481;
	add.s32 	%r2173, %r2171, %r2172;
	selp.b32 	%r2174, -977, 0, %p479;
	add.s32 	%r2175, %r2174, %r2170;
	add.s32 	%r2176, %r2175, %r2168;
	sub.s32 	%r4172, %r2129, %r2176;
	setp.lt.u32 	%p482, %r2129, %r2176;
	setp.eq.s32 	%p483, %r2176, 0;
	selp.b32 	%r2177, %r2168, 0, %p483;
	selp.b32 	%r2178, 1, %r2177, %p482;
	mul.lo.s32 	%r2179, %r1297, %r2165;
	add.s32 	%r2180, %r2179, %r2173;
	setp.lt.u32 	%p484, %r2180, %r2179;
	mul.hi.u32 	%r2181, %r1297, %r2165;
	selp.u32 	%r2182, 1, 0, %p484;
	add.s32 	%r2183, %r2181, %r2182;
	selp.b32 	%r2184, -2, 0, %p479;
	add.s32 	%r2185, %r2184, %r2180;
	add.s32 	%r2186, %r2185, %r2178;
	sub.s32 	%r4171, %r2135, %r2186;
	setp.lt.u32 	%p485, %r2135, %r2186;
	setp.eq.s32 	%p486, %r2186, 0;
	selp.b32 	%r2187, %r2178, 0, %p486;
	selp.b32 	%r2188, 1, %r2187, %p485;
	mul.lo.s32 	%r2189, %r29, %r2165;
	add.s32 	%r2190, %r2189, %r2183;
	setp.lt.u32 	%p487, %r2190, %r2189;
	mul.hi.u32 	%r2191, %r29, %r2165;
	selp.u32 	%r2192, 1, 0, %p487;
	add.s32 	%r2193, %r2191, %r2192;
	selp.s32 	%r2194, -1, 0, %p479;
	add.s32 	%r2195, %r2190, %r2194;
	add.s32 	%r2196, %r2195, %r2188;
	sub.s32 	%r4170, %r2141, %r2196;
	setp.lt.u32 	%p488, %r2141, %r2196;
	setp.eq.s32 	%p489, %r2196, 0;
	selp.b32 	%r2197, %r2188, 0, %p489;
	selp.b32 	%r2198, 1, %r2197, %p488;
	mul.lo.s32 	%r2199, %r1306, %r2165;
	add.s32 	%r2200, %r2199, %r2193;
	setp.lt.u32 	%p490, %r2200, %r2199;
	mul.hi.u32 	%r2201, %r1306, %r2165;
	selp.u32 	%r2202, 1, 0, %p490;
	add.s32 	%r2203, %r2201, %r2202;
	add.s32 	%r2204, %r2200, %r2194;
	add.s32 	%r2205, %r2204, %r2198;
	sub.s32 	%r4169, %r2147, %r2205;
	setp.lt.u32 	%p491, %r2147, %r2205;
	setp.eq.s32 	%p492, %r2205, 0;
	selp.b32 	%r2206, %r2198, 0, %p492;
	selp.b32 	%r2207, 1, %r2206, %p491;
	mul.lo.s32 	%r2208, %r30, %r2165;
	add.s32 	%r2209, %r2208, %r2203;
	setp.lt.u32 	%p493, %r2209, %r2208;
	mul.hi.u32 	%r2210, %r30, %r2165;
	selp.u32 	%r2211, 1, 0, %p493;
	add.s32 	%r2212, %r2210, %r2211;
	add.s32 	%r2213, %r2209, %r2194;
	add.s32 	%r2214, %r2213, %r2207;
	sub.s32 	%r4168, %r2153, %r2214;
	setp.lt.u32 	%p494, %r2153, %r2214;
	setp.eq.s32 	%p495, %r2214, 0;
	selp.b32 	%r2215, %r2207, 0, %p495;
	selp.b32 	%r2216, 1, %r2215, %p494;
	mul.lo.s32 	%r2217, %r9, %r2165;
	add.s32 	%r2218, %r2217, %r2212;
	setp.lt.u32 	%p496, %r2218, %r2217;
	mul.hi.u32 	%r2219, %r9, %r2165;
	selp.u32 	%r2220, 1, 0, %p496;
	add.s32 	%r2221, %r2219, %r2220;
	add.s32 	%r2222, %r2218, %r2194;
	add.s32 	%r2223, %r2222, %r2216;
	sub.s32 	%r4167, %r2159, %r2223;
	setp.lt.u32 	%p497, %r2159, %r2223;
	setp.eq.s32 	%p498, %r2223, 0;
	selp.b32 	%r2224, %r2216, 0, %p498;
	selp.b32 	%r2225, 1, %r2224, %p497;
	mad.lo.s32 	%r2226, %r1319, %r2165, %r2221;
	add.s32 	%r2227, %r2226, %r2194;
	add.s32 	%r2228, %r2227, %r2225;
	add.s32 	%r2229, %r2042, %r2161;
	add.s32 	%r2230, %r2112, %r2228;
	sub.s32 	%r4166, %r2229, %r2230;
	setp.lt.s32 	%p499, %r4165, 2;
	@%p499 bra 	$L__BB1_20;
	ld.param.u64 	%rd46, [profanity_inverse_param_1];
	add.s32 	%r2231, %r4165, -1;
	cvt.u64.u32 	%rd34, %r2231;
	mul.wide.u32 	%rd35, %r2231, 32;
	add.s64 	%rd36, %rd35, %rd2;
	add.s64 	%rd53, %rd36, 16;
	add.s32 	%r2232, %r4165, -2;
	mul.wide.u32 	%rd37, %r2232, 32;
	add.s64 	%rd38, %rd37, %rd1;
	add.s64 	%rd52, %rd38, 16;
	add.s64 	%rd39, %rd3, %rd34;
	shl.b64 	%rd40, %rd39, 5;
	cvta.to.global.u64 	%rd41, %rd46;
	add.s64 	%rd42, %rd40, %rd41;
	add.s64 	%rd51, %rd42, 16;
	ld.const.u32 	%r2299, [const_mod+12];
	ld.const.u32 	%r2319, [const_mod+20];
$L__BB1_19:
	add.s32 	%r257, %r4165, -1;
	ld.local.v4.u32 	{%r2233, %r2234, %r2235, %r2236}, [%rd52];
	mul.lo.s32 	%r2237, %r4173, %r2236;
	mul.hi.u32 	%r2238, %r4173, %r2236;
	mul.lo.s32 	%r2239, %r4172, %r2236;
	add.s32 	%r2240, %r2239, %r2238;
	setp.lt.u32 	%p500, %r2240, %r2239;
	mul.hi.u32 	%r2241, %r4172, %r2236;
	selp.u32 	%r2242, 1, 0, %p500;
	add.s32 	%r2243, %r2241, %r2242;
	mul.lo.s32 	%r2244, %r4171, %r2236;
	add.s32 	%r2245, %r2244, %r2243;
	setp.lt.u32 	%p501, %r2245, %r2244;
	mul.hi.u32 	%r2246, %r4171, %r2236;
	selp.u32 	%r2247, 1, 0, %p501;
	add.s32 	%r2248, %r2246, %r2247;
	mul.lo.s32 	%r2249, %r4170, %r2236;
	add.s32 	%r2250, %r2249, %r2248;
	setp.lt.u32 	%p502, %r2250, %r2249;
	mul.hi.u32 	%r2251, %r4170, %r2236;
	selp.u32 	%r2252, 1, 0, %p502;
	add.s32 	%r2253, %r2251, %r2252;
	mul.lo.s32 	%r2254, %r4169, %r2236;
	add.s32 	%r2255, %r2254, %r2253;
	setp.lt.u32 	%p503, %r2255, %r2254;
	mul.hi.u32 	%r2256, %r4169, %r2236;
	selp.u32 	%r2257, 1, 0, %p503;
	add.s32 	%r2258, %r2256, %r2257;
	mul.lo.s32 	%r2259, %r4168, %r2236;
	add.s32 	%r2260, %r2259, %r2258;
	setp.lt.u32 	%p504, %r2260, %r2259;
	mul.hi.u32 	%r2261, %r4168, %r2236;
	selp.u32 	%r2262, 1, 0, %p504;
	add.s32 	%r2263, %r2261, %r2262;
	mul.lo.s32 	%r2264, %r4167, %r2236;
	add.s32 	%r2265, %r2264, %r2263;
	setp.lt.u32 	%p505, %r2265, %r2264;
	mul.hi.u32 	%r2266, %r4167, %r2236;
	selp.u32 	%r2267, 1, 0, %p505;
	add.s32 	%r2268, %r2266, %r2267;
	mul.lo.s32 	%r2269, %r4166, %r2236;
	add.s32 	%r2270, %r2269, %r2268;
	setp.lt.u32 	%p506, %r2270, %r2269;
	mul.hi.u32 	%r2271, %r4166, %r2236;
	selp.u32 	%r2272, 1, 0, %p506;
	add.s32 	%r2273, %r2271, %r2272;
	mul.lo.s32 	%r2275, %r1288, %r2273;
	mul.hi.u32 	%r2276, %r1288, %r2273;
	sub.s32 	%r2277, %r2237, %r2275;
	setp.lt.u32 	%p507, %r2237, %r2275;
	selp.u32 	%r2278, 1, 0, %p507;
	mul.lo.s32 	%r2280, %r1292, %r2273;
	add.s32 	%r2281, %r2280, %r2276;
	setp.lt.u32 	%p508, %r2281, %r2280;
	mul.hi.u32 	%r2282, %r1292, %r2273;
	selp.u32 	%r2283, 1, 0, %p508;
	add.s32 	%r2284, %r2282, %r2283;
	add.s32 	%r2285, %r2281, %r2278;
	sub.s32 	%r2286, %r2240, %r2285;
	setp.lt.u32 	%p509, %r2240, %r2285;
	setp.eq.s32 	%p510, %r2285, 0;
	selp.b32 	%r2287, %r2278, 0, %p510;
	selp.b32 	%r2288, 1, %r2287, %p509;
	mul.lo.s32 	%r2290, %r1297, %r2273;
	add.s32 	%r2291, %r2290, %r2284;
	setp.lt.u32 	%p511, %r2291, %r2290;
	mul.hi.u32 	%r2292, %r1297, %r2273;
	selp.u32 	%r2293, 1, 0, %p511;
	add.s32 	%r2294, %r2292, %r2293;
	add.s32 	%r2295, %r2291, %r2288;
	sub.s32 	%r2296, %r2245, %r2295;
	setp.lt.u32 	%p512, %r2245, %r2295;
	setp.eq.s32 	%p513, %r2295, 0;
	selp.b32 	%r2297, %r2288, 0, %p513;
	selp.b32 	%r2298, 1, %r2297, %p512;
	mul.lo.s32 	%r2300, %r2299, %r2273;
	add.s32 	%r2301, %r2300, %r2294;
	setp.lt.u32 	%p514, %r2301, %r2300;
	mul.hi.u32 	%r2302, %r2299, %r2273;
	selp.u32 	%r2303, 1, 0, %p514;
	add.s32 	%r2304, %r2302, %r2303;
	add.s32 	%r2305, %r2301, %r2298;
	sub.s32 	%r2306, %r2250, %r2305;
	setp.lt.u32 	%p515, %r2250, %r2305;
	setp.eq.s32 	%p516, %r2305, 0;
	selp.b32 	%r2307, %r2298, 0, %p516;
	selp.b32 	%r2308, 1, %r2307, %p515;
	mul.lo.s32 	%r2310, %r1306, %r2273;
	add.s32 	%r2311, %r2310, %r2304;
	setp.lt.u32 	%p517, %r2311, %r2310;
	mul.hi.u32 	%r2312, %r1306, %r2273;
	selp.u32 	%r2313, 1, 0, %p517;
	add.s32 	%r2314, %r2312, %r2313;
	add.s32 	%r2315, %r2311, %r2308;
	sub.s32 	%r2316, %r2255, %r2315;
	setp.lt.u32 	%p518, %r2255, %r2315;
	setp.eq.s32 	%p519, %r2315, 0;
	selp.b32 	%r2317, %r2308, 0, %p519;
	selp.b32 	%r2318, 1, %r2317, %p518;
	mul.lo.s32 	%r2320, %r2319, %r2273;
	add.s32 	%r2321, %r2320, %r2314;
	setp.lt.u32 	%p520, %r2321, %r2320;
	mul.hi.u32 	%r2322, %r2319, %r2273;
	selp.u32 	%r2323, 1, 0, %p520;
	add.s32 	%r2324, %r2322, %r2323;
	add.s32 	%r2325, %r2321, %r2318;
	sub.s32 	%r2326, %r2260, %r2325;
	setp.lt.u32 	%p521, %r2260, %r2325;
	setp.eq.s32 	%p522, %r2325, 0;
	selp.b32 	%r2327, %r2318, 0, %p522;
	selp.b32 	%r2328, 1, %r2327, %p521;
	mul.lo.s32 	%r2329, %r9, %r2273;
	add.s32 	%r2330, %r2329, %r2324;
	setp.lt.u32 	%p523, %r2330, %r2329;
	mul.hi.u32 	%r2331, %r9, %r2273;
	selp.u32 	%r2332, 1, 0, %p523;
	add.s32 	%r2333, %r2331, %r2332;
	add.s32 	%r2334, %r2330, %r2328;
	setp.gt.u32 	%p524, %r2334, %r2265;
	setp.eq.s32 	%p525, %r2334, 0;
	selp.b32 	%r2335, %r2328, 0, %p525;
	selp.b32 	%r2336, 1, %r2335, %p524;
	mad.lo.s32 	%r2338, %r1319, %r2273, %r2333;
	add.s32 	%r2339, %r2338, %r2336;
	sub.s32 	%r2340, %r2270, %r2339;
	mul.lo.s32 	%r2341, %r4173, %r2235;
	mul.hi.u32 	%r2342, %r4173, %r2235;
	mul.lo.s32 	%r2343, %r4172, %r2235;
	add.s32 	%r2344, %r2343, %r2342;
	setp.lt.u32 	%p526, %r2344, %r2343;
	mul.hi.u32 	%r2345, %r4172, %r2235;
	selp.u32 	%r2346, 1, 0, %p526;
	add.s32 	%r2347, %r2345, %r2346;
	add.s32 	%r2348, %r2344, %r2277;
	mul.lo.s32 	%r2349, %r4171, %r2235;
	add.s32 	%r2350, %r2349, %r2347;
	setp.lt.u32 	%p527, %r2350, %r2349;
	mul.hi.u32 	%r2351, %r4171, %r2235;
	selp.u32 	%r2352, 1, 0, %p527;
	add.s32 	%r2353, %r2351, %r2352;
	add.s32 	%r2354, %r2350, %r2286;
	mul.lo.s32 	%r2355, %r4170, %r2235;
	add.s32 	%r2356, %r2355, %r2353;
	setp.lt.u32 	%p528, %r2356, %r2355;
	mul.hi.u32 	%r2357, %r4170, %r2235;
	selp.u32 	%r2358, 1, 0, %p528;
	add.s32 	%r2359, %r2357, %r2358;
	add.s32 	%r2360, %r2356, %r2296;
	mul.lo.s32 	%r2361, %r4169, %r2235;
	add.s32 	%r2362, %r2361, %r2359;
	setp.lt.u32 	%p529, %r2362, %r2361;
	mul.hi.u32 	%r2363, %r4169, %r2235;
	selp.u32 	%r2364, 1, 0, %p529;
	add.s32 	%r2365, %r2363, %r2364;
	add.s32 	%r2366, %r2362, %r2306;
	mul.lo.s32 	%r2367, %r4168, %r2235;
	add.s32 	%r2368, %r2367, %r2365;
	setp.lt.u32 	%p530, %r2368, %r2367;
	mul.hi.u32 	%r2369, %r4168, %r2235;
	selp.u32 	%r2370, 1, 0, %p530;
	add.s32 	%r2371, %r2369, %r2370;
	add.s32 	%r2372, %r2368, %r2316;
	mul.lo.s32 	%r2373, %r4167, %r2235;
	add.s32 	%r2374, %r2373, %r2371;
	setp.lt.u32 	%p531, %r2374, %r2373;
	mul.hi.u32 	%r2375, %r4167, %r2235;
	selp.u32 	%r2376, 1, 0, %p531;
	add.s32 	%r2377, %r2375, %r2376;
	add.s32 	%r2378, %r2374, %r2326;
	mul.lo.s32 	%r2379, %r4166, %r2235;
	add.s32 	%r2380, %r2379, %r2377;
	setp.lt.u32 	%p532, %r2380, %r2379;
	mul.hi.u32 	%r2381, %r4166, %r2235;
	selp.u32 	%r2382, 1, 0, %p532;
	add.s32 	%r2383, %r2381, %r2382;
	add.s32 	%r2384, %r2383, %r2340;
	setp.lt.u32 	%p533, %r2384, %r2383;
	mul.lo.s32 	%r2385, %r1288, %r2384;
	mul.hi.u32 	%r2386, %r1288, %r2384;
	sub.s32 	%r2387, %r2341, %r2385;
	setp.lt.u32 	%p534, %r2341, %r2385;
	selp.u32 	%r2388, 1, 0, %p534;
	mul.lo.s32 	%r2389, %r1292, %r2384;
	add.s32 	%r2390, %r2389, %r2386;
	setp.lt.u32 	%p535, %r2390, %r2389;
	mul.hi.u32 	%r2391, %r1292, %r2384;
	selp.u32 	%r2392, 1, 0, %p535;
	add.s32 	%r2393, %r2391, %r2392;
	selp.b32 	%r2394, -977, 0, %p533;
	add.s32 	%r2395, %r2394, %r2390;
	add.s32 	%r2396, %r2395, %r2388;
	sub.s32 	%r2397, %r2348, %r2396;
	setp.lt.u32 	%p536, %r2348, %r2396;
	setp.eq.s32 	%p537, %r2396, 0;
	selp.b32 	%r2398, %r2388, 0, %p537;
	selp.b32 	%r2399, 1, %r2398, %p536;
	mul.lo.s32 	%r2400, %r1297, %r2384;
	add.s32 	%r2401, %r2400, %r2393;
	setp.lt.u32 	%p538, %r2401, %r2400;
	mul.hi.u32 	%r2402, %r1297, %r2384;
	selp.u32 	%r2403, 1, 0, %p538;
	add.s32 	%r2404, %r2402, %r2403;
	selp.b32 	%r2405, -2, 0, %p533;
	add.s32 	%r2406, %r2405, %r2401;
	add.s32 	%r2407, %r2406, %r2399;
	sub.s32 	%r2408, %r2354, %r2407;
	setp.lt.u32 	%p539, %r2354, %r2407;
	setp.eq.s32 	%p540, %r2407, 0;
	selp.b32 	%r2409, %r2399, 0, %p540;
	selp.b32 	%r2410, 1, %r2409, %p539;
	mul.lo.s32 	%r2411, %r2299, %r2384;
	add.s32 	%r2412, %r2411, %r2404;
	setp.lt.u32 	%p541, %r2412, %r2411;
	mul.hi.u32 	%r2413, %r2299, %r2384;
	selp.u32 	%r2414, 1, 0, %p541;
	add.s32 	%r2415, %r2413, %r2414;
	selp.s32 	%r2416, -1, 0, %p533;
	add.s32 	%r2417, %r2412, %r2416;
	add.s32 	%r2418, %r2417, %r2410;
	sub.s32 	%r2419, %r2360, %r2418;
	setp.lt.u32 	%p542, %r2360, %r2418;
	setp.eq.s32 	%p543, %r2418, 0;
	selp.b32 	%r2420, %r2410, 0, %p543;
	selp.b32 	%r2421, 1, %r2420, %p542;
	mul.lo.s32 	%r2422, %r1306, %r2384;
	add.s32 	%r2423, %r2422, %r2415;
	setp.lt.u32 	%p544, %r2423, %r2422;
	mul.hi.u32 	%r2424, %r1306, %r2384;
	selp.u32 	%r2425, 1, 0, %p544;
	add.s32 	%r2426, %r2424, %r2425;
	add.s32 	%r2427, %r2423, %r2416;
	add.s32 	%r2428, %r2427, %r2421;
	sub.s32 	%r2429, %r2366, %r2428;
	setp.lt.u32 	%p545, %r2366, %r2428;
	setp.eq.s32 	%p546, %r2428, 0;
	selp.b32 	%r2430, %r2421, 0, %p546;
	selp.b32 	%r2431, 1, %r2430, %p545;
	mul.lo.s32 	%r2432, %r2319, %r2384;
	add.s32 	%r2433, %r2432, %r2426;
	setp.lt.u32 	%p547, %r2433, %r2432;
	mul.hi.u32 	%r2434, %r2319, %r2384;
	selp.u32 	%r2435, 1, 0, %p547;
	add.s32 	%r2436, %r2434, %r2435;
	add.s32 	%r2437, %r2433, %r2416;
	add.s32 	%r2438, %r2437, %r2431;
	sub.s32 	%r2439, %r2372, %r2438;
	setp.lt.u32 	%p548, %r2372, %r2438;
	setp.eq.s32 	%p549, %r2438, 0;
	selp.b32 	%r2440, %r2431, 0, %p549;
	selp.b32 	%r2441, 1, %r2440, %p548;
	mul.lo.s32 	%r2442, %r9, %r2384;
	add.s32 	%r2443, %r2442, %r2436;
	setp.lt.u32 	%p550, %r2443, %r2442;
	mul.hi.u32 	%r2444, %r9, %r2384;
	selp.u32 	%r2445, 1, 0, %p550;
	add.s32 	%r2446, %r2444, %r2445;
	add.s32 	%r2447, %r2443, %r2416;
	add.s32 	%r2448, %r2447, %r2441;
	setp.gt.u32 	%p551, %r2448, %r2378;
	setp.eq.s32 	%p552, %r2448, 0;
	selp.b32 	%r2449, %r2441, 0, %p552;
	selp.b32 	%r2450, 1, %r2449, %p551;
	mad.lo.s32 	%r2451, %r1319, %r2384, %r2446;
	add.s32 	%r2452, %r2451, %r2416;
	add.s32 	%r2453, %r2452, %r2450;
	add.s32 	%r2454, %r2265, %r2380;
	add.s32 	%r2455, %r2334, %r2453;
	sub.s32 	%r2456, %r2454, %r2455;
	mul.lo.s32 	%r2457, %r4173, %r2234;
	mul.hi.u32 	%r2458, %r4173, %r2234;
	mul.lo.s32 	%r2459, %r4172, %r2234;
	add.s32 	%r2460, %r2459, %r2458;
	setp.lt.u32 	%p553, %r2460, %r2459;
	mul.hi.u32 	%r2461, %r4172, %r2234;
	selp.u32 	%r2462, 1, 0, %p553;
	add.s32 	%r2463, %r2461, %r2462;
	add.s32 	%r2464, %r2460, %r2387;
	mul.lo.s32 	%r2465, %r4171, %r2234;
	add.s32 	%r2466, %r2465, %r2463;
	setp.lt.u32 	%p554, %r2466, %r2465;
	mul.hi.u32 	%r2467, %r4171, %r2234;
	selp.u32 	%r2468, 1, 0, %p554;
	add.s32 	%r2469, %r2467, %r2468;
	add.s32 	%r2470, %r2466, %r2397;
	mul.lo.s32 	%r2471, %r4170, %r2234;
	add.s32 	%r2472, %r2471, %r2469;
	setp.lt.u32 	%p555, %r2472, %r2471;
	mul.hi.u32 	%r2473, %r4170, %r2234;
	selp.u32 	%r2474, 1, 0, %p555;
	add.s32 	%r2475, %r2473, %r2474;
	add.s32 	%r2476, %r2472, %r2408;
	mul.lo.s32 	%r2477, %r4169, %r2234;
	add.s32 	%r2478, %r2477, %r2475;
	setp.lt.u32 	%p556, %r2478, %r2477;
	mul.hi.u32 	%r2479, %r4169, %r2234;
	selp.u32 	%r2480, 1, 0, %p556;
	add.s32 	%r2481, %r2479, %r2480;
	add.s32 	%r2482, %r2478, %r2419;
	mul.lo.s32 	%r2483, %r4168, %r2234;
	add.s32 	%r2484, %r2483, %r2481;
	setp.lt.u32 	%p557, %r2484, %r2483;
	mul.hi.u32 	%r2485, %r4168, %r2234;
	selp.u32 	%r2486, 1, 0, %p557;
	add.s32 	%r2487, %r2485, %r2486;
	add.s32 	%r2488, %r2484, %r2429;
	mul.lo.s32 	%r2489, %r4167, %r2234;
	add.s32 	%r2490, %r2489, %r2487;
	setp.lt.u32 	%p558, %r2490, %r2489;
	mul.hi.u32 	%r2491, %r4167, %r2234;
	selp.u32 	%r2492, 1, 0, %p558;
	add.s32 	%r2493, %r2491, %r2492;
	add.s32 	%r2494, %r2490, %r2439;
	mul.lo.s32 	%r2495, %r4166, %r2234;
	add.s32 	%r2496, %r2495, %r2493;
	setp.lt.u32 	%p559, %r2496, %r2495;
	mul.hi.u32 	%r2497, %r4166, %r2234;
	selp.u32 	%r2498, 1, 0, %p559;
	add.s32 	%r2499, %r2497, %r2498;
	add.s32 	%r2500, %r2499, %r2456;
	setp.lt.u32 	%p560, %r2500, %r2499;
	mul.lo.s32 	%r2501, %r1288, %r2500;
	mul.hi.u32 	%r2502, %r1288, %r2500;
	sub.s32 	%r2503, %r2457, %r2501;
	setp.lt.u32 	%p561, %r2457, %r2501;
	selp.u32 	%r2504, 1, 0, %p561;
	mul.lo.s32 	%r2505, %r1292, %r2500;
	add.s32 	%r2506, %r2505, %r2502;
	setp.lt.u32 	%p562, %r2506, %r2505;
	mul.hi.u32 	%r2507, %r1292, %r2500;
	selp.u32 	%r2508, 1, 0, %p562;
	add.s32 	%r2509, %r2507, %r2508;
	selp.b32 	%r2510, -977, 0, %p560;
	add.s32 	%r2511, %r2510, %r2506;
	add.s32 	%r2512, %r2511, %r2504;
	sub.s32 	%r2513, %r2464, %r2512;
	setp.lt.u32 	%p563, %r2464, %r2512;
	setp.eq.s32 	%p564, %r2512, 0;
	selp.b32 	%r2514, %r2504, 0, %p564;
	selp.b32 	%r2515, 1, %r2514, %p563;
	mul.lo.s32 	%r2516, %r1297, %r2500;
	add.s32 	%r2517, %r2516, %r2509;
	setp.lt.u32 	%p565, %r2517, %r2516;
	mul.hi.u32 	%r2518, %r1297, %r2500;
	selp.u32 	%r2519, 1, 0, %p565;
	add.s32 	%r2520, %r2518, %r2519;
	selp.b32 	%r2521, -2, 0, %p560;
	add.s32 	%r2522, %r2521, %r2517;
	add.s32 	%r2523, %r2522, %r2515;
	sub.s32 	%r2524, %r2470, %r2523;
	setp.lt.u32 	%p566, %r2470, %r2523;
	setp.eq.s32 	%p567, %r2523, 0;
	selp.b32 	%r2525, %r2515, 0, %p567;
	selp.b32 	%r2526, 1, %r2525, %p566;
	mul.lo.s32 	%r2527, %r2299, %r2500;
	add.s32 	%r2528, %r2527, %r2520;
	setp.lt.u32 	%p568, %r2528, %r2527;
	mul.hi.u32 	%r2529, %r2299, %r2500;
	selp.u32 	%r2530, 1, 0, %p568;
	add.s32 	%r2531, %r2529, %r2530;
	selp.s32 	%r2532, -1, 0, %p560;
	add.s32 	%r2533, %r2528, %r2532;
	add.s32 	%r2534, %r2533, %r2526;
	sub.s32 	%r2535, %r2476, %r2534;
	setp.lt.u32 	%p569, %r2476, %r2534;
	setp.eq.s32 	%p570, %r2534, 0;
	selp.b32 	%r2536, %r2526, 0, %p570;
	selp.b32 	%r2537, 1, %r2536, %p569;
	mul.lo.s32 	%r2538, %r1306, %r2500;
	add.s32 	%r2539, %r2538, %r2531;
	setp.lt.u32 	%p571, %r2539, %r2538;
	mul.hi.u32 	%r2540, %r1306, %r2500;
	selp.u32 	%r2541, 1, 0, %p571;
	add.s32 	%r2542, %r2540, %r2541;
	add.s32 	%r2543, %r2539, %r2532;
	add.s32 	%r2544, %r2543, %r2537;
	sub.s32 	%r2545, %r2482, %r2544;
	setp.lt.u32 	%p572, %r2482, %r2544;
	setp.eq.s32 	%p573, %r2544, 0;
	selp.b32 	%r2546, %r2537, 0, %p573;
	selp.b32 	%r2547, 1, %r2546, %p572;
	mul.lo.s32 	%r2548, %r2319, %r2500;
	add.s32 	%r2549, %r2548, %r2542;
	setp.lt.u32 	%p574, %r2549, %r2548;
	mul.hi.u32 	%r2550, %r2319, %r2500;
	selp.u32 	%r2551, 1, 0, %p574;
	add.s32 	%r2552, %r2550, %r2551;
	add.s32 	%r2553, %r2549, %r2532;
	add.s32 	%r2554, %r2553, %r2547;
	sub.s32 	%r2555, %r2488, %r2554;
	setp.lt.u32 	%p575, %r2488, %r2554;
	setp.eq.s32 	%p576, %r2554, 0;
	selp.b32 	%r2556, %r2547, 0, %p576;
	selp.b32 	%r2557, 1, %r2556, %p575;
	mul.lo.s32 	%r2558, %r9, %r2500;
	add.s32 	%r2559, %r2558, %r2552;
	setp.lt.u32 	%p577, %r2559, %r2558;
	mul.hi.u32 	%r2560, %r9, %r2500;
	selp.u32 	%r2561, 1, 0, %p577;
	add.s32 	%r2562, %r2560, %r2561;
	add.s32 	%r2563, %r2559, %r2532;
	add.s32 	%r2564, %r2563, %r2557;
	setp.gt.u32 	%p578, %r2564, %r2494;
	setp.eq.s32 	%p579, %r2564, 0;
	selp.b32 	%r2565, %r2557, 0, %p579;
	selp.b32 	%r2566, 1, %r2565, %p578;
	mad.lo.s32 	%r2567, %r1319, %r2500, %r2562;
	add.s32 	%r2568, %r2567, %r2532;
	add.s32 	%r2569, %r2568, %r2566;
	add.s32 	%r2570, %r2378, %r2496;
	add.s32 	%r2571, %r2448, %r2569;
	sub.s32 	%r2572, %r2570, %r2571;
	mul.lo.s32 	%r2573, %r4173, %r2233;
	mul.hi.u32 	%r2574, %r4173, %r2233;
	mul.lo.s32 	%r2575, %r4172, %r2233;
	add.s32 	%r2576, %r2575, %r2574;
	setp.lt.u32 	%p580, %r2576, %r2575;
	mul.hi.u32 	%r2577, %r4172, %r2233;
	selp.u32 	%r2578, 1, 0, %p580;
	add.s32 	%r2579, %r2577, %r2578;
	add.s32 	%r2580, %r2576, %r2503;
	mul.lo.s32 	%r2581, %r4171, %r2233;
	add.s32 	%r2582, %r2581, %r2579;
	setp.lt.u32 	%p581, %r2582, %r2581;
	mul.hi.u32 	%r2583, %r4171, %r2233;
	selp.u32 	%r2584, 1, 0, %p581;
	add.s32 	%r2585, %r2583, %r2584;
	add.s32 	%r2586, %r2582, %r2513;
	mul.lo.s32 	%r2587, %r4170, %r2233;
	add.s32 	%r2588, %r2587, %r2585;
	setp.lt.u32 	%p582, %r2588, %r2587;
	mul.hi.u32 	%r2589, %r4170, %r2233;
	selp.u32 	%r2590, 1, 0, %p582;
	add.s32 	%r2591, %r2589, %r2590;
	add.s32 	%r2592, %r2588, %r2524;
	mul.lo.s32 	%r2593, %r4169, %r2233;
	add.s32 	%r2594, %r2593, %r2591;
	setp.lt.u32 	%p583, %r2594, %r2593;
	mul.hi.u32 	%r2595, %r4169, %r2233;
	selp.u32 	%r2596, 1, 0, %p583;
	add.s32 	%r2597, %r2595, %r2596;
	add.s32 	%r2598, %r2594, %r2535;
	mul.lo.s32 	%r2599, %r4168, %r2233;
	add.s32 	%r2600, %r2599, %r2597;
	setp.lt.u32 	%p584, %r2600, %r2599;
	mul.hi.u32 	%r2601, %r4168, %r2233;
	selp.u32 	%r2602, 1, 0, %p584;
	add.s32 	%r2603, %r2601, %r2602;
	add.s32 	%r2604, %r2600, %r2545;
	mul.lo.s32 	%r2605, %r4167, %r2233;
	add.s32 	%r2606, %r2605, %r2603;
	setp.lt.u32 	%p585, %r2606, %r2605;
	mul.hi.u32 	%r2607, %r4167, %r2233;
	selp.u32 	%r2608, 1, 0, %p585;
	add.s32 	%r2609, %r2607, %r2608;
	add.s32 	%r2610, %r2606, %r2555;
	mul.lo.s32 	%r2611, %r4166, %r2233;
	add.s32 	%r2612, %r2611, %r2609;
	setp.lt.u32 	%p586, %r2612, %r2611;
	mul.hi.u32 	%r2613, %r4166, %r2233;
	selp.u32 	%r2614, 1, 0, %p586;
	add.s32 	%r2615, %r2613, %r2614;
	add.s32 	%r2616, %r2615, %r2572;
	setp.lt.u32 	%p587, %r2616, %r2615;
	mul.lo.s32 	%r2617, %r1288, %r2616;
	mul.hi.u32 	%r2618, %r1288, %r2616;
	sub.s32 	%r2619, %r2573, %r2617;
	setp.lt.u32 	%p588, %r2573, %r2617;
	selp.u32 	%r2620, 1, 0, %p588;
	mul.lo.s32 	%r2621, %r1292, %r2616;
	add.s32 	%r2622, %r2621, %r2618;
	setp.lt.u32 	%p589, %r2622, %r2621;
	mul.hi.u32 	%r2623, %r1292, %r2616;
	selp.u32 	%r2624, 1, 0, %p589;
	add.s32 	%r2625, %r2623, %r2624;
	selp.b32 	%r2626, -977, 0, %p587;
	add.s32 	%r2627, %r2626, %r2622;
	add.s32 	%r2628, %r2627, %r2620;
	sub.s32 	%r2629, %r2580, %r2628;
	setp.lt.u32 	%p590, %r2580, %r2628;
	setp.eq.s32 	%p591, %r2628, 0;
	selp.b32 	%r2630, %r2620, 0, %p591;
	selp.b32 	%r2631, 1, %r2630, %p590;
	mul.lo.s32 	%r2632, %r1297, %r2616;
	add.s32 	%r2633, %r2632, %r2625;
	setp.lt.u32 	%p592, %r2633, %r2632;
	mul.hi.u32 	%r2634, %r1297, %r2616;
	selp.u32 	%r2635, 1, 0, %p592;
	add.s32 	%r2636, %r2634, %r2635;
	selp.b32 	%r2637, -2, 0, %p587;
	add.s32 	%r2638, %r2637, %r2633;
	add.s32 	%r2639, %r2638, %r2631;
	sub.s32 	%r2640, %r2586, %r2639;
	setp.lt.u32 	%p593, %r2586, %r2639;
	setp.eq.s32 	%p594, %r2639, 0;
	selp.b32 	%r2641, %r2631, 0, %p594;
	selp.b32 	%r2642, 1, %r2641, %p593;
	mul.lo.s32 	%r2643, %r2299, %r2616;
	add.s32 	%r2644, %r2643, %r2636;
	setp.lt.u32 	%p595, %r2644, %r2643;
	mul.hi.u32 	%r2645, %r2299, %r2616;
	selp.u32 	%r2646, 1, 0, %p595;
	add.s32 	%r2647, %r2645, %r2646;
	selp.s32 	%r2648, -1, 0, %p587;
	add.s32 	%r2649, %r2644, %r2648;
	add.s32 	%r2650, %r2649, %r2642;
	sub.s32 	%r2651, %r2592, %r2650;
	setp.lt.u32 	%p596, %r2592, %r2650;
	setp.eq.s32 	%p597, %r2650, 0;
	selp.b32 	%r2652, %r2642, 0, %p597;
	selp.b32 	%r2653, 1, %r2652, %p596;
	mul.lo.s32 	%r2654, %r1306, %r2616;
	add.s32 	%r2655, %r2654, %r2647;
	setp.lt.u32 	%p598, %r2655, %r2654;
	mul.hi.u32 	%r2656, %r1306, %r2616;
	selp.u32 	%r2657, 1, 0, %p598;
	add.s32 	%r2658, %r2656, %r2657;
	add.s32 	%r2659, %r2655, %r2648;
	add.s32 	%r2660, %r2659, %r2653;
	sub.s32 	%r2661, %r2598, %r2660;
	setp.lt.u32 	%p599, %r2598, %r2660;
	setp.eq.s32 	%p600, %r2660, 0;
	selp.b32 	%r2662, %r2653, 0, %p600;
	selp.b32 	%r2663, 1, %r2662, %p599;
	mul.lo.s32 	%r2664, %r2319, %r2616;
	add.s32 	%r2665, %r2664, %r2658;
	setp.lt.u32 	%p601, %r2665, %r2664;
	mul.hi.u32 	%r2666, %r2319, %r2616;
	selp.u32 	%r2667, 1, 0, %p601;
	add.s32 	%r2668, %r2666, %r2667;
	add.s32 	%r2669, %r2665, %r2648;
	add.s32 	%r2670, %r2669, %r2663;
	sub.s32 	%r2671, %r2604, %r2670;
	setp.lt.u32 	%p602, %r2604, %r2670;
	setp.eq.s32 	%p603, %r2670, 0;
	selp.b32 	%r2672, %r2663, 0, %p603;
	selp.b32 	%r2673, 1, %r2672, %p602;
	mul.lo.s32 	%r2674, %r9, %r2616;
	add.s32 	%r2675, %r2674, %r2668;
	setp.lt.u32 	%p604, %r2675, %r2674;
	mul.hi.u32 	%r2676, %r9, %r2616;
	selp.u32 	%r2677, 1, 0, %p604;
	add.s32 	%r2678, %r2676, %r2677;
	add.s32 	%r2679, %r2675, %r2648;
	add.s32 	%r2680, %r2679, %r2673;
	setp.gt.u32 	%p605, %r2680, %r2610;
	setp.eq.s32 	%p606, %r2680, 0;
	selp.b32 	%r2681, %r2673, 0, %p606;
	selp.b32 	%r2682, 1, %r2681, %p605;
	mad.lo.s32 	%r2683, %r1319, %r2616, %r2678;
	add.s32 	%r2684, %r2683, %r2648;
	add.s32 	%r2685, %r2684, %r2682;
	add.s32 	%r2686, %r2494, %r2612;
	add.s32 	%r2687, %r2564, %r2685;
	sub.s32 	%r2688, %r2686, %r2687;
	ld.local.v4.u32 	{%r2689, %r2690, %r2691, %r2692}, [%rd52+-16];
	mul.lo.s32 	%r2693, %r4173, %r2692;
	mul.hi.u32 	%r2694, %r4173, %r2692;
	mul.lo.s32 	%r2695, %r4172, %r2692;
	add.s32 	%r2696, %r2695, %r2694;
	setp.lt.u32 	%p607, %r2696, %r2695;
	mul.hi.u32 	%r2697, %r4172, %r2692;
	selp.u32 	%r2698, 1, 0, %p607;
	add.s32 	%r2699, %r2697, %r2698;
	add.s32 	%r2700, %r2696, %r2619;
	mul.lo.s32 	%r2701, %r4171, %r2692;
	add.s32 	%r2702, %r2701, %r2699;
	setp.lt.u32 	%p608, %r2702, %r2701;
	mul.hi.u32 	%r2703, %r4171, %r2692;
	selp.u32 	%r2704, 1, 0, %p608;
	add.s32 	%r2705, %r2703, %r2704;
	add.s32 	%r2706, %r2702, %r2629;
	mul.lo.s32 	%r2707, %r4170, %r2692;
	add.s32 	%r2708, %r2707, %r2705;
	setp.lt.u32 	%p609, %r2708, %r2707;
	mul.hi.u32 	%r2709, %r4170, %r2692;
	selp.u32 	%r2710, 1, 0, %p609;
	add.s32 	%r2711, %r2709, %r2710;
	add.s32 	%r2712, %r2708, %r2640;
	mul.lo.s32 	%r2713, %r4169, %r2692;
	add.s32 	%r2714, %r2713, %r2711;
	setp.lt.u32 	%p610, %r2714, %r2713;
	mul.hi.u32 	%r2715, %r4169, %r2692;
	selp.u32 	%r2716, 1, 0, %p610;
	add.s32 	%r2717, %r2715, %r2716;
	add.s32 	%r2718, %r2714, %r2651;
	mul.lo.s32 	%r2719, %r4168, %r2692;
	add.s32 	%r2720, %r2719, %r2717;
	setp.lt.u32 	%p611, %r2720, %r2719;
	mul.hi.u32 	%r2721, %r4168, %r2692;
	selp.u32 	%r2722, 1, 0, %p611;
	add.s32 	%r2723, %r2721, %r2722;
	add.s32 	%r2724, %r2720, %r2661;
	mul.lo.s32 	%r2725, %r4167, %r2692;
	add.s32 	%r2726, %r2725, %r2723;
	setp.lt.u32 	%p612, %r2726, %r2725;
	mul.hi.u32 	%r2727, %r4167, %r2692;
	selp.u32 	%r2728, 1, 0, %p612;
	add.s32 	%r2729, %r2727, %r2728;
	add.s32 	%r2730, %r2726, %r2671;
	mul.lo.s32 	%r2731, %r4166, %r2692;
	add.s32 	%r2732, %r2731, %r2729;
	setp.lt.u32 	%p613, %r2732, %r2731;
	mul.hi.u32 	%r2733, %r4166, %r2692;
	selp.u32 	%r2734, 1, 0, %p613;
	add.s32 	%r2735, %r2733, %r2734;
	add.s32 	%r2736, %r2735, %r2688;
	setp.lt.u32 	%p614, %r2736, %r2735;
	mul.lo.s32 	%r2737, %r1288, %r2736;
	mul.hi.u32 	%r2738, %r1288, %r2736;
	sub.s32 	%r2739, %r2693, %r2737;
	setp.lt.u32 	%p615, %r2693, %r2737;
	selp.u32 	%r2740, 1, 0, %p615;
	mul.lo.s32 	%r2741, %r1292, %r2736;
	add.s32 	%r2742, %r2741, %r2738;
	setp.lt.u32 	%p616, %r2742, %r2741;
	mul.hi.u32 	%r2743, %r1292, %r2736;
	selp.u32 	%r2744, 1, 0, %p616;
	add.s32 	%r2745, %r2743, %r2744;
	selp.b32 	%r2746, -977, 0, %p614;
	add.s32 	%r2747, %r2746, %r2742;
	add.s32 	%r2748, %r2747, %r2740;
	sub.s32 	%r2749, %r2700, %r2748;
	setp.lt.u32 	%p617, %r2700, %r2748;
	setp.eq.s32 	%p618, %r2748, 0;
	selp.b32 	%r2750, %r2740, 0, %p618;
	selp.b32 	%r2751, 1, %r2750, %p617;
	mul.lo.s32 	%r2752, %r1297, %r2736;
	add.s32 	%r2753, %r2752, %r2745;
	setp.lt.u32 	%p619, %r2753, %r2752;
	mul.hi.u32 	%r2754, %r1297, %r2736;
	selp.u32 	%r2755, 1, 0, %p619;
	add.s32 	%r2756, %r2754, %r2755;
	selp.b32 	%r2757, -2, 0, %p614;
	add.s32 	%r2758, %r2757, %r2753;
	add.s32 	%r2759, %r2758, %r2751;
	sub.s32 	%r2760, %r2706, %r2759;
	setp.lt.u32 	%p620, %r2706, %r2759;
	setp.eq.s32 	%p621, %r2759, 0;
	selp.b32 	%r2761, %r2751, 0, %p621;
	selp.b32 	%r2762, 1, %r2761, %p620;
	mul.lo.s32 	%r2763, %r2299, %r2736;
	add.s32 	%r2764, %r2763, %r2756;
	setp.lt.u32 	%p622, %r2764, %r2763;
	mul.hi.u32 	%r2765, %r2299, %r2736;
	selp.u32 	%r2766, 1, 0, %p622;
	add.s32 	%r2767, %r2765, %r2766;
	selp.s32 	%r2768, -1, 0, %p614;
	add.s32 	%r2769, %r2764, %r2768;
	add.s32 	%r2770, %r2769, %r2762;
	sub.s32 	%r2771, %r2712, %r2770;
	setp.lt.u32 	%p623, %r2712, %r2770;
	setp.eq.s32 	%p624, %r2770, 0;
	selp.b32 	%r2772, %r2762, 0, %p624;
	selp.b32 	%r2773, 1, %r2772, %p623;
	mul.lo.s32 	%r2774, %r1306, %r2736;
	add.s32 	%r2775, %r2774, %r2767;
	setp.lt.u32 	%p625, %r2775, %r2774;
	mul.hi.u32 	%r2776, %r1306, %r2736;
	selp.u32 	%r2777, 1, 0, %p625;
	add.s32 	%r2778, %r2776, %r2777;
	add.s32 	%r2779, %r2775, %r2768;
	add.s32 	%r2780, %r2779, %r2773;
	sub.s32 	%r2781, %r2718, %r2780;
	setp.lt.u32 	%p626, %r2718, %r2780;
	setp.eq.s32 	%p627, %r2780, 0;
	selp.b32 	%r2782, %r2773, 0, %p627;
	selp.b32 	%r2783, 1, %r2782, %p626;
	mul.lo.s32 	%r2784, %r2319, %r2736;
	add.s32 	%r2785, %r2784, %r2778;
	setp.lt.u32 	%p628, %r2785, %r2784;
	mul.hi.u32 	%r2786, %r2319, %r2736;
	selp.u32 	%r2787, 1, 0, %p628;
	add.s32 	%r2788, %r2786, %r2787;
	add.s32 	%r2789, %r2785, %r2768;
	add.s32 	%r2790, %r2789, %r2783;
	sub.s32 	%r2791, %r2724, %r2790;
	setp.lt.u32 	%p629, %r2724, %r2790;
	setp.eq.s32 	%p630, %r2790, 0;
	selp.b32 	%r2792, %r2783, 0, %p630;
	selp.b32 	%r2793, 1, %r2792, %p629;
	mul.lo.s32 	%r2794, %r9, %r2736;
	add.s32 	%r2795, %r2794, %r2788;
	setp.lt.u32 	%p631, %r2795, %r2794;
	mul.hi.u32 	%r2796, %r9, %r2736;
	selp.u32 	%r2797, 1, 0, %p631;
	add.s32 	%r2798, %r2796, %r2797;
	add.s32 	%r2799, %r2795, %r2768;
	add.s32 	%r2800, %r2799, %r2793;
	setp.gt.u32 	%p632, %r2800, %r2730;
	setp.eq.s32 	%p633, %r2800, 0;
	selp.b32 	%r2801, %r2793, 0, %p633;
	selp.b32 	%r2802, 1, %r2801, %p632;
	mad.lo.s32 	%r2803, %r1319, %r2736, %r2798;
	add.s32 	%r2804, %r2803, %r2768;
	add.s32 	%r2805, %r2804, %r2802;
	add.s32 	%r2806, %r2610, %r2732;
	add.s32 	%r2807, %r2680, %r2805;
	sub.s32 	%r2808, %r2806, %r2807;
	mul.lo.s32 	%r2809, %r4173, %r2691;
	mul.hi.u32 	%r2810, %r4173, %r2691;
	mul.lo.s32 	%r2811, %r4172, %r2691;
	add.s32 	%r2812, %r2811, %r2810;
	setp.lt.u32 	%p634, %r2812, %r2811;
	mul.hi.u32 	%r2813, %r4172, %r2691;
	selp.u32 	%r2814, 1, 0, %p634;
	add.s32 	%r2815, %r2813, %r2814;
	add.s32 	%r2816, %r2812, %r2739;
	mul.lo.s32 	%r2817, %r4171, %r2691;
	add.s32 	%r2818, %r2817, %r2815;
	setp.lt.u32 	%p635, %r2818, %r2817;
	mul.hi.u32 	%r2819, %r4171, %r2691;
	selp.u32 	%r2820, 1, 0, %p635;
	add.s32 	%r2821, %r2819, %r2820;
	add.s32 	%r2822, %r2818, %r2749;
	mul.lo.s32 	%r2823, %r4170, %r2691;
	add.s32 	%r2824, %r2823, %r2821;
	setp.lt.u32 	%p636, %r2824, %r2823;
	mul.hi.u32 	%r2825, %r4170, %r2691;
	selp.u32 	%r2826, 1, 0, %p636;
	add.s32 	%r2827, %r2825, %r2826;
	add.s32 	%r2828, %r2824, %r2760;
	mul.lo.s32 	%r2829, %r4169, %r2691;
	add.s32 	%r2830, %r2829, %r2827;
	setp.lt.u32 	%p637, %r2830, %r2829;
	mul.hi.u32 	%r2831, %r4169, %r2691;
	selp.u32 	%r2832, 1, 0, %p637;
	add.s32 	%r2833, %r2831, %r2832;
	add.s32 	%r2834, %r2830, %r2771;
	mul.lo.s32 	%r2835, %r4168, %r2691;
	add.s32 	%r2836, %r2835, %r2833;
	setp.lt.u32 	%p638, %r2836, %r2835;
	mul.hi.u32 	%r2837, %r4168, %r2691;
	selp.u32 	%r2838, 1, 0, %p638;
	add.s32 	%r2839, %r2837, %r2838;
	add.s32 	%r2840, %r2836, %r2781;
	mul.lo.s32 	%r2841, %r4167, %r2691;
	add.s32 	%r2842, %r2841, %r2839;
	setp.lt.u32 	%p639, %r2842, %r2841;
	mul.hi.u32 	%r2843, %r4167, %r2691;
	selp.u32 	%r2844, 1, 0, %p639;
	add.s32 	%r2845, %r2843, %r2844;
	add.s32 	%r2846, %r2842, %r2791;
	mul.lo.s32 	%r2847, %r4166, %r2691;
	add.s32 	%r2848, %r2847, %r2845;
	setp.lt.u32 	%p640, %r2848, %r2847;
	mul.hi.u32 	%r2849, %r4166, %r2691;
	selp.u32 	%r2850, 1, 0, %p640;
	add.s32 	%r2851, %r2849, %r2850;
	add.s32 	%r2852, %r2851, %r2808;
	setp.lt.u32 	%p641, %r2852, %r2851;
	mul.lo.s32 	%r2853, %r1288, %r2852;
	mul.hi.u32 	%r2854, %r1288, %r2852;
	sub.s32 	%r2855, %r2809, %r2853;
	setp.lt.u32 	%p642, %r2809, %r2853;
	selp.u32 	%r2856, 1, 0, %p642;
	mul.lo.s32 	%r2857, %r1292, %r2852;
	add.s32 	%r2858, %r2857, %r2854;
	setp.lt.u32 	%p643, %r2858, %r2857;
	mul.hi.u32 	%r2859, %r1292, %r2852;
	selp.u32 	%r2860, 1, 0, %p643;
	add.s32 	%r2861, %r2859, %r2860;
	selp.b32 	%r2862, -977, 0, %p641;
	add.s32 	%r2863, %r2862, %r2858;
	add.s32 	%r2864, %r2863, %r2856;
	sub.s32 	%r2865, %r2816, %r2864;
	setp.lt.u32 	%p644, %r2816, %r2864;
	setp.eq.s32 	%p645, %r2864, 0;
	selp.b32 	%r2866, %r2856, 0, %p645;
	selp.b32 	%r2867, 1, %r2866, %p644;
	mul.lo.s32 	%r2868, %r1297, %r2852;
	add.s32 	%r2869, %r2868, %r2861;
	setp.lt.u32 	%p646, %r2869, %r2868;
	mul.hi.u32 	%r2870, %r1297, %r2852;
	selp.u32 	%r2871, 1, 0, %p646;
	add.s32 	%r2872, %r2870, %r2871;
	selp.b32 	%r2873, -2, 0, %p641;
	add.s32 	%r2874, %r2873, %r2869;
	add.s32 	%r2875, %r2874, %r2867;
	sub.s32 	%r2876, %r2822, %r2875;
	setp.lt.u32 	%p647, %r2822, %r2875;
	setp.eq.s32 	%p648, %r2875, 0;
	selp.b32 	%r2877, %r2867, 0, %p648;
	selp.b32 	%r2878, 1, %r2877, %p647;
	mul.lo.s32 	%r2879, %r2299, %r2852;
	add.s32 	%r2880, %r2879, %r2872;
	setp.lt.u32 	%p649, %r2880, %r2879;
	mul.hi.u32 	%r2881, %r2299, %r2852;
	selp.u32 	%r2882, 1, 0, %p649;
	add.s32 	%r2883, %r2881, %r2882;
	selp.s32 	%r2884, -1, 0, %p641;
	add.s32 	%r2885, %r2880, %r2884;
	add.s32 	%r2886, %r2885, %r2878;
	sub.s32 	%r2887, %r2828, %r2886;
	setp.lt.u32 	%p650, %r2828, %r2886;
	setp.eq.s32 	%p651, %r2886, 0;
	selp.b32 	%r2888, %r2878, 0, %p651;
	selp.b32 	%r2889, 1, %r2888, %p650;
	mul.lo.s32 	%r2890, %r1306, %r2852;
	add.s32 	%r2891, %r2890, %r2883;
	setp.lt.u32 	%p652, %r2891, %r2890;
	mul.hi.u32 	%r2892, %r1306, %r2852;
	selp.u32 	%r2893, 1, 0, %p652;
	add.s32 	%r2894, %r2892, %r2893;
	add.s32 	%r2895, %r2891, %r2884;
	add.s32 	%r2896, %r2895, %r2889;
	sub.s32 	%r2897, %r2834, %r2896;
	setp.lt.u32 	%p653, %r2834, %r2896;
	setp.eq.s32 	%p654, %r2896, 0;
	selp.b32 	%r2898, %r2889, 0, %p654;
	selp.b32 	%r2899, 1, %r2898, %p653;
	mul.lo.s32 	%r2900, %r2319, %r2852;
	add.s32 	%r2901, %r2900, %r2894;
	setp.lt.u32 	%p655, %r2901, %r2900;
	mul.hi.u32 	%r2902, %r2319, %r2852;
	selp.u32 	%r2903, 1, 0, %p655;
	add.s32 	%r2904, %r2902, %r2903;
	add.s32 	%r2905, %r2901, %r2884;
	add.s32 	%r2906, %r2905, %r2899;
	sub.s32 	%r2907, %r2840, %r2906;
	setp.lt.u32 	%p656, %r2840, %r2906;
	setp.eq.s32 	%p657, %r2906, 0;
	selp.b32 	%r2908, %r2899, 0, %p657;
	selp.b32 	%r2909, 1, %r2908, %p656;
	mul.lo.s32 	%r2910, %r9, %r2852;
	add.s32 	%r2911, %r2910, %r2904;
	setp.lt.u32 	%p658, %r2911, %r2910;
	mul.hi.u32 	%r2912, %r9, %r2852;
	selp.u32 	%r2913, 1, 0, %p658;
	add.s32 	%r2914, %r2912, %r2913;
	add.s32 	%r2915, %r2911, %r2884;
	add.s32 	%r2916, %r2915, %r2909;
	setp.gt.u32 	%p659, %r2916, %r2846;
	setp.eq.s32 	%p660, %r2916, 0;
	selp.b32 	%r2917, %r2909, 0, %p660;
	selp.b32 	%r2918, 1, %r2917, %p659;
	mad.lo.s32 	%r2919, %r1319, %r2852, %r2914;
	add.s32 	%r2920, %r2919, %r2884;
	add.s32 	%r2921, %r2920, %r2918;
	add.s32 	%r2922, %r2730, %r2848;
	add.s32 	%r2923, %r2800, %r2921;
	sub.s32 	%r2924, %r2922, %r2923;
	mul.lo.s32 	%r2925, %r4173, %r2690;
	mul.hi.u32 	%r2926, %r4173, %r2690;
	mul.lo.s32 	%r2927, %r4172, %r2690;
	add.s32 	%r2928, %r2927, %r2926;
	setp.lt.u32 	%p661, %r2928, %r2927;
	mul.hi.u32 	%r2929, %r4172, %r2690;
	selp.u32 	%r2930, 1, 0, %p661;
	add.s32 	%r2931, %r2929, %r2930;
	add.s32 	%r2932, %r2928, %r2855;
	mul.lo.s32 	%r2933, %r4171, %r2690;
	add.s32 	%r2934, %r2933, %r2931;
	setp.lt.u32 	%p662, %r2934, %r2933;
	mul.hi.u32 	%r2935, %r4171, %r2690;
	selp.u32 	%r2936, 1, 0, %p662;
	add.s32 	%r2937, %r2935, %r2936;
	add.s32 	%r2938, %r2934, %r2865;
	mul.lo.s32 	%r2939, %r4170, %r2690;
	add.s32 	%r2940, %r2939, %r2937;
	setp.lt.u32 	%p663, %r2940, %r2939;
	mul.hi.u32 	%r2941, %r4170, %r2690;
	selp.u32 	%r2942, 1, 0, %p663;
	add.s32 	%r2943, %r2941, %r2942;
	add.s32 	%r2944, %r2940, %r2876;
	mul.lo.s32 	%r2945, %r4169, %r2690;
	add.s32 	%r2946, %r2945, %r2943;
	setp.lt.u32 	%p664, %r2946, %r2945;
	mul.hi.u32 	%r2947, %r4169, %r2690;
	selp.u32 	%r2948, 1, 0, %p664;
	add.s32 	%r2949, %r2947, %r2948;
	add.s32 	%r2950, %r2946, %r2887;
	mul.lo.s32 	%r2951, %r4168, %r2690;
	add.s32 	%r2952, %r2951, %r2949;
	setp.lt.u32 	%p665, %r2952, %r2951;
	mul.hi.u32 	%r2953, %r4168, %r2690;
	selp.u32 	%r2954, 1, 0, %p665;
	add.s32 	%r2955, %r2953, %r2954;
	add.s32 	%r2956, %r2952, %r2897;
	mul.lo.s32 	%r2957, %r4167, %r2690;
	add.s32 	%r2958, %r2957, %r2955;
	setp.lt.u32 	%p666, %r2958, %r2957;
	mul.hi.u32 	%r2959, %r4167, %r2690;
	selp.u32 	%r2960, 1, 0, %p666;
	add.s32 	%r2961, %r2959, %r2960;
	add.s32 	%r2962, %r2958, %r2907;
	mul.lo.s32 	%r2963, %r4166, %r2690;
	add.s32 	%r2964, %r2963, %r2961;
	setp.lt.u32 	%p667, %r2964, %r2963;
	mul.hi.u32 	%r2965, %r4166, %r2690;
	selp.u32 	%r2966, 1, 0, %p667;
	add.s32 	%r2967, %r2965, %r2966;
	add.s32 	%r2968, %r2967, %r2924;
	setp.lt.u32 	%p668, %r2968, %r2967;
	mul.lo.s32 	%r2969, %r1288, %r2968;
	mul.hi.u32 	%r2970, %r1288, %r2968;
	sub.s32 	%r2971, %r2925, %r2969;
	setp.lt.u32 	%p669, %r2925, %r2969;
	selp.u32 	%r2972, 1, 0, %p669;
	mul.lo.s32 	%r2973, %r1292, %r2968;
	add.s32 	%r2974, %r2973, %r2970;
	setp.lt.u32 	%p670, %r2974, %r2973;
	mul.hi.u32 	%r2975, %r1292, %r2968;
	selp.u32 	%r2976, 1, 0, %p670;
	add.s32 	%r2977, %r2975, %r2976;
	selp.b32 	%r2978, -977, 0, %p668;
	add.s32 	%r2979, %r2978, %r2974;
	add.s32 	%r2980, %r2979, %r2972;
	sub.s32 	%r2981, %r2932, %r2980;
	setp.lt.u32 	%p671, %r2932, %r2980;
	setp.eq.s32 	%p672, %r2980, 0;
	selp.b32 	%r2982, %r2972, 0, %p672;
	selp.b32 	%r2983, 1, %r2982, %p671;
	mul.lo.s32 	%r2984, %r1297, %r2968;
	add.s32 	%r2985, %r2984, %r2977;
	setp.lt.u32 	%p673, %r2985, %r2984;
	mul.hi.u32 	%r2986, %r1297, %r2968;
	selp.u32 	%r2987, 1, 0, %p673;
	add.s32 	%r2988, %r2986, %r2987;
	selp.b32 	%r2989, -2, 0, %p668;
	add.s32 	%r2990, %r2989, %r2985;
	add.s32 	%r2991, %r2990, %r2983;
	sub.s32 	%r2992, %r2938, %r2991;
	setp.lt.u32 	%p674, %r2938, %r2991;
	setp.eq.s32 	%p675, %r2991, 0;
	selp.b32 	%r2993, %r2983, 0, %p675;
	selp.b32 	%r2994, 1, %r2993, %p674;
	mul.lo.s32 	%r2995, %r2299, %r2968;
	add.s32 	%r2996, %r2995, %r2988;
	setp.lt.u32 	%p676, %r2996, %r2995;
	mul.hi.u32 	%r2997, %r2299, %r2968;
	selp.u32 	%r2998, 1, 0, %p676;
	add.s32 	%r2999, %r2997, %r2998;
	selp.s32 	%r3000, -1, 0, %p668;
	add.s32 	%r3001, %r2996, %r3000;
	add.s32 	%r3002, %r3001, %r2994;
	sub.s32 	%r3003, %r2944, %r3002;
	setp.lt.u32 	%p677, %r2944, %r3002;
	setp.eq.s32 	%p678, %r3002, 0;
	selp.b32 	%r3004, %r2994, 0, %p678;
	selp.b32 	%r3005, 1, %r3004, %p677;
	mul.lo.s32 	%r3006, %r1306, %r2968;
	add.s32 	%r3007, %r3006, %r2999;
	setp.lt.u32 	%p679, %r3007, %r3006;
	mul.hi.u32 	%r3008, %r1306, %r2968;
	selp.u32 	%r3009, 1, 0, %p679;
	add.s32 	%r3010, %r3008, %r3009;
	add.s32 	%r3011, %r3007, %r3000;
	add.s32 	%r3012, %r3011, %r3005;
	sub.s32 	%r3013, %r2950, %r3012;
	setp.lt.u32 	%p680, %r2950, %r3012;
	setp.eq.s32 	%p681, %r3012, 0;
	selp.b32 	%r3014, %r3005, 0, %p681;
	selp.b32 	%r3015, 1, %r3014, %p680;
	mul.lo.s32 	%r3016, %r2319, %r2968;
	add.s32 	%r3017, %r3016, %r3010;
	setp.lt.u32 	%p682, %r3017, %r3016;
	mul.hi.u32 	%r3018, %r2319, %r2968;
	selp.u32 	%r3019, 1, 0, %p682;
	add.s32 	%r3020, %r3018, %r3019;
	add.s32 	%r3021, %r3017, %r3000;
	add.s32 	%r3022, %r3021, %r3015;
	sub.s32 	%r3023, %r2956, %r3022;
	setp.lt.u32 	%p683, %r2956, %r3022;
	setp.eq.s32 	%p684, %r3022, 0;
	selp.b32 	%r3024, %r3015, 0, %p684;
	selp.b32 	%r3025, 1, %r3024, %p683;
	mul.lo.s32 	%r3026, %r9, %r2968;
	add.s32 	%r3027, %r3026, %r3020;
	setp.lt.u32 	%p685, %r3027, %r3026;
	mul.hi.u32 	%r3028, %r9, %r2968;
	selp.u32 	%r3029, 1, 0, %p685;
	add.s32 	%r3030, %r3028, %r3029;
	add.s32 	%r3031, %r3027, %r3000;
	add.s32 	%r3032, %r3031, %r3025;
	setp.gt.u32 	%p686, %r3032, %r2962;
	setp.eq.s32 	%p687, %r3032, 0;
	selp.b32 	%r3033, %r3025, 0, %p687;
	selp.b32 	%r3034, 1, %r3033, %p686;
	mad.lo.s32 	%r3035, %r1319, %r2968, %r3030;
	add.s32 	%r3036, %r3035, %r3000;
	add.s32 	%r3037, %r3036, %r3034;
	add.s32 	%r3038, %r2846, %r2964;
	add.s32 	%r3039, %r2916, %r3037;
	sub.s32 	%r3040, %r3038, %r3039;
	mul.lo.s32 	%r3041, %r4173, %r2689;
	mul.hi.u32 	%r3042, %r4173, %r2689;
	mul.lo.s32 	%r3043, %r4172, %r2689;
	add.s32 	%r3044, %r3043, %r3042;
	setp.lt.u32 	%p688, %r3044, %r3043;
	mul.hi.u32 	%r3045, %r4172, %r2689;
	selp.u32 	%r3046, 1, 0, %p688;
	add.s32 	%r3047, %r3045, %r3046;
	add.s32 	%r3048, %r3044, %r2971;
	mul.lo.s32 	%r3049, %r4171, %r2689;
	add.s32 	%r3050, %r3049, %r3047;
	setp.lt.u32 	%p689, %r3050, %r3049;
	mul.hi.u32 	%r3051, %r4171, %r2689;
	selp.u32 	%r3052, 1, 0, %p689;
	add.s32 	%r3053, %r3051, %r3052;
	add.s32 	%r3054, %r3050, %r2981;
	mul.lo.s32 	%r3055, %r4170, %r2689;
	add.s32 	%r3056, %r3055, %r3053;
	setp.lt.u32 	%p690, %r3056, %r3055;
	mul.hi.u32 	%r3057, %r4170, %r2689;
	selp.u32 	%r3058, 1, 0, %p690;
	add.s32 	%r3059, %r3057, %r3058;
	add.s32 	%r3060, %r3056, %r2992;
	mul.lo.s32 	%r3061, %r4169, %r2689;
	add.s32 	%r3062, %r3061, %r3059;
	setp.lt.u32 	%p691, %r3062, %r3061;
	mul.hi.u32 	%r3063, %r4169, %r2689;
	selp.u32 	%r3064, 1, 0, %p691;
	add.s32 	%r3065, %r3063, %r3064;
	add.s32 	%r3066, %r3062, %r3003;
	mul.lo.s32 	%r3067, %r4168, %r2689;
	add.s32 	%r3068, %r3067, %r3065;
	setp.lt.u32 	%p692, %r3068, %r3067;
	mul.hi.u32 	%r3069, %r4168, %r2689;
	selp.u32 	%r3070, 1, 0, %p692;
	add.s32 	%r3071, %r3069, %r3070;
	add.s32 	%r3072, %r3068, %r3013;
	mul.lo.s32 	%r3073, %r4167, %r2689;
	add.s32 	%r3074, %r3073, %r3071;
	setp.lt.u32 	%p693, %r3074, %r3073;
	mul.hi.u32 	%r3075, %r4167, %r2689;
	selp.u32 	%r3076, 1, 0, %p693;
	add.s32 	%r3077, %r3075, %r3076;
	add.s32 	%r3078, %r3074, %r3023;
	mul.lo.s32 	%r3079, %r4166, %r2689;
	add.s32 	%r3080, %r3079, %r3077;
	setp.lt.u32 	%p694, %r3080, %r3079;
	mul.hi.u32 	%r3081, %r4166, %r2689;
	selp.u32 	%r3082, 1, 0, %p694;
	add.s32 	%r3083, %r3081, %r3082;
	add.s32 	%r3084, %r3083, %r3040;
	setp.lt.u32 	%p695, %r3084, %r3083;
	mul.lo.s32 	%r3085, %r1288, %r3084;
	mul.hi.u32 	%r3086, %r1288, %r3084;
	sub.s32 	%r3087, %r3041, %r3085;
	setp.lt.u32 	%p696, %r3041, %r3085;
	selp.u32 	%r3088, 1, 0, %p696;
	mul.lo.s32 	%r3089, %r1292, %r3084;
	add.s32 	%r3090, %r3089, %r3086;
	setp.lt.u32 	%p697, %r3090, %r3089;
	mul.hi.u32 	%r3091, %r1292, %r3084;
	selp.u32 	%r3092, 1, 0, %p697;
	add.s32 	%r3093, %r3091, %r3092;
	selp.b32 	%r3094, -977, 0, %p695;
	add.s32 	%r3095, %r3094, %r3090;
	add.s32 	%r3096, %r3095, %r3088;
	sub.s32 	%r3097, %r3048, %r3096;
	setp.lt.u32 	%p698, %r3048, %r3096;
	setp.eq.s32 	%p699, %r3096, 0;
	selp.b32 	%r3098, %r3088, 0, %p699;
	selp.b32 	%r3099, 1, %r3098, %p698;
	mul.lo.s32 	%r3100, %r1297, %r3084;
	add.s32 	%r3101, %r3100, %r3093;
	setp.lt.u32 	%p700, %r3101, %r3100;
	mul.hi.u32 	%r3102, %r1297, %r3084;
	selp.u32 	%r3103, 1, 0, %p700;
	add.s32 	%r3104, %r3102, %r3103;
	selp.b32 	%r3105, -2, 0, %p695;
	add.s32 	%r3106, %r3105, %r3101;
	add.s32 	%r3107, %r3106, %r3099;
	sub.s32 	%r3108, %r3054, %r3107;
	setp.lt.u32 	%p701, %r3054, %r3107;
	setp.eq.s32 	%p702, %r3107, 0;
	selp.b32 	%r3109, %r3099, 0, %p702;
	selp.b32 	%r3110, 1, %r3109, %p701;
	mul.lo.s32 	%r3111, %r2299, %r3084;
	add.s32 	%r3112, %r3111, %r3104;
	setp.lt.u32 	%p703, %r3112, %r3111;
	mul.hi.u32 	%r3113, %r2299, %r3084;
	selp.u32 	%r3114, 1, 0, %p703;
	add.s32 	%r3115, %r3113, %r3114;
	selp.s32 	%r3116, -1, 0, %p695;
	add.s32 	%r3117, %r3112, %r3116;
	add.s32 	%r3118, %r3117, %r3110;
	sub.s32 	%r3119, %r3060, %r3118;
	setp.lt.u32 	%p704, %r3060, %r3118;
	setp.eq.s32 	%p705, %r3118, 0;
	selp.b32 	%r3120, %r3110, 0, %p705;
	selp.b32 	%r3121, 1, %r3120, %p704;
	mul.lo.s32 	%r3122, %r1306, %r3084;
	add.s32 	%r3123, %r3122, %r3115;
	setp.lt.u32 	%p706, %r3123, %r3122;
	mul.hi.u32 	%r3124, %r1306, %r3084;
	selp.u32 	%r3125, 1, 0, %p706;
	add.s32 	%r3126, %r3124, %r3125;
	add.s32 	%r3127, %r3123, %r3116;
	add.s32 	%r3128, %r3127, %r3121;
	sub.s32 	%r3129, %r3066, %r3128;
	setp.lt.u32 	%p707, %r3066, %r3128;
	setp.eq.s32 	%p708, %r3128, 0;
	selp.b32 	%r3130, %r3121, 0, %p708;
	selp.b32 	%r3131, 1, %r3130, %p707;
	mul.lo.s32 	%r3132, %r2319, %r3084;
	add.s32 	%r3133, %r3132, %r3126;
	setp.lt.u32 	%p709, %r3133, %r3132;
	mul.hi.u32 	%r3134, %r2319, %r3084;
	selp.u32 	%r3135, 1, 0, %p709;
	add.s32 	%r3136, %r3134, %r3135;
	add.s32 	%r3137, %r3133, %r3116;
	add.s32 	%r3138, %r3137, %r3131;
	sub.s32 	%r3139, %r3072, %r3138;
	setp.lt.u32 	%p710, %r3072, %r3138;
	setp.eq.s32 	%p711, %r3138, 0;
	selp.b32 	%r3140, %r3131, 0, %p711;
	selp.b32 	%r3141, 1, %r3140, %p710;
	mul.lo.s32 	%r3142, %r9, %r3084;
	add.s32 	%r3143, %r3142, %r3136;
	setp.lt.u32 	%p712, %r3143, %r3142;
	mul.hi.u32 	%r3144, %r9, %r3084;
	selp.u32 	%r3145, 1, 0, %p712;
	add.s32 	%r3146, %r3144, %r3145;
	add.s32 	%r3147, %r3143, %r3116;
	add.s32 	%r3148, %r3147, %r3141;
	sub.s32 	%r3149, %r3078, %r3148;
	setp.lt.u32 	%p713, %r3078, %r3148;
	setp.eq.s32 	%p714, %r3148, 0;
	selp.b32 	%r3150, %r3141, 0, %p714;
	selp.b32 	%r3151, 1, %r3150, %p713;
	mad.lo.s32 	%r3152, %r1319, %r3084, %r3146;
	add.s32 	%r3153, %r3152, %r3116;
	add.s32 	%r3154, %r3153, %r3151;
	add.s32 	%r3155, %r2962, %r3080;
	add.s32 	%r3156, %r3032, %r3154;
	sub.s32 	%r3157, %r3155, %r3156;
	ld.local.v4.u32 	{%r3158, %r3159, %r3160, %r3161}, [%rd53];
	mul.lo.s32 	%r3162, %r4173, %r3161;
	mul.hi.u32 	%r3163, %r4173, %r3161;
	mul.lo.s32 	%r3164, %r4172, %r3161;
	add.s32 	%r3165, %r3164, %r3163;
	setp.lt.u32 	%p715, %r3165, %r3164;
	mul.hi.u32 	%r3166, %r4172, %r3161;
	selp.u32 	%r3167, 1, 0, %p715;
	add.s32 	%r3168, %r3166, %r3167;
	mul.lo.s32 	%r3169, %r4171, %r3161;
	add.s32 	%r3170, %r3169, %r3168;
	setp.lt.u32 	%p716, %r3170, %r3169;
	mul.hi.u32 	%r3171, %r4171, %r3161;
	selp.u32 	%r3172, 1, 0, %p716;
	add.s32 	%r3173, %r3171, %r3172;
	mul.lo.s32 	%r3174, %r4170, %r3161;
	add.s32 	%r3175, %r3174, %r3173;
	setp.lt.u32 	%p717, %r3175, %r3174;
	mul.hi.u32 	%r3176, %r4170, %r3161;
	selp.u32 	%r3177, 1, 0, %p717;
	add.s32 	%r3178, %r3176, %r3177;
	mul.lo.s32 	%r3179, %r4169, %r3161;
	add.s32 	%r3180, %r3179, %r3178;
	setp.lt.u32 	%p718, %r3180, %r3179;
	mul.hi.u32 	%r3181, %r4169, %r3161;
	selp.u32 	%r3182, 1, 0, %p718;
	add.s32 	%r3183, %r3181, %r3182;
	mul.lo.s32 	%r3184, %r4168, %r3161;
	add.s32 	%r3185, %r3184, %r3183;
	setp.lt.u32 	%p719, %r3185, %r3184;
	mul.hi.u32 	%r3186, %r4168, %r3161;
	selp.u32 	%r3187, 1, 0, %p719;
	add.s32 	%r3188, %r3186, %r3187;
	mul.lo.s32 	%r3189, %r4167, %r3161;
	add.s32 	%r3190, %r3189, %r3188;
	setp.lt.u32 	%p720, %r3190, %r3189;
	mul.hi.u32 	%r3191, %r4167, %r3161;
	selp.u32 	%r3192, 1, 0, %p720;
	add.s32 	%r3193, %r3191, %r3192;
	mul.lo.s32 	%r3194, %r4166, %r3161;
	add.s32 	%r3195, %r3194, %r3193;
	setp.lt.u32 	%p721, %r3195, %r3194;
	mul.hi.u32 	%r3196, %r4166, %r3161;
	selp.u32 	%r3197, 1, 0, %p721;
	add.s32 	%r3198, %r3196, %r3197;
	mul.lo.s32 	%r3199, %r1288, %r3198;
	mul.hi.u32 	%r3200, %r1288, %r3198;
	sub.s32 	%r3201, %r3162, %r3199;
	setp.lt.u32 	%p722, %r3162, %r3199;
	selp.u32 	%r3202, 1, 0, %p722;
	mul.lo.s32 	%r3203, %r1292, %r3198;
	add.s32 	%r3204, %r3203, %r3200;
	setp.lt.u32 	%p723, %r3204, %r3203;
	mul.hi.u32 	%r3205, %r1292, %r3198;
	selp.u32 	%r3206, 1, 0, %p723;
	add.s32 	%r3207, %r3205, %r3206;
	add.s32 	%r3208, %r3204, %r3202;
	sub.s32 	%r3209, %r3165, %r3208;
	setp.lt.u32 	%p724, %r3165, %r3208;
	setp.eq.s32 	%p725, %r3208, 0;
	selp.b32 	%r3210, %r3202, 0, %p725;
	selp.b32 	%r3211, 1, %r3210, %p724;
	mul.lo.s32 	%r3212, %r1297, %r3198;
	add.s32 	%r3213, %r3212, %r3207;
	setp.lt.u32 	%p726, %r3213, %r3212;
	mul.hi.u32 	%r3214, %r1297, %r3198;
	selp.u32 	%r3215, 1, 0, %p726;
	add.s32 	%r3216, %r3214, %r3215;
	add.s32 	%r3217, %r3213, %r3211;
	sub.s32 	%r3218, %r3170, %r3217;
	setp.lt.u32 	%p727, %r3170, %r3217;
	setp.eq.s32 	%p728, %r3217, 0;
	selp.b32 	%r3219, %r3211, 0, %p728;
	selp.b32 	%r3220, 1, %r3219, %p727;
	mul.lo.s32 	%r3221, %r2299, %r3198;
	add.s32 	%r3222, %r3221, %r3216;
	setp.lt.u32 	%p729, %r3222, %r3221;
	mul.hi.u32 	%r3223, %r2299, %r3198;
	selp.u32 	%r3224, 1, 0, %p729;
	add.s32 	%r3225, %r3223, %r3224;
	add.s32 	%r3226, %r3222, %r3220;
	sub.s32 	%r3227, %r3175, %r3226;
	setp.lt.u32 	%p730, %r3175, %r3226;
	setp.eq.s32 	%p731, %r3226, 0;
	selp.b32 	%r3228, %r3220, 0, %p731;
	selp.b32 	%r3229, 1, %r3228, %p730;
	mul.lo.s32 	%r3230, %r1306, %r3198;
	add.s32 	%r3231, %r3230, %r3225;
	setp.lt.u32 	%p732, %r3231, %r3230;
	mul.hi.u32 	%r3232, %r1306, %r3198;
	selp.u32 	%r3233, 1, 0, %p732;
	add.s32 	%r3234, %r3232, %r3233;
	add.s32 	%r3235, %r3231, %r3229;
	sub.s32 	%r3236, %r3180, %r3235;
	setp.lt.u32 	%p733, %r3180, %r3235;
	setp.eq.s32 	%p734, %r3235, 0;
	selp.b32 	%r3237, %r3229, 0, %p734;
	selp.b32 	%r3238, 1, %r3237, %p733;
	mul.lo.s32 	%r3239, %r2319, %r3198;
	add.s32 	%r3240, %r3239, %r3234;
	setp.lt.u32 	%p735, %r3240, %r3239;
	mul.hi.u32 	%r3241, %r2319, %r3198;
	selp.u32 	%r3242, 1, 0, %p735;
	add.s32 	%r3243, %r3241, %r3242;
	add.s32 	%r3244, %r3240, %r3238;
	sub.s32 	%r3245, %r3185, %r3244;
	setp.lt.u32 	%p736, %r3185, %r3244;
	setp.eq.s32 	%p737, %r3244, 0;
	selp.b32 	%r3246, %r3238, 0, %p737;
	selp.b32 	%r3247, 1, %r3246, %p736;
	mul.lo.s32 	%r3248, %r9, %r3198;
	add.s32 	%r3249, %r3248, %r3243;
	setp.lt.u32 	%p738, %r3249, %r3248;
	mul.hi.u32 	%r3250, %r9, %r3198;
	selp.u32 	%r3251, 1, 0, %p738;
	add.s32 	%r3252, %r3250, %r3251;
	add.s32 	%r3253, %r3249, %r3247;
	setp.gt.u32 	%p739, %r3253, %r3190;
	setp.eq.s32 	%p740, %r3253, 0;
	selp.b32 	%r3254, %r3247, 0, %p740;
	selp.b32 	%r3255, 1, %r3254, %p739;
	mad.lo.s32 	%r3256, %r1319, %r3198, %r3252;
	add.s32 	%r3257, %r3256, %r3255;
	sub.s32 	%r3258, %r3195, %r3257;
	mul.lo.s32 	%r3259, %r4173, %r3160;
	mul.hi.u32 	%r3260, %r4173, %r3160;
	mul.lo.s32 	%r3261, %r4172, %r3160;
	add.s32 	%r3262, %r3261, %r3260;
	setp.lt.u32 	%p741, %r3262, %r3261;
	mul.hi.u32 	%r3263, %r4172, %r3160;
	selp.u32 	%r3264, 1, 0, %p741;
	add.s32 	%r3265, %r3263, %r3264;
	add.s32 	%r3266, %r3262, %r3201;
	mul.lo.s32 	%r3267, %r4171, %r3160;
	add.s32 	%r3268, %r3267, %r3265;
	setp.lt.u32 	%p742, %r3268, %r3267;
	mul.hi.u32 	%r3269, %r4171, %r3160;
	selp.u32 	%r3270, 1, 0, %p742;
	add.s32 	%r3271, %r3269, %r3270;
	add.s32 	%r3272, %r3268, %r3209;
	mul.lo.s32 	%r3273, %r4170, %r3160;
	add.s32 	%r3274, %r3273, %r3271;
	setp.lt.u32 	%p743, %r3274, %r3273;
	mul.hi.u32 	%r3275, %r4170, %r3160;
	selp.u32 	%r3276, 1, 0, %p743;
	add.s32 	%r3277, %r3275, %r3276;
	add.s32 	%r3278, %r3274, %r3218;
	mul.lo.s32 	%r3279, %r4169, %r3160;
	add.s32 	%r3280, %r3279, %r3277;
	setp.lt.u32 	%p744, %r3280, %r3279;
	mul.hi.u32 	%r3281, %r4169, %r3160;
	selp.u32 	%r3282, 1, 0, %p744;
	add.s32 	%r3283, %r3281, %r3282;
	add.s32 	%r3284, %r3280, %r3227;
	mul.lo.s32 	%r3285, %r4168, %r3160;
	add.s32 	%r3286, %r3285, %r3283;
	setp.lt.u32 	%p745, %r3286, %r3285;
	mul.hi.u32 	%r3287, %r4168, %r3160;
	selp.u32 	%r3288, 1, 0, %p745;
	add.s32 	%r3289, %r3287, %r3288;
	add.s32 	%r3290, %r3286, %r3236;
	mul.lo.s32 	%r3291, %r4167, %r3160;
	add.s32 	%r3292, %r3291, %r3289;
	setp.lt.u32 	%p746, %r3292, %r3291;
	mul.hi.u32 	%r3293, %r4167, %r3160;
	selp.u32 	%r3294, 1, 0, %p746;
	add.s32 	%r3295, %r3293, %r3294;
	add.s32 	%r3296, %r3292, %r3245;
	mul.lo.s32 	%r3297, %r4166, %r3160;
	add.s32 	%r3298, %r3297, %r3295;
	setp.lt.u32 	%p747, %r3298, %r3297;
	mul.hi.u32 	%r3299, %r4166, %r3160;
	selp.u32 	%r3300, 1, 0, %p747;
	add.s32 	%r3301, %r3299, %r3300;
	add.s32 	%r3302, %r3301, %r3258;
	setp.lt.u32 	%p748, %r3302, %r3301;
	mul.lo.s32 	%r3303, %r1288, %r3302;
	mul.hi.u32 	%r3304, %r1288, %r3302;
	sub.s32 	%r3305, %r3259, %r3303;
	setp.lt.u32 	%p749, %r3259, %r3303;
	selp.u32 	%r3306, 1, 0, %p749;
	mul.lo.s32 	%r3307, %r1292, %r3302;
	add.s32 	%r3308, %r3307, %r3304;
	setp.lt.u32 	%p750, %r3308, %r3307;
	mul.hi.u32 	%r3309, %r1292, %r3302;
	selp.u32 	%r3310, 1, 0, %p750;
	add.s32 	%r3311, %r3309, %r3310;
	selp.b32 	%r3312, -977, 0, %p748;
	add.s32 	%r3313, %r3312, %r3308;
	add.s32 	%r3314, %r3313, %r3306;
	sub.s32 	%r3315, %r3266, %r3314;
	setp.lt.u32 	%p751, %r3266, %r3314;
	setp.eq.s32 	%p752, %r3314, 0;
	selp.b32 	%r3316, %r3306, 0, %p752;
	selp.b32 	%r3317, 1, %r3316, %p751;
	mul.lo.s32 	%r3318, %r1297, %r3302;
	add.s32 	%r3319, %r3318, %r3311;
	setp.lt.u32 	%p753, %r3319, %r3318;
	mul.hi.u32 	%r3320, %r1297, %r3302;
	selp.u32 	%r3321, 1, 0, %p753;
	add.s32 	%r3322, %r3320, %r3321;
	selp.b32 	%r3323, -2, 0, %p748;
	add.s32 	%r3324, %r3323, %r3319;
	add.s32 	%r3325, %r3324, %r3317;
	sub.s32 	%r3326, %r3272, %r3325;
	setp.lt.u32 	%p754, %r3272, %r3325;
	setp.eq.s32 	%p755, %r3325, 0;
	selp.b32 	%r3327, %r3317, 0, %p755;
	selp.b32 	%r3328, 1, %r3327, %p754;
	mul.lo.s32 	%r3329, %r2299, %r3302;
	add.s32 	%r3330, %r3329, %r3322;
	setp.lt.u32 	%p756, %r3330, %r3329;
	mul.hi.u32 	%r3331, %r2299, %r3302;
	selp.u32 	%r3332, 1, 0, %p756;
	add.s32 	%r3333, %r3331, %r3332;
	selp.s32 	%r3334, -1, 0, %p748;
	add.s32 	%r3335, %r3330, %r3334;
	add.s32 	%r3336, %r3335, %r3328;
	sub.s32 	%r3337, %r3278, %r3336;
	setp.lt.u32 	%p757, %r3278, %r3336;
	setp.eq.s32 	%p758, %r3336, 0;
	selp.b32 	%r3338, %r3328, 0, %p758;
	selp.b32 	%r3339, 1, %r3338, %p757;
	mul.lo.s32 	%r3340, %r1306, %r3302;
	add.s32 	%r3341, %r3340, %r3333;
	setp.lt.u32 	%p759, %r3341, %r3340;
	mul.hi.u32 	%r3342, %r1306, %r3302;
	selp.u32 	%r3343, 1, 0, %p759;
	add.s32 	%r3344, %r3342, %r3343;
	add.s32 	%r3345, %r3341, %r3334;
	add.s32 	%r3346, %r3345, %r3339;
	sub.s32 	%r3347, %r3284, %r3346;
	setp.lt.u32 	%p760, %r3284, %r3346;
	setp.eq.s32 	%p761, %r3346, 0;
	selp.b32 	%r3348, %r3339, 0, %p761;
	selp.b32 	%r3349, 1, %r3348, %p760;
	mul.lo.s32 	%r3350, %r2319, %r3302;
	add.s32 	%r3351, %r3350, %r3344;
	setp.lt.u32 	%p762, %r3351, %r3350;
	mul.hi.u32 	%r3352, %r2319, %r3302;
	selp.u32 	%r3353, 1, 0, %p762;
	add.s32 	%r3354, %r3352, %r3353;
	add.s32 	%r3355, %r3351, %r3334;
	add.s32 	%r3356, %r3355, %r3349;
	sub.s32 	%r3357, %r3290, %r3356;
	setp.lt.u32 	%p763, %r3290, %r3356;
	setp.eq.s32 	%p764, %r3356, 0;
	selp.b32 	%r3358, %r3349, 0, %p764;
	selp.b32 	%r3359, 1, %r3358, %p763;
	mul.lo.s32 	%r3360, %r9, %r3302;
	add.s32 	%r3361, %r3360, %r3354;
	setp.lt.u32 	%p765, %r3361, %r3360;
	mul.hi.u32 	%r3362, %r9, %r3302;
	selp.u32 	%r3363, 1, 0, %p765;
	add.s32 	%r3364, %r3362, %r3363;
	add.s32 	%r3365, %r3361, %r3334;
	add.s32 	%r3366, %r3365, %r3359;
	setp.gt.u32 	%p766, %r3366, %r3296;
	setp.eq.s32 	%p767, %r3366, 0;
	selp.b32 	%r3367, %r3359, 0, %p767;
	selp.b32 	%r3368, 1, %r3367, %p766;
	mad.lo.s32 	%r3369, %r1319, %r3302, %r3364;
	add.s32 	%r3370, %r3369, %r3334;
	add.s32 	%r3371, %r3370, %r3368;
	add.s32 	%r3372, %r3190, %r3298;
	add.s32 	%r3373, %r3253, %r3371;
	sub.s32 	%r3374, %r3372, %r3373;
	mul.lo.s32 	%r3375, %r4173, %r3159;
	mul.hi.u32 	%r3376, %r4173, %r3159;
	mul.lo.s32 	%r3377, %r4172, %r3159;
	add.s32 	%r3378, %r3377, %r3376;
	setp.lt.u32 	%p768, %r3378, %r3377;
	mul.hi.u32 	%r3379, %r4172, %r3159;
	selp.u32 	%r3380, 1, 0, %p768;
	add.s32 	%r3381, %r3379, %r3380;
	add.s32 	%r3382, %r3378, %r3305;
	mul.lo.s32 	%r3383, %r4171, %r3159;
	add.s32 	%r3384, %r3383, %r3381;
	setp.lt.u32 	%p769, %r3384, %r3383;
	mul.hi.u32 	%r3385, %r4171, %r3159;
	selp.u32 	%r3386, 1, 0, %p769;
	add.s32 	%r3387, %r3385, %r3386;
	add.s32 	%r3388, %r3384, %r3315;
	mul.lo.s32 	%r3389, %r4170, %r3159;
	add.s32 	%r3390, %r3389, %r3387;
	setp.lt.u32 	%p770, %r3390, %r3389;
	mul.hi.u32 	%r3391, %r4170, %r3159;
	selp.u32 	%r3392, 1, 0, %p770;
	add.s32 	%r3393, %r3391, %r3392;
	add.s32 	%r3394, %r3390, %r3326;
	mul.lo.s32 	%r3395, %r4169, %r3159;
	add.s32 	%r3396, %r3395, %r3393;
	setp.lt.u32 	%p771, %r3396, %r3395;
	mul.hi.u32 	%r3397, %r4169, %r3159;
	selp.u32 	%r3398, 1, 0, %p771;
	add.s32 	%r3399, %r3397, %r3398;
	add.s32 	%r3400, %r3396, %r3337;
	mul.lo.s32 	%r3401, %r4168, %r3159;
	add.s32 	%r3402, %r3401, %r3399;
	setp.lt.u32 	%p772, %r3402, %r3401;
	mul.hi.u32 	%r3403, %r4168, %r3159;
	selp.u32 	%r3404, 1, 0, %p772;
	add.s32 	%r3405, %r3403, %r3404;
	add.s32 	%r3406, %r3402, %r3347;
	mul.lo.s32 	%r3407, %r4167, %r3159;
	add.s32 	%r3408, %r3407, %r3405;
	setp.lt.u32 	%p773, %r3408, %r3407;
	mul.hi.u32 	%r3409, %r4167, %r3159;
	selp.u32 	%r3410, 1, 0, %p773;
	add.s32 	%r3411, %r3409, %r3410;
	add.s32 	%r3412, %r3408, %r3357;
	mul.lo.s32 	%r3413, %r4166, %r3159;
	add.s32 	%r3414, %r3413, %r3411;
	setp.lt.u32 	%p774, %r3414, %r3413;
	mul.hi.u32 	%r3415, %r4166, %r3159;
	selp.u32 	%r3416, 1, 0, %p774;
	add.s32 	%r3417, %r3415, %r3416;
	add.s32 	%r3418, %r3417, %r3374;
	setp.lt.u32 	%p775, %r3418, %r3417;
	mul.lo.s32 	%r3419, %r1288, %r3418;
	mul.hi.u32 	%r3420, %r1288, %r3418;
	sub.s32 	%r3421, %r3375, %r3419;
	setp.lt.u32 	%p776, %r3375, %r3419;
	selp.u32 	%r3422, 1, 0, %p776;
	mul.lo.s32 	%r3423, %r1292, %r3418;
	add.s32 	%r3424, %r3423, %r3420;
	setp.lt.u32 	%p777, %r3424, %r3423;
	mul.hi.u32 	%r3425, %r1292, %r3418;
	selp.u32 	%r3426, 1, 0, %p777;
	add.s32 	%r3427, %r3425, %r3426;
	selp.b32 	%r3428, -977, 0, %p775;
	add.s32 	%r3429, %r3428, %r3424;
	add.s32 	%r3430, %r3429, %r3422;
	sub.s32 	%r3431, %r3382, %r3430;
	setp.lt.u32 	%p778, %r3382, %r3430;
	setp.eq.s32 	%p779, %r3430, 0;
	selp.b32 	%r3432, %r3422, 0, %p779;
	selp.b32 	%r3433, 1, %r3432, %p778;
	mul.lo.s32 	%r3434, %r1297, %r3418;
	add.s32 	%r3435, %r3434, %r3427;
	setp.lt.u32 	%p780, %r3435, %r3434;
	mul.hi.u32 	%r3436, %r1297, %r3418;
	selp.u32 	%r3437, 1, 0, %p780;
	add.s32 	%r3438, %r3436, %r3437;
	selp.b32 	%r3439, -2, 0, %p775;
	add.s32 	%r3440, %r3439, %r3435;
	add.s32 	%r3441, %r3440, %r3433;
	sub.s32 	%r3442, %r3388, %r3441;
	setp.lt.u32 	%p781, %r3388, %r3441;
	setp.eq.s32 	%p782, %r3441, 0;
	selp.b32 	%r3443, %r3433, 0, %p782;
	selp.b32 	%r3444, 1, %r3443, %p781;
	mul.lo.s32 	%r3445, %r2299, %r3418;
	add.s32 	%r3446, %r3445, %r3438;
	setp.lt.u32 	%p783, %r3446, %r3445;
	mul.hi.u32 	%r3447, %r2299, %r3418;
	selp.u32 	%r3448, 1, 0, %p783;
	add.s32 	%r3449, %r3447, %r3448;
	selp.s32 	%r3450, -1, 0, %p775;
	add.s32 	%r3451, %r3446, %r3450;
	add.s32 	%r3452, %r3451, %r3444;
	sub.s32 	%r3453, %r3394, %r3452;
	setp.lt.u32 	%p784, %r3394, %r3452;
	setp.eq.s32 	%p785, %r3452, 0;
	selp.b32 	%r3454, %r3444, 0, %p785;
	selp.b32 	%r3455, 1, %r3454, %p784;
	mul.lo.s32 	%r3456, %r1306, %r3418;
	add.s32 	%r3457, %r3456, %r3449;
	setp.lt.u32 	%p786, %r3457, %r3456;
	mul.hi.u32 	%r3458, %r1306, %r3418;
	selp.u32 	%r3459, 1, 0, %p786;
	add.s32 	%r3460, %r3458, %r3459;
	add.s32 	%r3461, %r3457, %r3450;
	add.s32 	%r3462, %r3461, %r3455;
	sub.s32 	%r3463, %r3400, %r3462;
	setp.lt.u32 	%p787, %r3400, %r3462;
	setp.eq.s32 	%p788, %r3462, 0;
	selp.b32 	%r3464, %r3455, 0, %p788;
	selp.b32 	%r3465, 1, %r3464, %p787;
	mul.lo.s32 	%r3466, %r2319, %r3418;
	add.s32 	%r3467, %r3466, %r3460;
	setp.lt.u32 	%p789, %r3467, %r3466;
	mul.hi.u32 	%r3468, %r2319, %r3418;
	selp.u32 	%r3469, 1, 0, %p789;
	add.s32 	%r3470, %r3468, %r3469;
	add.s32 	%r3471, %r3467, %r3450;
	add.s32 	%r3472, %r3471, %r3465;
	sub.s32 	%r3473, %r3406, %r3472;
	setp.lt.u32 	%p790, %r3406, %r3472;
	setp.eq.s32 	%p791, %r3472, 0;
	selp.b32 	%r3474, %r3465, 0, %p791;
	selp.b32 	%r3475, 1, %r3474, %p790;
	mul.lo.s32 	%r3476, %r9, %r3418;
	add.s32 	%r3477, %r3476, %r3470;
	setp.lt.u32 	%p792, %r3477, %r3476;
	mul.hi.u32 	%r3478, %r9, %r3418;
	selp.u32 	%r3479, 1, 0, %p792;
	add.s32 	%r3480, %r3478, %r3479;
	add.s32 	%r3481, %r3477, %r3450;
	add.s32 	%r3482, %r3481, %r3475;
	setp.gt.u32 	%p793, %r3482, %r3412;
	setp.eq.s32 	%p794, %r3482, 0;
	selp.b32 	%r3483, %r3475, 0, %p794;
	selp.b32 	%r3484, 1, %r3483, %p793;
	mad.lo.s32 	%r3485, %r1319, %r3418, %r3480;
	add.s32 	%r3486, %r3485, %r3450;
	add.s32 	%r3487, %r3486, %r3484;
	add.s32 	%r3488, %r3296, %r3414;
	add.s32 	%r3489, %r3366, %r3487;
	sub.s32 	%r3490, %r3488, %r3489;
	mul.lo.s32 	%r3491, %r4173, %r3158;
	mul.hi.u32 	%r3492, %r4173, %r3158;
	mul.lo.s32 	%r3493, %r4172, %r3158;
	add.s32 	%r3494, %r3493, %r3492;
	setp.lt.u32 	%p795, %r3494, %r3493;
	mul.hi.u32 	%r3495, %r4172, %r3158;
	selp.u32 	%r3496, 1, 0, %p795;
	add.s32 	%r3497, %r3495, %r3496;
	add.s32 	%r3498, %r3494, %r3421;
	mul.lo.s32 	%r3499, %r4171, %r3158;
	add.s32 	%r3500, %r3499, %r3497;
	setp.lt.u32 	%p796, %r3500, %r3499;
	mul.hi.u32 	%r3501, %r4171, %r3158;
	selp.u32 	%r3502, 1, 0, %p796;
	add.s32 	%r3503, %r3501, %r3502;
	add.s32 	%r3504, %r3500, %r3431;
	mul.lo.s32 	%r3505, %r4170, %r3158;
	add.s32 	%r3506, %r3505, %r3503;
	setp.lt.u32 	%p797, %r3506, %r3505;
	mul.hi.u32 	%r3507, %r4170, %r3158;
	selp.u32 	%r3508, 1, 0, %p797;
	add.s32 	%r3509, %r3507, %r3508;
	add.s32 	%r3510, %r3506, %r3442;
	mul.lo.s32 	%r3511, %r4169, %r3158;
	add.s32 	%r3512, %r3511, %r3509;
	setp.lt.u32 	%p798, %r3512, %r3511;
	mul.hi.u32 	%r3513, %r4169, %r3158;
	selp.u32 	%r3514, 1, 0, %p798;
	add.s32 	%r3515, %r3513, %r3514;
	add.s32 	%r3516, %r3512, %r3453;
	mul.lo.s32 	%r3517, %r4168, %r3158;
	add.s32 	%r3518, %r3517, %r3515;
	setp.lt.u32 	%p799, %r3518, %r3517;
	mul.hi.u32 	%r3519, %r4168, %r3158;
	selp.u32 	%r3520, 1, 0, %p799;
	add.s32 	%r3521, %r3519, %r3520;
	add.s32 	%r3522, %r3518, %r3463;
	mul.lo.s32 	%r3523, %r4167, %r3158;
	add.s32 	%r3524, %r3523, %r3521;
	setp.lt.u32 	%p800, %r3524, %r3523;
	mul.hi.u32 	%r3525, %r4167, %r3158;
	selp.u32 	%r3526, 1, 0, %p800;
	add.s32 	%r3527, %r3525, %r3526;
	add.s32 	%r3528, %r3524, %r3473;
	mul.lo.s32 	%r3529, %r4166, %r3158;
	add.s32 	%r3530, %r3529, %r3527;
	setp.lt.u32 	%p801, %r3530, %r3529;
	mul.hi.u32 	%r3531, %r4166, %r3158;
	selp.u32 	%r3532, 1, 0, %p801;
	add.s32 	%r3533, %r3531, %r3532;
	add.s32 	%r3534, %r3533, %r3490;
	setp.lt.u32 	%p802, %r3534, %r3533;
	mul.lo.s32 	%r3535, %r1288, %r3534;
	mul.hi.u32 	%r3536, %r1288, %r3534;
	sub.s32 	%r3537, %r3491, %r3535;
	setp.lt.u32 	%p803, %r3491, %r3535;
	selp.u32 	%r3538, 1, 0, %p803;
	mul.lo.s32 	%r3539, %r1292, %r3534;
	add.s32 	%r3540, %r3539, %r3536;
	setp.lt.u32 	%p804, %r3540, %r3539;
	mul.hi.u32 	%r3541, %r1292, %r3534;
	selp.u32 	%r3542, 1, 0, %p804;
	add.s32 	%r3543, %r3541, %r3542;
	selp.b32 	%r3544, -977, 0, %p802;
	add.s32 	%r3545, %r3544, %r3540;
	add.s32 	%r3546, %r3545, %r3538;
	sub.s32 	%r3547, %r3498, %r3546;
	setp.lt.u32 	%p805, %r3498, %r3546;
	setp.eq.s32 	%p806, %r3546, 0;
	selp.b32 	%r3548, %r3538, 0, %p806;
	selp.b32 	%r3549, 1, %r3548, %p805;
	mul.lo.s32 	%r3550, %r1297, %r3534;
	add.s32 	%r3551, %r3550, %r3543;
	setp.lt.u32 	%p807, %r3551, %r3550;
	mul.hi.u32 	%r3552, %r1297, %r3534;
	selp.u32 	%r3553, 1, 0, %p807;
	add.s32 	%r3554, %r3552, %r3553;
	selp.b32 	%r3555, -2, 0, %p802;
	add.s32 	%r3556, %r3555, %r3551;
	add.s32 	%r3557, %r3556, %r3549;
	sub.s32 	%r3558, %r3504, %r3557;
	setp.lt.u32 	%p808, %r3504, %r3557;
	setp.eq.s32 	%p809, %r3557, 0;
	selp.b32 	%r3559, %r3549, 0, %p809;
	selp.b32 	%r3560, 1, %r3559, %p808;
	mul.lo.s32 	%r3561, %r2299, %r3534;
	add.s32 	%r3562, %r3561, %r3554;
	setp.lt.u32 	%p810, %r3562, %r3561;
	mul.hi.u32 	%r3563, %r2299, %r3534;
	selp.u32 	%r3564, 1, 0, %p810;
	add.s32 	%r3565, %r3563, %r3564;
	selp.s32 	%r3566, -1, 0, %p802;
	add.s32 	%r3567, %r3562, %r3566;
	add.s32 	%r3568, %r3567, %r3560;
	sub.s32 	%r3569, %r3510, %r3568;
	setp.lt.u32 	%p811, %r3510, %r3568;
	setp.eq.s32 	%p812, %r3568, 0;
	selp.b32 	%r3570, %r3560, 0, %p812;
	selp.b32 	%r3571, 1, %r3570, %p811;
	mul.lo.s32 	%r3572, %r1306, %r3534;
	add.s32 	%r3573, %r3572, %r3565;
	setp.lt.u32 	%p813, %r3573, %r3572;
	mul.hi.u32 	%r3574, %r1306, %r3534;
	selp.u32 	%r3575, 1, 0, %p813;
	add.s32 	%r3576, %r3574, %r3575;
	add.s32 	%r3577, %r3573, %r3566;
	add.s32 	%r3578, %r3577, %r3571;
	sub.s32 	%r3579, %r3516, %r3578;
	setp.lt.u32 	%p814, %r3516, %r3578;
	setp.eq.s32 	%p815, %r3578, 0;
	selp.b32 	%r3580, %r3571, 0, %p815;
	selp.b32 	%r3581, 1, %r3580, %p814;
	mul.lo.s32 	%r3582, %r2319, %r3534;
	add.s32 	%r3583, %r3582, %r3576;
	setp.lt.u32 	%p816, %r3583, %r3582;
	mul.hi.u32 	%r3584, %r2319, %r3534;
	selp.u32 	%r3585, 1, 0, %p816;
	add.s32 	%r3586, %r3584, %r3585;
	add.s32 	%r3587, %r3583, %r3566;
	add.s32 	%r3588, %r3587, %r3581;
	sub.s32 	%r3589, %r3522, %r3588;
	setp.lt.u32 	%p817, %r3522, %r3588;
	setp.eq.s32 	%p818, %r3588, 0;
	selp.b32 	%r3590, %r3581, 0, %p818;
	selp.b32 	%r3591, 1, %r3590, %p817;
	mul.lo.s32 	%r3592, %r9, %r3534;
	add.s32 	%r3593, %r3592, %r3586;
	setp.lt.u32 	%p819, %r3593, %r3592;
	mul.hi.u32 	%r3594, %r9, %r3534;
	selp.u32 	%r3595, 1, 0, %p819;
	add.s32 	%r3596, %r3594, %r3595;
	add.s32 	%r3597, %r3593, %r3566;
	add.s32 	%r3598, %r3597, %r3591;
	setp.gt.u32 	%p820, %r3598, %r3528;
	setp.eq.s32 	%p821, %r3598, 0;
	selp.b32 	%r3599, %r3591, 0, %p821;
	selp.b32 	%r3600, 1, %r3599, %p820;
	mad.lo.s32 	%r3601, %r1319, %r3534, %r3596;
	add.s32 	%r3602, %r3601, %r3566;
	add.s32 	%r3603, %r3602, %r3600;
	add.s32 	%r3604, %r3412, %r3530;
	add.s32 	%r3605, %r3482, %r3603;
	sub.s32 	%r3606, %r3604, %r3605;
	ld.local.v4.u32 	{%r3607, %r3608, %r3609, %r3610}, [%rd53+-16];
	mul.lo.s32 	%r3611, %r4173, %r3610;
	mul.hi.u32 	%r3612, %r4173, %r3610;
	mul.lo.s32 	%r3613, %r4172, %r3610;
	add.s32 	%r3614, %r3613, %r3612;
	setp.lt.u32 	%p822, %r3614, %r3613;
	mul.hi.u32 	%r3615, %r4172, %r3610;
	selp.u32 	%r3616, 1, 0, %p822;
	add.s32 	%r3617, %r3615, %r3616;
	add.s32 	%r3618, %r3614, %r3537;
	mul.lo.s32 	%r3619, %r4171, %r3610;
	add.s32 	%r3620, %r3619, %r3617;
	setp.lt.u32 	%p823, %r3620, %r3619;
	mul.hi.u32 	%r3621, %r4171, %r3610;
	selp.u32 	%r3622, 1, 0, %p823;
	add.s32 	%r3623, %r3621, %r3622;
	add.s32 	%r3624, %r3620, %r3547;
	mul.lo.s32 	%r3625, %r4170, %r3610;
	add.s32 	%r3626, %r3625, %r3623;
	setp.lt.u32 	%p824, %r3626, %r3625;
	mul.hi.u32 	%r3627, %r4170, %r3610;
	selp.u32 	%r3628, 1, 0, %p824;
	add.s32 	%r3629, %r3627, %r3628;
	add.s32 	%r3630, %r3626, %r3558;
	mul.lo.s32 	%r3631, %r4169, %r3610;
	add.s32 	%r3632, %r3631, %r3629;
	setp.lt.u32 	%p825, %r3632, %r3631;
	mul.hi.u32 	%r3633, %r4169, %r3610;
	selp.u32 	%r3634, 1, 0, %p825;
	add.s32 	%r3635, %r3633, %r3634;
	add.s32 	%r3636, %r3632, %r3569;
	mul.lo.s32 	%r3637, %r4168, %r3610;
	add.s32 	%r3638, %r3637, %r3635;
	setp.lt.u32 	%p826, %r3638, %r3637;
	mul.hi.u32 	%r3639, %r4168, %r3610;
	selp.u32 	%r3640, 1, 0, %p826;
	add.s32 	%r3641, %r3639, %r3640;
	add.s32 	%r3642, %r3638, %r3579;
	mul.lo.s32 	%r3643, %r4167, %r3610;
	add.s32 	%r3644, %r3643, %r3641;
	setp.lt.u32 	%p827, %r3644, %r3643;
	mul.hi.u32 	%r3645, %r4167, %r3610;
	selp.u32 	%r3646, 1, 0, %p827;
	add.s32 	%r3647, %r3645, %r3646;
	add.s32 	%r3648, %r3644, %r3589;
	mul.lo.s32 	%r3649, %r4166, %r3610;
	add.s32 	%r3650, %r3649, %r3647;
	setp.lt.u32 	%p828, %r3650, %r3649;
	mul.hi.u32 	%r3651, %r4166, %r3610;
	selp.u32 	%r3652, 1, 0, %p828;
	add.s32 	%r3653, %r3651, %r3652;
	add.s32 	%r3654, %r3653, %r3606;
	setp.lt.u32 	%p829, %r3654, %r3653;
	mul.lo.s32 	%r3655, %r1288, %r3654;
	mul.hi.u32 	%r3656, %r1288, %r3654;
	sub.s32 	%r3657, %r3611, %r3655;
	setp.lt.u32 	%p830, %r3611, %r3655;
	selp.u32 	%r3658, 1, 0, %p830;
	mul.lo.s32 	%r3659, %r1292, %r3654;
	add.s32 	%r3660, %r3659, %r3656;
	setp.lt.u32 	%p831, %r3660, %r3659;
	mul.hi.u32 	%r3661, %r1292, %r3654;
	selp.u32 	%r3662, 1, 0, %p831;
	add.s32 	%r3663, %r3661, %r3662;
	selp.b32 	%r3664, -977, 0, %p829;
	add.s32 	%r3665, %r3664, %r3660;
	add.s32 	%r3666, %r3665, %r3658;
	sub.s32 	%r3667, %r3618, %r3666;
	setp.lt.u32 	%p832, %r3618, %r3666;
	setp.eq.s32 	%p833, %r3666, 0;
	selp.b32 	%r3668, %r3658, 0, %p833;
	selp.b32 	%r3669, 1, %r3668, %p832;
	mul.lo.s32 	%r3670, %r1297, %r3654;
	add.s32 	%r3671, %r3670, %r3663;
	setp.lt.u32 	%p834, %r3671, %r3670;
	mul.hi.u32 	%r3672, %r1297, %r3654;
	selp.u32 	%r3673, 1, 0, %p834;
	add.s32 	%r3674, %r3672, %r3673;
	selp.b32 	%r3675, -2, 0, %p829;
	add.s32 	%r3676, %r3675, %r3671;
	add.s32 	%r3677, %r3676, %r3669;
	sub.s32 	%r3678, %r3624, %r3677;
	setp.lt.u32 	%p835, %r3624, %r3677;
	setp.eq.s32 	%p836, %r3677, 0;
	selp.b32 	%r3679, %r3669, 0, %p836;
	selp.b32 	%r3680, 1, %r3679, %p835;
	mul.lo.s32 	%r3681, %r2299, %r3654;
	add.s32 	%r3682, %r3681, %r3674;
	setp.lt.u32 	%p837, %r3682, %r3681;
	mul.hi.u32 	%r3683, %r2299, %r3654;
	selp.u32 	%r3684, 1, 0, %p837;
	add.s32 	%r3685, %r3683, %r3684;
	selp.s32 	%r3686, -1, 0, %p829;
	add.s32 	%r3687, %r3682, %r3686;
	add.s32 	%r3688, %r3687, %r3680;
	sub.s32 	%r3689, %r3630, %r3688;
	setp.lt.u32 	%p838, %r3630, %r3688;
	setp.eq.s32 	%p839, %r3688, 0;
	selp.b32 	%r3690, %r3680, 0, %p839;
	selp.b32 	%r3691, 1, %r3690, %p838;
	mul.lo.s32 	%r3692, %r1306, %r3654;
	add.s32 	%r3693, %r3692, %r3685;
	setp.lt.u32 	%p840, %r3693, %r3692;
	mul.hi.u32 	%r3694, %r1306, %r3654;
	selp.u32 	%r3695, 1, 0, %p840;
	add.s32 	%r3696, %r3694, %r3695;
	add.s32 	%r3697, %r3693, %r3686;
	add.s32 	%r3698, %r3697, %r3691;
	sub.s32 	%r3699, %r3636, %r3698;
	setp.lt.u32 	%p841, %r3636, %r3698;
	setp.eq.s32 	%p842, %r3698, 0;
	selp.b32 	%r3700, %r3691, 0, %p842;
	selp.b32 	%r3701, 1, %r3700, %p841;
	mul.lo.s32 	%r3702, %r2319, %r3654;
	add.s32 	%r3703, %r3702, %r3696;
	setp.lt.u32 	%p843, %r3703, %r3702;
	mul.hi.u32 	%r3704, %r2319, %r3654;
	selp.u32 	%r3705, 1, 0, %p843;
	add.s32 	%r3706, %r3704, %r3705;
	add.s32 	%r3707, %r3703, %r3686;
	add.s32 	%r3708, %r3707, %r3701;
	sub.s32 	%r3709, %r3642, %r3708;
	setp.lt.u32 	%p844, %r3642, %r3708;
	setp.eq.s32 	%p845, %r3708, 0;
	selp.b32 	%r3710, %r3701, 0, %p845;
	selp.b32 	%r3711, 1, %r3710, %p844;
	mul.lo.s32 	%r3712, %r9, %r3654;
	add.s32 	%r3713, %r3712, %r3706;
	setp.lt.u32 	%p846, %r3713, %r3712;
	mul.hi.u32 	%r3714, %r9, %r3654;
	selp.u32 	%r3715, 1, 0, %p846;
	add.s32 	%r3716, %r3714, %r3715;
	add.s32 	%r3717, %r3713, %r3686;
	add.s32 	%r3718, %r3717, %r3711;
	setp.gt.u32 	%p847, %r3718, %r3648;
	setp.eq.s32 	%p848, %r3718, 0;
	selp.b32 	%r3719, %r3711, 0, %p848;
	selp.b32 	%r3720, 1, %r3719, %p847;
	mad.lo.s32 	%r3721, %r1319, %r3654, %r3716;
	add.s32 	%r3722, %r3721, %r3686;
	add.s32 	%r3723, %r3722, %r3720;
	add.s32 	%r3724, %r3528, %r3650;
	add.s32 	%r3725, %r3598, %r3723;
	sub.s32 	%r3726, %r3724, %r3725;
	mul.lo.s32 	%r3727, %r4173, %r3609;
	mul.hi.u32 	%r3728, %r4173, %r3609;
	mul.lo.s32 	%r3729, %r4172, %r3609;
	add.s32 	%r3730, %r3729, %r3728;
	setp.lt.u32 	%p849, %r3730, %r3729;
	mul.hi.u32 	%r3731, %r4172, %r3609;
	selp.u32 	%r3732, 1, 0, %p849;
	add.s32 	%r3733, %r3731, %r3732;
	add.s32 	%r3734, %r3730, %r3657;
	mul.lo.s32 	%r3735, %r4171, %r3609;
	add.s32 	%r3736, %r3735, %r3733;
	setp.lt.u32 	%p850, %r3736, %r3735;
	mul.hi.u32 	%r3737, %r4171, %r3609;
	selp.u32 	%r3738, 1, 0, %p850;
	add.s32 	%r3739, %r3737, %r3738;
	add.s32 	%r3740, %r3736, %r3667;
	mul.lo.s32 	%r3741, %r4170, %r3609;
	add.s32 	%r3742, %r3741, %r3739;
	setp.lt.u32 	%p851, %r3742, %r3741;
	mul.hi.u32 	%r3743, %r4170, %r3609;
	selp.u32 	%r3744, 1, 0, %p851;
	add.s32 	%r3745, %r3743, %r3744;
	add.s32 	%r3746, %r3742, %r3678;
	mul.lo.s32 	%r3747, %r4169, %r3609;
	add.s32 	%r3748, %r3747, %r3745;
	setp.lt.u32 	%p852, %r3748, %r3747;
	mul.hi.u32 	%r3749, %r4169, %r3609;
	selp.u32 	%r3750, 1, 0, %p852;
	add.s32 	%r3751, %r3749, %r3750;
	add.s32 	%r3752, %r3748, %r3689;
	mul.lo.s32 	%r3753, %r4168, %r3609;
	add.s32 	%r3754, %r3753, %r3751;
	setp.lt.u32 	%p853, %r3754, %r3753;
	mul.hi.u32 	%r3755, %r4168, %r3609;
	selp.u32 	%r3756, 1, 0, %p853;
	add.s32 	%r3757, %r3755, %r3756;
	add.s32 	%r3758, %r3754, %r3699;
	mul.lo.s32 	%r3759, %r4167, %r3609;
	add.s32 	%r3760, %r3759, %r3757;
	setp.lt.u32 	%p854, %r3760, %r3759;
	mul.hi.u32 	%r3761, %r4167, %r3609;
	selp.u32 	%r3762, 1, 0, %p854;
	add.s32 	%r3763, %r3761, %r3762;
	add.s32 	%r3764, %r3760, %r3709;
	mul.lo.s32 	%r3765, %r4166, %r3609;
	add.s32 	%r3766, %r3765, %r3763;
	setp.lt.u32 	%p855, %r3766, %r3765;
	mul.hi.u32 	%r3767, %r4166, %r3609;
	selp.u32 	%r3768, 1, 0, %p855;
	add.s32 	%r3769, %r3767, %r3768;
	add.s32 	%r3770, %r3769, %r3726;
	setp.lt.u32 	%p856, %r3770, %r3769;
	mul.lo.s32 	%r3771, %r1288, %r3770;
	mul.hi.u32 	%r3772, %r1288, %r3770;
	sub.s32 	%r3773, %r3727, %r3771;
	setp.lt.u32 	%p857, %r3727, %r3771;
	selp.u32 	%r3774, 1, 0, %p857;
	mul.lo.s32 	%r3775, %r1292, %r3770;
	add.s32 	%r3776, %r3775, %r3772;
	setp.lt.u32 	%p858, %r3776, %r3775;
	mul.hi.u32 	%r3777, %r1292, %r3770;
	selp.u32 	%r3778, 1, 0, %p858;
	add.s32 	%r3779, %r3777, %r3778;
	selp.b32 	%r3780, -977, 0, %p856;
	add.s32 	%r3781, %r3780, %r3776;
	add.s32 	%r3782, %r3781, %r3774;
	sub.s32 	%r3783, %r3734, %r3782;
	setp.lt.u32 	%p859, %r3734, %r3782;
	setp.eq.s32 	%p860, %r3782, 0;
	selp.b32 	%r3784, %r3774, 0, %p860;
	selp.b32 	%r3785, 1, %r3784, %p859;
	mul.lo.s32 	%r3786, %r1297, %r3770;
	add.s32 	%r3787, %r3786, %r3779;
	setp.lt.u32 	%p861, %r3787, %r3786;
	mul.hi.u32 	%r3788, %r1297, %r3770;
	selp.u32 	%r3789, 1, 0, %p861;
	add.s32 	%r3790, %r3788, %r3789;
	selp.b32 	%r3791, -2, 0, %p856;
	add.s32 	%r3792, %r3791, %r3787;
	add.s32 	%r3793, %r3792, %r3785;
	sub.s32 	%r3794, %r3740, %r3793;
	setp.lt.u32 	%p862, %r3740, %r3793;
	setp.eq.s32 	%p863, %r3793, 0;
	selp.b32 	%r3795, %r3785, 0, %p863;
	selp.b32 	%r3796, 1, %r3795, %p862;
	mul.lo.s32 	%r3797, %r2299, %r3770;
	add.s32 	%r3798, %r3797, %r3790;
	setp.lt.u32 	%p864, %r3798, %r3797;
	mul.hi.u32 	%r3799, %r2299, %r3770;
	selp.u32 	%r3800, 1, 0, %p864;
	add.s32 	%r3801, %r3799, %r3800;
	selp.s32 	%r3802, -1, 0, %p856;
	add.s32 	%r3803, %r3798, %r3802;
	add.s32 	%r3804, %r3803, %r3796;
	sub.s32 	%r3805, %r3746, %r3804;
	setp.lt.u32 	%p865, %r3746, %r3804;
	setp.eq.s32 	%p866, %r3804, 0;
	selp.b32 	%r3806, %r3796, 0, %p866;
	selp.b32 	%r3807, 1, %r3806, %p865;
	mul.lo.s32 	%r3808, %r1306, %r3770;
	add.s32 	%r3809, %r3808, %r3801;
	setp.lt.u32 	%p867, %r3809, %r3808;
	mul.hi.u32 	%r3810, %r1306, %r3770;
	selp.u32 	%r3811, 1, 0, %p867;
	add.s32 	%r3812, %r3810, %r3811;
	add.s32 	%r3813, %r3809, %r3802;
	add.s32 	%r3814, %r3813, %r3807;
	sub.s32 	%r3815, %r3752, %r3814;
	setp.lt.u32 	%p868, %r3752, %r3814;
	setp.eq.s32 	%p869, %r3814, 0;
	selp.b32 	%r3816, %r3807, 0, %p869;
	selp.b32 	%r3817, 1, %r3816, %p868;
	mul.lo.s32 	%r3818, %r2319, %r3770;
	add.s32 	%r3819, %r3818, %r3812;
	setp.lt.u32 	%p870, %r3819, %r3818;
	mul.hi.u32 	%r3820, %r2319, %r3770;
	selp.u32 	%r3821, 1, 0, %p870;
	add.s32 	%r3822, %r3820, %r3821;
	add.s32 	%r3823, %r3819, %r3802;
	add.s32 	%r3824, %r3823, %r3817;
	sub.s32 	%r3825, %r3758, %r3824;
	setp.lt.u32 	%p871, %r3758, %r3824;
	setp.eq.s32 	%p872, %r3824, 0;
	selp.b32 	%r3826, %r3817, 0, %p872;
	selp.b32 	%r3827, 1, %r3826, %p871;
	mul.lo.s32 	%r3828, %r9, %r3770;
	add.s32 	%r3829, %r3828, %r3822;
	setp.lt.u32 	%p873, %r3829, %r3828;
	mul.hi.u32 	%r3830, %r9, %r3770;
	selp.u32 	%r3831, 1, 0, %p873;
	add.s32 	%r3832, %r3830, %r3831;
	add.s32 	%r3833, %r3829, %r3802;
	add.s32 	%r3834, %r3833, %r3827;
	setp.gt.u32 	%p874, %r3834, %r3764;
	setp.eq.s32 	%p875, %r3834, 0;
	selp.b32 	%r3835, %r3827, 0, %p875;
	selp.b32 	%r3836, 1, %r3835, %p874;
	mad.lo.s32 	%r3837, %r1319, %r3770, %r3832;
	add.s32 	%r3838, %r3837, %r3802;
	add.s32 	%r3839, %r3838, %r3836;
	add.s32 	%r3840, %r3648, %r3766;
	add.s32 	%r3841, %r3718, %r3839;
	sub.s32 	%r3842, %r3840, %r3841;
	mul.lo.s32 	%r3843, %r4173, %r3608;
	mul.hi.u32 	%r3844, %r4173, %r3608;
	mul.lo.s32 	%r3845, %r4172, %r3608;
	add.s32 	%r3846, %r3845, %r3844;
	setp.lt.u32 	%p876, %r3846, %r3845;
	mul.hi.u32 	%r3847, %r4172, %r3608;
	selp.u32 	%r3848, 1, 0, %p876;
	add.s32 	%r3849, %r3847, %r3848;
	add.s32 	%r3850, %r3846, %r3773;
	mul.lo.s32 	%r3851, %r4171, %r3608;
	add.s32 	%r3852, %r3851, %r3849;
	setp.lt.u32 	%p877, %r3852, %r3851;
	mul.hi.u32 	%r3853, %r4171, %r3608;
	selp.u32 	%r3854, 1, 0, %p877;
	add.s32 	%r3855, %r3853, %r3854;
	add.s32 	%r3856, %r3852, %r3783;
	mul.lo.s32 	%r3857, %r4170, %r3608;
	add.s32 	%r3858, %r3857, %r3855;
	setp.lt.u32 	%p878, %r3858, %r3857;
	mul.hi.u32 	%r3859, %r4170, %r3608;
	selp.u32 	%r3860, 1, 0, %p878;
	add.s32 	%r3861, %r3859, %r3860;
	add.s32 	%r3862, %r3858, %r3794;
	mul.lo.s32 	%r3863, %r4169, %r3608;
	add.s32 	%r3864, %r3863, %r3861;
	setp.lt.u32 	%p879, %r3864, %r3863;
	mul.hi.u32 	%r3865, %r4169, %r3608;
	selp.u32 	%r3866, 1, 0, %p879;
	add.s32 	%r3867, %r3865, %r3866;
	add.s32 	%r3868, %r3864, %r3805;
	mul.lo.s32 	%r3869, %r4168, %r3608;
	add.s32 	%r3870, %r3869, %r3867;
	setp.lt.u32 	%p880, %r3870, %r3869;
	mul.hi.u32 	%r3871, %r4168, %r3608;
	selp.u32 	%r3872, 1, 0, %p880;
	add.s32 	%r3873, %r3871, %r3872;
	add.s32 	%r3874, %r3870, %r3815;
	mul.lo.s32 	%r3875, %r4167, %r3608;
	add.s32 	%r3876, %r3875, %r3873;
	setp.lt.u32 	%p881, %r3876, %r3875;
	mul.hi.u32 	%r3877, %r4167, %r3608;
	selp.u32 	%r3878, 1, 0, %p881;
	add.s32 	%r3879, %r3877, %r3878;
	add.s32 	%r3880, %r3876, %r3825;
	mul.lo.s32 	%r3881, %r4166, %r3608;
	add.s32 	%r3882, %r3881, %r3879;
	setp.lt.u32 	%p882, %r3882, %r3881;
	mul.hi.u32 	%r3883, %r4166, %r3608;
	selp.u32 	%r3884, 1, 0, %p882;
	add.s32 	%r3885, %r3883, %r3884;
	add.s32 	%r3886, %r3885, %r3842;
	setp.lt.u32 	%p883, %r3886, %r3885;
	mul.lo.s32 	%r3887, %r1288, %r3886;
	mul.hi.u32 	%r3888, %r1288, %r3886;
	sub.s32 	%r3889, %r3843, %r3887;
	setp.lt.u32 	%p884, %r3843, %r3887;
	selp.u32 	%r3890, 1, 0, %p884;
	mul.lo.s32 	%r3891, %r1292, %r3886;
	add.s32 	%r3892, %r3891, %r3888;
	setp.lt.u32 	%p885, %r3892, %r3891;
	mul.hi.u32 	%r3893, %r1292, %r3886;
	selp.u32 	%r3894, 1, 0, %p885;
	add.s32 	%r3895, %r3893, %r3894;
	selp.b32 	%r3896, -977, 0, %p883;
	add.s32 	%r3897, %r3896, %r3892;
	add.s32 	%r3898, %r3897, %r3890;
	sub.s32 	%r3899, %r3850, %r3898;
	setp.lt.u32 	%p886, %r3850, %r3898;
	setp.eq.s32 	%p887, %r3898, 0;
	selp.b32 	%r3900, %r3890, 0, %p887;
	selp.b32 	%r3901, 1, %r3900, %p886;
	mul.lo.s32 	%r3902, %r1297, %r3886;
	add.s32 	%r3903, %r3902, %r3895;
	setp.lt.u32 	%p888, %r3903, %r3902;
	mul.hi.u32 	%r3904, %r1297, %r3886;
	selp.u32 	%r3905, 1, 0, %p888;
	add.s32 	%r3906, %r3904, %r3905;
	selp.b32 	%r3907, -2, 0, %p883;
	add.s32 	%r3908, %r3907, %r3903;
	add.s32 	%r3909, %r3908, %r3901;
	sub.s32 	%r3910, %r3856, %r3909;
	setp.lt.u32 	%p889, %r3856, %r3909;
	setp.eq.s32 	%p890, %r3909, 0;
	selp.b32 	%r3911, %r3901, 0, %p890;
	selp.b32 	%r3912, 1, %r3911, %p889;
	mul.lo.s32 	%r3913, %r2299, %r3886;
	add.s32 	%r3914, %r3913, %r3906;
	setp.lt.u32 	%p891, %r3914, %r3913;
	mul.hi.u32 	%r3915, %r2299, %r3886;
	selp.u32 	%r3916, 1, 0, %p891;
	add.s32 	%r3917, %r3915, %r3916;
	selp.s32 	%r3918, -1, 0, %p883;
	add.s32 	%r3919, %r3914, %r3918;
	add.s32 	%r3920, %r3919, %r3912;
	sub.s32 	%r3921, %r3862, %r3920;
	setp.lt.u32 	%p892, %r3862, %r3920;
	setp.eq.s32 	%p893, %r3920, 0;
	selp.b32 	%r3922, %r3912, 0, %p893;
	selp.b32 	%r3923, 1, %r3922, %p892;
	mul.lo.s32 	%r3924, %r1306, %r3886;
	add.s32 	%r3925, %r3924, %r3917;
	setp.lt.u32 	%p894, %r3925, %r3924;
	mul.hi.u32 	%r3926, %r1306, %r3886;
	selp.u32 	%r3927, 1, 0, %p894;
	add.s32 	%r3928, %r3926, %r3927;
	add.s32 	%r3929, %r3925, %r3918;
	add.s32 	%r3930, %r3929, %r3923;
	sub.s32 	%r3931, %r3868, %r3930;
	setp.lt.u32 	%p895, %r3868, %r3930;
	setp.eq.s32 	%p896, %r3930, 0;
	selp.b32 	%r3932, %r3923, 0, %p896;
	selp.b32 	%r3933, 1, %r3932, %p895;
	mul.lo.s32 	%r3934, %r2319, %r3886;
	add.s32 	%r3935, %r3934, %r3928;
	setp.lt.u32 	%p897, %r3935, %r3934;
	mul.hi.u32 	%r3936, %r2319, %r3886;
	selp.u32 	%r3937, 1, 0, %p897;
	add.s32 	%r3938, %r3936, %r3937;
	add.s32 	%r3939, %r3935, %r3918;
	add.s32 	%r3940, %r3939, %r3933;
	sub.s32 	%r3941, %r3874, %r3940;
	setp.lt.u32 	%p898, %r3874, %r3940;
	setp.eq.s32 	%p899, %r3940, 0;
	selp.b32 	%r3942, %r3933, 0, %p899;
	selp.b32 	%r3943, 1, %r3942, %p898;
	mul.lo.s32 	%r3944, %r9, %r3886;
	add.s32 	%r3945, %r3944, %r3938;
	setp.lt.u32 	%p900, %r3945, %r3944;
	mul.hi.u32 	%r3946, %r9, %r3886;
	selp.u32 	%r3947, 1, 0, %p900;
	add.s32 	%r3948, %r3946, %r3947;
	add.s32 	%r3949, %r3945, %r3918;
	add.s32 	%r3950, %r3949, %r3943;
	setp.gt.u32 	%p901, %r3950, %r3880;
	setp.eq.s32 	%p902, %r3950, 0;
	selp.b32 	%r3951, %r3943, 0, %p902;
	selp.b32 	%r3952, 1, %r3951, %p901;
	mad.lo.s32 	%r3953, %r1319, %r3886, %r3948;
	add.s32 	%r3954, %r3953, %r3918;
	add.s32 	%r3955, %r3954, %r3952;
	add.s32 	%r3956, %r3764, %r3882;
	add.s32 	%r3957, %r3834, %r3955;
	sub.s32 	%r3958, %r3956, %r3957;
	mul.lo.s32 	%r3959, %r4173, %r3607;
	mul.hi.u32 	%r3960, %r4173, %r3607;
	mul.lo.s32 	%r3961, %r4172, %r3607;
	add.s32 	%r3962, %r3961, %r3960;
	setp.lt.u32 	%p903, %r3962, %r3961;
	mul.hi.u32 	%r3963, %r4172, %r3607;
	selp.u32 	%r3964, 1, 0, %p903;
	add.s32 	%r3965, %r3963, %r3964;
	add.s32 	%r3966, %r3962, %r3889;
	mul.lo.s32 	%r3967, %r4171, %r3607;
	add.s32 	%r3968, %r3967, %r3965;
	setp.lt.u32 	%p904, %r3968, %r3967;
	mul.hi.u32 	%r3969, %r4171, %r3607;
	selp.u32 	%r3970, 1, 0, %p904;
	add.s32 	%r3971, %r3969, %r3970;
	add.s32 	%r3972, %r3968, %r3899;
	mul.lo.s32 	%r3973, %r4170, %r3607;
	add.s32 	%r3974, %r3973, %r3971;
	setp.lt.u32 	%p905, %r3974, %r3973;
	mul.hi.u32 	%r3975, %r4170, %r3607;
	selp.u32 	%r3976, 1, 0, %p905;
	add.s32 	%r3977, %r3975, %r3976;
	add.s32 	%r3978, %r3974, %r3910;
	mul.lo.s32 	%r3979, %r4169, %r3607;
	add.s32 	%r3980, %r3979, %r3977;
	setp.lt.u32 	%p906, %r3980, %r3979;
	mul.hi.u32 	%r3981, %r4169, %r3607;
	selp.u32 	%r3982, 1, 0, %p906;
	add.s32 	%r3983, %r3981, %r3982;
	add.s32 	%r3984, %r3980, %r3921;
	mul.lo.s32 	%r3985, %r4168, %r3607;
	add.s32 	%r3986, %r3985, %r3983;
	setp.lt.u32 	%p907, %r3986, %r3985;
	mul.hi.u32 	%r3987, %r4168, %r3607;
	selp.u32 	%r3988, 1, 0, %p907;
	add.s32 	%r3989, %r3987, %r3988;
	add.s32 	%r3990, %r3986, %r3931;
	mul.lo.s32 	%r3991, %r4167, %r3607;
	add.s32 	%r3992, %r3991, %r3989;
	setp.lt.u32 	%p908, %r3992, %r3991;
	mul.hi.u32 	%r3993, %r4167, %r3607;
	selp.u32 	%r3994, 1, 0, %p908;
	add.s32 	%r3995, %r3993, %r3994;
	add.s32 	%r3996, %r3992, %r3941;
	mul.lo.s32 	%r3997, %r4166, %r3607;
	add.s32 	%r3998, %r3997, %r3995;
	setp.lt.u32 	%p909, %r3998, %r3997;
	mul.hi.u32 	%r3999, %r4166, %r3607;
	selp.u32 	%r4000, 1, 0, %p909;
	add.s32 	%r4001, %r3999, %r4000;
	add.s32 	%r4002, %r4001, %r3958;
	setp.lt.u32 	%p910, %r4002, %r4001;
	mul.lo.s32 	%r4003, %r1288, %r4002;
	mul.hi.u32 	%r4004, %r1288, %r4002;
	sub.s32 	%r4173, %r3959, %r4003;
	setp.lt.u32 	%p911, %r3959, %r4003;
	selp.u32 	%r4005, 1, 0, %p911;
	mul.lo.s32 	%r4006, %r1292, %r4002;
	add.s32 	%r4007, %r4006, %r4004;
	setp.lt.u32 	%p912, %r4007, %r4006;
	mul.hi.u32 	%r4008, %r1292, %r4002;
	selp.u32 	%r4009, 1, 0, %p912;
	add.s32 	%r4010, %r4008, %r4009;
	selp.b32 	%r4011, -977, 0, %p910;
	add.s32 	%r4012, %r4011, %r4007;
	add.s32 	%r4013, %r4012, %r4005;
	sub.s32 	%r4172, %r3966, %r4013;
	setp.lt.u32 	%p913, %r3966, %r4013;
	setp.eq.s32 	%p914, %r4013, 0;
	selp.b32 	%r4014, %r4005, 0, %p914;
	selp.b32 	%r4015, 1, %r4014, %p913;
	mul.lo.s32 	%r4016, %r1297, %r4002;
	add.s32 	%r4017, %r4016, %r4010;
	setp.lt.u32 	%p915, %r4017, %r4016;
	mul.hi.u32 	%r4018, %r1297, %r4002;
	selp.u32 	%r4019, 1, 0, %p915;
	add.s32 	%r4020, %r4018, %r4019;
	selp.b32 	%r4021, -2, 0, %p910;
	add.s32 	%r4022, %r4021, %r4017;
	add.s32 	%r4023, %r4022, %r4015;
	sub.s32 	%r4171, %r3972, %r4023;
	setp.lt.u32 	%p916, %r3972, %r4023;
	setp.eq.s32 	%p917, %r4023, 0;
	selp.b32 	%r4024, %r4015, 0, %p917;
	selp.b32 	%r4025, 1, %r4024, %p916;
	mul.lo.s32 	%r4026, %r2299, %r4002;
	add.s32 	%r4027, %r4026, %r4020;
	setp.lt.u32 	%p918, %r4027, %r4026;
	mul.hi.u32 	%r4028, %r2299, %r4002;
	selp.u32 	%r4029, 1, 0, %p918;
	add.s32 	%r4030, %r4028, %r4029;
	selp.s32 	%r4031, -1, 0, %p910;
	add.s32 	%r4032, %r4027, %r4031;
	add.s32 	%r4033, %r4032, %r4025;
	sub.s32 	%r4170, %r3978, %r4033;
	setp.lt.u32 	%p919, %r3978, %r4033;
	setp.eq.s32 	%p920, %r4033, 0;
	selp.b32 	%r4034, %r4025, 0, %p920;
	selp.b32 	%r4035, 1, %r4034, %p919;
	mul.lo.s32 	%r4036, %r1306, %r4002;
	add.s32 	%r4037, %r4036, %r4030;
	setp.lt.u32 	%p921, %r4037, %r4036;
	mul.hi.u32 	%r4038, %r1306, %r4002;
	selp.u32 	%r4039, 1, 0, %p921;
	add.s32 	%r4040, %r4038, %r4039;
	add.s32 	%r4041, %r4037, %r4031;
	add.s32 	%r4042, %r4041, %r4035;
	sub.s32 	%r4169, %r3984, %r4042;
	setp.lt.u32 	%p922, %r3984, %r4042;
	setp.eq.s32 	%p923, %r4042, 0;
	selp.b32 	%r4043, %r4035, 0, %p923;
	selp.b32 	%r4044, 1, %r4043, %p922;
	mul.lo.s32 	%r4045, %r2319, %r4002;
	add.s32 	%r4046, %r4045, %r4040;
	setp.lt.u32 	%p924, %r4046, %r4045;
	mul.hi.u32 	%r4047, %r2319, %r4002;
	selp.u32 	%r4048, 1, 0, %p924;
	add.s32 	%r4049, %r4047, %r4048;
	add.s32 	%r4050, %r4046, %r4031;
	add.s32 	%r4051, %r4050, %r4044;
	sub.s32 	%r4168, %r3990, %r4051;
	setp.lt.u32 	%p925, %r3990, %r4051;
	setp.eq.s32 	%p926, %r4051, 0;
	selp.b32 	%r4052, %r4044, 0, %p926;
	selp.b32 	%r4053, 1, %r4052, %p925;
	mul.lo.s32 	%r4054, %r9, %r4002;
	add.s32 	%r4055, %r4054, %r4049;
	setp.lt.u32 	%p927, %r4055, %r4054;
	mul.hi.u32 	%r4056, %r9, %r4002;
	selp.u32 	%r4057, 1, 0, %p927;
	add.s32 	%r4058, %r4056, %r4057;
	add.s32 	%r4059, %r4055, %r4031;
	add.s32 	%r4060, %r4059, %r4053;
	sub.s32 	%r4167, %r3996, %r4060;
	setp.lt.u32 	%p928, %r3996, %r4060;
	setp.eq.s32 	%p929, %r4060, 0;
	selp.b32 	%r4061, %r4053, 0, %p929;
	selp.b32 	%r4062, 1, %r4061, %p928;
	mad.lo.s32 	%r4063, %r1319, %r4002, %r4058;
	add.s32 	%r4064, %r4063, %r4031;
	add.s32 	%r4065, %r4064, %r4062;
	add.s32 	%r4066, %r3880, %r3998;
	add.s32 	%r4067, %r3950, %r4065;
	sub.s32 	%r4166, %r4066, %r4067;
	st.global.u32 	[%rd51+-16], %r3087;
	st.global.u32 	[%rd51+-12], %r3097;
	st.global.u32 	[%rd51+-8], %r3108;
	st.global.u32 	[%rd51+-4], %r3119;
	st.global.u32 	[%rd51], %r3129;
	st.global.u32 	[%rd51+4], %r3139;
	st.global.u32 	[%rd51+8], %r3149;
	st.global.u32 	[%rd51+12], %r3157;
	add.s64 	%rd53, %rd53, -32;
	add.s64 	%rd52, %rd52, -32;
	add.s64 	%rd51, %rd51, -32;
	setp.gt.u32 	%p930, %r4165, 2;
	mov.u32 	%r4165, %r257;
	@%p930 bra 	$L__BB1_19;
$L__BB1_20:
	ld.param.u64 	%rd47, [profanity_inverse_param_1];
	cvta.to.global.u64 	%rd43, %rd47;
	shl.b64 	%rd44, %rd3, 5;
	add.s64 	%rd45, %rd43, %rd44;
	st.global.u32 	[%rd45], %r4173;
	st.global.u32 	[%rd45+4], %r4172;
	st.global.u32 	[%rd45+8], %r4171;
	st.global.u32 	[%rd45+12], %r4170;
	st.global.u32 	[%rd45+16], %r4169;
	st.global.u32 	[%rd45+20], %r4168;
	st.global.u32 	[%rd45+24], %r4167;
	st.global.u32 	[%rd45+28], %r4166;
$L__BB1_21:
	ret;

}
	// .globl	profanity_iterate
.visible .entry profanity_iterate(
	.param .u64 .ptr .align 1 profanity_iterate_param_0,
	.param .u64 .ptr .align 1 profanity_iterate_param_1,
	.param .u64 .ptr .align 1 profanity_iterate_param_2,
	.param .u32 profanity_iterate_param_3
)
{
	.reg .pred 	%p<585>;
	.reg .b32 	%r<2385>;
	.reg .b64 	%rd<252>;

	ld.param.u64 	%rd64, [profanity_iterate_param_0];
	ld.param.u64 	%rd65, [profanity_iterate_param_1];
	ld.param.u64 	%rd66, [profanity_iterate_param_2];
	ld.param.u32 	%r165, [profanity_iterate_param_3];
	mov.u32 	%r166, %ctaid.x;
	mov.u32 	%r167, %ntid.x;
	mov.u32 	%r168, %tid.x;
	mad.lo.s32 	%r1, %r166, %r167, %r168;
	setp.ge.u32 	%p1, %r1, %r165;
	@%p1 bra 	$L__BB2_18;
	cvta.to.global.u64 	%rd67, %rd64;
	cvta.to.global.u64 	%rd68, %rd66;
	ld.const.u32 	%r2, [const_negativeGx+20];
	mul.wide.u32 	%rd69, %r1, 32;
	add.s64 	%rd1, %rd67, %rd69;
	ld.global.u32 	%r3, [%rd1];
	ld.global.u32 	%r4, [%rd1+4];
	ld.global.u32 	%r5, [%rd1+8];
	ld.global.u32 	%r6, [%rd1+12];
	ld.global.u32 	%r7, [%rd1+16];
	ld.global.u32 	%r8, [%rd1+20];
	ld.global.u32 	%r9, [%rd1+24];
	ld.global.u32 	%r10, [%rd1+28];
	cvta.to.global.u64 	%rd70, %rd65;
	add.s64 	%rd2, %rd70, %rd69;
	ld.global.u32 	%r169, [%rd2];
	ld.global.u32 	%r170, [%rd2+4];
	ld.global.u32 	%r171, [%rd2+8];
	ld.global.u32 	%r172, [%rd2+12];
	ld.global.u32 	%r173, [%rd2+16];
	ld.global.u32 	%r174, [%rd2+20];
	ld.global.u32 	%r175, [%rd2+24];
	ld.global.u32 	%r176, [%rd2+28];
	add.s64 	%rd3, %rd68, %rd69;
	ld.global.u32 	%r177, [%rd3];
	ld.global.u32 	%r178, [%rd3+4];
	ld.global.u32 	%r179, [%rd3+8];
	ld.global.u32 	%r180, [%rd3+12];
	ld.global.u32 	%r181, [%rd3+16];
	ld.global.u32 	%r182, [%rd3+20];
	ld.global.u32 	%r183, [%rd3+24];
	ld.global.u32 	%r184, [%rd3+28];
	sub.s32 	%r2351, %r169, %r177;
	setp.ge.u32 	%p2, %r2351, %r169;
	setp.ne.s32 	%p3, %r177, 0;
	and.pred  	%p4, %p2, %p3;
	selp.u32 	%r185, 1, 0, %p4;
	add.s32 	%r186, %r178, %r185;
	sub.s32 	%r2350, %r170, %r186;
	setp.lt.u32 	%p5, %r2350, %r170;
	setp.eq.s32 	%p6, %r186, 0;
	selp.b32 	%r187, %r185, 1, %p6;
	selp.b32 	%r188, 0, %r187, %p5;
	add.s32 	%r189, %r188, %r179;
	sub.s32 	%r2349, %r171, %r189;
	setp.lt.u32 	%p7, %r2349, %r171;
	setp.eq.s32 	%p8, %r189, 0;
	selp.b32 	%r190, %r188, 1, %p8;
	selp.b32 	%r191, 0, %r190, %p7;
	add.s32 	%r192, %r191, %r180;
	sub.s32 	%r2348, %r172, %r192;
	setp.lt.u32 	%p9, %r2348, %r172;
	setp.eq.s32 	%p10, %r192, 0;
	selp.b32 	%r193, %r191, 1, %p10;
	selp.b32 	%r194, 0, %r193, %p9;
	add.s32 	%r195, %r194, %r181;
	sub.s32 	%r2347, %r173, %r195;
	setp.lt.u32 	%p11, %r2347, %r173;
	setp.eq.s32 	%p12, %r195, 0;
	selp.b32 	%r196, %r194, 1, %p12;
	selp.b32 	%r197, 0, %r196, %p11;
	add.s32 	%r198, %r197, %r182;
	sub.s32 	%r2346, %r174, %r198;
	setp.lt.u32 	%p13, %r2346, %r174;
	setp.eq.s32 	%p14, %r198, 0;
	selp.b32 	%r199, %r197, 1, %p14;
	selp.b32 	%r200, 0, %r199, %p13;
	add.s32 	%r201, %r200, %r183;
	sub.s32 	%r2345, %r175, %r201;
	setp.lt.u32 	%p15, %r2345, %r175;
	setp.eq.s32 	%p16, %r201, 0;
	selp.b32 	%r202, %r200, 1, %p16;
	selp.b32 	%r18, 0, %r202, %p15;
	add.s32 	%r19, %r18, %r184;
	sub.s32 	%r2344, %r176, %r19;
	setp.lt.u32 	%p17, %r2344, %r176;
	@%p17 bra 	$L__BB2_4;
	or.b32  	%r203, %r19, %r18;
	setp.eq.s32 	%p18, %r203, 0;
	ld.const.u32 	%r2343, [const_mod];
	ld.const.u32 	%r2342, [const_mod+4];
	ld.const.u32 	%r2341, [const_mod+8];
	ld.const.u32 	%r2340, [const_mod+12];
	ld.const.u32 	%r2339, [const_mod+16];
	ld.const.u32 	%r2338, [const_mod+20];
	ld.const.u32 	%r2337, [const_mod+24];
	ld.const.u32 	%r2336, [const_mod+28];
	@%p18 bra 	$L__BB2_5;
	add.s32 	%r2351, %r2343, %r2351;
	setp.lt.u32 	%p19, %r2351, %r2343;
	selp.u32 	%r204, 1, 0, %p19;
	add.s32 	%r205, %r2342, %r204;
	add.s32 	%r2350, %r205, %r2350;
	setp.lt.u32 	%p20, %r2350, %r2342;
	setp.eq.s32 	%p21, %r2350, %r2342;
	selp.b32 	%r206, %r204, 0, %p21;
	selp.b32 	%r207, 1, %r206, %p20;
	add.s32 	%r208, %r2341, %r207;
	add.s32 	%r2349, %r208, %r2349;
	setp.lt.u32 	%p22, %r2349, %r2341;
	setp.eq.s32 	%p23, %r2349, %r2341;
	selp.b32 	%r209, %r207, 0, %p23;
	selp.b32 	%r210, 1, %r209, %p22;
	add.s32 	%r211, %r2340, %r210;
	add.s32 	%r2348, %r211, %r2348;
	setp.lt.u32 	%p24, %r2348, %r2340;
	setp.eq.s32 	%p25, %r2348, %r2340;
	selp.b32 	%r212, %r210, 0, %p25;
	selp.b32 	%r213, 1, %r212, %p24;
	add.s32 	%r214, %r2339, %r213;
	add.s32 	%r2347, %r214, %r2347;
	setp.lt.u32 	%p26, %r2347, %r2339;
	setp.eq.s32 	%p27, %r2347, %r2339;
	selp.b32 	%r215, %r213, 0, %p27;
	selp.b32 	%r216, 1, %r215, %p26;
	add.s32 	%r217, %r2338, %r216;
	add.s32 	%r2346, %r217, %r2346;
	setp.lt.u32 	%p28, %r2346, %r2338;
	setp.eq.s32 	%p29, %r2346, %r2338;
	selp.b32 	%r218, %r216, 0, %p29;
	selp.b32 	%r219, 1, %r218, %p28;
	add.s32 	%r220, %r2337, %r219;
	add.s32 	%r2345, %r220, %r2345;
	setp.lt.u32 	%p30, %r2345, %r2337;
	setp.eq.s32 	%p31, %r2345, %r2337;
	selp.b32 	%r221, %r219, 0, %p31;
	selp.b32 	%r222, 1, %r221, %p30;
	add.s32 	%r223, %r2336, %r222;
	add.s32 	%r2344, %r223, %r2344;
	bra.uni 	$L__BB2_5;
$L__BB2_4:
	ld.const.u32 	%r2343, [const_mod];
	ld.const.u32 	%r2342, [const_mod+4];
	ld.const.u32 	%r2341, [const_mod+8];
	ld.const.u32 	%r2340, [const_mod+12];
	ld.const.u32 	%r2339, [const_mod+16];
	ld.const.u32 	%r2338, [const_mod+20];
	ld.const.u32 	%r2337, [const_mod+24];
	ld.const.u32 	%r2336, [const_mod+28];
$L__BB2_5:
	mul.lo.s32 	%r224, %r2351, %r2344;
	mul.hi.u32 	%r225, %r2351, %r2344;
	mul.lo.s32 	%r226, %r2350, %r2344;
	add.s32 	%r227, %r226, %r225;
	setp.lt.u32 	%p32, %r227, %r226;
	mul.hi.u32 	%r228, %r2350, %r2344;
	selp.u32 	%r229, 1, 0, %p32;
	add.s32 	%r230, %r228, %r229;
	mul.lo.s32 	%r231, %r2349, %r2344;
	add.s32 	%r232, %r231, %r230;
	setp.lt.u32 	%p33, %r232, %r231;
	mul.hi.u32 	%r233, %r2349, %r2344;
	selp.u32 	%r234, 1, 0, %p33;
	add.s32 	%r235, %r233, %r234;
	mul.lo.s32 	%r236, %r2348, %r2344;
	add.s32 	%r237, %r236, %r235;
	setp.lt.u32 	%p34, %r237, %r236;
	mul.hi.u32 	%r238, %r2348, %r2344;
	selp.u32 	%r239, 1, 0, %p34;
	add.s32 	%r240, %r238, %r239;
	mul.lo.s32 	%r241, %r2347, %r2344;
	add.s32 	%r242, %r241, %r240;
	setp.lt.u32 	%p35, %r242, %r241;
	mul.hi.u32 	%r243, %r2347, %r2344;
	selp.u32 	%r244, 1, 0, %p35;
	add.s32 	%r245, %r243, %r244;
	mul.lo.s32 	%r246, %r2346, %r2344;
	add.s32 	%r247, %r246, %r245;
	setp.lt.u32 	%p36, %r247, %r246;
	mul.hi.u32 	%r248, %r2346, %r2344;
	selp.u32 	%r249, 1, 0, %p36;
	add.s32 	%r250, %r248, %r249;
	mul.lo.s32 	%r251, %r2345, %r2344;
	add.s32 	%r252, %r251, %r250;
	setp.lt.u32 	%p37, %r252, %r251;
	mul.hi.u32 	%r253, %r2345, %r2344;
	selp.u32 	%r254, 1, 0, %p37;
	add.s32 	%r255, %r253, %r254;
	mul.lo.s32 	%r256, %r2344, %r2344;
	add.s32 	%r257, %r256, %r255;
	setp.lt.u32 	%p38, %r257, %r256;
	mul.hi.u32 	%r258, %r2344, %r2344;
	selp.u32 	%r259, 1, 0, %p38;
	add.s32 	%r260, %r258, %r259;
	mul.lo.s32 	%r261, %r2343, %r260;
	mul.hi.u32 	%r262, %r2343, %r260;
	sub.s32 	%r263, %r224, %r261;
	setp.lt.u32 	%p39, %r224, %r261;
	selp.u32 	%r264, 1, 0, %p39;
	mul.lo.s32 	%r265, %r2342, %r260;
	add.s32 	%r266, %r265, %r262;
	setp.lt.u32 	%p40, %r266, %r265;
	mul.hi.u32 	%r267, %r2342, %r260;
	selp.u32 	%r268, 1, 0, %p40;
	add.s32 	%r269, %r267, %r268;
	add.s32 	%r270, %r266, %r264;
	sub.s32 	%r271, %r227, %r270;
	setp.lt.u32 	%p41, %r227, %r270;
	setp.eq.s32 	%p42, %r270, 0;
	selp.b32 	%r272, %r264, 0, %p42;
	selp.b32 	%r273, 1, %r272, %p41;
	mul.lo.s32 	%r274, %r2341, %r260;
	add.s32 	%r275, %r274, %r269;
	setp.lt.u32 	%p43, %r275, %r274;
	mul.hi.u32 	%r276, %r2341, %r260;
	selp.u32 	%r277, 1, 0, %p43;
	add.s32 	%r278, %r276, %r277;
	add.s32 	%r279, %r275, %r273;
	sub.s32 	%r280, %r232, %r279;
	setp.lt.u32 	%p44, %r232, %r279;
	setp.eq.s32 	%p45, %r279, 0;
	selp.b32 	%r281, %r273, 0, %p45;
	selp.b32 	%r282, 1, %r281, %p44;
	mul.lo.s32 	%r283, %r2340, %r260;
	add.s32 	%r284, %r283, %r278;
	setp.lt.u32 	%p46, %r284, %r283;
	mul.hi.u32 	%r285, %r2340, %r260;
	selp.u32 	%r286, 1, 0, %p46;
	add.s32 	%r287, %r285, %r286;
	add.s32 	%r288, %r284, %r282;
	sub.s32 	%r289, %r237, %r288;
	setp.lt.u32 	%p47, %r237, %r288;
	setp.eq.s32 	%p48, %r288, 0;
	selp.b32 	%r290, %r282, 0, %p48;
	selp.b32 	%r291, 1, %r290, %p47;
	mul.lo.s32 	%r292, %r2339, %r260;
	add.s32 	%r293, %r292, %r287;
	setp.lt.u32 	%p49, %r293, %r292;
	mul.hi.u32 	%r294, %r2339, %r260;
	selp.u32 	%r295, 1, 0, %p49;
	add.s32 	%r296, %r294, %r295;
	add.s32 	%r297, %r293, %r291;
	sub.s32 	%r298, %r242, %r297;
	setp.lt.u32 	%p50, %r242, %r297;
	setp.eq.s32 	%p51, %r297, 0;
	selp.b32 	%r299, %r291, 0, %p51;
	selp.b32 	%r300, 1, %r299, %p50;
	mul.lo.s32 	%r301, %r2338, %r260;
	add.s32 	%r302, %r301, %r296;
	setp.lt.u32 	%p52, %r302, %r301;
	mul.hi.u32 	%r303, %r2338, %r260;
	selp.u32 	%r304, 1, 0, %p52;
	add.s32 	%r305, %r303, %r304;
	add.s32 	%r306, %r302, %r300;
	sub.s32 	%r307, %r247, %r306;
	setp.lt.u32 	%p53, %r247, %r306;
	setp.eq.s32 	%p54, %r306, 0;
	selp.b32 	%r308, %r300, 0, %p54;
	selp.b32 	%r309, 1, %r308, %p53;
	mul.lo.s32 	%r310, %r2337, %r260;
	add.s32 	%r311, %r310, %r305;
	setp.lt.u32 	%p55, %r311, %r310;
	mul.hi.u32 	%r312, %r2337, %r260;
	selp.u32 	%r313, 1, 0, %p55;
	add.s32 	%r314, %r312, %r313;
	add.s32 	%r315, %r311, %r309;
	setp.gt.u32 	%p56, %r315, %r252;
	setp.eq.s32 	%p57, %r315, 0;
	selp.b32 	%r316, %r309, 0, %p57;
	selp.b32 	%r317, 1, %r316, %p56;
	mad.lo.s32 	%r318, %r2336, %r260, %r314;
	add.s32 	%r319, %r318, %r317;
	sub.s32 	%r320, %r257, %r319;
	mul.lo.s32 	%r321, %r2351, %r2345;
	mul.hi.u32 	%r322, %r2351, %r2345;
	mul.lo.s32 	%r323, %r2350, %r2345;
	add.s32 	%r324, %r323, %r322;
	setp.lt.u32 	%p58, %r324, %r323;
	mul.hi.u32 	%r325, %r2350, %r2345;
	selp.u32 	%r326, 1, 0, %p58;
	add.s32 	%r327, %r325, %r326;
	add.s32 	%r328, %r324, %r263;
	mul.lo.s32 	%r329, %r2349, %r2345;
	add.s32 	%r330, %r329, %r327;
	setp.lt.u32 	%p59, %r330, %r329;
	mul.hi.u32 	%r331, %r2349, %r2345;
	selp.u32 	%r332, 1, 0, %p59;
	add.s32 	%r333, %r331, %r332;
	add.s32 	%r334, %r330, %r271;
	mul.lo.s32 	%r335, %r2348, %r2345;
	add.s32 	%r336, %r335, %r333;
	setp.lt.u32 	%p60, %r336, %r335;
	mul.hi.u32 	%r337, %r2348, %r2345;
	selp.u32 	%r338, 1, 0, %p60;
	add.s32 	%r339, %r337, %r338;
	add.s32 	%r340, %r336, %r280;
	mul.lo.s32 	%r341, %r2347, %r2345;
	add.s32 	%r342, %r341, %r339;
	setp.lt.u32 	%p61, %r342, %r341;
	mul.hi.u32 	%r343, %r2347, %r2345;
	selp.u32 	%r344, 1, 0, %p61;
	add.s32 	%r345, %r343, %r344;
	add.s32 	%r346, %r342, %r289;
	mul.lo.s32 	%r347, %r2346, %r2345;
	add.s32 	%r348, %r347, %r345;
	setp.lt.u32 	%p62, %r348, %r347;
	mul.hi.u32 	%r349, %r2346, %r2345;
	selp.u32 	%r350, 1, 0, %p62;
	add.s32 	%r351, %r349, %r350;
	add.s32 	%r352, %r348, %r298;
	mul.lo.s32 	%r353, %r2345, %r2345;
	add.s32 	%r354, %r353, %r351;
	setp.lt.u32 	%p63, %r354, %r353;
	mul.hi.u32 	%r355, %r2345, %r2345;
	selp.u32 	%r356, 1, 0, %p63;
	add.s32 	%r357, %r355, %r356;
	add.s32 	%r358, %r354, %r307;
	add.s32 	%r359, %r251, %r357;
	setp.lt.u32 	%p64, %r359, %r251;
	mul.hi.u32 	%r360, %r2344, %r2345;
	selp.u32 	%r361, 1, 0, %p64;
	add.s32 	%r362, %r360, %r361;
	add.s32 	%r363, %r362, %r320;
	setp.lt.u32 	%p65, %r363, %r362;
	mul.lo.s32 	%r364, %r2343, %r363;
	mul.hi.u32 	%r365, %r2343, %r363;
	sub.s32 	%r366, %r321, %r364;
	setp.lt.u32 	%p66, %r321, %r364;
	selp.u32 	%r367, 1, 0, %p66;
	mul.lo.s32 	%r368, %r2342, %r363;
	add.s32 	%r369, %r368, %r365;
	setp.lt.u32 	%p67, %r369, %r368;
	mul.hi.u32 	%r370, %r2342, %r363;
	selp.u32 	%r371, 1, 0, %p67;
	add.s32 	%r372, %r370, %r371;
	selp.b32 	%r373, -977, 0, %p65;
	add.s32 	%r374, %r373, %r369;
	add.s32 	%r375, %r374, %r367;
	sub.s32 	%r376, %r328, %r375;
	setp.lt.u32 	%p68, %r328, %r375;
	setp.eq.s32 	%p69, %r375, 0;
	selp.b32 	%r377, %r367, 0, %p69;
	selp.b32 	%r378, 1, %r377, %p68;
	mul.lo.s32 	%r379, %r2341, %r363;
	add.s32 	%r380, %r379, %r372;
	setp.lt.u32 	%p70, %r380, %r379;
	mul.hi.u32 	%r381, %r2341, %r363;
	selp.u32 	%r382, 1, 0, %p70;
	add.s32 	%r383, %r381, %r382;
	selp.b32 	%r384, -2, 0, %p65;
	add.s32 	%r385, %r384, %r380;
	add.s32 	%r386, %r385, %r378;
	sub.s32 	%r387, %r334, %r386;
	setp.lt.u32 	%p71, %r334, %r386;
	setp.eq.s32 	%p72, %r386, 0;
	selp.b32 	%r388, %r378, 0, %p72;
	selp.b32 	%r389, 1, %r388, %p71;
	mul.lo.s32 	%r390, %r2340, %r363;
	add.s32 	%r391, %r390, %r383;
	setp.lt.u32 	%p73, %r391, %r390;
	mul.hi.u32 	%r392, %r2340, %r363;
	selp.u32 	%r393, 1, 0, %p73;
	add.s32 	%r394, %r392, %r393;
	selp.s32 	%r395, -1, 0, %p65;
	add.s32 	%r396, %r391, %r395;
	add.s32 	%r397, %r396, %r389;
	sub.s32 	%r398, %r340, %r397;
	setp.lt.u32 	%p74, %r340, %r397;
	setp.eq.s32 	%p75, %r397, 0;
	selp.b32 	%r399, %r389, 0, %p75;
	selp.b32 	%r400, 1, %r399, %p74;
	mul.lo.s32 	%r401, %r2339, %r363;
	add.s32 	%r402, %r401, %r394;
	setp.lt.u32 	%p76, %r402, %r401;
	mul.hi.u32 	%r403, %r2339, %r363;
	selp.u32 	%r404, 1, 0, %p76;
	add.s32 	%r405, %r403, %r404;
	add.s32 	%r406, %r402, %r395;
	add.s32 	%r407, %r406, %r400;
	sub.s32 	%r408, %r346, %r407;
	setp.lt.u32 	%p77, %r346, %r407;
	setp.eq.s32 	%p78, %r407, 0;
	selp.b32 	%r409, %r400, 0, %p78;
	selp.b32 	%r410, 1, %r409, %p77;
	mul.lo.s32 	%r411, %r2338, %r363;
	add.s32 	%r412, %r411, %r405;
	setp.lt.u32 	%p79, %r412, %r411;
	mul.hi.u32 	%r413, %r2338, %r363;
	selp.u32 	%r414, 1, 0, %p79;
	add.s32 	%r415, %r413, %r414;
	add.s32 	%r416, %r412, %r395;
	add.s32 	%r417, %r416, %r410;
	sub.s32 	%r418, %r352, %r417;
	setp.lt.u32 	%p80, %r352, %r417;
	setp.eq.s32 	%p81, %r417, 0;
	selp.b32 	%r419, %r410, 0, %p81;
	selp.b32 	%r420, 1, %r419, %p80;
	mul.lo.s32 	%r421, %r2337, %r363;
	add.s32 	%r422, %r421, %r415;
	setp.lt.u32 	%p82, %r422, %r421;
	mul.hi.u32 	%r423, %r2337, %r363;
	selp.u32 	%r424, 1, 0, %p82;
	add.s32 	%r425, %r423, %r424;
	add.s32 	%r426, %r422, %r395;
	add.s32 	%r427, %r426, %r420;
	setp.gt.u32 	%p83, %r427, %r358;
	setp.eq.s32 	%p84, %r427, 0;
	selp.b32 	%r428, %r420, 0, %p84;
	selp.b32 	%r429, 1, %r428, %p83;
	mad.lo.s32 	%r430, %r2336, %r363, %r425;
	add.s32 	%r431, %r430, %r395;
	add.s32 	%r432, %r431, %r429;
	add.s32 	%r433, %r252, %r359;
	add.s32 	%r434, %r315, %r432;
	sub.s32 	%r435, %r433, %r434;
	mul.lo.s32 	%r436, %r2351, %r2346;
	mul.hi.u32 	%r437, %r2351, %r2346;
	mul.lo.s32 	%r438, %r2350, %r2346;
	add.s32 	%r439, %r438, %r437;
	setp.lt.u32 	%p85, %r439, %r438;
	mul.hi.u32 	%r440, %r2350, %r2346;
	selp.u32 	%r441, 1, 0, %p85;
	add.s32 	%r442, %r440, %r441;
	add.s32 	%r443, %r439, %r366;
	mul.lo.s32 	%r444, %r2349, %r2346;
	add.s32 	%r445, %r444, %r442;
	setp.lt.u32 	%p86, %r445, %r444;
	mul.hi.u32 	%r446, %r2349, %r2346;
	selp.u32 	%r447, 1, 0, %p86;
	add.s32 	%r448, %r446, %r447;
	add.s32 	%r449, %r445, %r376;
	mul.lo.s32 	%r450, %r2348, %r2346;
	add.s32 	%r451, %r450, %r448;
	setp.lt.u32 	%p87, %r451, %r450;
	mul.hi.u32 	%r452, %r2348, %r2346;
	selp.u32 	%r453, 1, 0, %p87;
	add.s32 	%r454, %r452, %r453;
	add.s32 	%r455, %r451, %r387;
	mul.lo.s32 	%r456, %r2347, %r2346;
	add.s32 	%r457, %r456, %r454;
	setp.lt.u32 	%p88, %r457, %r456;
	mul.hi.u32 	%r458, %r2347, %r2346;
	selp.u32 	%r459, 1, 0, %p88;
	add.s32 	%r460, %r458, %r459;
	add.s32 	%r461, %r457, %r398;
	mul.lo.s32 	%r462, %r2346, %r2346;
	add.s32 	%r463, %r462, %r460;
	setp.lt.u32 	%p89, %r463, %r462;
	mul.hi.u32 	%r464, %r2346, %r2346;
	selp.u32 	%r465, 1, 0, %p89;
	add.s32 	%r466, %r464, %r465;
	add.s32 	%r467, %r463, %r408;
	add.s32 	%r468, %r347, %r466;
	setp.lt.u32 	%p90, %r468, %r347;
	mul.hi.u32 	%r469, %r2345, %r2346;
	selp.u32 	%r470, 1, 0, %p90;
	add.s32 	%r471, %r469, %r470;
	add.s32 	%r472, %r468, %r418;
	add.s32 	%r473, %r246, %r471;
	setp.lt.u32 	%p91, %r473, %r246;
	mul.hi.u32 	%r474, %r2344, %r2346;
	selp.u32 	%r475, 1, 0, %p91;
	add.s32 	%r476, %r474, %r475;
	add.s32 	%r477, %r476, %r435;
	setp.lt.u32 	%p92, %r477, %r476;
	mul.lo.s32 	%r478, %r2343, %r477;
	mul.hi.u32 	%r479, %r2343, %r477;
	sub.s32 	%r480, %r436, %r478;
	setp.lt.u32 	%p93, %r436, %r478;
	selp.u32 	%r481, 1, 0, %p93;
	mul.lo.s32 	%r482, %r2342, %r477;
	add.s32 	%r483, %r482, %r479;
	setp.lt.u32 	%p94, %r483, %r482;
	mul.hi.u32 	%r484, %r2342, %r477;
	selp.u32 	%r485, 1, 0, %p94;
	add.s32 	%r486, %r484, %r485;
	selp.b32 	%r487, -977, 0, %p92;
	add.s32 	%r488, %r487, %r483;
	add.s32 	%r489, %r488, %r481;
	sub.s32 	%r490, %r443, %r489;
	setp.lt.u32 	%p95, %r443, %r489;
	setp.eq.s32 	%p96, %r489, 0;
	selp.b32 	%r491, %r481, 0, %p96;
	selp.b32 	%r492, 1, %r491, %p95;
	mul.lo.s32 	%r493, %r2341, %r477;
	add.s32 	%r494, %r493, %r486;
	setp.lt.u32 	%p97, %r494, %r493;
	mul.hi.u32 	%r495, %r2341, %r477;
	selp.u32 	%r496, 1, 0, %p97;
	add.s32 	%r497, %r495, %r496;
	selp.b32 	%r498, -2, 0, %p92;
	add.s32 	%r499, %r498, %r494;
	add.s32 	%r500, %r499, %r492;
	sub.s32 	%r501, %r449, %r500;
	setp.lt.u32 	%p98, %r449, %r500;
	setp.eq.s32 	%p99, %r500, 0;
	selp.b32 	%r502, %r492, 0, %p99;
	selp.b32 	%r503, 1, %r502, %p98;
	mul.lo.s32 	%r504, %r2340, %r477;
	add.s32 	%r505, %r504, %r497;
	setp.lt.u32 	%p100, %r505, %r504;
	mul.hi.u32 	%r506, %r2340, %r477;
	selp.u32 	%r507, 1, 0, %p100;
	add.s32 	%r508, %r506, %r507;
	selp.s32 	%r509, -1, 0, %p92;
	add.s32 	%r510, %r505, %r509;
	add.s32 	%r511, %r510, %r503;
	sub.s32 	%r512, %r455, %r511;
	setp.lt.u32 	%p101, %r455, %r511;
	setp.eq.s32 	%p102, %r511, 0;
	selp.b32 	%r513, %r503, 0, %p102;
	selp.b32 	%r514, 1, %r513, %p101;
	mul.lo.s32 	%r515, %r2339, %r477;
	add.s32 	%r516, %r515, %r508;
	setp.lt.u32 	%p103, %r516, %r515;
	mul.hi.u32 	%r517, %r2339, %r477;
	selp.u32 	%r518, 1, 0, %p103;
	add.s32 	%r519, %r517, %r518;
	add.s32 	%r520, %r516, %r509;
	add.s32 	%r521, %r520, %r514;
	sub.s32 	%r522, %r461, %r521;
	setp.lt.u32 	%p104, %r461, %r521;
	setp.eq.s32 	%p105, %r521, 0;
	selp.b32 	%r523, %r514, 0, %p105;
	selp.b32 	%r524, 1, %r523, %p104;
	mul.lo.s32 	%r525, %r2338, %r477;
	add.s32 	%r526, %r525, %r519;
	setp.lt.u32 	%p106, %r526, %r525;
	mul.hi.u32 	%r527, %r2338, %r477;
	selp.u32 	%r528, 1, 0, %p106;
	add.s32 	%r529, %r527, %r528;
	add.s32 	%r530, %r526, %r509;
	add.s32 	%r531, %r530, %r524;
	sub.s32 	%r532, %r467, %r531;
	setp.lt.u32 	%p107, %r467, %r531;
	setp.eq.s32 	%p108, %r531, 0;
	selp.b32 	%r533, %r524, 0, %p108;
	selp.b32 	%r534, 1, %r533, %p107;
	mul.lo.s32 	%r535, %r2337, %r477;
	add.s32 	%r536, %r535, %r529;
	setp.lt.u32 	%p109, %r536, %r535;
	mul.hi.u32 	%r537, %r2337, %r477;
	selp.u32 	%r538, 1, 0, %p109;
	add.s32 	%r539, %r537, %r538;
	add.s32 	%r540, %r536, %r509;
	add.s32 	%r541, %r540, %r534;
	setp.gt.u32 	%p110, %r541, %r472;
	setp.eq.s32 	%p111, %r541, 0;
	selp.b32 	%r542, %r534, 0, %p111;
	selp.b32 	%r543, 1, %r542, %p110;
	mad.lo.s32 	%r544, %r2336, %r477, %r539;
	add.s32 	%r545, %r544, %r509;
	add.s32 	%r546, %r545, %r543;
	add.s32 	%r547, %r358, %r473;
	add.s32 	%r548, %r427, %r546;
	sub.s32 	%r549, %r547, %r548;
	mul.lo.s32 	%r550, %r2351, %r2347;
	mul.hi.u32 	%r551, %r2351, %r2347;
	mul.lo.s32 	%r552, %r2350, %r2347;
	add.s32 	%r553, %r552, %r551;
	setp.lt.u32 	%p112, %r553, %r552;
	mul.hi.u32 	%r554, %r2350, %r2347;
	selp.u32 	%r555, 1, 0, %p112;
	add.s32 	%r556, %r554, %r555;
	add.s32 	%r557, %r553, %r480;
	mul.lo.s32 	%r558, %r2349, %r2347;
	add.s32 	%r559, %r558, %r556;
	setp.lt.u32 	%p113, %r559, %r558;
	mul.hi.u32 	%r560, %r2349, %r2347;
	selp.u32 	%r561, 1, 0, %p113;
	add.s32 	%r562, %r560, %r561;
	add.s32 	%r563, %r559, %r490;
	mul.lo.s32 	%r564, %r2348, %r2347;
	add.s32 	%r565, %r564, %r562;
	setp.lt.u32 	%p114, %r565, %r564;
	mul.hi.u32 	%r566, %r2348, %r2347;
	selp.u32 	%r567, 1, 0, %p114;
	add.s32 	%r568, %r566, %r567;
	add.s32 	%r569, %r565, %r501;
	mul.lo.s32 	%r570, %r2347, %r2347;
	add.s32 	%r571, %r570, %r568;
	setp.lt.u32 	%p115, %r571, %r570;
	mul.hi.u32 	%r572, %r2347, %r2347;
	selp.u32 	%r573, 1, 0, %p115;
	add.s32 	%r574, %r572, %r573;
	add.s32 	%r575, %r571, %r512;
	add.s32 	%r576, %r456, %r574;
	setp.lt.u32 	%p116, %r576, %r456;
	mul.hi.u32 	%r577, %r2346, %r2347;
	selp.u32 	%r578, 1, 0, %p116;
	add.s32 	%r579, %r577, %r578;
	add.s32 	%r580, %r576, %r522;
	add.s32 	%r581, %r341, %r579;
	setp.lt.u32 	%p117, %r581, %r341;
	mul.hi.u32 	%r582, %r2345, %r2347;
	selp.u32 	%r583, 1, 0, %p117;
	add.s32 	%r584, %r582, %r583;
	add.s32 	%r585, %r581, %r532;
	add.s32 	%r586, %r241, %r584;
	setp.lt.u32 	%p118, %r586, %r241;
	mul.hi.u32 	%r587, %r2344, %r2347;
	selp.u32 	%r588, 1, 0, %p118;
	add.s32 	%r589, %r587, %r588;
	add.s32 	%r590, %r589, %r549;
	setp.lt.u32 	%p119, %r590, %r589;
	mul.lo.s32 	%r591, %r2343, %r590;
	mul.hi.u32 	%r592, %r2343, %r590;
	sub.s32 	%r593, %r550, %r591;
	setp.lt.u32 	%p120, %r550, %r591;
	selp.u32 	%r594, 1, 0, %p120;
	mul.lo.s32 	%r595, %r2342, %r590;
	add.s32 	%r596, %r595, %r592;
	setp.lt.u32 	%p121, %r596, %r595;
	mul.hi.u32 	%r597, %r2342, %r590;
	selp.u32 	%r598, 1, 0, %p121;
	add.s32 	%r599, %r597, %r598;
	selp.b32 	%r600, -977, 0, %p119;
	add.s32 	%r601, %r600, %r596;
	add.s32 	%r602, %r601, %r594;
	sub.s32 	%r603, %r557, %r602;
	setp.lt.u32 	%p122, %r557, %r602;
	setp.eq.s32 	%p123, %r602, 0;
	selp.b32 	%r604, %r594, 0, %p123;
	selp.b32 	%r605, 1, %r604, %p122;
	mul.lo.s32 	%r606, %r2341, %r590;
	add.s32 	%r607, %r606, %r599;
	setp.lt.u32 	%p124, %r607, %r606;
	mul.hi.u32 	%r608, %r2341, %r590;
	selp.u32 	%r609, 1, 0, %p124;
	add.s32 	%r610, %r608, %r609;
	selp.b32 	%r611, -2, 0, %p119;
	add.s32 	%r612, %r611, %r607;
	add.s32 	%r613, %r612, %r605;
	sub.s32 	%r614, %r563, %r613;
	setp.lt.u32 	%p125, %r563, %r613;
	setp.eq.s32 	%p126, %r613, 0;
	selp.b32 	%r615, %r605, 0, %p126;
	selp.b32 	%r616, 1, %r615, %p125;
	mul.lo.s32 	%r617, %r2340, %r590;
	add.s32 	%r618, %r617, %r610;
	setp.lt.u32 	%p127, %r618, %r617;
	mul.hi.u32 	%r619, %r2340, %r590;
	selp.u32 	%r620, 1, 0, %p127;
	add.s32 	%r621, %r619, %r620;
	selp.s32 	%r622, -1, 0, %p119;
	add.s32 	%r623, %r618, %r622;
	add.s32 	%r624, %r623, %r616;
	sub.s32 	%r625, %r569, %r624;
	setp.lt.u32 	%p128, %r569, %r624;
	setp.eq.s32 	%p129, %r624, 0;
	selp.b32 	%r626, %r616, 0, %p129;
	selp.b32 	%r627, 1, %r626, %p128;
	mul.lo.s32 	%r628, %r2339, %r590;
	add.s32 	%r629, %r628, %r621;
	setp.lt.u32 	%p130, %r629, %r628;
	mul.hi.u32 	%r630, %r2339, %r590;
	selp.u32 	%r631, 1, 0, %p130;
	add.s32 	%r632, %r630, %r631;
	add.s32 	%r633, %r629, %r622;
	add.s32 	%r634, %r633, %r627;
	sub.s32 	%r635, %r575, %r634;
	setp.lt.u32 	%p131, %r575, %r634;
	setp.eq.s32 	%p132, %r634, 0;
	selp.b32 	%r636, %r627, 0, %p132;
	selp.b32 	%r637, 1, %r636, %p131;
	mul.lo.s32 	%r638, %r2338, %r590;
	add.s32 	%r639, %r638, %r632;
	setp.lt.u32 	%p133, %r639, %r638;
	mul.hi.u32 	%r640, %r2338, %r590;
	selp.u32 	%r641, 1, 0, %p133;
	add.s32 	%r642, %r640, %r641;
	add.s32 	%r643, %r639, %r622;
	add.s32 	%r644, %r643, %r637;
	sub.s32 	%r645, %r580, %r644;
	setp.lt.u32 	%p134, %r580, %r644;
	setp.eq.s32 	%p135, %r644, 0;
	selp.b32 	%r646, %r637, 0, %p135;
	selp.b32 	%r647, 1, %r646, %p134;
	mul.lo.s32 	%r648, %r2337, %r590;
	add.s32 	%r649, %r648, %r642;
	setp.lt.u32 	%p136, %r649, %r648;
	mul.hi.u32 	%r650, %r2337, %r590;
	selp.u32 	%r651, 1, 0, %p136;
	add.s32 	%r652, %r650, %r651;
	add.s32 	%r653, %r649, %r622;
	add.s32 	%r654, %r653, %r647;
	setp.gt.u32 	%p137, %r654, %r585;
	setp.eq.s32 	%p138, %r654, 0;
	selp.b32 	%r655, %r647, 0, %p138;
	selp.b32 	%r656, 1, %r655, %p137;
	mad.lo.s32 	%r657, %r2336, %r590, %r652;
	add.s32 	%r658, %r657, %r622;
	add.s32 	%r659, %r658, %r656;
	add.s32 	%r660, %r472, %r586;
	add.s32 	%r661, %r541, %r659;
	sub.s32 	%r662, %r660, %r661;
	mul.lo.s32 	%r663, %r2351, %r2348;
	mul.hi.u32 	%r664, %r2351, %r2348;
	mul.lo.s32 	%r665, %r2350, %r2348;
	add.s32 	%r666, %r665, %r664;
	setp.lt.u32 	%p139, %r666, %r665;
	mul.hi.u32 	%r667, %r2350, %r2348;
	selp.u32 	%r668, 1, 0, %p139;
	add.s32 	%r669, %r667, %r668;
	add.s32 	%r670, %r666, %r593;
	mul.lo.s32 	%r671, %r2349, %r2348;
	add.s32 	%r672, %r671, %r669;
	setp.lt.u32 	%p140, %r672, %r671;
	mul.hi.u32 	%r673, %r2349, %r2348;
	selp.u32 	%r674, 1, 0, %p140;
	add.s32 	%r675, %r673, %r674;
	add.s32 	%r676, %r672, %r603;
	mul.lo.s32 	%r677, %r2348, %r2348;
	add.s32 	%r678, %r677, %r675;
	setp.lt.u32 	%p141, %r678, %r677;
	mul.hi.u32 	%r679, %r2348, %r2348;
	selp.u32 	%r680, 1, 0, %p141;
	add.s32 	%r681, %r679, %r680;
	add.s32 	%r682, %r678, %r614;
	add.s32 	%r683, %r564, %r681;
	setp.lt.u32 	%p142, %r683, %r564;
	mul.hi.u32 	%r684, %r2347, %r2348;
	selp.u32 	%r685, 1, 0, %p142;
	add.s32 	%r686, %r684, %r685;
	add.s32 	%r687, %r683, %r625;
	add.s32 	%r688, %r450, %r686;
	setp.lt.u32 	%p143, %r688, %r450;
	mul.hi.u32 	%r689, %r2346, %r2348;
	selp.u32 	%r690, 1, 0, %p143;
	add.s32 	%r691, %r689, %r690;
	add.s32 	%r692, %r688, %r635;
	add.s32 	%r693, %r335, %r691;
	setp.lt.u32 	%p144, %r693, %r335;
	mul.hi.u32 	%r694, %r2345, %r2348;
	selp.u32 	%r695, 1, 0, %p144;
	add.s32 	%r696, %r694, %r695;
	add.s32 	%r697, %r693, %r645;
	add.s32 	%r698, %r236, %r696;
	setp.lt.u32 	%p145, %r698, %r236;
	mul.hi.u32 	%r699, %r2344, %r2348;
	selp.u32 	%r700, 1, 0, %p145;
	add.s32 	%r701, %r699, %r700;
	add.s32 	%r702, %r701, %r662;
	setp.lt.u32 	%p146, %r702, %r701;
	mul.lo.s32 	%r703, %r2343, %r702;
	mul.hi.u32 	%r704, %r2343, %r702;
	sub.s32 	%r705, %r663, %r703;
	setp.lt.u32 	%p147, %r663, %r703;
	selp.u32 	%r706, 1, 0, %p147;
	mul.lo.s32 	%r707, %r2342, %r702;
	add.s32 	%r708, %r707, %r704;
	setp.lt.u32 	%p148, %r708, %r707;
	mul.hi.u32 	%r709, %r2342, %r702;
	selp.u32 	%r710, 1, 0, %p148;
	add.s32 	%r711, %r709, %r710;
	selp.b32 	%r712, -977, 0, %p146;
	add.s32 	%r713, %r712, %r708;
	add.s32 	%r714, %r713, %r706;
	sub.s32 	%r715, %r670, %r714;
	setp.lt.u32 	%p149, %r670, %r714;
	setp.eq.s32 	%p150, %r714, 0;
	selp.b32 	%r716, %r706, 0, %p150;
	selp.b32 	%r717, 1, %r716, %p149;
	mul.lo.s32 	%r718, %r2341, %r702;
	add.s32 	%r719, %r718, %r711;
	setp.lt.u32 	%p151, %r719, %r718;
	mul.hi.u32 	%r720, %r2341, %r702;
	selp.u32 	%r721, 1, 0, %p151;
	add.s32 	%r722, %r720, %r721;
	selp.b32 	%r723, -2, 0, %p146;
	add.s32 	%r724, %r723, %r719;
	add.s32 	%r725, %r724, %r717;
	sub.s32 	%r726, %r676, %r725;
	setp.lt.u32 	%p152, %r676, %r725;
	setp.eq.s32 	%p153, %r725, 0;
	selp.b32 	%r727, %r717, 0, %p153;
	selp.b32 	%r728, 1, %r727, %p152;
	mul.lo.s32 	%r729, %r2340, %r702;
	add.s32 	%r730, %r729, %r722;
	setp.lt.u32 	%p154, %r730, %r729;
	mul.hi.u32 	%r731, %r2340, %r702;
	selp.u32 	%r732, 1, 0, %p154;
	add.s32 	%r733, %r731, %r732;
	selp.s32 	%r734, -1, 0, %p146;
	add.s32 	%r735, %r730, %r734;
	add.s32 	%r736, %r735, %r728;
	sub.s32 	%r737, %r682, %r736;
	setp.lt.u32 	%p155, %r682, %r736;
	setp.eq.s32 	%p156, %r736, 0;
	selp.b32 	%r738, %r728, 0, %p156;
	selp.b32 	%r739, 1, %r738, %p155;
	mul.lo.s32 	%r740, %r2339, %r702;
	add.s32 	%r741, %r740, %r733;
	setp.lt.u32 	%p157, %r741, %r740;
	mul.hi.u32 	%r742, %r2339, %r702;
	selp.u32 	%r743, 1, 0, %p157;
	add.s32 	%r744, %r742, %r743;
	add.s32 	%r745, %r741, %r734;
	add.s32 	%r746, %r745, %r739;
	sub.s32 	%r747, %r687, %r746;
	setp.lt.u32 	%p158, %r687, %r746;
	setp.eq.s32 	%p159, %r746, 0;
	selp.b32 	%r748, %r739, 0, %p159;
	selp.b32 	%r749, 1, %r748, %p158;
	mul.lo.s32 	%r750, %r2338, %r702;
	add.s32 	%r751, %r750, %r744;
	setp.lt.u32 	%p160, %r751, %r750;
	mul.hi.u32 	%r752, %r2338, %r702;
	selp.u32 	%r753, 1, 0, %p160;
	add.s32 	%r754, %r752, %r753;
	add.s32 	%r755, %r751, %r734;
	add.s32 	%r756, %r755, %r749;
	sub.s32 	%r757, %r692, %r756;
	setp.lt.u32 	%p161, %r692, %r756;
	setp.eq.s32 	%p162, %r756, 0;
	selp.b32 	%r758, %r749, 0, %p162;
	selp.b32 	%r759, 1, %r758, %p161;
	mul.lo.s32 	%r760, %r2337, %r702;
	add.s32 	%r761, %r760, %r754;
	setp.lt.u32 	%p163, %r761, %r760;
	mul.hi.u32 	%r762, %r2337, %r702;
	selp.u32 	%r763, 1, 0, %p163;
	add.s32 	%r764, %r762, %r763;
	add.s32 	%r765, %r761, %r734;
	add.s32 	%r766, %r765, %r759;
	setp.gt.u32 	%p164, %r766, %r697;
	setp.eq.s32 	%p165, %r766, 0;
	selp.b32 	%r767, %r759, 0, %p165;
	selp.b32 	%r768, 1, %r767, %p164;
	mad.lo.s32 	%r769, %r2336, %r702, %r764;
	add.s32 	%r770, %r769, %r734;
	add.s32 	%r771, %r770, %r768;
	add.s32 	%r772, %r585, %r698;
	add.s32 	%r773, %r654, %r771;
	sub.s32 	%r774, %r772, %r773;
	mul.lo.s32 	%r775, %r2351, %r2349;
	mul.hi.u32 	%r776, %r2351, %r2349;
	mul.lo.s32 	%r777, %r2350, %r2349;
	add.s32 	%r778, %r777, %r776;
	setp.lt.u32 	%p166, %r778, %r777;
	mul.hi.u32 	%r779, %r2350, %r2349;
	selp.u32 	%r780, 1, 0, %p166;
	add.s32 	%r781, %r779, %r780;
	add.s32 	%r782, %r778, %r705;
	mul.lo.s32 	%r783, %r2349, %r2349;
	add.s32 	%r784, %r783, %r781;
	setp.lt.u32 	%p167, %r784, %r783;
	mul.hi.u32 	%r785, %r2349, %r2349;
	selp.u32 	%r786, 1, 0, %p167;
	add.s32 	%r787, %r785, %r786;
	add.s32 	%r788, %r784, %r715;
	add.s32 	%r789, %r671, %r787;
	setp.lt.u32 	%p168, %r789, %r671;
	mul.hi.u32 	%r790, %r2348, %r2349;
	selp.u32 	%r791, 1, 0, %p168;
	add.s32 	%r792, %r790, %r791;
	add.s32 	%r793, %r789, %r726;
	add.s32 	%r794, %r558, %r792;
	setp.lt.u32 	%p169, %r794, %r558;
	mul.hi.u32 	%r795, %r2347, %r2349;
	selp.u32 	%r796, 1, 0, %p169;
	add.s32 	%r797, %r795, %r796;
	add.s32 	%r798, %r794, %r737;
	add.s32 	%r799, %r444, %r797;
	setp.lt.u32 	%p170, %r799, %r444;
	mul.hi.u32 	%r800, %r2346, %r2349;
	selp.u32 	%r801, 1, 0, %p170;
	add.s32 	%r802, %r800, %r801;
	add.s32 	%r803, %r799, %r747;
	add.s32 	%r804, %r329, %r802;
	setp.lt.u32 	%p171, %r804, %r329;
	mul.hi.u32 	%r805, %r2345, %r2349;
	selp.u32 	%r806, 1, 0, %p171;
	add.s32 	%r807, %r805, %r806;
	add.s32 	%r808, %r804, %r757;
	add.s32 	%r809, %r231, %r807;
	setp.lt.u32 	%p172, %r809, %r231;
	mul.hi.u32 	%r810, %r2344, %r2349;
	selp.u32 	%r811, 1, 0, %p172;
	add.s32 	%r812, %r810, %r811;
	add.s32 	%r813, %r812, %r774;
	setp.lt.u32 	%p173, %r813, %r812;
	mul.lo.s32 	%r814, %r2343, %r813;
	mul.hi.u32 	%r815, %r2343, %r813;
	sub.s32 	%r816, %r775, %r814;
	setp.lt.u32 	%p174, %r775, %r814;
	selp.u32 	%r817, 1, 0, %p174;
	mul.lo.s32 	%r818, %r2342, %r813;
	add.s32 	%r819, %r818, %r815;
	setp.lt.u32 	%p175, %r819, %r818;
	mul.hi.u32 	%r820, %r2342, %r813;
	selp.u32 	%r821, 1, 0, %p175;
	add.s32 	%r822, %r820, %r821;
	selp.b32 	%r823, -977, 0, %p173;
	add.s32 	%r824, %r823, %r819;
	add.s32 	%r825, %r824, %r817;
	sub.s32 	%r826, %r782, %r825;
	setp.lt.u32 	%p176, %r782, %r825;
	setp.eq.s32 	%p177, %r825, 0;
	selp.b32 	%r827, %r817, 0, %p177;
	selp.b32 	%r828, 1, %r827, %p176;
	mul.lo.s32 	%r829, %r2341, %r813;
	add.s32 	%r830, %r829, %r822;
	setp.lt.u32 	%p178, %r830, %r829;
	mul.hi.u32 	%r831, %r2341, %r813;
	selp.u32 	%r832, 1, 0, %p178;
	add.s32 	%r833, %r831, %r832;
	selp.b32 	%r834, -2, 0, %p173;
	add.s32 	%r835, %r834, %r830;
	add.s32 	%r836, %r835, %r828;
	sub.s32 	%r837, %r788, %r836;
	setp.lt.u32 	%p179, %r788, %r836;
	setp.eq.s32 	%p180, %r836, 0;
	selp.b32 	%r838, %r828, 0, %p180;
	selp.b32 	%r839, 1, %r838, %p179;
	mul.lo.s32 	%r840, %r2340, %r813;
	add.s32 	%r841, %r840, %r833;
	setp.lt.u32 	%p181, %r841, %r840;
	mul.hi.u32 	%r842, %r2340, %r813;
	selp.u32 	%r843, 1, 0, %p181;
	add.s32 	%r844, %r842, %r843;
	selp.s32 	%r845, -1, 0, %p173;
	add.s32 	%r846, %r841, %r845;
	add.s32 	%r847, %r846, %r839;
	sub.s32 	%r848, %r793, %r847;
	setp.lt.u32 	%p182, %r793, %r847;
	setp.eq.s32 	%p183, %r847, 0;
	selp.b32 	%r849, %r839, 0, %p183;
	selp.b32 	%r850, 1, %r849, %p182;
	mul.lo.s32 	%r851, %r2339, %r813;
	add.s32 	%r852, %r851, %r844;
	setp.lt.u32 	%p184, %r852, %r851;
	mul.hi.u32 	%r853, %r2339, %r813;
	selp.u32 	%r854, 1, 0, %p184;
	add.s32 	%r855, %r853, %r854;
	add.s32 	%r856, %r852, %r845;
	add.s32 	%r857, %r856, %r850;
	sub.s32 	%r858, %r798, %r857;
	setp.lt.u32 	%p185, %r798, %r857;
	setp.eq.s32 	%p186, %r857, 0;
	selp.b32 	%r859, %r850, 0, %p186;
	selp.b32 	%r860, 1, %r859, %p185;
	mul.lo.s32 	%r861, %r2338, %r813;
	add.s32 	%r862, %r861, %r855;
	setp.lt.u32 	%p187, %r862, %r861;
	mul.hi.u32 	%r863, %r2338, %r813;
	selp.u32 	%r864, 1, 0, %p187;
	add.s32 	%r865, %r863, %r864;
	add.s32 	%r866, %r862, %r845;
	add.s32 	%r867, %r866, %r860;
	sub.s32 	%r868, %r803, %r867;
	setp.lt.u32 	%p188, %r803, %r867;
	setp.eq.s32 	%p189, %r867, 0;
	selp.b32 	%r869, %r860, 0, %p189;
	selp.b32 	%r870, 1, %r869, %p188;
	mul.lo.s32 	%r871, %r2337, %r813;
	add.s32 	%r872, %r871, %r865;
	setp.lt.u32 	%p190, %r872, %r871;
	mul.hi.u32 	%r873, %r2337, %r813;
	selp.u32 	%r874, 1, 0, %p190;
	add.s32 	%r875, %r873, %r874;
	add.s32 	%r876, %r872, %r845;
	add.s32 	%r877, %r876, %r870;
	setp.gt.u32 	%p191, %r877, %r808;
	setp.eq.s32 	%p192, %r877, 0;
	selp.b32 	%r878, %r870, 0, %p192;
	selp.b32 	%r879, 1, %r878, %p191;
	mad.lo.s32 	%r880, %r2336, %r813, %r875;
	add.s32 	%r881, %r880, %r845;
	add.s32 	%r882, %r881, %r879;
	add.s32 	%r883, %r697, %r809;
	add.s32 	%r884, %r766, %r882;
	sub.s32 	%r885, %r883, %r884;
	mul.lo.s32 	%r886, %r2351, %r2350;
	mul.hi.u32 	%r887, %r2351, %r2350;
	mul.lo.s32 	%r888, %r2350, %r2350;
	add.s32 	%r889, %r888, %r887;
	setp.lt.u32 	%p193, %r889, %r888;
	mul.hi.u32 	%r890, %r2350, %r2350;
	selp.u32 	%r891, 1, 0, %p193;
	add.s32 	%r892, %r890, %r891;
	add.s32 	%r893, %r889, %r816;
	add.s32 	%r894, %r777, %r892;
	setp.lt.u32 	%p194, %r894, %r777;
	mul.hi.u32 	%r895, %r2349, %r2350;
	selp.u32 	%r896, 1, 0, %p194;
	add.s32 	%r897, %r895, %r896;
	add.s32 	%r898, %r894, %r826;
	add.s32 	%r899, %r665, %r897;
	setp.lt.u32 	%p195, %r899, %r665;
	mul.hi.u32 	%r900, %r2348, %r2350;
	selp.u32 	%r901, 1, 0, %p195;
	add.s32 	%r902, %r900, %r901;
	add.s32 	%r903, %r899, %r837;
	add.s32 	%r904, %r552, %r902;
	setp.lt.u32 	%p196, %r904, %r552;
	mul.hi.u32 	%r905, %r2347, %r2350;
	selp.u32 	%r906, 1, 0, %p196;
	add.s32 	%r907, %r905, %r906;
	add.s32 	%r908, %r904, %r848;
	add.s32 	%r909, %r438, %r907;
	setp.lt.u32 	%p197, %r909, %r438;
	mul.hi.u32 	%r910, %r2346, %r2350;
	selp.u32 	%r911, 1, 0, %p197;
	add.s32 	%r912, %r910, %r911;
	add.s32 	%r913, %r909, %r858;
	add.s32 	%r914, %r323, %r912;
	setp.lt.u32 	%p198, %r914, %r323;
	mul.hi.u32 	%r915, %r2345, %r2350;
	selp.u32 	%r916, 1, 0, %p198;
	add.s32 	%r917, %r915, %r916;
	add.s32 	%r918, %r914, %r868;
	add.s32 	%r919, %r226, %r917;
	setp.lt.u32 	%p199, %r919, %r226;
	mul.hi.u32 	%r920, %r2344, %r2350;
	selp.u32 	%r921, 1, 0, %p199;
	add.s32 	%r922, %r920, %r921;
	add.s32 	%r923, %r922, %r885;
	setp.lt.u32 	%p200, %r923, %r922;
	mul.lo.s32 	%r924, %r2343, %r923;
	mul.hi.u32 	%r925, %r2343, %r923;
	sub.s32 	%r926, %r886, %r924;
	setp.lt.u32 	%p201, %r886, %r924;
	selp.u32 	%r927, 1, 0, %p201;
	mul.lo.s32 	%r928, %r2342, %r923;
	add.s32 	%r929, %r928, %r925;
	setp.lt.u32 	%p202, %r929, %r928;
	mul.hi.u32 	%r930, %r2342, %r923;
	selp.u32 	%r931, 1, 0, %p202;
	add.s32 	%r932, %r930, %r931;
	selp.b32 	%r933, -977, 0, %p200;
	add.s32 	%r934, %r933, %r929;
	add.s32 	%r935, %r934, %r927;
	sub.s32 	%r936, %r893, %r935;
	setp.lt.u32 	%p203, %r893, %r935;
	setp.eq.s32 	%p204, %r935, 0;
	selp.b32 	%r937, %r927, 0, %p204;
	selp.b32 	%r938, 1, %r937, %p203;
	mul.lo.s32 	%r939, %r2341, %r923;
	add.s32 	%r940, %r939, %r932;
	setp.lt.u32 	%p205, %r940, %r939;
	mul.hi.u32 	%r941, %r2341, %r923;
	selp.u32 	%r942, 1, 0, %p205;
	add.s32 	%r943, %r941, %r942;
	selp.b32 	%r944, -2, 0, %p200;
	add.s32 	%r945, %r944, %r940;
	add.s32 	%r946, %r945, %r938;
	sub.s32 	%r947, %r898, %r946;
	setp.lt.u32 	%p206, %r898, %r946;
	setp.eq.s32 	%p207, %r946, 0;
	selp.b32 	%r948, %r938, 0, %p207;
	selp.b32 	%r949, 1, %r948, %p206;
	mul.lo.s32 	%r950, %r2340, %r923;
	add.s32 	%r951, %r950, %r943;
	setp.lt.u32 	%p208, %r951, %r950;
	mul.hi.u32 	%r952, %r2340, %r923;
	selp.u32 	%r953, 1, 0, %p208;
	add.s32 	%r954, %r952, %r953;
	selp.s32 	%r955, -1, 0, %p200;
	add.s32 	%r956, %r951, %r955;
	add.s32 	%r957, %r956, %r949;
	sub.s32 	%r958, %r903, %r957;
	setp.lt.u32 	%p209, %r903, %r957;
	setp.eq.s32 	%p210, %r957, 0;
	selp.b32 	%r959, %r949, 0, %p210;
	selp.b32 	%r960, 1, %r959, %p209;
	mul.lo.s32 	%r961, %r2339, %r923;
	add.s32 	%r962, %r961, %r954;
	setp.lt.u32 	%p211, %r962, %r961;
	mul.hi.u32 	%r963, %r2339, %r923;
	selp.u32 	%r964, 1, 0, %p211;
	add.s32 	%r965, %r963, %r964;
	add.s32 	%r966, %r962, %r955;
	add.s32 	%r967, %r966, %r960;
	sub.s32 	%r968, %r908, %r967;
	setp.lt.u32 	%p212, %r908, %r967;
	setp.eq.s32 	%p213, %r967, 0;
	selp.b32 	%r969, %r960, 0, %p213;
	selp.b32 	%r970, 1, %r969, %p212;
	mul.lo.s32 	%r971, %r2338, %r923;
	add.s32 	%r972, %r971, %r965;
	setp.lt.u32 	%p214, %r972, %r971;
	mul.hi.u32 	%r973, %r2338, %r923;
	selp.u32 	%r974, 1, 0, %p214;
	add.s32 	%r975, %r973, %r974;
	add.s32 	%r976, %r972, %r955;
	add.s32 	%r977, %r976, %r970;
	sub.s32 	%r978, %r913, %r977;
	setp.lt.u32 	%p215, %r913, %r977;
	setp.eq.s32 	%p216, %r977, 0;
	selp.b32 	%r979, %r970, 0, %p216;
	selp.b32 	%r980, 1, %r979, %p215;
	mul.lo.s32 	%r981, %r2337, %r923;
	add.s32 	%r982, %r981, %r975;
	setp.lt.u32 	%p217, %r982, %r981;
	mul.hi.u32 	%r983, %r2337, %r923;
	selp.u32 	%r984, 1, 0, %p217;
	add.s32 	%r985, %r983, %r984;
	add.s32 	%r986, %r982, %r955;
	add.s32 	%r987, %r986, %r980;
	setp.gt.u32 	%p218, %r987, %r918;
	setp.eq.s32 	%p219, %r987, 0;
	selp.b32 	%r988, %r980, 0, %p219;
	selp.b32 	%r989, 1, %r988, %p218;
	mad.lo.s32 	%r990, %r2336, %r923, %r985;
	add.s32 	%r991, %r990, %r955;
	add.s32 	%r992, %r991, %r989;
	add.s32 	%r993, %r808, %r919;
	add.s32 	%r994, %r877, %r992;
	sub.s32 	%r995, %r993, %r994;
	mul.lo.s32 	%r996, %r2351, %r2351;
	mul.hi.u32 	%r997, %r2351, %r2351;
	add.s32 	%r998, %r886, %r997;
	setp.lt.u32 	%p220, %r998, %r886;
	mul.hi.u32 	%r999, %r2350, %r2351;
	selp.u32 	%r1000, 1, 0, %p220;
	add.s32 	%r1001, %r999, %r1000;
	add.s32 	%r1002, %r998, %r926;
	add.s32 	%r1003, %r775, %r1001;
	setp.lt.u32 	%p221, %r1003, %r775;
	mul.hi.u32 	%r1004, %r2349, %r2351;
	selp.u32 	%r1005, 1, 0, %p221;
	add.s32 	%r1006, %r1004, %r1005;
	add.s32 	%r1007, %r1003, %r936;
	add.s32 	%r1008, %r663, %r1006;
	setp.lt.u32 	%p222, %r1008, %r663;
	mul.hi.u32 	%r1009, %r2348, %r2351;
	selp.u32 	%r1010, 1, 0, %p222;
	add.s32 	%r1011, %r1009, %r1010;
	add.s32 	%r1012, %r1008, %r947;
	add.s32 	%r1013, %r550, %r1011;
	setp.lt.u32 	%p223, %r1013, %r550;
	mul.hi.u32 	%r1014, %r2347, %r2351;
	selp.u32 	%r1015, 1, 0, %p223;
	add.s32 	%r1016, %r1014, %r1015;
	add.s32 	%r1017, %r1013, %r958;
	add.s32 	%r1018, %r436, %r1016;
	setp.lt.u32 	%p224, %r1018, %r436;
	mul.hi.u32 	%r1019, %r2346, %r2351;
	selp.u32 	%r1020, 1, 0, %p224;
	add.s32 	%r1021, %r1019, %r1020;
	add.s32 	%r1022, %r1018, %r968;
	add.s32 	%r1023, %r321, %r1021;
	setp.lt.u32 	%p225, %r1023, %r321;
	mul.hi.u32 	%r1024, %r2345, %r2351;
	selp.u32 	%r1025, 1, 0, %p225;
	add.s32 	%r1026, %r1024, %r1025;
	add.s32 	%r1027, %r1023, %r978;
	add.s32 	%r1028, %r224, %r1026;
	setp.lt.u32 	%p226, %r1028, %r224;
	mul.hi.u32 	%r1029, %r2344, %r2351;
	selp.u32 	%r1030, 1, 0, %p226;
	add.s32 	%r1031, %r1029, %r1030;
	add.s32 	%r1032, %r1031, %r995;
	setp.lt.u32 	%p227, %r1032, %r1031;
	mul.lo.s32 	%r1033, %r2343, %r1032;
	mul.hi.u32 	%r1034, %r2343, %r1032;
	sub.s32 	%r1035, %r1033, %r996;
	setp.gt.u32 	%p228, %r1033, %r996;
	selp.u32 	%r1036, 1, 0, %p228;
	mul.lo.s32 	%r1037, %r2342, %r1032;
	add.s32 	%r1038, %r1037, %r1034;
	setp.lt.u32 	%p229, %r1038, %r1037;
	mul.hi.u32 	%r1039, %r2342, %r1032;
	selp.u32 	%r1040, 1, 0, %p229;
	add.s32 	%r1041, %r1039, %r1040;
	selp.b32 	%r1042, -977, 0, %p227;
	add.s32 	%r1043, %r1042, %r1038;
	add.s32 	%r1044, %r1043, %r1036;
	sub.s32 	%r1045, %r1002, %r1044;
	setp.lt.u32 	%p230, %r1002, %r1044;
	setp.eq.s32 	%p231, %r1044, 0;
	selp.b32 	%r1046, %r1036, 0, %p231;
	selp.b32 	%r1047, 1, %r1046, %p230;
	mul.lo.s32 	%r1048, %r2341, %r1032;
	add.s32 	%r1049, %r1048, %r1041;
	setp.lt.u32 	%p232, %r1049, %r1048;
	mul.hi.u32 	%r1050, %r2341, %r1032;
	selp.u32 	%r1051, 1, 0, %p232;
	add.s32 	%r1052, %r1050, %r1051;
	selp.b32 	%r1053, -2, 0, %p227;
	add.s32 	%r1054, %r1053, %r1049;
	add.s32 	%r1055, %r1054, %r1047;
	sub.s32 	%r1056, %r1007, %r1055;
	setp.lt.u32 	%p233, %r1007, %r1055;
	setp.eq.s32 	%p234, %r1055, 0;
	selp.b32 	%r1057, %r1047, 0, %p234;
	selp.b32 	%r1058, 1, %r1057, %p233;
	mul.lo.s32 	%r1059, %r2340, %r1032;
	add.s32 	%r1060, %r1059, %r1052;
	setp.lt.u32 	%p235, %r1060, %r1059;
	mul.hi.u32 	%r1061, %r2340, %r1032;
	selp.u32 	%r1062, 1, 0, %p235;
	add.s32 	%r1063, %r1061, %r1062;
	selp.s32 	%r1064, -1, 0, %p227;
	add.s32 	%r1065, %r1060, %r1064;
	add.s32 	%r1066, %r1065, %r1058;
	sub.s32 	%r1067, %r1012, %r1066;
	setp.lt.u32 	%p236, %r1012, %r1066;
	setp.eq.s32 	%p237, %r1066, 0;
	selp.b32 	%r1068, %r1058, 0, %p237;
	selp.b32 	%r1069, 1, %r1068, %p236;
	mul.lo.s32 	%r1070, %r2339, %r1032;
	add.s32 	%r1071, %r1070, %r1063;
	setp.lt.u32 	%p238, %r1071, %r1070;
	mul.hi.u32 	%r1072, %r2339, %r1032;
	selp.u32 	%r1073, 1, 0, %p238;
	add.s32 	%r1074, %r1072, %r1073;
	add.s32 	%r1075, %r1071, %r1064;
	add.s32 	%r1076, %r1075, %r1069;
	sub.s32 	%r1077, %r1017, %r1076;
	setp.lt.u32 	%p239, %r1017, %r1076;
	setp.eq.s32 	%p240, %r1076, 0;
	selp.b32 	%r1078, %r1069, 0, %p240;
	selp.b32 	%r1079, 1, %r1078, %p239;
	mul.lo.s32 	%r1080, %r2338, %r1032;
	add.s32 	%r1081, %r1080, %r1074;
	setp.lt.u32 	%p241, %r1081, %r1080;
	mul.hi.u32 	%r1082, %r2338, %r1032;
	selp.u32 	%r1083, 1, 0, %p241;
	add.s32 	%r1084, %r1082, %r1083;
	add.s32 	%r1085, %r1081, %r1064;
	add.s32 	%r1086, %r1085, %r1079;
	sub.s32 	%r1087, %r1022, %r1086;
	setp.lt.u32 	%p242, %r1022, %r1086;
	setp.eq.s32 	%p243, %r1086, 0;
	selp.b32 	%r1088, %r1079, 0, %p243;
	selp.b32 	%r1089, 1, %r1088, %p242;
	mul.lo.s32 	%r1090, %r2337, %r1032;
	add.s32 	%r1091, %r1090, %r1084;
	setp.lt.u32 	%p244, %r1091, %r1090;
	mul.hi.u32 	%r1092, %r2337, %r1032;
	selp.u32 	%r1093, 1, 0, %p244;
	add.s32 	%r1094, %r1092, %r1093;
	add.s32 	%r1095, %r1091, %r1064;
	add.s32 	%r1096, %r1095, %r1089;
	sub.s32 	%r1097, %r1027, %r1096;
	setp.lt.u32 	%p245, %r1027, %r1096;
	setp.eq.s32 	%p246, %r1096, 0;
	selp.b32 	%r1098, %r1089, 0, %p246;
	selp.b32 	%r1099, 1, %r1098, %p245;
	mad.lo.s32 	%r1100, %r2336, %r1032, %r1094;
	add.s32 	%r1101, %r1100, %r1064;
	add.s32 	%r1102, %r1101, %r1099;
	add.s32 	%r1103, %r918, %r1028;
	add.s32 	%r1104, %r987, %r1102;
	sub.s32 	%r1105, %r1103, %r1104;
	add.s32 	%r2359, %r1035, %r3;
	setp.ge.u32 	%p247, %r2359, %r3;
	setp.ne.s32 	%p248, %r1035, 0;
	and.pred  	%p249, %p247, %p248;
	selp.u32 	%r1106, 1, 0, %p249;
	add.s32 	%r1107, %r1045, %r1106;
	sub.s32 	%r2358, %r4, %r1107;
	setp.lt.u32 	%p250, %r2358, %r4;
	setp.eq.s32 	%p251, %r1107, 0;
	selp.b32 	%r1108, %r1106, 1, %p251;
	selp.b32 	%r1109, 0, %r1108, %p250;
	add.s32 	%r1110, %r1109, %r1056;
	sub.s32 	%r2357, %r5, %r1110;
	setp.lt.u32 	%p252, %r2357, %r5;
	setp.eq.s32 	%p253, %r1110, 0;
	selp.b32 	%r1111, %r1109, 1, %p253;
	selp.b32 	%r1112, 0, %r1111, %p252;
	add.s32 	%r1113, %r1112, %r1067;
	sub.s32 	%r2356, %r6, %r1113;
	setp.lt.u32 	%p254, %r2356, %r6;
	setp.eq.s32 	%p255, %r1113, 0;
	selp.b32 	%r1114, %r1112, 1, %p255;
	selp.b32 	%r1115, 0, %r1114, %p254;
	add.s32 	%r1116, %r1115, %r1077;
	sub.s32 	%r2355, %r7, %r1116;
	setp.lt.u32 	%p256, %r2355, %r7;
	setp.eq.s32 	%p257, %r1116, 0;
	selp.b32 	%r1117, %r1115, 1, %p257;
	selp.b32 	%r1118, 0, %r1117, %p256;
	add.s32 	%r1119, %r1118, %r1087;
	sub.s32 	%r2354, %r8, %r1119;
	setp.lt.u32 	%p258, %r2354, %r8;
	setp.eq.s32 	%p259, %r1119, 0;
	selp.b32 	%r1120, %r1118, 1, %p259;
	selp.b32 	%r1121, 0, %r1120, %p258;
	add.s32 	%r1122, %r1121, %r1097;
	sub.s32 	%r2353, %r9, %r1122;
	setp.lt.u32 	%p260, %r2353, %r9;
	setp.eq.s32 	%p261, %r1122, 0;
	selp.b32 	%r1123, %r1121, 1, %p261;
	selp.b32 	%r1124, 0, %r1123, %p260;
	add.s32 	%r1125, %r1124, %r1105;
	sub.s32 	%r2352, %r10, %r1125;
	setp.lt.u32 	%p262, %r2352, %r10;
	or.b32  	%r1126, %r1125, %r1124;
	setp.eq.s32 	%p263, %r1126, 0;
	or.pred  	%p264, %p262, %p263;
	@%p264 bra 	$L__BB2_7;
	add.s32 	%r2359, %r2343, %r2359;
	setp.lt.u32 	%p265, %r2359, %r2343;
	selp.u32 	%r1127, 1, 0, %p265;
	add.s32 	%r1128, %r2342, %r1127;
	add.s32 	%r2358, %r1128, %r2358;
	setp.lt.u32 	%p266, %r2358, %r2342;
	setp.eq.s32 	%p267, %r2358, %r2342;
	selp.b32 	%r1129, %r1127, 0, %p267;
	selp.b32 	%r1130, 1, %r1129, %p266;
	add.s32 	%r1131, %r2341, %r1130;
	add.s32 	%r2357, %r1131, %r2357;
	setp.lt.u32 	%p268, %r2357, %r2341;
	setp.eq.s32 	%p269, %r2357, %r2341;
	selp.b32 	%r1132, %r1130, 0, %p269;
	selp.b32 	%r1133, 1, %r1132, %p268;
	add.s32 	%r1134, %r2340, %r1133;
	add.s32 	%r2356, %r1134, %r2356;
	setp.lt.u32 	%p270, %r2356, %r2340;
	setp.eq.s32 	%p271, %r2356, %r2340;
	selp.b32 	%r1135, %r1133, 0, %p271;
	selp.b32 	%r1136, 1, %r1135, %p270;
	add.s32 	%r1137, %r2339, %r1136;
	add.s32 	%r2355, %r1137, %r2355;
	setp.lt.u32 	%p272, %r2355, %r2339;
	setp.eq.s32 	%p273, %r2355, %r2339;
	selp.b32 	%r1138, %r1136, 0, %p273;
	selp.b32 	%r1139, 1, %r1138, %p272;
	add.s32 	%r1140, %r2338, %r1139;
	add.s32 	%r2354, %r1140, %r2354;
	setp.lt.u32 	%p274, %r2354, %r2338;
	setp.eq.s32 	%p275, %r2354, %r2338;
	selp.b32 	%r1141, %r1139, 0, %p275;
	selp.b32 	%r1142, 1, %r1141, %p274;
	add.s32 	%r1143, %r2337, %r1142;
	add.s32 	%r2353, %r1143, %r2353;
	setp.lt.u32 	%p276, %r2353, %r2337;
	setp.eq.s32 	%p277, %r2353, %r2337;
	selp.b32 	%r1144, %r1142, 0, %p277;
	selp.b32 	%r1145, 1, %r1144, %p276;
	add.s32 	%r1146, %r2336, %r1145;
	add.s32 	%r2352, %r1146, %r2352;
$L__BB2_7:
	ld.const.u32 	%r1147, [const_tripleNegativeGx];
	sub.s32 	%r2367, %r1147, %r2359;
	setp.ge.u32 	%p278, %r2367, %r1147;
	setp.ne.s32 	%p279, %r2359, 0;
	and.pred  	%p280, %p278, %p279;
	selp.u32 	%r1148, 1, 0, %p280;
	ld.const.u32 	%r1149, [const_tripleNegativeGx+4];
	add.s32 	%r1150, %r2358, %r1148;
	sub.s32 	%r2366, %r1149, %r1150;
	setp.lt.u32 	%p281, %r2366, %r1149;
	setp.eq.s32 	%p282, %r1150, 0;
	selp.b32 	%r1151, %r1148, 1, %p282;
	selp.b32 	%r1152, 0, %r1151, %p281;
	ld.const.u32 	%r1153, [const_tripleNegativeGx+8];
	add.s32 	%r1154, %r1152, %r2357;
	sub.s32 	%r2365, %r1153, %r1154;
	setp.lt.u32 	%p283, %r2365, %r1153;
	setp.eq.s32 	%p284, %r1154, 0;
	selp.b32 	%r1155, %r1152, 1, %p284;
	selp.b32 	%r1156, 0, %r1155, %p283;
	ld.const.u32 	%r1157, [const_tripleNegativeGx+12];
	add.s32 	%r1158, %r1156, %r2356;
	sub.s32 	%r2364, %r1157, %r1158;
	setp.lt.u32 	%p285, %r2364, %r1157;
	setp.eq.s32 	%p286, %r1158, 0;
	selp.b32 	%r1159, %r1156, 1, %p286;
	selp.b32 	%r1160, 0, %r1159, %p285;
	ld.const.u32 	%r1161, [const_tripleNegativeGx+16];
	add.s32 	%r1162, %r1160, %r2355;
	sub.s32 	%r2363, %r1161, %r1162;
	setp.lt.u32 	%p287, %r2363, %r1161;
	setp.eq.s32 	%p288, %r1162, 0;
	selp.b32 	%r1163, %r1160, 1, %p288;
	selp.b32 	%r1164, 0, %r1163, %p287;
	ld.const.u32 	%r1165, [const_tripleNegativeGx+20];
	add.s32 	%r1166, %r1164, %r2354;
	sub.s32 	%r2362, %r1165, %r1166;
	setp.lt.u32 	%p289, %r2362, %r1165;
	setp.eq.s32 	%p290, %r1166, 0;
	selp.b32 	%r1167, %r1164, 1, %p290;
	selp.b32 	%r1168, 0, %r1167, %p289;
	ld.const.u32 	%r1169, [const_tripleNegativeGx+24];
	add.s32 	%r1170, %r1168, %r2353;
	sub.s32 	%r2361, %r1169, %r1170;
	setp.lt.u32 	%p291, %r2361, %r1169;
	setp.eq.s32 	%p292, %r1170, 0;
	selp.b32 	%r1171, %r1168, 1, %p292;
	selp.b32 	%r92, 0, %r1171, %p291;
	ld.const.u32 	%r93, [const_tripleNegativeGx+28];
	add.s32 	%r94, %r92, %r2352;
	sub.s32 	%r95, %r93, %r94;
	setp.lt.u32 	%p293, %r95, %r93;
	mov.u32 	%r2360, %r95;
	@%p293 bra 	$L__BB2_10;
	or.b32  	%r1172, %r94, %r92;
	setp.eq.s32 	%p294, %r1172, 0;
	mov.u32 	%r2360, %r93;
	@%p294 bra 	$L__BB2_10;
	add.s32 	%r2367, %r2343, %r2367;
	setp.lt.u32 	%p295, %r2367, %r2343;
	selp.u32 	%r1173, 1, 0, %p295;
	add.s32 	%r1174, %r2342, %r1173;
	add.s32 	%r2366, %r1174, %r2366;
	setp.lt.u32 	%p296, %r2366, %r2342;
	setp.eq.s32 	%p297, %r2366, %r2342;
	selp.b32 	%r1175, %r1173, 0, %p297;
	selp.b32 	%r1176, 1, %r1175, %p296;
	add.s32 	%r1177, %r2341, %r1176;
	add.s32 	%r2365, %r1177, %r2365;
	setp.lt.u32 	%p298, %r2365, %r2341;
	setp.eq.s32 	%p299, %r2365, %r2341;
	selp.b32 	%r1178, %r1176, 0, %p299;
	selp.b32 	%r1179, 1, %r1178, %p298;
	add.s32 	%r1180, %r2340, %r1179;
	add.s32 	%r2364, %r1180, %r2364;
	setp.lt.u32 	%p300, %r2364, %r2340;
	setp.eq.s32 	%p301, %r2364, %r2340;
	selp.b32 	%r1181, %r1179, 0, %p301;
	selp.b32 	%r1182, 1, %r1181, %p300;
	add.s32 	%r1183, %r2339, %r1182;
	add.s32 	%r2363, %r1183, %r2363;
	setp.lt.u32 	%p302, %r2363, %r2339;
	setp.eq.s32 	%p303, %r2363, %r2339;
	selp.b32 	%r1184, %r1182, 0, %p303;
	selp.b32 	%r1185, 1, %r1184, %p302;
	add.s32 	%r1186, %r2338, %r1185;
	add.s32 	%r2362, %r1186, %r2362;
	setp.lt.u32 	%p304, %r2362, %r2338;
	setp.eq.s32 	%p305, %r2362, %r2338;
	selp.b32 	%r1187, %r1185, 0, %p305;
	selp.b32 	%r1188, 1, %r1187, %p304;
	add.s32 	%r1189, %r2337, %r1188;
	add.s32 	%r2361, %r1189, %r2361;
	setp.lt.u32 	%p306, %r2361, %r2337;
	setp.eq.s32 	%p307, %r2361, %r2337;
	selp.b32 	%r1190, %r1188, 0, %p307;
	selp.b32 	%r1191, 1, %r1190, %p306;
	add.s32 	%r1192, %r2336, %r1191;
	add.s32 	%r2360, %r1192, %r95;
$L__BB2_10:
	st.global.u32 	[%rd1], %r2367;
	st.global.u32 	[%rd1+4], %r2366;
	st.global.u32 	[%rd1+8], %r2365;
	st.global.u32 	[%rd1+12], %r2364;
	st.global.u32 	[%rd1+16], %r2363;
	st.global.u32 	[%rd1+20], %r2362;
	st.global.u32 	[%rd1+24], %r2361;
	st.global.u32 	[%rd1+28], %r2360;
	st.global.u32 	[%rd3], %r2351;
	st.global.u32 	[%rd3+4], %r2350;
	st.global.u32 	[%rd3+8], %r2349;
	st.global.u32 	[%rd3+12], %r2348;
	st.global.u32 	[%rd3+16], %r2347;
	st.global.u32 	[%rd3+20], %r2346;
	st.global.u32 	[%rd3+24], %r2345;
	st.global.u32 	[%rd3+28], %r2344;
	mul.lo.s32 	%r1193, %r2351, %r2360;
	mul.hi.u32 	%r1194, %r2351, %r2360;
	mul.lo.s32 	%r1195, %r2350, %r2360;
	add.s32 	%r1196, %r1195, %r1194;
	setp.lt.u32 	%p308, %r1196, %r1195;
	mul.hi.u32 	%r1197, %r2350, %r2360;
	selp.u32 	%r1198, 1, 0, %p308;
	add.s32 	%r1199, %r1197, %r1198;
	mul.lo.s32 	%r1200, %r2349, %r2360;
	add.s32 	%r1201, %r1200, %r1199;
	setp.lt.u32 	%p309, %r1201, %r1200;
	mul.hi.u32 	%r1202, %r2349, %r2360;
	selp.u32 	%r1203, 1, 0, %p309;
	add.s32 	%r1204, %r1202, %r1203;
	mul.lo.s32 	%r1205, %r2348, %r2360;
	add.s32 	%r1206, %r1205, %r1204;
	setp.lt.u32 	%p310, %r1206, %r1205;
	mul.hi.u32 	%r1207, %r2348, %r2360;
	selp.u32 	%r1208, 1, 0, %p310;
	add.s32 	%r1209, %r1207, %r1208;
	mul.lo.s32 	%r1210, %r2347, %r2360;
	add.s32 	%r1211, %r1210, %r1209;
	setp.lt.u32 	%p311, %r1211, %r1210;
	mul.hi.u32 	%r1212, %r2347, %r2360;
	selp.u32 	%r1213, 1, 0, %p311;
	add.s32 	%r1214, %r1212, %r1213;
	mul.lo.s32 	%r1215, %r2346, %r2360;
	add.s32 	%r1216, %r1215, %r1214;
	setp.lt.u32 	%p312, %r1216, %r1215;
	mul.hi.u32 	%r1217, %r2346, %r2360;
	selp.u32 	%r1218, 1, 0, %p312;
	add.s32 	%r1219, %r1217, %r1218;
	mul.lo.s32 	%r1220, %r2345, %r2360;
	add.s32 	%r1221, %r1220, %r1219;
	setp.lt.u32 	%p313, %r1221, %r1220;
	mul.hi.u32 	%r1222, %r2345, %r2360;
	selp.u32 	%r1223, 1, 0, %p313;
	add.s32 	%r1224, %r1222, %r1223;
	mul.lo.s32 	%r1225, %r2344, %r2360;
	add.s32 	%r1226, %r1225, %r1224;
	setp.lt.u32 	%p314, %r1226, %r1225;
	mul.hi.u32 	%r1227, %r2344, %r2360;
	selp.u32 	%r1228, 1, 0, %p314;
	add.s32 	%r1229, %r1227, %r1228;
	mul.lo.s32 	%r1230, %r2343, %r1229;
	mul.hi.u32 	%r1231, %r2343, %r1229;
	sub.s32 	%r1232, %r1193, %r1230;
	setp.lt.u32 	%p315, %r1193, %r1230;
	selp.u32 	%r1233, 1, 0, %p315;
	mul.lo.s32 	%r1234, %r2342, %r1229;
	add.s32 	%r1235, %r1234, %r1231;
	setp.lt.u32 	%p316, %r1235, %r1234;
	mul.hi.u32 	%r1236, %r2342, %r1229;
	selp.u32 	%r1237, 1, 0, %p316;
	add.s32 	%r1238, %r1236, %r1237;
	add.s32 	%r1239, %r1235, %r1233;
	sub.s32 	%r1240, %r1196, %r1239;
	setp.lt.u32 	%p317, %r1196, %r1239;
	setp.eq.s32 	%p318, %r1239, 0;
	selp.b32 	%r1241, %r1233, 0, %p318;
	selp.b32 	%r1242, 1, %r1241, %p317;
	mul.lo.s32 	%r1243, %r2341, %r1229;
	add.s32 	%r1244, %r1243, %r1238;
	setp.lt.u32 	%p319, %r1244, %r1243;
	mul.hi.u32 	%r1245, %r2341, %r1229;
	selp.u32 	%r1246, 1, 0, %p319;
	add.s32 	%r1247, %r1245, %r1246;
	add.s32 	%r1248, %r1244, %r1242;
	sub.s32 	%r1249, %r1201, %r1248;
	setp.lt.u32 	%p320, %r1201, %r1248;
	setp.eq.s32 	%p321, %r1248, 0;
	selp.b32 	%r1250, %r1242, 0, %p321;
	selp.b32 	%r1251, 1, %r1250, %p320;
	mul.lo.s32 	%r1252, %r2340, %r1229;
	add.s32 	%r1253, %r1252, %r1247;
	setp.lt.u32 	%p322, %r1253, %r1252;
	mul.hi.u32 	%r1254, %r2340, %r1229;
	selp.u32 	%r1255, 1, 0, %p322;
	add.s32 	%r1256, %r1254, %r1255;
	add.s32 	%r1257, %r1253, %r1251;
	sub.s32 	%r1258, %r1206, %r1257;
	setp.lt.u32 	%p323, %r1206, %r1257;
	setp.eq.s32 	%p324, %r1257, 0;
	selp.b32 	%r1259, %r1251, 0, %p324;
	selp.b32 	%r1260, 1, %r1259, %p323;
	mul.lo.s32 	%r1261, %r2339, %r1229;
	add.s32 	%r1262, %r1261, %r1256;
	setp.lt.u32 	%p325, %r1262, %r1261;
	mul.hi.u32 	%r1263, %r2339, %r1229;
	selp.u32 	%r1264, 1, 0, %p325;
	add.s32 	%r1265, %r1263, %r1264;
	add.s32 	%r1266, %r1262, %r1260;
	sub.s32 	%r1267, %r1211, %r1266;
	setp.lt.u32 	%p326, %r1211, %r1266;
	setp.eq.s32 	%p327, %r1266, 0;
	selp.b32 	%r1268, %r1260, 0, %p327;
	selp.b32 	%r1269, 1, %r1268, %p326;
	mul.lo.s32 	%r1270, %r2338, %r1229;
	add.s32 	%r1271, %r1270, %r1265;
	setp.lt.u32 	%p328, %r1271, %r1270;
	mul.hi.u32 	%r1272, %r2338, %r1229;
	selp.u32 	%r1273, 1, 0, %p328;
	add.s32 	%r1274, %r1272, %r1273;
	add.s32 	%r1275, %r1271, %r1269;
	sub.s32 	%r1276, %r1216, %r1275;
	setp.lt.u32 	%p329, %r1216, %r1275;
	setp.eq.s32 	%p330, %r1275, 0;
	selp.b32 	%r1277, %r1269, 0, %p330;
	selp.b32 	%r1278, 1, %r1277, %p329;
	mul.lo.s32 	%r1279, %r2337, %r1229;
	add.s32 	%r1280, %r1279, %r1274;
	setp.lt.u32 	%p331, %r1280, %r1279;
	mul.hi.u32 	%r1281, %r2337, %r1229;
	selp.u32 	%r1282, 1, 0, %p331;
	add.s32 	%r1283, %r1281, %r1282;
	add.s32 	%r1284, %r1280, %r1278;
	setp.gt.u32 	%p332, %r1284, %r1221;
	setp.eq.s32 	%p333, %r1284, 0;
	selp.b32 	%r1285, %r1278, 0, %p333;
	selp.b32 	%r1286, 1, %r1285, %p332;
	mad.lo.s32 	%r1287, %r2336, %r1229, %r1283;
	add.s32 	%r1288, %r1287, %r1286;
	sub.s32 	%r1289, %r1226, %r1288;
	mul.lo.s32 	%r1290, %r2351, %r2361;
	mul.hi.u32 	%r1291, %r2351, %r2361;
	mul.lo.s32 	%r1292, %r2350, %r2361;
	add.s32 	%r1293, %r1292, %r1291;
	setp.lt.u32 	%p334, %r1293, %r1292;
	mul.hi.u32 	%r1294, %r2350, %r2361;
	selp.u32 	%r1295, 1, 0, %p334;
	add.s32 	%r1296, %r1294, %r1295;
	add.s32 	%r1297, %r1293, %r1232;
	mul.lo.s32 	%r1298, %r2349, %r2361;
	add.s32 	%r1299, %r1298, %r1296;
	setp.lt.u32 	%p335, %r1299, %r1298;
	mul.hi.u32 	%r1300, %r2349, %r2361;
	selp.u32 	%r1301, 1, 0, %p335;
	add.s32 	%r1302, %r1300, %r1301;
	add.s32 	%r1303, %r1299, %r1240;
	mul.lo.s32 	%r1304, %r2348, %r2361;
	add.s32 	%r1305, %r1304, %r1302;
	setp.lt.u32 	%p336, %r1305, %r1304;
	mul.hi.u32 	%r1306, %r2348, %r2361;
	selp.u32 	%r1307, 1, 0, %p336;
	add.s32 	%r1308, %r1306, %r1307;
	add.s32 	%r1309, %r1305, %r1249;
	mul.lo.s32 	%r1310, %r2347, %r2361;
	add.s32 	%r1311, %r1310, %r1308;
	setp.lt.u32 	%p337, %r1311, %r1310;
	mul.hi.u32 	%r1312, %r2347, %r2361;
	selp.u32 	%r1313, 1, 0, %p337;
	add.s32 	%r1314, %r1312, %r1313;
	add.s32 	%r1315, %r1311, %r1258;
	mul.lo.s32 	%r1316, %r2346, %r2361;
	add.s32 	%r1317, %r1316, %r1314;
	setp.lt.u32 	%p338, %r1317, %r1316;
	mul.hi.u32 	%r1318, %r2346, %r2361;
	selp.u32 	%r1319, 1, 0, %p338;
	add.s32 	%r1320, %r1318, %r1319;
	add.s32 	%r1321, %r1317, %r1267;
	mul.lo.s32 	%r1322, %r2345, %r2361;
	add.s32 	%r1323, %r1322, %r1320;
	setp.lt.u32 	%p339, %r1323, %r1322;
	mul.hi.u32 	%r1324, %r2345, %r2361;
	selp.u32 	%r1325, 1, 0, %p339;
	add.s32 	%r1326, %r1324, %r1325;
	add.s32 	%r1327, %r1323, %r1276;
	mul.lo.s32 	%r1328, %r2344, %r2361;
	add.s32 	%r1329, %r1328, %r1326;
	setp.lt.u32 	%p340, %r1329, %r1328;
	mul.hi.u32 	%r1330, %r2344, %r2361;
	selp.u32 	%r1331, 1, 0, %p340;
	add.s32 	%r1332, %r1330, %r1331;
	add.s32 	%r1333, %r1332, %r1289;
	setp.lt.u32 	%p341, %r1333, %r1332;
	mul.lo.s32 	%r1334, %r2343, %r1333;
	mul.hi.u32 	%r1335, %r2343, %r1333;
	sub.s32 	%r1336, %r1290, %r1334;
	setp.lt.u32 	%p342, %r1290, %r1334;
	selp.u32 	%r1337, 1, 0, %p342;
	mul.lo.s32 	%r1338, %r2342, %r1333;
	add.s32 	%r1339, %r1338, %r1335;
	setp.lt.u32 	%p343, %r1339, %r1338;
	mul.hi.u32 	%r1340, %r2342, %r1333;
	selp.u32 	%r1341, 1, 0, %p343;
	add.s32 	%r1342, %r1340, %r1341;
	selp.b32 	%r1343, -977, 0, %p341;
	add.s32 	%r1344, %r1343, %r1339;
	add.s32 	%r1345, %r1344, %r1337;
	sub.s32 	%r1346, %r1297, %r1345;
	setp.lt.u32 	%p344, %r1297, %r1345;
	setp.eq.s32 	%p345, %r1345, 0;
	selp.b32 	%r1347, %r1337, 0, %p345;
	selp.b32 	%r1348, 1, %r1347, %p344;
	mul.lo.s32 	%r1349, %r2341, %r1333;
	add.s32 	%r1350, %r1349, %r1342;
	setp.lt.u32 	%p346, %r1350, %r1349;
	mul.hi.u32 	%r1351, %r2341, %r1333;
	selp.u32 	%r1352, 1, 0, %p346;
	add.s32 	%r1353, %r1351, %r1352;
	selp.b32 	%r1354, -2, 0, %p341;
	add.s32 	%r1355, %r1354, %r1350;
	add.s32 	%r1356, %r1355, %r1348;
	sub.s32 	%r1357, %r1303, %r1356;
	setp.lt.u32 	%p347, %r1303, %r1356;
	setp.eq.s32 	%p348, %r1356, 0;
	selp.b32 	%r1358, %r1348, 0, %p348;
	selp.b32 	%r1359, 1, %r1358, %p347;
	mul.lo.s32 	%r1360, %r2340, %r1333;
	add.s32 	%r1361, %r1360, %r1353;
	setp.lt.u32 	%p349, %r1361, %r1360;
	mul.hi.u32 	%r1362, %r2340, %r1333;
	selp.u32 	%r1363, 1, 0, %p349;
	add.s32 	%r1364, %r1362, %r1363;
	selp.s32 	%r1365, -1, 0, %p341;
	add.s32 	%r1366, %r1361, %r1365;
	add.s32 	%r1367, %r1366, %r1359;
	sub.s32 	%r1368, %r1309, %r1367;
	setp.lt.u32 	%p350, %r1309, %r1367;
	setp.eq.s32 	%p351, %r1367, 0;
	selp.b32 	%r1369, %r1359, 0, %p351;
	selp.b32 	%r1370, 1, %r1369, %p350;
	mul.lo.s32 	%r1371, %r2339, %r1333;
	add.s32 	%r1372, %r1371, %r1364;
	setp.lt.u32 	%p352, %r1372, %r1371;
	mul.hi.u32 	%r1373, %r2339, %r1333;
	selp.u32 	%r1374, 1, 0, %p352;
	add.s32 	%r1375, %r1373, %r1374;
	add.s32 	%r1376, %r1372, %r1365;
	add.s32 	%r1377, %r1376, %r1370;
	sub.s32 	%r1378, %r1315, %r1377;
	setp.lt.u32 	%p353, %r1315, %r1377;
	setp.eq.s32 	%p354, %r1377, 0;
	selp.b32 	%r1379, %r1370, 0, %p354;
	selp.b32 	%r1380, 1, %r1379, %p353;
	mul.lo.s32 	%r1381, %r2338, %r1333;
	add.s32 	%r1382, %r1381, %r1375;
	setp.lt.u32 	%p355, %r1382, %r1381;
	mul.hi.u32 	%r1383, %r2338, %r1333;
	selp.u32 	%r1384, 1, 0, %p355;
	add.s32 	%r1385, %r1383, %r1384;
	add.s32 	%r1386, %r1382, %r1365;
	add.s32 	%r1387, %r1386, %r1380;
	sub.s32 	%r1388, %r1321, %r1387;
	setp.lt.u32 	%p356, %r1321, %r1387;
	setp.eq.s32 	%p357, %r1387, 0;
	selp.b32 	%r1389, %r1380, 0, %p357;
	selp.b32 	%r1390, 1, %r1389, %p356;
	mul.lo.s32 	%r1391, %r2337, %r1333;
	add.s32 	%r1392, %r1391, %r1385;
	setp.lt.u32 	%p358, %r1392, %r1391;
	mul.hi.u32 	%r1393, %r2337, %r1333;
	selp.u32 	%r1394, 1, 0, %p358;
	add.s32 	%r1395, %r1393, %r1394;
	add.s32 	%r1396, %r1392, %r1365;
	add.s32 	%r1397, %r1396, %r1390;
	setp.gt.u32 	%p359, %r1397, %r1327;
	setp.eq.s32 	%p360, %r1397, 0;
	selp.b32 	%r1398, %r1390, 0, %p360;
	selp.b32 	%r1399, 1, %r1398, %p359;
	mad.lo.s32 	%r1400, %r2336, %r1333, %r1395;
	add.s32 	%r1401, %r1400, %r1365;
	add.s32 	%r1402, %r1401, %r1399;
	add.s32 	%r1403, %r1221, %r1329;
	add.s32 	%r1404, %r1284, %r1402;
	sub.s32 	%r1405, %r1403, %r1404;
	mul.lo.s32 	%r1406, %r2351, %r2362;
	mul.hi.u32 	%r1407, %r2351, %r2362;
	mul.lo.s32 	%r1408, %r2350, %r2362;
	add.s32 	%r1409, %r1408, %r1407;
	setp.lt.u32 	%p361, %r1409, %r1408;
	mul.hi.u32 	%r1410, %r2350, %r2362;
	selp.u32 	%r1411, 1, 0, %p361;
	add.s32 	%r1412, %r1410, %r1411;
	add.s32 	%r1413, %r1409, %r1336;
	mul.lo.s32 	%r1414, %r2349, %r2362;
	add.s32 	%r1415, %r1414, %r1412;
	setp.lt.u32 	%p362, %r1415, %r1414;
	mul.hi.u32 	%r1416, %r2349, %r2362;
	selp.u32 	%r1417, 1, 0, %p362;
	add.s32 	%r1418, %r1416, %r1417;
	add.s32 	%r1419, %r1415, %r1346;
	mul.lo.s32 	%r1420, %r2348, %r2362;
	add.s32 	%r1421, %r1420, %r1418;
	setp.lt.u32 	%p363, %r1421, %r1420;
	mul.hi.u32 	%r1422, %r2348, %r2362;
	selp.u32 	%r1423, 1, 0, %p363;
	add.s32 	%r1424, %r1422, %r1423;
	add.s32 	%r1425, %r1421, %r1357;
	mul.lo.s32 	%r1426, %r2347, %r2362;
	add.s32 	%r1427, %r1426, %r1424;
	setp.lt.u32 	%p364, %r1427, %r1426;
	mul.hi.u32 	%r1428, %r2347, %r2362;
	selp.u32 	%r1429, 1, 0, %p364;
	add.s32 	%r1430, %r1428, %r1429;
	add.s32 	%r1431, %r1427, %r1368;
	mul.lo.s32 	%r1432, %r2346, %r2362;
	add.s32 	%r1433, %r1432, %r1430;
	setp.lt.u32 	%p365, %r1433, %r1432;
	mul.hi.u32 	%r1434, %r2346, %r2362;
	selp.u32 	%r1435, 1, 0, %p365;
	add.s32 	%r1436, %r1434, %r1435;
	add.s32 	%r1437, %r1433, %r1378;
	mul.lo.s32 	%r1438, %r2345, %r2362;
	add.s32 	%r1439, %r1438, %r1436;
	setp.lt.u32 	%p366, %r1439, %r1438;
	mul.hi.u32 	%r1440, %r2345, %r2362;
	selp.u32 	%r1441, 1, 0, %p366;
	add.s32 	%r1442, %r1440, %r1441;
	add.s32 	%r1443, %r1439, %r1388;
	mul.lo.s32 	%r1444, %r2344, %r2362;
	add.s32 	%r1445, %r1444, %r1442;
	setp.lt.u32 	%p367, %r1445, %r1444;
	mul.hi.u32 	%r1446, %r2344, %r2362;
	selp.u32 	%r1447, 1, 0, %p367;
	add.s32 	%r1448, %r1446, %r1447;
	add.s32 	%r1449, %r1448, %r1405;
	setp.lt.u32 	%p368, %r1449, %r1448;
	mul.lo.s32 	%r1450, %r2343, %r1449;
	mul.hi.u32 	%r1451, %r2343, %r1449;
	sub.s32 	%r1452, %r1406, %r1450;
	setp.lt.u32 	%p369, %r1406, %r1450;
	selp.u32 	%r1453, 1, 0, %p369;
	mul.lo.s32 	%r1454, %r2342, %r1449;
	add.s32 	%r1455, %r1454, %r1451;
	setp.lt.u32 	%p370, %r1455, %r1454;
	mul.hi.u32 	%r1456, %r2342, %r1449;
	selp.u32 	%r1457, 1, 0, %p370;
	add.s32 	%r1458, %r1456, %r1457;
	selp.b32 	%r1459, -977, 0, %p368;
	add.s32 	%r1460, %r1459, %r1455;
	add.s32 	%r1461, %r1460, %r1453;
	sub.s32 	%r1462, %r1413, %r1461;
	setp.lt.u32 	%p371, %r1413, %r1461;
	setp.eq.s32 	%p372, %r1461, 0;
	selp.b32 	%r1463, %r1453, 0, %p372;
	selp.b32 	%r1464, 1, %r1463, %p371;
	mul.lo.s32 	%r1465, %r2341, %r1449;
	add.s32 	%r1466, %r1465, %r1458;
	setp.lt.u32 	%p373, %r1466, %r1465;
	mul.hi.u32 	%r1467, %r2341, %r1449;
	selp.u32 	%r1468, 1, 0, %p373;
	add.s32 	%r1469, %r1467, %r1468;
	selp.b32 	%r1470, -2, 0, %p368;
	add.s32 	%r1471, %r1470, %r1466;
	add.s32 	%r1472, %r1471, %r1464;
	sub.s32 	%r1473, %r1419, %r1472;
	setp.lt.u32 	%p374, %r1419, %r1472;
	setp.eq.s32 	%p375, %r1472, 0;
	selp.b32 	%r1474, %r1464, 0, %p375;
	selp.b32 	%r1475, 1, %r1474, %p374;
	mul.lo.s32 	%r1476, %r2340, %r1449;
	add.s32 	%r1477, %r1476, %r1469;
	setp.lt.u32 	%p376, %r1477, %r1476;
	mul.hi.u32 	%r1478, %r2340, %r1449;
	selp.u32 	%r1479, 1, 0, %p376;
	add.s32 	%r1480, %r1478, %r1479;
	selp.s32 	%r1481, -1, 0, %p368;
	add.s32 	%r1482, %r1477, %r1481;
	add.s32 	%r1483, %r1482, %r1475;
	sub.s32 	%r1484, %r1425, %r1483;
	setp.lt.u32 	%p377, %r1425, %r1483;
	setp.eq.s32 	%p378, %r1483, 0;
	selp.b32 	%r1485, %r1475, 0, %p378;
	selp.b32 	%r1486, 1, %r1485, %p377;
	mul.lo.s32 	%r1487, %r2339, %r1449;
	add.s32 	%r1488, %r1487, %r1480;
	setp.lt.u32 	%p379, %r1488, %r1487;
	mul.hi.u32 	%r1489, %r2339, %r1449;
	selp.u32 	%r1490, 1, 0, %p379;
	add.s32 	%r1491, %r1489, %r1490;
	add.s32 	%r1492, %r1488, %r1481;
	add.s32 	%r1493, %r1492, %r1486;
	sub.s32 	%r1494, %r1431, %r1493;
	setp.lt.u32 	%p380, %r1431, %r1493;
	setp.eq.s32 	%p381, %r1493, 0;
	selp.b32 	%r1495, %r1486, 0, %p381;
	selp.b32 	%r1496, 1, %r1495, %p380;
	mul.lo.s32 	%r1497, %r2338, %r1449;
	add.s32 	%r1498, %r1497, %r1491;
	setp.lt.u32 	%p382, %r1498, %r1497;
	mul.hi.u32 	%r1499, %r2338, %r1449;
	selp.u32 	%r1500, 1, 0, %p382;
	add.s32 	%r1501, %r1499, %r1500;
	add.s32 	%r1502, %r1498, %r1481;
	add.s32 	%r1503, %r1502, %r1496;
	sub.s32 	%r1504, %r1437, %r1503;
	setp.lt.u32 	%p383, %r1437, %r1503;
	setp.eq.s32 	%p384, %r1503, 0;
	selp.b32 	%r1505, %r1496, 0, %p384;
	selp.b32 	%r1506, 1, %r1505, %p383;
	mul.lo.s32 	%r1507, %r2337, %r1449;
	add.s32 	%r1508, %r1507, %r1501;
	setp.lt.u32 	%p385, %r1508, %r1507;
	mul.hi.u32 	%r1509, %r2337, %r1449;
	selp.u32 	%r1510, 1, 0, %p385;
	add.s32 	%r1511, %r1509, %r1510;
	add.s32 	%r1512, %r1508, %r1481;
	add.s32 	%r1513, %r1512, %r1506;
	setp.gt.u32 	%p386, %r1513, %r1443;
	setp.eq.s32 	%p387, %r1513, 0;
	selp.b32 	%r1514, %r1506, 0, %p387;
	selp.b32 	%r1515, 1, %r1514, %p386;
	mad.lo.s32 	%r1516, %r2336, %r1449, %r1511;
	add.s32 	%r1517, %r1516, %r1481;
	add.s32 	%r1518, %r1517, %r1515;
	add.s32 	%r1519, %r1327, %r1445;
	add.s32 	%r1520, %r1397, %r1518;
	sub.s32 	%r1521, %r1519, %r1520;
	mul.lo.s32 	%r1522, %r2351, %r2363;
	mul.hi.u32 	%r1523, %r2351, %r2363;
	mul.lo.s32 	%r1524, %r2350, %r2363;
	add.s32 	%r1525, %r1524, %r1523;
	setp.lt.u32 	%p388, %r1525, %r1524;
	mul.hi.u32 	%r1526, %r2350, %r2363;
	selp.u32 	%r1527, 1, 0, %p388;
	add.s32 	%r1528, %r1526, %r1527;
	add.s32 	%r1529, %r1525, %r1452;
	mul.lo.s32 	%r1530, %r2349, %r2363;
	add.s32 	%r1531, %r1530, %r1528;
	setp.lt.u32 	%p389, %r1531, %r1530;
	mul.hi.u32 	%r1532, %r2349, %r2363;
	selp.u32 	%r1533, 1, 0, %p389;
	add.s32 	%r1534, %r1532, %r1533;
	add.s32 	%r1535, %r1531, %r1462;
	mul.lo.s32 	%r1536, %r2348, %r2363;
	add.s32 	%r1537, %r1536, %r1534;
	setp.lt.u32 	%p390, %r1537, %r1536;
	mul.hi.u32 	%r1538, %r2348, %r2363;
	selp.u32 	%r1539, 1, 0, %p390;
	add.s32 	%r1540, %r1538, %r1539;
	add.s32 	%r1541, %r1537, %r1473;
	mul.lo.s32 	%r1542, %r2347, %r2363;
	add.s32 	%r1543, %r1542, %r1540;
	setp.lt.u32 	%p391, %r1543, %r1542;
	mul.hi.u32 	%r1544, %r2347, %r2363;
	selp.u32 	%r1545, 1, 0, %p391;
	add.s32 	%r1546, %r1544, %r1545;
	add.s32 	%r1547, %r1543, %r1484;
	mul.lo.s32 	%r1548, %r2346, %r2363;
	add.s32 	%r1549, %r1548, %r1546;
	setp.lt.u32 	%p392, %r1549, %r1548;
	mul.hi.u32 	%r1550, %r2346, %r2363;
	selp.u32 	%r1551, 1, 0, %p392;
	add.s32 	%r1552, %r1550, %r1551;
	add.s32 	%r1553, %r1549, %r1494;
	mul.lo.s32 	%r1554, %r2345, %r2363;
	add.s32 	%r1555, %r1554, %r1552;
	setp.lt.u32 	%p393, %r1555, %r1554;
	mul.hi.u32 	%r1556, %r2345, %r2363;
	selp.u32 	%r1557, 1, 0, %p393;
	add.s32 	%r1558, %r1556, %r1557;
	add.s32 	%r1559, %r1555, %r1504;
	mul.lo.s32 	%r1560, %r2344, %r2363;
	add.s32 	%r1561, %r1560, %r1558;
	setp.lt.u32 	%p394, %r1561, %r1560;
	mul.hi.u32 	%r1562, %r2344, %r2363;
	selp.u32 	%r1563, 1, 0, %p394;
	add.s32 	%r1564, %r1562, %r1563;
	add.s32 	%r1565, %r1564, %r1521;
	setp.lt.u32 	%p395, %r1565, %r1564;
	mul.lo.s32 	%r1566, %r2343, %r1565;
	mul.hi.u32 	%r1567, %r2343, %r1565;
	sub.s32 	%r1568, %r1522, %r1566;
	setp.lt.u32 	%p396, %r1522, %r1566;
	selp.u32 	%r1569, 1, 0, %p396;
	mul.lo.s32 	%r1570, %r2342, %r1565;
	add.s32 	%r1571, %r1570, %r1567;
	setp.lt.u32 	%p397, %r1571, %r1570;
	mul.hi.u32 	%r1572, %r2342, %r1565;
	selp.u32 	%r1573, 1, 0, %p397;
	add.s32 	%r1574, %r1572, %r1573;
	selp.b32 	%r1575, -977, 0, %p395;
	add.s32 	%r1576, %r1575, %r1571;
	add.s32 	%r1577, %r1576, %r1569;
	sub.s32 	%r1578, %r1529, %r1577;
	setp.lt.u32 	%p398, %r1529, %r1577;
	setp.eq.s32 	%p399, %r1577, 0;
	selp.b32 	%r1579, %r1569, 0, %p399;
	selp.b32 	%r1580, 1, %r1579, %p398;
	mul.lo.s32 	%r1581, %r2341, %r1565;
	add.s32 	%r1582, %r1581, %r1574;
	setp.lt.u32 	%p400, %r1582, %r1581;
	mul.hi.u32 	%r1583, %r2341, %r1565;
	selp.u32 	%r1584, 1, 0, %p400;
	add.s32 	%r1585, %r1583, %r1584;
	selp.b32 	%r1586, -2, 0, %p395;
	add.s32 	%r1587, %r1586, %r1582;
	add.s32 	%r1588, %r1587, %r1580;
	sub.s32 	%r1589, %r1535, %r1588;
	setp.lt.u32 	%p401, %r1535, %r1588;
	setp.eq.s32 	%p402, %r1588, 0;
	selp.b32 	%r1590, %r1580, 0, %p402;
	selp.b32 	%r1591, 1, %r1590, %p401;
	mul.lo.s32 	%r1592, %r2340, %r1565;
	add.s32 	%r1593, %r1592, %r1585;
	setp.lt.u32 	%p403, %r1593, %r1592;
	mul.hi.u32 	%r1594, %r2340, %r1565;
	selp.u32 	%r1595, 1, 0, %p403;
	add.s32 	%r1596, %r1594, %r1595;
	selp.s32 	%r1597, -1, 0, %p395;
	add.s32 	%r1598, %r1593, %r1597;
	add.s32 	%r1599, %r1598, %r1591;
	sub.s32 	%r1600, %r1541, %r1599;
	setp.lt.u32 	%p404, %r1541, %r1599;
	setp.eq.s32 	%p405, %r1599, 0;
	selp.b32 	%r1601, %r1591, 0, %p405;
	selp.b32 	%r1602, 1, %r1601, %p404;
	mul.lo.s32 	%r1603, %r2339, %r1565;
	add.s32 	%r1604, %r1603, %r1596;
	setp.lt.u32 	%p406, %r1604, %r1603;
	mul.hi.u32 	%r1605, %r2339, %r1565;
	selp.u32 	%r1606, 1, 0, %p406;
	add.s32 	%r1607, %r1605, %r1606;
	add.s32 	%r1608, %r1604, %r1597;
	add.s32 	%r1609, %r1608, %r1602;
	sub.s32 	%r1610, %r1547, %r1609;
	setp.lt.u32 	%p407, %r1547, %r1609;
	setp.eq.s32 	%p408, %r1609, 0;
	selp.b32 	%r1611, %r1602, 0, %p408;
	selp.b32 	%r1612, 1, %r1611, %p407;
	mul.lo.s32 	%r1613, %r2338, %r1565;
	add.s32 	%r1614, %r1613, %r1607;
	setp.lt.u32 	%p409, %r1614, %r1613;
	mul.hi.u32 	%r1615, %r2338, %r1565;
	selp.u32 	%r1616, 1, 0, %p409;
	add.s32 	%r1617, %r1615, %r1616;
	add.s32 	%r1618, %r1614, %r1597;
	add.s32 	%r1619, %r1618, %r1612;
	sub.s32 	%r1620, %r1553, %r1619;
	setp.lt.u32 	%p410, %r1553, %r1619;
	setp.eq.s32 	%p411, %r1619, 0;
	selp.b32 	%r1621, %r1612, 0, %p411;
	selp.b32 	%r1622, 1, %r1621, %p410;
	mul.lo.s32 	%r1623, %r2337, %r1565;
	add.s32 	%r1624, %r1623, %r1617;
	setp.lt.u32 	%p412, %r1624, %r1623;
	mul.hi.u32 	%r1625, %r2337, %r1565;
	selp.u32 	%r1626, 1, 0, %p412;
	add.s32 	%r1627, %r1625, %r1626;
	add.s32 	%r1628, %r1624, %r1597;
	add.s32 	%r1629, %r1628, %r1622;
	setp.gt.u32 	%p413, %r1629, %r1559;
	setp.eq.s32 	%p414, %r1629, 0;
	selp.b32 	%r1630, %r1622, 0, %p414;
	selp.b32 	%r1631, 1, %r1630, %p413;
	mad.lo.s32 	%r1632, %r2336, %r1565, %r1627;
	add.s32 	%r1633, %r1632, %r1597;
	add.s32 	%r1634, %r1633, %r1631;
	add.s32 	%r1635, %r1443, %r1561;
	add.s32 	%r1636, %r1513, %r1634;
	sub.s32 	%r1637, %r1635, %r1636;
	mul.lo.s32 	%r1638, %r2351, %r2364;
	mul.hi.u32 	%r1639, %r2351, %r2364;
	mul.lo.s32 	%r1640, %r2350, %r2364;
	add.s32 	%r1641, %r1640, %r1639;
	setp.lt.u32 	%p415, %r1641, %r1640;
	mul.hi.u32 	%r1642, %r2350, %r2364;
	selp.u32 	%r1643, 1, 0, %p415;
	add.s32 	%r1644, %r1642, %r1643;
	add.s32 	%r1645, %r1641, %r1568;
	mul.lo.s32 	%r1646, %r2349, %r2364;
	add.s32 	%r1647, %r1646, %r1644;
	setp.lt.u32 	%p416, %r1647, %r1646;
	mul.hi.u32 	%r1648, %r2349, %r2364;
	selp.u32 	%r1649, 1, 0, %p416;
	add.s32 	%r1650, %r1648, %r1649;
	add.s32 	%r1651, %r1647, %r1578;
	mul.lo.s32 	%r1652, %r2348, %r2364;
	add.s32 	%r1653, %r1652, %r1650;
	setp.lt.u32 	%p417, %r1653, %r1652;
	mul.hi.u32 	%r1654, %r2348, %r2364;
	selp.u32 	%r1655, 1, 0, %p417;
	add.s32 	%r1656, %r1654, %r1655;
	add.s32 	%r1657, %r1653, %r1589;
	mul.lo.s32 	%r1658, %r2347, %r2364;
	add.s32 	%r1659, %r1658, %r1656;
	setp.lt.u32 	%p418, %r1659, %r1658;
	mul.hi.u32 	%r1660, %r2347, %r2364;
	selp.u32 	%r1661, 1, 0, %p418;
	add.s32 	%r1662, %r1660, %r1661;
	add.s32 	%r1663, %r1659, %r1600;
	mul.lo.s32 	%r1664, %r2346, %r2364;
	add.s32 	%r1665, %r1664, %r1662;
	setp.lt.u32 	%p419, %r1665, %r1664;
	mul.hi.u32 	%r1666, %r2346, %r2364;
	selp.u32 	%r1667, 1, 0, %p419;
	add.s32 	%r1668, %r1666, %r1667;
	add.s32 	%r1669, %r1665, %r1610;
	mul.lo.s32 	%r1670, %r2345, %r2364;
	add.s32 	%r1671, %r1670, %r1668;
	setp.lt.u32 	%p420, %r1671, %r1670;
	mul.hi.u32 	%r1672, %r2345, %r2364;
	selp.u32 	%r1673, 1, 0, %p420;
	add.s32 	%r1674, %r1672, %r1673;
	add.s32 	%r1675, %r1671, %r1620;
	mul.lo.s32 	%r1676, %r2344, %r2364;
	add.s32 	%r1677, %r1676, %r1674;
	setp.lt.u32 	%p421, %r1677, %r1676;
	mul.hi.u32 	%r1678, %r2344, %r2364;
	selp.u32 	%r1679, 1, 0, %p421;
	add.s32 	%r1680, %r1678, %r1679;
	add.s32 	%r1681, %r1680, %r1637;
	setp.lt.u32 	%p422, %r1681, %r1680;
	mul.lo.s32 	%r1682, %r2343, %r1681;
	mul.hi.u32 	%r1683, %r2343, %r1681;
	sub.s32 	%r1684, %r1638, %r1682;
	setp.lt.u32 	%p423, %r1638, %r1682;
	selp.u32 	%r1685, 1, 0, %p423;
	mul.lo.s32 	%r1686, %r2342, %r1681;
	add.s32 	%r1687, %r1686, %r1683;
	setp.lt.u32 	%p424, %r1687, %r1686;
	mul.hi.u32 	%r1688, %r2342, %r1681;
	selp.u32 	%r1689, 1, 0, %p424;
	add.s32 	%r1690, %r1688, %r1689;
	selp.b32 	%r1691, -977, 0, %p422;
	add.s32 	%r1692, %r1691, %r1687;
	add.s32 	%r1693, %r1692, %r1685;
	sub.s32 	%r1694, %r1645, %r1693;
	setp.lt.u32 	%p425, %r1645, %r1693;
	setp.eq.s32 	%p426, %r1693, 0;
	selp.b32 	%r1695, %r1685, 0, %p426;
	selp.b32 	%r1696, 1, %r1695, %p425;
	mul.lo.s32 	%r1697, %r2341, %r1681;
	add.s32 	%r1698, %r1697, %r1690;
	setp.lt.u32 	%p427, %r1698, %r1697;
	mul.hi.u32 	%r1699, %r2341, %r1681;
	selp.u32 	%r1700, 1, 0, %p427;
	add.s32 	%r1701, %r1699, %r1700;
	selp.b32 	%r1702, -2, 0, %p422;
	add.s32 	%r1703, %r1702, %r1698;
	add.s32 	%r1704, %r1703, %r1696;
	sub.s32 	%r1705, %r1651, %r1704;
	setp.lt.u32 	%p428, %r1651, %r1704;
	setp.eq.s32 	%p429, %r1704, 0;
	selp.b32 	%r1706, %r1696, 0, %p429;
	selp.b32 	%r1707, 1, %r1706, %p428;
	mul.lo.s32 	%r1708, %r2340, %r1681;
	add.s32 	%r1709, %r1708, %r1701;
	setp.lt.u32 	%p430, %r1709, %r1708;
	mul.hi.u32 	%r1710, %r2340, %r1681;
	selp.u32 	%r1711, 1, 0, %p430;
	add.s32 	%r1712, %r1710, %r1711;
	selp.s32 	%r1713, -1, 0, %p422;
	add.s32 	%r1714, %r1709, %r1713;
	add.s32 	%r1715, %r1714, %r1707;
	sub.s32 	%r1716, %r1657, %r1715;
	setp.lt.u32 	%p431, %r1657, %r1715;
	setp.eq.s32 	%p432, %r1715, 0;
	selp.b32 	%r1717, %r1707, 0, %p432;
	selp.b32 	%r1718, 1, %r1717, %p431;
	mul.lo.s32 	%r1719, %r2339, %r1681;
	add.s32 	%r1720, %r1719, %r1712;
	setp.lt.u32 	%p433, %r1720, %r1719;
	mul.hi.u32 	%r1721, %r2339, %r1681;
	selp.u32 	%r1722, 1, 0, %p433;
	add.s32 	%r1723, %r1721, %r1722;
	add.s32 	%r1724, %r1720, %r1713;
	add.s32 	%r1725, %r1724, %r1718;
	sub.s32 	%r1726, %r1663, %r1725;
	setp.lt.u32 	%p434, %r1663, %r1725;
	setp.eq.s32 	%p435, %r1725, 0;
	selp.b32 	%r1727, %r1718, 0, %p435;
	selp.b32 	%r1728, 1, %r1727, %p434;
	mul.lo.s32 	%r1729, %r2338, %r1681;
	add.s32 	%r1730, %r1729, %r1723;
	setp.lt.u32 	%p436, %r1730, %r1729;
	mul.hi.u32 	%r1731, %r2338, %r1681;
	selp.u32 	%r1732, 1, 0, %p436;
	add.s32 	%r1733, %r1731, %r1732;
	add.s32 	%r1734, %r1730, %r1713;
	add.s32 	%r1735, %r1734, %r1728;
	sub.s32 	%r1736, %r1669, %r1735;
	setp.lt.u32 	%p437, %r1669, %r1735;
	setp.eq.s32 	%p438, %r1735, 0;
	selp.b32 	%r1737, %r1728, 0, %p438;
	selp.b32 	%r1738, 1, %r1737, %p437;
	mul.lo.s32 	%r1739, %r2337, %r1681;
	add.s32 	%r1740, %r1739, %r1733;
	setp.lt.u32 	%p439, %r1740, %r1739;
	mul.hi.u32 	%r1741, %r2337, %r1681;
	selp.u32 	%r1742, 1, 0, %p439;
	add.s32 	%r1743, %r1741, %r1742;
	add.s32 	%r1744, %r1740, %r1713;
	add.s32 	%r1745, %r1744, %r1738;
	setp.gt.u32 	%p440, %r1745, %r1675;
	setp.eq.s32 	%p441, %r1745, 0;
	selp.b32 	%r1746, %r1738, 0, %p441;
	selp.b32 	%r1747, 1, %r1746, %p440;
	mad.lo.s32 	%r1748, %r2336, %r1681, %r1743;
	add.s32 	%r1749, %r1748, %r1713;
	add.s32 	%r1750, %r1749, %r1747;
	add.s32 	%r1751, %r1559, %r1677;
	add.s32 	%r1752, %r1629, %r1750;
	sub.s32 	%r1753, %r1751, %r1752;
	mul.lo.s32 	%r1754, %r2351, %r2365;
	mul.hi.u32 	%r1755, %r2351, %r2365;
	mul.lo.s32 	%r1756, %r2350, %r2365;
	add.s32 	%r1757, %r1756, %r1755;
	setp.lt.u32 	%p442, %r1757, %r1756;
	mul.hi.u32 	%r1758, %r2350, %r2365;
	selp.u32 	%r1759, 1, 0, %p442;
	add.s32 	%r1760, %r1758, %r1759;
	add.s32 	%r1761, %r1757, %r1684;
	mul.lo.s32 	%r1762, %r2349, %r2365;
	add.s32 	%r1763, %r1762, %r1760;
	setp.lt.u32 	%p443, %r1763, %r1762;
	mul.hi.u32 	%r1764, %r2349, %r2365;
	selp.u32 	%r1765, 1, 0, %p443;
	add.s32 	%r1766, %r1764, %r1765;
	add.s32 	%r1767, %r1763, %r1694;
	mul.lo.s32 	%r1768, %r2348, %r2365;
	add.s32 	%r1769, %r1768, %r1766;
	setp.lt.u32 	%p444, %r1769, %r1768;
	mul.hi.u32 	%r1770, %r2348, %r2365;
	selp.u32 	%r1771, 1, 0, %p444;
	add.s32 	%r1772, %r1770, %r1771;
	add.s32 	%r1773, %r1769, %r1705;
	mul.lo.s32 	%r1774, %r2347, %r2365;
	add.s32 	%r1775, %r1774, %r1772;
	setp.lt.u32 	%p445, %r1775, %r1774;
	mul.hi.u32 	%r1776, %r2347, %r2365;
	selp.u32 	%r1777, 1, 0, %p445;
	add.s32 	%r1778, %r1776, %r1777;
	add.s32 	%r1779, %r1775, %r1716;
	mul.lo.s32 	%r1780, %r2346, %r2365;
	add.s32 	%r1781, %r1780, %r1778;
	setp.lt.u32 	%p446, %r1781, %r1780;
	mul.hi.u32 	%r1782, %r2346, %r2365;
	selp.u32 	%r1783, 1, 0, %p446;
	add.s32 	%r1784, %r1782, %r1783;
	add.s32 	%r1785, %r1781, %r1726;
	mul.lo.s32 	%r1786, %r2345, %r2365;
	add.s32 	%r1787, %r1786, %r1784;
	setp.lt.u32 	%p447, %r1787, %r1786;
	mul.hi.u32 	%r1788, %r2345, %r2365;
	selp.u32 	%r1789, 1, 0, %p447;
	add.s32 	%r1790, %r1788, %r1789;
	add.s32 	%r1791, %r1787, %r1736;
	mul.lo.s32 	%r1792, %r2344, %r2365;
	add.s32 	%r1793, %r1792, %r1790;
	setp.lt.u32 	%p448, %r1793, %r1792;
	mul.hi.u32 	%r1794, %r2344, %r2365;
	selp.u32 	%r1795, 1, 0, %p448;
	add.s32 	%r1796, %r1794, %r1795;
	add.s32 	%r1797, %r1796, %r1753;
	setp.lt.u32 	%p449, %r1797, %r1796;
	mul.lo.s32 	%r1798, %r2343, %r1797;
	mul.hi.u32 	%r1799, %r2343, %r1797;
	sub.s32 	%r1800, %r1754, %r1798;
	setp.lt.u32 	%p450, %r1754, %r1798;
	selp.u32 	%r1801, 1, 0, %p450;
	mul.lo.s32 	%r1802, %r2342, %r1797;
	add.s32 	%r1803, %r1802, %r1799;
	setp.lt.u32 	%p451, %r1803, %r1802;
	mul.hi.u32 	%r1804, %r2342, %r1797;
	selp.u32 	%r1805, 1, 0, %p451;
	add.s32 	%r1806, %r1804, %r1805;
	selp.b32 	%r1807, -977, 0, %p449;
	add.s32 	%r1808, %r1807, %r1803;
	add.s32 	%r1809, %r1808, %r1801;
	sub.s32 	%r1810, %r1761, %r1809;
	setp.lt.u32 	%p452, %r1761, %r1809;
	setp.eq.s32 	%p453, %r1809, 0;
	selp.b32 	%r1811, %r1801, 0, %p453;
	selp.b32 	%r1812, 1, %r1811, %p452;
	mul.lo.s32 	%r1813, %r2341, %r1797;
	add.s32 	%r1814, %r1813, %r1806;
	setp.lt.u32 	%p454, %r1814, %r1813;
	mul.hi.u32 	%r1815, %r2341, %r1797;
	selp.u32 	%r1816, 1, 0, %p454;
	add.s32 	%r1817, %r1815, %r1816;
	selp.b32 	%r1818, -2, 0, %p449;
	add.s32 	%r1819, %r1818, %r1814;
	add.s32 	%r1820, %r1819, %r1812;
	sub.s32 	%r1821, %r1767, %r1820;
	setp.lt.u32 	%p455, %r1767, %r1820;
	setp.eq.s32 	%p456, %r1820, 0;
	selp.b32 	%r1822, %r1812, 0, %p456;
	selp.b32 	%r1823, 1, %r1822, %p455;
	mul.lo.s32 	%r1824, %r2340, %r1797;
	add.s32 	%r1825, %r1824, %r1817;
	setp.lt.u32 	%p457, %r1825, %r1824;
	mul.hi.u32 	%r1826, %r2340, %r1797;
	selp.u32 	%r1827, 1, 0, %p457;
	add.s32 	%r1828, %r1826, %r1827;
	selp.s32 	%r1829, -1, 0, %p449;
	add.s32 	%r1830, %r1825, %r1829;
	add.s32 	%r1831, %r1830, %r1823;
	sub.s32 	%r1832, %r1773, %r1831;
	setp.lt.u32 	%p458, %r1773, %r1831;
	setp.eq.s32 	%p459, %r1831, 0;
	selp.b32 	%r1833, %r1823, 0, %p459;
	selp.b32 	%r1834, 1, %r1833, %p458;
	mul.lo.s32 	%r1835, %r2339, %r1797;
	add.s32 	%r1836, %r1835, %r1828;
	setp.lt.u32 	%p460, %r1836, %r1835;
	mul.hi.u32 	%r1837, %r2339, %r1797;
	selp.u32 	%r1838, 1, 0, %p460;
	add.s32 	%r1839, %r1837, %r1838;
	add.s32 	%r1840, %r1836, %r1829;
	add.s32 	%r1841, %r1840, %r1834;
	sub.s32 	%r1842, %r1779, %r1841;
	setp.lt.u32 	%p461, %r1779, %r1841;
	setp.eq.s32 	%p462, %r1841, 0;
	selp.b32 	%r1843, %r1834, 0, %p462;
	selp.b32 	%r1844, 1, %r1843, %p461;
	mul.lo.s32 	%r1845, %r2338, %r1797;
	add.s32 	%r1846, %r1845, %r1839;
	setp.lt.u32 	%p463, %r1846, %r1845;
	mul.hi.u32 	%r1847, %r2338, %r1797;
	selp.u32 	%r1848, 1, 0, %p463;
	add.s32 	%r1849, %r1847, %r1848;
	add.s32 	%r1850, %r1846, %r1829;
	add.s32 	%r1851, %r1850, %r1844;
	sub.s32 	%r1852, %r1785, %r1851;
	setp.lt.u32 	%p464, %r1785, %r1851;
	setp.eq.s32 	%p465, %r1851, 0;
	selp.b32 	%r1853, %r1844, 0, %p465;
	selp.b32 	%r1854, 1, %r1853, %p464;
	mul.lo.s32 	%r1855, %r2337, %r1797;
	add.s32 	%r1856, %r1855, %r1849;
	setp.lt.u32 	%p466, %r1856, %r1855;
	mul.hi.u32 	%r1857, %r2337, %r1797;
	selp.u32 	%r1858, 1, 0, %p466;
	add.s32 	%r1859, %r1857, %r1858;
	add.s32 	%r1860, %r1856, %r1829;
	add.s32 	%r1861, %r1860, %r1854;
	setp.gt.u32 	%p467, %r1861, %r1791;
	setp.eq.s32 	%p468, %r1861, 0;
	selp.b32 	%r1862, %r1854, 0, %p468;
	selp.b32 	%r1863, 1, %r1862, %p467;
	mad.lo.s32 	%r1864, %r2336, %r1797, %r1859;
	add.s32 	%r1865, %r1864, %r1829;
	add.s32 	%r1866, %r1865, %r1863;
	add.s32 	%r1867, %r1675, %r1793;
	add.s32 	%r1868, %r1745, %r1866;
	sub.s32 	%r1869, %r1867, %r1868;
	mul.lo.s32 	%r1870, %r2351, %r2366;
	mul.hi.u32 	%r1871, %r2351, %r2366;
	mul.lo.s32 	%r1872, %r2350, %r2366;
	add.s32 	%r1873, %r1872, %r1871;
	setp.lt.u32 	%p469, %r1873, %r1872;
	mul.hi.u32 	%r1874, %r2350, %r2366;
	selp.u32 	%r1875, 1, 0, %p469;
	add.s32 	%r1876, %r1874, %r1875;
	add.s32 	%r1877, %r1873, %r1800;
	mul.lo.s32 	%r1878, %r2349, %r2366;
	add.s32 	%r1879, %r1878, %r1876;
	setp.lt.u32 	%p470, %r1879, %r1878;
	mul.hi.u32 	%r1880, %r2349, %r2366;
	selp.u32 	%r1881, 1, 0, %p470;
	add.s32 	%r1882, %r1880, %r1881;
	add.s32 	%r1883, %r1879, %r1810;
	mul.lo.s32 	%r1884, %r2348, %r2366;
	add.s32 	%r1885, %r1884, %r1882;
	setp.lt.u32 	%p471, %r1885, %r1884;
	mul.hi.u32 	%r1886, %r2348, %r2366;
	selp.u32 	%r1887, 1, 0, %p471;
	add.s32 	%r1888, %r1886, %r1887;
	add.s32 	%r1889, %r1885, %r1821;
	mul.lo.s32 	%r1890, %r2347, %r2366;
	add.s32 	%r1891, %r1890, %r1888;
	setp.lt.u32 	%p472, %r1891, %r1890;
	mul.hi.u32 	%r1892, %r2347, %r2366;
	selp.u32 	%r1893, 1, 0, %p472;
	add.s32 	%r1894, %r1892, %r1893;
	add.s32 	%r1895, %r1891, %r1832;
	mul.lo.s32 	%r1896, %r2346, %r2366;
	add.s32 	%r1897, %r1896, %r1894;
	setp.lt.u32 	%p473, %r1897, %r1896;
	mul.hi.u32 	%r1898, %r2346, %r2366;
	selp.u32 	%r1899, 1, 0, %p473;
	add.s32 	%r1900, %r1898, %r1899;
	add.s32 	%r1901, %r1897, %r1842;
	mul.lo.s32 	%r1902, %r2345, %r2366;
	add.s32 	%r1903, %r1902, %r1900;
	setp.lt.u32 	%p474, %r1903, %r1902;
	mul.hi.u32 	%r1904, %r2345, %r2366;
	selp.u32 	%r1905, 1, 0, %p474;
	add.s32 	%r1906, %r1904, %r1905;
	add.s32 	%r1907, %r1903, %r1852;
	mul.lo.s32 	%r1908, %r2344, %r2366;
	add.s32 	%r1909, %r1908, %r1906;
	setp.lt.u32 	%p475, %r1909, %r1908;
	mul.hi.u32 	%r1910, %r2344, %r2366;
	selp.u32 	%r1911, 1, 0, %p475;
	add.s32 	%r1912, %r1910, %r1911;
	add.s32 	%r1913, %r1912, %r1869;
	setp.lt.u32 	%p476, %r1913, %r1912;
	mul.lo.s32 	%r1914, %r2343, %r1913;
	mul.hi.u32 	%r1915, %r2343, %r1913;
	sub.s32 	%r1916, %r1870, %r1914;
	setp.lt.u32 	%p477, %r1870, %r1914;
	selp.u32 	%r1917, 1, 0, %p477;
	mul.lo.s32 	%r1918, %r2342, %r1913;
	add.s32 	%r1919, %r1918, %r1915;
	setp.lt.u32 	%p478, %r1919, %r1918;
	mul.hi.u32 	%r1920, %r2342, %r1913;
	selp.u32 	%r1921, 1, 0, %p478;
	add.s32 	%r1922, %r1920, %r1921;
	selp.b32 	%r1923, -977, 0, %p476;
	add.s32 	%r1924, %r1923, %r1919;
	add.s32 	%r1925, %r1924, %r1917;
	sub.s32 	%r1926, %r1877, %r1925;
	setp.lt.u32 	%p479, %r1877, %r1925;
	setp.eq.s32 	%p480, %r1925, 0;
	selp.b32 	%r1927, %r1917, 0, %p480;
	selp.b32 	%r1928, 1, %r1927, %p479;
	mul.lo.s32 	%r1929, %r2341, %r1913;
	add.s32 	%r1930, %r1929, %r1922;
	setp.lt.u32 	%p481, %r1930, %r1929;
	mul.hi.u32 	%r1931, %r2341, %r1913;
	selp.u32 	%r1932, 1, 0, %p481;
	add.s32 	%r1933, %r1931, %r1932;
	selp.b32 	%r1934, -2, 0, %p476;
	add.s32 	%r1935, %r1934, %r1930;
	add.s32 	%r1936, %r1935, %r1928;
	sub.s32 	%r1937, %r1883, %r1936;
	setp.lt.u32 	%p482, %r1883, %r1936;
	setp.eq.s32 	%p483, %r1936, 0;
	selp.b32 	%r1938, %r1928, 0, %p483;
	selp.b32 	%r1939, 1, %r1938, %p482;
	mul.lo.s32 	%r1940, %r2340, %r1913;
	add.s32 	%r1941, %r1940, %r1933;
	setp.lt.u32 	%p484, %r1941, %r1940;
	mul.hi.u32 	%r1942, %r2340, %r1913;
	selp.u32 	%r1943, 1, 0, %p484;
	add.s32 	%r1944, %r1942, %r1943;
	selp.s32 	%r1945, -1, 0, %p476;
	add.s32 	%r1946, %r1941, %r1945;
	add.s32 	%r1947, %r1946, %r1939;
	sub.s32 	%r1948, %r1889, %r1947;
	setp.lt.u32 	%p485, %r1889, %r1947;
	setp.eq.s32 	%p486, %r1947, 0;
	selp.b32 	%r1949, %r1939, 0, %p486;
	selp.b32 	%r1950, 1, %r1949, %p485;
	mul.lo.s32 	%r1951, %r2339, %r1913;
	add.s32 	%r1952, %r1951, %r1944;
	setp.lt.u32 	%p487, %r1952, %r1951;
	mul.hi.u32 	%r1953, %r2339, %r1913;
	selp.u32 	%r1954, 1, 0, %p487;
	add.s32 	%r1955, %r1953, %r1954;
	add.s32 	%r1956, %r1952, %r1945;
	add.s32 	%r1957, %r1956, %r1950;
	sub.s32 	%r1958, %r1895, %r1957;
	setp.lt.u32 	%p488, %r1895, %r1957;
	setp.eq.s32 	%p489, %r1957, 0;
	selp.b32 	%r1959, %r1950, 0, %p489;
	selp.b32 	%r1960, 1, %r1959, %p488;
	mul.lo.s32 	%r1961, %r2338, %r1913;
	add.s32 	%r1962, %r1961, %r1955;
	setp.lt.u32 	%p490, %r1962, %r1961;
	mul.hi.u32 	%r1963, %r2338, %r1913;
	selp.u32 	%r1964, 1, 0, %p490;
	add.s32 	%r1965, %r1963, %r1964;
	add.s32 	%r1966, %r1962, %r1945;
	add.s32 	%r1967, %r1966, %r1960;
	sub.s32 	%r1968, %r1901, %r1967;
	setp.lt.u32 	%p491, %r1901, %r1967;
	setp.eq.s32 	%p492, %r1967, 0;
	selp.b32 	%r1969, %r1960, 0, %p492;
	selp.b32 	%r1970, 1, %r1969, %p491;
	mul.lo.s32 	%r1971, %r2337, %r1913;
	add.s32 	%r1972, %r1971, %r1965;
	setp.lt.u32 	%p493, %r1972, %r1971;
	mul.hi.u32 	%r1973, %r2337, %r1913;
	selp.u32 	%r1974, 1, 0, %p493;
	add.s32 	%r1975, %r1973, %r1974;
	add.s32 	%r1976, %r1972, %r1945;
	add.s32 	%r1977, %r1976, %r1970;
	setp.gt.u32 	%p494, %r1977, %r1907;
	setp.eq.s32 	%p495, %r1977, 0;
	selp.b32 	%r1978, %r1970, 0, %p495;
	selp.b32 	%r1979, 1, %r1978, %p494;
	mad.lo.s32 	%r1980, %r2336, %r1913, %r1975;
	add.s32 	%r1981, %r1980, %r1945;
	add.s32 	%r1982, %r1981, %r1979;
	add.s32 	%r1983, %r1791, %r1909;
	add.s32 	%r1984, %r1861, %r1982;
	sub.s32 	%r1985, %r1983, %r1984;
	mul.lo.s32 	%r1986, %r2351, %r2367;
	mul.hi.u32 	%r1987, %r2351, %r2367;
	mul.lo.s32 	%r1988, %r2350, %r2367;
	add.s32 	%r1989, %r1988, %r1987;
	setp.lt.u32 	%p496, %r1989, %r1988;
	mul.hi.u32 	%r1990, %r2350, %r2367;
	selp.u32 	%r1991, 1, 0, %p496;
	add.s32 	%r1992, %r1990, %r1991;
	add.s32 	%r1993, %r1989, %r1916;
	mul.lo.s32 	%r1994, %r2349, %r2367;
	add.s32 	%r1995, %r1994, %r1992;
	setp.lt.u32 	%p497, %r1995, %r1994;
	mul.hi.u32 	%r1996, %r2349, %r2367;
	selp.u32 	%r1997, 1, 0, %p497;
	add.s32 	%r1998, %r1996, %r1997;
	add.s32 	%r1999, %r1995, %r1926;
	mul.lo.s32 	%r2000, %r2348, %r2367;
	add.s32 	%r2001, %r2000, %r1998;
	setp.lt.u32 	%p498, %r2001, %r2000;
	mul.hi.u32 	%r2002, %r2348, %r2367;
	selp.u32 	%r2003, 1, 0, %p498;
	add.s32 	%r2004, %r2002, %r2003;
	add.s32 	%r2005, %r2001, %r1937;
	mul.lo.s32 	%r2006, %r2347, %r2367;
	add.s32 	%r2007, %r2006, %r2004;
	setp.lt.u32 	%p499, %r2007, %r2006;
	mul.hi.u32 	%r2008, %r2347, %r2367;
	selp.u32 	%r2009, 1, 0, %p499;
	add.s32 	%r2010, %r2008, %r2009;
	add.s32 	%r2011, %r2007, %r1948;
	mul.lo.s32 	%r2012, %r2346, %r2367;
	add.s32 	%r2013, %r2012, %r2010;
	setp.lt.u32 	%p500, %r2013, %r2012;
	mul.hi.u32 	%r2014, %r2346, %r2367;
	selp.u32 	%r2015, 1, 0, %p500;
	add.s32 	%r2016, %r2014, %r2015;
	add.s32 	%r2017, %r2013, %r1958;
	mul.lo.s32 	%r2018, %r2345, %r2367;
	add.s32 	%r2019, %r2018, %r2016;
	setp.lt.u32 	%p501, %r2019, %r2018;
	mul.hi.u32 	%r2020, %r2345, %r2367;
	selp.u32 	%r2021, 1, 0, %p501;
	add.s32 	%r2022, %r2020, %r2021;
	add.s32 	%r2023, %r2019, %r1968;
	mul.lo.s32 	%r2024, %r2344, %r2367;
	add.s32 	%r2025, %r2024, %r2022;
	setp.lt.u32 	%p502, %r2025, %r2024;
	mul.hi.u32 	%r2026, %r2344, %r2367;
	selp.u32 	%r2027, 1, 0, %p502;
	add.s32 	%r2028, %r2026, %r2027;
	add.s32 	%r2029, %r2028, %r1985;
	setp.lt.u32 	%p503, %r2029, %r2028;
	mul.lo.s32 	%r2030, %r2343, %r2029;
	mul.hi.u32 	%r2031, %r2343, %r2029;
	sub.s32 	%r2032, %r2030, %r1986;
	setp.gt.u32 	%p504, %r2030, %r1986;
	selp.u32 	%r2033, 1, 0, %p504;
	mul.lo.s32 	%r2034, %r2342, %r2029;
	add.s32 	%r2035, %r2034, %r2031;
	setp.lt.u32 	%p505, %r2035, %r2034;
	mul.hi.u32 	%r2036, %r2342, %r2029;
	selp.u32 	%r2037, 1, 0, %p505;
	add.s32 	%r2038, %r2036, %r2037;
	selp.b32 	%r2039, -977, 0, %p503;
	add.s32 	%r2040, %r2039, %r2035;
	add.s32 	%r2041, %r2040, %r2033;
	sub.s32 	%r2042, %r1993, %r2041;
	setp.lt.u32 	%p506, %r1993, %r2041;
	setp.eq.s32 	%p507, %r2041, 0;
	selp.b32 	%r2043, %r2033, 0, %p507;
	selp.b32 	%r2044, 1, %r2043, %p506;
	mul.lo.s32 	%r2045, %r2341, %r2029;
	add.s32 	%r2046, %r2045, %r2038;
	setp.lt.u32 	%p508, %r2046, %r2045;
	mul.hi.u32 	%r2047, %r2341, %r2029;
	selp.u32 	%r2048, 1, 0, %p508;
	add.s32 	%r2049, %r2047, %r2048;
	selp.b32 	%r2050, -2, 0, %p503;
	add.s32 	%r2051, %r2050, %r2046;
	add.s32 	%r2052, %r2051, %r2044;
	sub.s32 	%r2053, %r1999, %r2052;
	setp.lt.u32 	%p509, %r1999, %r2052;
	setp.eq.s32 	%p510, %r2052, 0;
	selp.b32 	%r2054, %r2044, 0, %p510;
	selp.b32 	%r2055, 1, %r2054, %p509;
	mul.lo.s32 	%r2056, %r2340, %r2029;
	add.s32 	%r2057, %r2056, %r2049;
	setp.lt.u32 	%p511, %r2057, %r2056;
	mul.hi.u32 	%r2058, %r2340, %r2029;
	selp.u32 	%r2059, 1, 0, %p511;
	add.s32 	%r2060, %r2058, %r2059;
	selp.s32 	%r2061, -1, 0, %p503;
	add.s32 	%r2062, %r2057, %r2061;
	add.s32 	%r2063, %r2062, %r2055;
	sub.s32 	%r2064, %r2005, %r2063;
	setp.lt.u32 	%p512, %r2005, %r2063;
	setp.eq.s32 	%p513, %r2063, 0;
	selp.b32 	%r2065, %r2055, 0, %p513;
	selp.b32 	%r2066, 1, %r2065, %p512;
	mul.lo.s32 	%r2067, %r2339, %r2029;
	add.s32 	%r2068, %r2067, %r2060;
	setp.lt.u32 	%p514, %r2068, %r2067;
	mul.hi.u32 	%r2069, %r2339, %r2029;
	selp.u32 	%r2070, 1, 0, %p514;
	add.s32 	%r2071, %r2069, %r2070;
	add.s32 	%r2072, %r2068, %r2061;
	add.s32 	%r2073, %r2072, %r2066;
	sub.s32 	%r2074, %r2011, %r2073;
	setp.lt.u32 	%p515, %r2011, %r2073;
	setp.eq.s32 	%p516, %r2073, 0;
	selp.b32 	%r2075, %r2066, 0, %p516;
	selp.b32 	%r2076, 1, %r2075, %p515;
	mul.lo.s32 	%r2077, %r2338, %r2029;
	add.s32 	%r2078, %r2077, %r2071;
	setp.lt.u32 	%p517, %r2078, %r2077;
	mul.hi.u32 	%r2079, %r2338, %r2029;
	selp.u32 	%r2080, 1, 0, %p517;
	add.s32 	%r2081, %r2079, %r2080;
	add.s32 	%r2082, %r2078, %r2061;
	add.s32 	%r2083, %r2082, %r2076;
	sub.s32 	%r2084, %r2017, %r2083;
	setp.lt.u32 	%p518, %r2017, %r2083;
	setp.eq.s32 	%p519, %r2083, 0;
	selp.b32 	%r2085, %r2076, 0, %p519;
	selp.b32 	%r2086, 1, %r2085, %p518;
	mul.lo.s32 	%r2087, %r2337, %r2029;
	add.s32 	%r2088, %r2087, %r2081;
	setp.lt.u32 	%p520, %r2088, %r2087;
	mul.hi.u32 	%r2089, %r2337, %r2029;
	selp.u32 	%r2090, 1, 0, %p520;
	add.s32 	%r2091, %r2089, %r2090;
	add.s32 	%r2092, %r2088, %r2061;
	add.s32 	%r2093, %r2092, %r2086;
	sub.s32 	%r2094, %r2023, %r2093;
	setp.lt.u32 	%p521, %r2023, %r2093;
	setp.eq.s32 	%p522, %r2093, 0;
	selp.b32 	%r2095, %r2086, 0, %p522;
	selp.b32 	%r2096, 1, %r2095, %p521;
	mad.lo.s32 	%r2097, %r2336, %r2029, %r2091;
	add.s32 	%r2098, %r2097, %r2061;
	add.s32 	%r2099, %r2098, %r2096;
	add.s32 	%r2100, %r1907, %r2025;
	add.s32 	%r2101, %r1977, %r2099;
	sub.s32 	%r2102, %r2100, %r2101;
	ld.const.u32 	%r2103, [const_negativeGy];
	add.s32 	%r2375, %r2032, %r2103;
	setp.ge.u32 	%p523, %r2375, %r2103;
	setp.ne.s32 	%p524, %r2032, 0;
	and.pred  	%p525, %p523, %p524;
	selp.u32 	%r2104, 1, 0, %p525;
	ld.const.u32 	%r2105, [const_negativeGy+4];
	add.s32 	%r2106, %r2042, %r2104;
	sub.s32 	%r2374, %r2105, %r2106;
	setp.lt.u32 	%p526, %r2374, %r2105;
	setp.eq.s32 	%p527, %r2106, 0;
	selp.b32 	%r2107, %r2104, 1, %p527;
	selp.b32 	%r2108, 0, %r2107, %p526;
	ld.const.u32 	%r2109, [const_negativeGy+8];
	add.s32 	%r2110, %r2108, %r2053;
	sub.s32 	%r2373, %r2109, %r2110;
	setp.lt.u32 	%p528, %r2373, %r2109;
	setp.eq.s32 	%p529, %r2110, 0;
	selp.b32 	%r2111, %r2108, 1, %p529;
	selp.b32 	%r2112, 0, %r2111, %p528;
	ld.const.u32 	%r2113, [const_negativeGy+12];
	add.s32 	%r2114, %r2112, %r2064;
	sub.s32 	%r2372, %r2113, %r2114;
	setp.lt.u32 	%p530, %r2372, %r2113;
	setp.eq.s32 	%p531, %r2114, 0;
	selp.b32 	%r2115, %r2112, 1, %p531;
	selp.b32 	%r2116, 0, %r2115, %p530;
	ld.const.u32 	%r2117, [const_negativeGy+16];
	add.s32 	%r2118, %r2116, %r2074;
	sub.s32 	%r2371, %r2117, %r2118;
	setp.lt.u32 	%p532, %r2371, %r2117;
	setp.eq.s32 	%p533, %r2118, 0;
	selp.b32 	%r2119, %r2116, 1, %p533;
	selp.b32 	%r2120, 0, %r2119, %p532;
	ld.const.u32 	%r2121, [const_negativeGy+20];
	add.s32 	%r2122, %r2120, %r2084;
	sub.s32 	%r2370, %r2121, %r2122;
	setp.lt.u32 	%p534, %r2370, %r2121;
	setp.eq.s32 	%p535, %r2122, 0;
	selp.b32 	%r2123, %r2120, 1, %p535;
	selp.b32 	%r2124, 0, %r2123, %p534;
	ld.const.u32 	%r2125, [const_negativeGy+24];
	add.s32 	%r2126, %r2124, %r2094;
	sub.s32 	%r2369, %r2125, %r2126;
	setp.lt.u32 	%p536, %r2369, %r2125;
	setp.eq.s32 	%p537, %r2126, 0;
	selp.b32 	%r2127, %r2124, 1, %p537;
	selp.b32 	%r119, 0, %r2127, %p536;
	ld.const.u32 	%r120, [const_negativeGy+28];
	add.s32 	%r121, %r119, %r2102;
	sub.s32 	%r122, %r120, %r121;
	setp.lt.u32 	%p538, %r122, %r120;
	mov.u32 	%r2368, %r122;
	@%p538 bra 	$L__BB2_13;
	or.b32  	%r2128, %r121, %r119;
	setp.eq.s32 	%p539, %r2128, 0;
	mov.u32 	%r2368, %r120;
	@%p539 bra 	$L__BB2_13;
	add.s32 	%r2375, %r2343, %r2375;
	setp.lt.u32 	%p540, %r2375, %r2343;
	selp.u32 	%r2129, 1, 0, %p540;
	add.s32 	%r2130, %r2342, %r2129;
	add.s32 	%r2374, %r2130, %r2374;
	setp.lt.u32 	%p541, %r2374, %r2342;
	setp.eq.s32 	%p542, %r2374, %r2342;
	selp.b32 	%r2131, %r2129, 0, %p542;
	selp.b32 	%r2132, 1, %r2131, %p541;
	add.s32 	%r2133, %r2341, %r2132;
	add.s32 	%r2373, %r2133, %r2373;
	setp.lt.u32 	%p543, %r2373, %r2341;
	setp.eq.s32 	%p544, %r2373, %r2341;
	selp.b32 	%r2134, %r2132, 0, %p544;
	selp.b32 	%r2135, 1, %r2134, %p543;
	add.s32 	%r2136, %r2340, %r2135;
	add.s32 	%r2372, %r2136, %r2372;
	setp.lt.u32 	%p545, %r2372, %r2340;
	setp.eq.s32 	%p546, %r2372, %r2340;
	selp.b32 	%r2137, %r2135, 0, %p546;
	selp.b32 	%r2138, 1, %r2137, %p545;
	add.s32 	%r2139, %r2339, %r2138;
	add.s32 	%r2371, %r2139, %r2371;
	setp.lt.u32 	%p547, %r2371, %r2339;
	setp.eq.s32 	%p548, %r2371, %r2339;
	selp.b32 	%r2140, %r2138, 0, %p548;
	selp.b32 	%r2141, 1, %r2140, %p547;
	add.s32 	%r2142, %r2338, %r2141;
	add.s32 	%r2370, %r2142, %r2370;
	setp.lt.u32 	%p549, %r2370, %r2338;
	setp.eq.s32 	%p550, %r2370, %r2338;
	selp.b32 	%r2143, %r2141, 0, %p550;
	selp.b32 	%r2144, 1, %r2143, %p549;
	add.s32 	%r2145, %r2337, %r2144;
	add.s32 	%r2369, %r2145, %r2369;
	setp.lt.u32 	%p551, %r2369, %r2337;
	setp.eq.s32 	%p552, %r2369, %r2337;
	selp.b32 	%r2146, %r2144, 0, %p552;
	selp.b32 	%r2147, 1, %r2146, %p551;
	add.s32 	%r2148, %r2336, %r2147;
	add.s32 	%r2368, %r2148, %r122;
$L__BB2_13:
	ld.const.u32 	%r2149, [const_negativeGx];
	sub.s32 	%r2383, %r2367, %r2149;
	setp.ge.u32 	%p553, %r2383, %r2367;
	setp.ne.s32 	%p554, %r2149, 0;
	and.pred  	%p555, %p553, %p554;
	selp.u32 	%r2150, 1, 0, %p555;
	ld.const.u32 	%r2151, [const_negativeGx+4];
	add.s32 	%r2152, %r2151, %r2150;
	sub.s32 	%r2382, %r2366, %r2152;
	setp.lt.u32 	%p556, %r2382, %r2366;
	setp.eq.s32 	%p557, %r2152, 0;
	selp.b32 	%r2153, %r2150, 1, %p557;
	selp.b32 	%r2154, 0, %r2153, %p556;
	ld.const.u32 	%r2155, [const_negativeGx+8];
	add.s32 	%r2156, %r2154, %r2155;
	sub.s32 	%r2381, %r2365, %r2156;
	setp.lt.u32 	%p558, %r2381, %r2365;
	setp.eq.s32 	%p559, %r2156, 0;
	selp.b32 	%r2157, %r2154, 1, %p559;
	selp.b32 	%r2158, 0, %r2157, %p558;
	ld.const.u32 	%r2159, [const_negativeGx+12];
	add.s32 	%r2160, %r2158, %r2159;
	sub.s32 	%r2380, %r2364, %r2160;
	setp.lt.u32 	%p560, %r2380, %r2364;
	setp.eq.s32 	%p561, %r2160, 0;
	selp.b32 	%r2161, %r2158, 1, %p561;
	selp.b32 	%r2162, 0, %r2161, %p560;
	ld.const.u32 	%r2163, [const_negativeGx+16];
	add.s32 	%r2164, %r2162, %r2163;
	sub.s32 	%r2379, %r2363, %r2164;
	setp.lt.u32 	%p562, %r2379, %r2363;
	setp.eq.s32 	%p563, %r2164, 0;
	selp.b32 	%r2165, %r2162, 1, %p563;
	selp.b32 	%r2166, 0, %r2165, %p562;
	add.s32 	%r2167, %r2166, %r2;
	sub.s32 	%r2378, %r2362, %r2167;
	setp.lt.u32 	%p564, %r2378, %r2362;
	setp.eq.s32 	%p565, %r2167, 0;
	selp.b32 	%r2168, %r2166, 1, %p565;
	selp.b32 	%r2169, 0, %r2168, %p564;
	ld.const.u32 	%r2170, [const_negativeGx+24];
	add.s32 	%r2171, %r2169, %r2170;
	sub.s32 	%r2377, %r2361, %r2171;
	setp.lt.u32 	%p566, %r2377, %r2361;
	setp.eq.s32 	%p567, %r2171, 0;
	selp.b32 	%r2172, %r2169, 1, %p567;
	selp.b32 	%r2173, 0, %r2172, %p566;
	ld.const.u32 	%r2174, [const_negativeGx+28];
	add.s32 	%r2175, %r2173, %r2174;
	sub.s32 	%r2376, %r2360, %r2175;
	setp.lt.u32 	%p568, %r2376, %r2360;
	or.b32  	%r2176, %r2175, %r2173;
	setp.eq.s32 	%p569, %r2176, 0;
	or.pred  	%p570, %p568, %p569;
	@%p570 bra 	$L__BB2_15;
	add.s32 	%r2383, %r2343, %r2383;
	setp.lt.u32 	%p571, %r2383, %r2343;
	selp.u32 	%r2177, 1, 0, %p571;
	add.s32 	%r2178, %r2342, %r2177;
	add.s32 	%r2382, %r2178, %r2382;
	setp.lt.u32 	%p572, %r2382, %r2342;
	setp.eq.s32 	%p573, %r2382, %r2342;
	selp.b32 	%r2179, %r2177, 0, %p573;
	selp.b32 	%r2180, 1, %r2179, %p572;
	add.s32 	%r2181, %r2341, %r2180;
	add.s32 	%r2381, %r2181, %r2381;
	setp.lt.u32 	%p574, %r2381, %r2341;
	setp.eq.s32 	%p575, %r2381, %r2341;
	selp.b32 	%r2182, %r2180, 0, %p575;
	selp.b32 	%r2183, 1, %r2182, %p574;
	add.s32 	%r2184, %r2340, %r2183;
	add.s32 	%r2380, %r2184, %r2380;
	setp.lt.u32 	%p576, %r2380, %r2340;
	setp.eq.s32 	%p577, %r2380, %r2340;
	selp.b32 	%r2185, %r2183, 0, %p577;
	selp.b32 	%r2186, 1, %r2185, %p576;
	add.s32 	%r2187, %r2339, %r2186;
	add.s32 	%r2379, %r2187, %r2379;
	setp.lt.u32 	%p578, %r2379, %r2339;
	setp.eq.s32 	%p579, %r2379, %r2339;
	selp.b32 	%r2188, %r2186, 0, %p579;
	selp.b32 	%r2189, 1, %r2188, %p578;
	add.s32 	%r2190, %r2338, %r2189;
	add.s32 	%r2378, %r2190, %r2378;
	setp.lt.u32 	%p580, %r2378, %r2338;
	setp.eq.s32 	%p581, %r2378, %r2338;
	selp.b32 	%r2191, %r2189, 0, %p581;
	selp.b32 	%r2192, 1, %r2191, %p580;
	add.s32 	%r2193, %r2337, %r2192;
	add.s32 	%r2377, %r2193, %r2377;
	setp.lt.u32 	%p582, %r2377, %r2337;
	setp.eq.s32 	%p583, %r2377, %r2337;
	selp.b32 	%r2194, %r2192, 0, %p583;
	selp.b32 	%r2195, 1, %r2194, %p582;
	add.s32 	%r2196, %r2336, %r2195;
	add.s32 	%r2376, %r2196, %r2376;
$L__BB2_15:
	prmt.b32 	%r2198, %r2376, 0, 291;
	prmt.b32 	%r2199, %r2377, 0, 291;
	mov.b64 	%rd236, {%r2198, %r2199};
	prmt.b32 	%r2200, %r2378, 0, 291;
	prmt.b32 	%r2201, %r2379, 0, 291;
	mov.b64 	%rd251, {%r2200, %r2201};
	prmt.b32 	%r2202, %r2380, 0, 291;
	prmt.b32 	%r2203, %r2381, 0, 291;
	mov.b64 	%rd241, {%r2202, %r2203};
	prmt.b32 	%r2204, %r2382, 0, 291;
	prmt.b32 	%r2205, %r2383, 0, 291;
	mov.b64 	%rd231, {%r2204, %r2205};
	prmt.b32 	%r2206, %r2368, 0, 291;
	prmt.b32 	%r2207, %r2369, 0, 291;
	mov.b64 	%rd246, {%r2206, %r2207};
	prmt.b32 	%r2208, %r2370, 0, 291;
	prmt.b32 	%r2209, %r2371, 0, 291;
	mov.b64 	%rd235, {%r2208, %r2209};
	prmt.b32 	%r2210, %r2372, 0, 291;
	prmt.b32 	%r2211, %r2373, 0, 291;
	mov.b64 	%rd250, {%r2210, %r2211};
	prmt.b32 	%r2212, %r2374, 0, 291;
	prmt.b32 	%r2213, %r2375, 0, 291;
	mov.b64 	%rd240, {%r2212, %r2213};
	mov.b32 	%r2384, 0;
	mov.b64 	%rd248, -9223372036854775808;
	mov.b64 	%rd230, 1;
	mov.b64 	%rd227, 0;
	mov.u64 	%rd226, keccakf_rndc;
	mov.u64 	%rd228, %rd227;
	mov.u64 	%rd229, %rd227;
	mov.u64 	%rd232, %rd227;
	mov.u64 	%rd233, %rd227;
	mov.u64 	%rd234, %rd227;
	mov.u64 	%rd237, %rd227;
	mov.u64 	%rd238, %rd227;
	mov.u64 	%rd239, %rd227;
	mov.u64 	%rd242, %rd227;
	mov.u64 	%rd243, %rd227;
	mov.u64 	%rd244, %rd227;
	mov.u64 	%rd245, %rd227;
	mov.u64 	%rd247, %rd227;
	mov.u64 	%rd249, %rd227;
$L__BB2_16:
	xor.b64  	%rd75, %rd250, %rd251;
	xor.b64  	%rd76, %rd75, %rd249;
	xor.b64  	%rd77, %rd76, %rd248;
	xor.b64  	%rd78, %rd77, %rd247;
	mov.b64 	{%r2214, %r2215}, %rd78;
	shf.l.wrap.b32 	%r2216, %r2214, %r2215, 1;
	shf.l.wrap.b32 	%r2217, %r2215, %r2214, 1;
	mov.b64 	%rd79, {%r2217, %r2216};
	xor.b64  	%rd80, %rd246, %rd79;
	xor.b64  	%rd81, %rd80, %rd245;
	xor.b64  	%rd82, %rd81, %rd244;
	xor.b64  	%rd83, %rd82, %rd243;
	xor.b64  	%rd84, %rd83, %rd242;
	xor.b64  	%rd85, %rd240, %rd241;
	xor.b64  	%rd86, %rd85, %rd239;
	xor.b64  	%rd87, %rd86, %rd238;
	xor.b64  	%rd88, %rd87, %rd237;
	mov.b64 	{%r2218, %r2219}, %rd88;
	shf.l.wrap.b32 	%r2220, %r2218, %r2219, 1;
	shf.l.wrap.b32 	%r2221, %r2219, %r2218, 1;
	mov.b64 	%rd89, {%r2221, %r2220};
	xor.b64  	%rd90, %rd236, %rd89;
	xor.b64  	%rd91, %rd90, %rd235;
	xor.b64  	%rd92, %rd91, %rd234;
	xor.b64  	%rd93, %rd92, %rd233;
	xor.b64  	%rd94, %rd93, %rd232;
	xor.b64  	%rd95, %rd230, %rd231;
	xor.b64  	%rd96, %rd95, %rd229;
	xor.b64  	%rd97, %rd96, %rd228;
	xor.b64  	%rd98, %rd97, %rd227;
	mov.b64 	{%r2222, %r2223}, %rd98;
	shf.l.wrap.b32 	%r2224, %r2222, %r2223, 1;
	shf.l.wrap.b32 	%r2225, %r2223, %r2222, 1;
	mov.b64 	%rd99, {%r2225, %r2224};
	xor.b64  	%rd100, %rd251, %rd99;
	xor.b64  	%rd101, %rd100, %rd250;
	xor.b64  	%rd102, %rd101, %rd249;
	xor.b64  	%rd103, %rd102, %rd248;
	xor.b64  	%rd104, %rd103, %rd247;
	xor.b64  	%rd105, %rd245, %rd246;
	xor.b64  	%rd106, %rd105, %rd244;
	xor.b64  	%rd107, %rd106, %rd243;
	xor.b64  	%rd108, %rd107, %rd242;
	mov.b64 	{%r2226, %r2227}, %rd108;
	shf.l.wrap.b32 	%r2228, %r2226, %r2227, 1;
	shf.l.wrap.b32 	%r2229, %r2227, %r2226, 1;
	mov.b64 	%rd109, {%r2229, %r2228};
	xor.b64  	%rd110, %rd241, %rd109;
	xor.b64  	%rd111, %rd110, %rd240;
	xor.b64  	%rd112, %rd111, %rd239;
	xor.b64  	%rd113, %rd112, %rd238;
	xor.b64  	%rd114, %rd113, %rd237;
	xor.b64  	%rd115, %rd235, %rd236;
	xor.b64  	%rd116, %rd115, %rd234;
	xor.b64  	%rd117, %rd116, %rd233;
	xor.b64  	%rd118, %rd117, %rd232;
	mov.b64 	{%r2230, %r2231}, %rd118;
	shf.l.wrap.b32 	%r2232, %r2230, %r2231, 1;
	shf.l.wrap.b32 	%r2233, %r2231, %r2230, 1;
	mov.b64 	%rd119, {%r2233, %r2232};
	xor.b64  	%rd120, %rd231, %rd119;
	xor.b64  	%rd121, %rd120, %rd230;
	xor.b64  	%rd122, %rd121, %rd229;
	xor.b64  	%rd123, %rd122, %rd228;
	xor.b64  	%rd124, %rd123, %rd227;
	xor.b64  	%rd125, %rd236, %rd84;
	xor.b64  	%rd126, %rd235, %rd84;
	xor.b64  	%rd127, %rd234, %rd84;
	xor.b64  	%rd128, %rd233, %rd84;
	xor.b64  	%rd129, %rd232, %rd84;
	xor.b64  	%rd130, %rd251, %rd94;
	xor.b64  	%rd131, %rd250, %rd94;
	xor.b64  	%rd132, %rd249, %rd94;
	xor.b64  	%rd133, %rd248, %rd94;
	xor.b64  	%rd134, %rd247, %rd94;
	xor.b64  	%rd135, %rd241, %rd104;
	xor.b64  	%rd136, %rd240, %rd104;
	xor.b64  	%rd137, %rd239, %rd104;
	xor.b64  	%rd138, %rd238, %rd104;
	xor.b64  	%rd139, %rd237, %rd104;
	xor.b64  	%rd140, %rd231, %rd114;
	xor.b64  	%rd141, %rd230, %rd114;
	xor.b64  	%rd142, %rd229, %rd114;
	xor.b64  	%rd143, %rd228, %rd114;
	xor.b64  	%rd144, %rd227, %rd114;
	xor.b64  	%rd145, %rd246, %rd124;
	xor.b64  	%rd146, %rd245, %rd124;
	xor.b64  	%rd147, %rd244, %rd124;
	xor.b64  	%rd148, %rd243, %rd124;
	xor.b64  	%rd149, %rd242, %rd124;
	mov.b64 	{%r2234, %r2235}, %rd130;
	shf.l.wrap.b32 	%r2236, %r2234, %r2235, 1;
	shf.l.wrap.b32 	%r2237, %r2235, %r2234, 1;
	mov.b64 	%rd150, {%r2237, %r2236};
	mov.b64 	{%r2238, %r2239}, %rd131;
	shf.l.wrap.b32 	%r2240, %r2239, %r2238, 12;
	shf.l.wrap.b32 	%r2241, %r2238, %r2239, 12;
	mov.b64 	%rd151, {%r2241, %r2240};
	mov.b64 	{%r2242, %r2243}, %rd146;
	shf.l.wrap.b32 	%r2244, %r2242, %r2243, 20;
	shf.l.wrap.b32 	%r2245, %r2243, %r2242, 20;
	mov.b64 	%rd152, {%r2245, %r2244};
	mov.b64 	{%r2246, %r2247}, %rd139;
	shf.l.wrap.b32 	%r2248, %r2247, %r2246, 29;
	shf.l.wrap.b32 	%r2249, %r2246, %r2247, 29;
	mov.b64 	%rd153, {%r2249, %r2248};
	mov.b64 	{%r2250, %r2251}, %rd147;
	shf.l.wrap.b32 	%r2252, %r2251, %r2250, 7;
	shf.l.wrap.b32 	%r2253, %r2250, %r2251, 7;
	mov.b64 	%rd154, {%r2253, %r2252};
	mov.b64 	{%r2254, %r2255}, %rd129;
	shf.l.wrap.b32 	%r2256, %r2254, %r2255, 18;
	shf.l.wrap.b32 	%r2257, %r2255, %r2254, 18;
	mov.b64 	%rd155, {%r2257, %r2256};
	mov.b64 	{%r2258, %r2259}, %rd135;
	shf.l.wrap.b32 	%r2260, %r2259, %r2258, 30;
	shf.l.wrap.b32 	%r2261, %r2258, %r2259, 30;
	mov.b64 	%rd156, {%r2261, %r2260};
	mov.b64 	{%r2262, %r2263}, %rd137;
	shf.l.wrap.b32 	%r2264, %r2263, %r2262, 11;
	shf.l.wrap.b32 	%r2265, %r2262, %r2263, 11;
	mov.b64 	%rd157, {%r2265, %r2264};
	mov.b64 	{%r2266, %r2267}, %rd142;
	shf.l.wrap.b32 	%r2268, %r2266, %r2267, 25;
	shf.l.wrap.b32 	%r2269, %r2267, %r2266, 25;
	mov.b64 	%rd158, {%r2269, %r2268};
	mov.b64 	{%r2270, %r2271}, %rd148;
	shf.l.wrap.b32 	%r2272, %r2270, %r2271, 8;
	shf.l.wrap.b32 	%r2273, %r2271, %r2270, 8;
	mov.b64 	%rd159, {%r2273, %r2272};
	mov.b64 	{%r2274, %r2275}, %rd144;
	shf.l.wrap.b32 	%r2276, %r2275, %r2274, 24;
	shf.l.wrap.b32 	%r2277, %r2274, %r2275, 24;
	mov.b64 	%rd160, {%r2277, %r2276};
	mov.b64 	{%r2278, %r2279}, %rd128;
	shf.l.wrap.b32 	%r2280, %r2279, %r2278, 9;
	shf.l.wrap.b32 	%r2281, %r2278, %r2279, 9;
	mov.b64 	%rd161, {%r2281, %r2280};
	mov.b64 	{%r2282, %r2283}, %rd145;
	shf.l.wrap.b32 	%r2284, %r2282, %r2283, 27;
	shf.l.wrap.b32 	%r2285, %r2283, %r2282, 27;
	mov.b64 	%rd162, {%r2285, %r2284};
	mov.b64 	{%r2286, %r2287}, %rd149;
	shf.l.wrap.b32 	%r2288, %r2286, %r2287, 14;
	shf.l.wrap.b32 	%r2289, %r2287, %r2286, 14;
	mov.b64 	%rd163, {%r2289, %r2288};
	mov.b64 	{%r2290, %r2291}, %rd134;
	shf.l.wrap.b32 	%r2292, %r2290, %r2291, 2;
	shf.l.wrap.b32 	%r2293, %r2291, %r2290, 2;
	mov.b64 	%rd164, {%r2293, %r2292};
	mov.b64 	{%r2294, %r2295}, %rd141;
	shf.l.wrap.b32 	%r2296, %r2295, %r2294, 23;
	shf.l.wrap.b32 	%r2297, %r2294, %r2295, 23;
	mov.b64 	%rd165, {%r2297, %r2296};
	mov.b64 	{%r2298, %r2299}, %rd133;
	shf.l.wrap.b32 	%r2300, %r2299, %r2298, 13;
	shf.l.wrap.b32 	%r2301, %r2298, %r2299, 13;
	mov.b64 	%rd166, {%r2301, %r2300};
	mov.b64 	{%r2302, %r2303}, %rd126;
	shf.l.wrap.b32 	%r2304, %r2303, %r2302, 4;
	shf.l.wrap.b32 	%r2305, %r2302, %r2303, 4;
	mov.b64 	%rd167, {%r2305, %r2304};
	mov.b64 	{%r2306, %r2307}, %rd140;
	shf.l.wrap.b32 	%r2308, %r2306, %r2307, 28;
	shf.l.wrap.b32 	%r2309, %r2307, %r2306, 28;
	mov.b64 	%rd168, {%r2309, %r2308};
	mov.b64 	{%r2310, %r2311}, %rd143;
	shf.l.wrap.b32 	%r2312, %r2310, %r2311, 21;
	shf.l.wrap.b32 	%r2313, %r2311, %r2310, 21;
	mov.b64 	%rd169, {%r2313, %r2312};
	mov.b64 	{%r2314, %r2315}, %rd138;
	shf.l.wrap.b32 	%r2316, %r2314, %r2315, 15;
	shf.l.wrap.b32 	%r2317, %r2315, %r2314, 15;
	mov.b64 	%rd170, {%r2317, %r2316};
	mov.b64 	{%r2318, %r2319}, %rd132;
	shf.l.wrap.b32 	%r2320, %r2318, %r2319, 10;
	shf.l.wrap.b32 	%r2321, %r2319, %r2318, 10;
	mov.b64 	%rd171, {%r2321, %r2320};
	mov.b64 	{%r2322, %r2323}, %rd136;
	shf.l.wrap.b32 	%r2324, %r2322, %r2323, 6;
	shf.l.wrap.b32 	%r2325, %r2323, %r2322, 6;
	mov.b64 	%rd172, {%r2325, %r2324};
	mov.b64 	{%r2326, %r2327}, %rd127;
	shf.l.wrap.b32 	%r2328, %r2326, %r2327, 3;
	shf.l.wrap.b32 	%r2329, %r2327, %r2326, 3;
	mov.b64 	%rd173, {%r2329, %r2328};
	not.b64 	%rd174, %rd151;
	and.b64  	%rd175, %rd157, %rd174;
	not.b64 	%rd176, %rd157;
	and.b64  	%rd177, %rd169, %rd176;
	xor.b64  	%rd251, %rd177, %rd151;
	not.b64 	%rd178, %rd169;
	and.b64  	%rd179, %rd163, %rd178;
	xor.b64  	%rd241, %rd179, %rd157;
	not.b64 	%rd180, %rd163;
	and.b64  	%rd181, %rd125, %rd180;
	xor.b64  	%rd231, %rd181, %rd169;
	not.b64 	%rd182, %rd125;
	and.b64  	%rd183, %rd151, %rd182;
	xor.b64  	%rd246, %rd183, %rd163;
	not.b64 	%rd184, %rd152;
	and.b64  	%rd185, %rd173, %rd184;
	xor.b64  	%rd235, %rd185, %rd168;
	not.b64 	%rd186, %rd173;
	and.b64  	%rd187, %rd166, %rd186;
	xor.b64  	%rd250, %rd187, %rd152;
	not.b64 	%rd188, %rd166;
	and.b64  	%rd189, %rd153, %rd188;
	xor.b64  	%rd240, %rd189, %rd173;
	not.b64 	%rd190, %rd153;
	and.b64  	%rd191, %rd168, %rd190;
	xor.b64  	%rd230, %rd191, %rd166;
	not.b64 	%rd192, %rd168;
	and.b64  	%rd193, %rd152, %rd192;
	xor.b64  	%rd245, %rd193, %rd153;
	not.b64 	%rd194, %rd172;
	and.b64  	%rd195, %rd158, %rd194;
	xor.b64  	%rd234, %rd195, %rd150;
	not.b64 	%rd196, %rd158;
	and.b64  	%rd197, %rd159, %rd196;
	xor.b64  	%rd249, %rd197, %rd172;
	not.b64 	%rd198, %rd159;
	and.b64  	%rd199, %rd155, %rd198;
	xor.b64  	%rd239, %rd199, %rd158;
	not.b64 	%rd200, %rd155;
	and.b64  	%rd201, %rd150, %rd200;
	xor.b64  	%rd229, %rd201, %rd159;
	not.b64 	%rd202, %rd150;
	and.b64  	%rd203, %rd172, %rd202;
	xor.b64  	%rd244, %rd203, %rd155;
	not.b64 	%rd204, %rd167;
	and.b64  	%rd205, %rd171, %rd204;
	xor.b64  	%rd233, %rd205, %rd162;
	not.b64 	%rd206, %rd171;
	and.b64  	%rd207, %rd170, %rd206;
	xor.b64  	%rd248, %rd207, %rd167;
	not.b64 	%rd208, %rd170;
	and.b64  	%rd209, %rd160, %rd208;
	xor.b64  	%rd238, %rd209, %rd171;
	not.b64 	%rd210, %rd160;
	and.b64  	%rd211, %rd162, %rd210;
	xor.b64  	%rd228, %rd211, %rd170;
	not.b64 	%rd212, %rd162;
	and.b64  	%rd213, %rd167, %rd212;
	xor.b64  	%rd243, %rd213, %rd160;
	not.b64 	%rd214, %rd165;
	and.b64  	%rd215, %rd154, %rd214;
	xor.b64  	%rd232, %rd215, %rd156;
	not.b64 	%rd216, %rd154;
	and.b64  	%rd217, %rd161, %rd216;
	xor.b64  	%rd247, %rd217, %rd165;
	not.b64 	%rd218, %rd161;
	and.b64  	%rd219, %rd164, %rd218;
	xor.b64  	%rd237, %rd219, %rd154;
	not.b64 	%rd220, %rd164;
	and.b64  	%rd221, %rd156, %rd220;
	xor.b64  	%rd227, %rd221, %rd161;
	not.b64 	%rd222, %rd156;
	and.b64  	%rd223, %rd165, %rd222;
	xor.b64  	%rd242, %rd223, %rd164;
	ld.const.u64 	%rd224, [%rd226];
	xor.b64  	%rd225, %rd175, %rd224;
	xor.b64  	%rd236, %rd225, %rd125;
	add.s32 	%r2384, %r2384, 1;
	add.s64 	%rd226, %rd226, 8;
	setp.ne.s32 	%p584, %r2384, 24;
	@%p584 bra 	$L__BB2_16;
	mov.b64 	{%r2330, %r2331}, %rd251;
	st.global.u32 	[%rd2], %r2331;
	mov.b64 	{%r2332, %r2333}, %rd241;
	st.global.u32 	[%rd2+4], %r2332;
	st.global.u32 	[%rd2+8], %r2333;
	mov.b64 	{%r2334, %r2335}, %rd231;
	st.global.u32 	[%rd2+12], %r2334;
	st.global.u32 	[%rd2+16], %r2335;
$L__BB2_18:
	ret;

}
	// .globl	profanity_transform_contract
.visible .entry profanity_transform_contract(
	.param .u64 .ptr .align 1 profanity_transform_contract_param_0,
	.param .u32 profanity_transform_contract_param_1
)
{
	.reg .pred 	%p<3>;
	.reg .b32 	%r<144>;
	.reg .b64 	%rd<291>;

	ld.param.u32 	%r4, [profanity_transform_contract_param_1];
	mov.u32 	%r5, %ctaid.x;
	mov.u32 	%r6, %ntid.x;
	mov.u32 	%r7, %tid.x;
	mad.lo.s32 	%r1, %r5, %r6, %r7;
	setp.ge.u32 	%p1, %r1, %r4;
	@%p1 bra 	$L__BB3_4;
	ld.param.u64 	%rd263, [profanity_transform_contract_param_0];
	cvta.to.global.u64 	%rd60, %rd263;
	mul.wide.u32 	%rd61, %r1, 32;
	add.s64 	%rd62, %rd60, %rd61;
	ld.global.u8 	%r9, [%rd62];
	mul.wide.u32 	%rd63, %r9, 65536;
	ld.global.u8 	%r10, [%rd62+1];
	mul.wide.u32 	%rd64, %r10, 16777216;
	or.b64  	%rd65, %rd63, %rd64;
	ld.global.u8 	%rd66, [%rd62+2];
	shl.b64 	%rd67, %rd66, 32;
	or.b64  	%rd68, %rd65, %rd67;
	ld.global.u8 	%rd69, [%rd62+3];
	shl.b64 	%rd70, %rd69, 40;
	or.b64  	%rd71, %rd68, %rd70;
	ld.global.u8 	%rd72, [%rd62+4];
	shl.b64 	%rd73, %rd72, 48;
	ld.global.u8 	%rd74, [%rd62+5];
	shl.b64 	%rd75, %rd74, 56;
	or.b64  	%rd76, %rd71, %rd73;
	or.b64  	%rd77, %rd76, %rd75;
	or.b64  	%rd275, %rd77, 38102;
	ld.global.u8 	%rd78, [%rd62+6];
	ld.global.u8 	%r11, [%rd62+7];
	mul.wide.u32 	%rd79, %r11, 256;
	or.b64  	%rd80, %rd79, %rd78;
	ld.global.u8 	%r12, [%rd62+8];
	mul.wide.u32 	%rd81, %r12, 65536;
	or.b64  	%rd82, %rd80, %rd81;
	ld.global.u8 	%r13, [%rd62+9];
	mul.wide.u32 	%rd83, %r13, 16777216;
	or.b64  	%rd84, %rd82, %rd83;
	ld.global.u8 	%rd85, [%rd62+10];
	shl.b64 	%rd86, %rd85, 32;
	ld.global.u8 	%rd87, [%rd62+11];
	shl.b64 	%rd88, %rd87, 40;
	or.b64  	%rd89, %rd84, %rd86;
	ld.global.u8 	%rd90, [%rd62+12];
	shl.b64 	%rd91, %rd90, 48;
	ld.global.u8 	%rd92, [%rd62+13];
	shl.b64 	%rd93, %rd92, 56;
	or.b64  	%rd94, %rd89, %rd88;
	or.b64  	%rd95, %rd94, %rd91;
	or.b64  	%rd290, %rd95, %rd93;
	ld.global.u8 	%rd96, [%rd62+14];
	ld.global.u8 	%r14, [%rd62+15];
	mul.wide.u32 	%rd97, %r14, 256;
	or.b64  	%rd98, %rd97, %rd96;
	ld.global.u8 	%r15, [%rd62+16];
	mul.wide.u32 	%rd99, %r15, 65536;
	or.b64  	%rd100, %rd98, %rd99;
	ld.global.u8 	%r16, [%rd62+17];
	mul.wide.u32 	%rd101, %r16, 16777216;
	or.b64  	%rd102, %rd100, %rd101;
	ld.global.u8 	%rd103, [%rd62+18];
	shl.b64 	%rd104, %rd103, 32;
	ld.global.u8 	%rd105, [%rd62+19];
	shl.b64 	%rd106, %rd105, 40;
	or.b64  	%rd107, %rd104, %rd106;
	or.b64  	%rd108, %rd107, %rd102;
	or.b64  	%rd280, %rd108, 108086391056891904;
	mov.b32 	%r143, 0;
	mov.b64 	%rd287, -9223372036854775808;
	mov.b64 	%rd266, 0;
	mov.u64 	%rd265, keccakf_rndc;
	mov.u64 	%rd267, %rd266;
	mov.u64 	%rd268, %rd266;
	mov.u64 	%rd269, %rd266;
	mov.u64 	%rd270, %rd266;
	mov.u64 	%rd271, %rd266;
	mov.u64 	%rd272, %rd266;
	mov.u64 	%rd273, %rd266;
	mov.u64 	%rd274, %rd266;
	mov.u64 	%rd276, %rd266;
	mov.u64 	%rd277, %rd266;
	mov.u64 	%rd278, %rd266;
	mov.u64 	%rd279, %rd266;
	mov.u64 	%rd281, %rd266;
	mov.u64 	%rd282, %rd266;
	mov.u64 	%rd283, %rd266;
	mov.u64 	%rd284, %rd266;
	mov.u64 	%rd285, %rd266;
	mov.u64 	%rd286, %rd266;
	mov.u64 	%rd288, %rd266;
	mov.u64 	%rd289, %rd266;
$L__BB3_2:
	xor.b64  	%rd109, %rd289, %rd290;
	xor.b64  	%rd110, %rd109, %rd288;
	xor.b64  	%rd111, %rd110, %rd287;
	xor.b64  	%rd112, %rd111, %rd286;
	mov.b64 	{%r17, %r18}, %rd112;
	shf.l.wrap.b32 	%r19, %r17, %r18, 1;
	shf.l.wrap.b32 	%r20, %r18, %r17, 1;
	mov.b64 	%rd113, {%r20, %r19};
	xor.b64  	%rd114, %rd285, %rd113;
	xor.b64  	%rd115, %rd114, %rd284;
	xor.b64  	%rd116, %rd115, %rd283;
	xor.b64  	%rd117, %rd116, %rd282;
	xor.b64  	%rd118, %rd117, %rd281;
	xor.b64  	%rd119, %rd279, %rd280;
	xor.b64  	%rd120, %rd119, %rd278;
	xor.b64  	%rd121, %rd120, %rd277;
	xor.b64  	%rd122, %rd121, %rd276;
	mov.b64 	{%r21, %r22}, %rd122;
	shf.l.wrap.b32 	%r23, %r21, %r22, 1;
	shf.l.wrap.b32 	%r24, %r22, %r21, 1;
	mov.b64 	%rd123, {%r24, %r23};
	xor.b64  	%rd124, %rd275, %rd123;
	xor.b64  	%rd125, %rd124, %rd274;
	xor.b64  	%rd126, %rd125, %rd273;
	xor.b64  	%rd127, %rd126, %rd272;
	xor.b64  	%rd128, %rd127, %rd271;
	xor.b64  	%rd129, %rd269, %rd270;
	xor.b64  	%rd130, %rd129, %rd268;
	xor.b64  	%rd131, %rd130, %rd267;
	xor.b64  	%rd132, %rd131, %rd266;
	mov.b64 	{%r25, %r26}, %rd132;
	shf.l.wrap.b32 	%r27, %r25, %r26, 1;
	shf.l.wrap.b32 	%r28, %r26, %r25, 1;
	mov.b64 	%rd133, {%r28, %r27};
	xor.b64  	%rd134, %rd290, %rd133;
	xor.b64  	%rd135, %rd134, %rd289;
	xor.b64  	%rd136, %rd135, %rd288;
	xor.b64  	%rd137, %rd136, %rd287;
	xor.b64  	%rd138, %rd137, %rd286;
	xor.b64  	%rd139, %rd284, %rd285;
	xor.b64  	%rd140, %rd139, %rd283;
	xor.b64  	%rd141, %rd140, %rd282;
	xor.b64  	%rd142, %rd141, %rd281;
	mov.b64 	{%r29, %r30}, %rd142;
	shf.l.wrap.b32 	%r31, %r29, %r30, 1;
	shf.l.wrap.b32 	%r32, %r30, %r29, 1;
	mov.b64 	%rd143, {%r32, %r31};
	xor.b64  	%rd144, %rd280, %rd143;
	xor.b64  	%rd145, %rd144, %rd279;
	xor.b64  	%rd146, %rd145, %rd278;
	xor.b64  	%rd147, %rd146, %rd277;
	xor.b64  	%rd148, %rd147, %rd276;
	xor.b64  	%rd149, %rd274, %rd275;
	xor.b64  	%rd150, %rd149, %rd273;
	xor.b64  	%rd151, %rd150, %rd272;
	xor.b64  	%rd152, %rd151, %rd271;
	mov.b64 	{%r33, %r34}, %rd152;
	shf.l.wrap.b32 	%r35, %r33, %r34, 1;
	shf.l.wrap.b32 	%r36, %r34, %r33, 1;
	mov.b64 	%rd153, {%r36, %r35};
	xor.b64  	%rd154, %rd270, %rd153;
	xor.b64  	%rd155, %rd154, %rd269;
	xor.b64  	%rd156, %rd155, %rd268;
	xor.b64  	%rd157, %rd156, %rd267;
	xor.b64  	%rd158, %rd157, %rd266;
	xor.b64  	%rd159, %rd275, %rd118;
	xor.b64  	%rd160, %rd274, %rd118;
	xor.b64  	%rd161, %rd273, %rd118;
	xor.b64  	%rd162, %rd272, %rd118;
	xor.b64  	%rd163, %rd271, %rd118;
	xor.b64  	%rd164, %rd290, %rd128;
	xor.b64  	%rd165, %rd289, %rd128;
	xor.b64  	%rd166, %rd288, %rd128;
	xor.b64  	%rd167, %rd287, %rd128;
	xor.b64  	%rd168, %rd286, %rd128;
	xor.b64  	%rd169, %rd280, %rd138;
	xor.b64  	%rd170, %rd279, %rd138;
	xor.b64  	%rd171, %rd278, %rd138;
	xor.b64  	%rd172, %rd277, %rd138;
	xor.b64  	%rd173, %rd276, %rd138;
	xor.b64  	%rd174, %rd270, %rd148;
	xor.b64  	%rd175, %rd269, %rd148;
	xor.b64  	%rd176, %rd268, %rd148;
	xor.b64  	%rd177, %rd267, %rd148;
	xor.b64  	%rd178, %rd266, %rd148;
	xor.b64  	%rd179, %rd285, %rd158;
	xor.b64  	%rd180, %rd284, %rd158;
	xor.b64  	%rd181, %rd283, %rd158;
	xor.b64  	%rd182, %rd282, %rd158;
	xor.b64  	%rd183, %rd281, %rd158;
	mov.b64 	{%r37, %r38}, %rd164;
	shf.l.wrap.b32 	%r39, %r37, %r38, 1;
	shf.l.wrap.b32 	%r40, %r38, %r37, 1;
	mov.b64 	%rd184, {%r40, %r39};
	mov.b64 	{%r41, %r42}, %rd165;
	shf.l.wrap.b32 	%r43, %r42, %r41, 12;
	shf.l.wrap.b32 	%r44, %r41, %r42, 12;
	mov.b64 	%rd185, {%r44, %r43};
	mov.b64 	{%r45, %r46}, %rd180;
	shf.l.wrap.b32 	%r47, %r45, %r46, 20;
	shf.l.wrap.b32 	%r48, %r46, %r45, 20;
	mov.b64 	%rd186, {%r48, %r47};
	mov.b64 	{%r49, %r50}, %rd173;
	shf.l.wrap.b32 	%r51, %r50, %r49, 29;
	shf.l.wrap.b32 	%r52, %r49, %r50, 29;
	mov.b64 	%rd187, {%r52, %r51};
	mov.b64 	{%r53, %r54}, %rd181;
	shf.l.wrap.b32 	%r55, %r54, %r53, 7;
	shf.l.wrap.b32 	%r56, %r53, %r54, 7;
	mov.b64 	%rd188, {%r56, %r55};
	mov.b64 	{%r57, %r58}, %rd163;
	shf.l.wrap.b32 	%r59, %r57, %r58, 18;
	shf.l.wrap.b32 	%r60, %r58, %r57, 18;
	mov.b64 	%rd189, {%r60, %r59};
	mov.b64 	{%r61, %r62}, %rd169;
	shf.l.wrap.b32 	%r63, %r62, %r61, 30;
	shf.l.wrap.b32 	%r64, %r61, %r62, 30;
	mov.b64 	%rd190, {%r64, %r63};
	mov.b64 	{%r65, %r66}, %rd171;
	shf.l.wrap.b32 	%r67, %r66, %r65, 11;
	shf.l.wrap.b32 	%r68, %r65, %r66, 11;
	mov.b64 	%rd191, {%r68, %r67};
	mov.b64 	{%r69, %r70}, %rd176;
	shf.l.wrap.b32 	%r71, %r69, %r70, 25;
	shf.l.wrap.b32 	%r72, %r70, %r69, 25;
	mov.b64 	%rd192, {%r72, %r71};
	mov.b64 	{%r73, %r74}, %rd182;
	shf.l.wrap.b32 	%r75, %r73, %r74, 8;
	shf.l.wrap.b32 	%r76, %r74, %r73, 8;
	mov.b64 	%rd193, {%r76, %r75};
	mov.b64 	{%r77, %r78}, %rd178;
	shf.l.wrap.b32 	%r79, %r78, %r77, 24;
	shf.l.wrap.b32 	%r80, %r77, %r78, 24;
	mov.b64 	%rd194, {%r80, %r79};
	mov.b64 	{%r81, %r82}, %rd162;
	shf.l.wrap.b32 	%r83, %r82, %r81, 9;
	shf.l.wrap.b32 	%r84, %r81, %r82, 9;
	mov.b64 	%rd195, {%r84, %r83};
	mov.b64 	{%r85, %r86}, %rd179;
	shf.l.wrap.b32 	%r87, %r85, %r86, 27;
	shf.l.wrap.b32 	%r88, %r86, %r85, 27;
	mov.b64 	%rd196, {%r88, %r87};
	mov.b64 	{%r89, %r90}, %rd183;
	shf.l.wrap.b32 	%r91, %r89, %r90, 14;
	shf.l.wrap.b32 	%r92, %r90, %r89, 14;
	mov.b64 	%rd197, {%r92, %r91};
	mov.b64 	{%r93, %r94}, %rd168;
	shf.l.wrap.b32 	%r95, %r93, %r94, 2;
	shf.l.wrap.b32 	%r96, %r94, %r93, 2;
	mov.b64 	%rd198, {%r96, %r95};
	mov.b64 	{%r97, %r98}, %rd175;
	shf.l.wrap.b32 	%r99, %r98, %r97, 23;
	shf.l.wrap.b32 	%r100, %r97, %r98, 23;
	mov.b64 	%rd199, {%r100, %r99};
	mov.b64 	{%r101, %r102}, %rd167;
	shf.l.wrap.b32 	%r103, %r102, %r101, 13;
	shf.l.wrap.b32 	%r104, %r101, %r102, 13;
	mov.b64 	%rd200, {%r104, %r103};
	mov.b64 	{%r105, %r106}, %rd160;
	shf.l.wrap.b32 	%r107, %r106, %r105, 4;
	shf.l.wrap.b32 	%r108, %r105, %r106, 4;
	mov.b64 	%rd201, {%r108, %r107};
	mov.b64 	{%r109, %r110}, %rd174;
	shf.l.wrap.b32 	%r111, %r109, %r110, 28;
	shf.l.wrap.b32 	%r112, %r110, %r109, 28;
	mov.b64 	%rd202, {%r112, %r111};
	mov.b64 	{%r113, %r114}, %rd177;
	shf.l.wrap.b32 	%r115, %r113, %r114, 21;
	shf.l.wrap.b32 	%r116, %r114, %r113, 21;
	mov.b64 	%rd203, {%r116, %r115};
	mov.b64 	{%r117, %r118}, %rd172;
	shf.l.wrap.b32 	%r119, %r117, %r118, 15;
	shf.l.wrap.b32 	%r120, %r118, %r117, 15;
	mov.b64 	%rd204, {%r120, %r119};
	mov.b64 	{%r121, %r122}, %rd166;
	shf.l.wrap.b32 	%r123, %r121, %r122, 10;
	shf.l.wrap.b32 	%r124, %r122, %r121, 10;
	mov.b64 	%rd205, {%r124, %r123};
	mov.b64 	{%r125, %r126}, %rd170;
	shf.l.wrap.b32 	%r127, %r125, %r126, 6;
	shf.l.wrap.b32 	%r128, %r126, %r125, 6;
	mov.b64 	%rd206, {%r128, %r127};
	mov.b64 	{%r129, %r130}, %rd161;
	shf.l.wrap.b32 	%r131, %r129, %r130, 3;
	shf.l.wrap.b32 	%r132, %r130, %r129, 3;
	mov.b64 	%rd207, {%r132, %r131};
	not.b64 	%rd208, %rd185;
	and.b64  	%rd209, %rd191, %rd208;
	not.b64 	%rd210, %rd191;
	and.b64  	%rd211, %rd203, %rd210;
	xor.b64  	%rd290, %rd211, %rd185;
	not.b64 	%rd212, %rd203;
	and.b64  	%rd213, %rd197, %rd212;
	xor.b64  	%rd280, %rd213, %rd191;
	not.b64 	%rd214, %rd197;
	and.b64  	%rd215, %rd159, %rd214;
	xor.b64  	%rd270, %rd215, %rd203;
	not.b64 	%rd216, %rd159;
	and.b64  	%rd217, %rd185, %rd216;
	xor.b64  	%rd285, %rd217, %rd197;
	not.b64 	%rd218, %rd186;
	and.b64  	%rd219, %rd207, %rd218;
	xor.b64  	%rd274, %rd219, %rd202;
	not.b64 	%rd220, %rd207;
	and.b64  	%rd221, %rd200, %rd220;
	xor.b64  	%rd289, %rd221, %rd186;
	not.b64 	%rd222, %rd200;
	and.b64  	%rd223, %rd187, %rd222;
	xor.b64  	%rd279, %rd223, %rd207;
	not.b64 	%rd224, %rd187;
	and.b64  	%rd225, %rd202, %rd224;
	xor.b64  	%rd269, %rd225, %rd200;
	not.b64 	%rd226, %rd202;
	and.b64  	%rd227, %rd186, %rd226;
	xor.b64  	%rd284, %rd227, %rd187;
	not.b64 	%rd228, %rd206;
	and.b64  	%rd229, %rd192, %rd228;
	xor.b64  	%rd273, %rd229, %rd184;
	not.b64 	%rd230, %rd192;
	and.b64  	%rd231, %rd193, %rd230;
	xor.b64  	%rd288, %rd231, %rd206;
	not.b64 	%rd232, %rd193;
	and.b64  	%rd233, %rd189, %rd232;
	xor.b64  	%rd278, %rd233, %rd192;
	not.b64 	%rd234, %rd189;
	and.b64  	%rd235, %rd184, %rd234;
	xor.b64  	%rd268, %rd235, %rd193;
	not.b64 	%rd236, %rd184;
	and.b64  	%rd237, %rd206, %rd236;
	xor.b64  	%rd283, %rd237, %rd189;
	not.b64 	%rd238, %rd201;
	and.b64  	%rd239, %rd205, %rd238;
	xor.b64  	%rd272, %rd239, %rd196;
	not.b64 	%rd240, %rd205;
	and.b64  	%rd241, %rd204, %rd240;
	xor.b64  	%rd287, %rd241, %rd201;
	not.b64 	%rd242, %rd204;
	and.b64  	%rd243, %rd194, %rd242;
	xor.b64  	%rd277, %rd243, %rd205;
	not.b64 	%rd244, %rd194;
	and.b64  	%rd245, %rd196, %rd244;
	xor.b64  	%rd267, %rd245, %rd204;
	not.b64 	%rd246, %rd196;
	and.b64  	%rd247, %rd201, %rd246;
	xor.b64  	%rd282, %rd247, %rd194;
	not.b64 	%rd248, %rd199;
	and.b64  	%rd249, %rd188, %rd248;
	xor.b64  	%rd271, %rd249, %rd190;
	not.b64 	%rd250, %rd188;
	and.b64  	%rd251, %rd195, %rd250;
	xor.b64  	%rd286, %rd251, %rd199;
	not.b64 	%rd252, %rd195;
	and.b64  	%rd253, %rd198, %rd252;
	xor.b64  	%rd276, %rd253, %rd188;
	not.b64 	%rd254, %rd198;
	and.b64  	%rd255, %rd190, %rd254;
	xor.b64  	%rd266, %rd255, %rd195;
	not.b64 	%rd256, %rd190;
	and.b64  	%rd257, %rd199, %rd256;
	xor.b64  	%rd281, %rd257, %rd198;
	ld.const.u64 	%rd258, [%rd265];
	xor.b64  	%rd259, %rd209, %rd258;
	xor.b64  	%rd275, %rd259, %rd159;
	add.s32 	%r143, %r143, 1;
	add.s64 	%rd265, %rd265, 8;
	setp.ne.s32 	%p2, %r143, 24;
	@%p2 bra 	$L__BB3_2;
	ld.param.u64 	%rd264, [profanity_transform_contract_param_0];
	mov.b64 	{%r133, %r134}, %rd290;
	cvta.to.global.u64 	%rd260, %rd264;
	mov.u32 	%r135, %ctaid.x;
	mov.u32 	%r136, %ntid.x;
	mov.u32 	%r137, %tid.x;
	mad.lo.s32 	%r138, %r135, %r136, %r137;
	mul.wide.u32 	%rd261, %r138, 32;
	add.s64 	%rd262, %rd260, %rd261;
	st.global.u32 	[%rd262], %r134;
	mov.b64 	{%r139, %r140}, %rd280;
	st.global.u32 	[%rd262+4], %r139;
	st.global.u32 	[%rd262+8], %r140;
	mov.b64 	{%r141, %r142}, %rd270;
	st.global.u32 	[%rd262+12], %r141;
	st.global.u32 	[%rd262+16], %r142;
$L__BB3_4:
	ret;

}
	// .globl	profanity_score_benchmark
.visible .entry profanity_score_benchmark(
	.param .u64 .ptr .align 1 profanity_score_benchmark_param_0,
	.param .u64 .ptr .align 1 profanity_score_benchmark_param_1,
	.param .u64 .ptr .align 1 profanity_score_benchmark_param_2,
	.param .u64 .ptr .align 1 profanity_score_benchmark_param_3,
	.param .u8 profanity_score_benchmark_param_4,
	.param .u32 profanity_score_benchmark_param_5
)
{


	ret;

}
	// .globl	profanity_score_matching
.visible .entry profanity_score_matching(
	.param .u64 .ptr .align 1 profanity_score_matching_param_0,
	.param .u64 .ptr .align 1 profanity_score_matching_param_1,
	.param .u64 .ptr .align 1 profanity_score_matching_param_2,
	.param .u64 .ptr .align 1 profanity_score_matching_param_3,
	.param .u8 profanity_score_matching_param_4,
	.param .u32 profanity_score_matching_param_5
)
{
	.reg .pred 	%p<44>;
	.reg .b16 	%rs<104>;
	.reg .b32 	%r<106>;
	.reg .b64 	%rd<13>;

	ld.param.u64 	%rd5, [profanity_score_matching_param_0];
	ld.param.u64 	%rd6, [profanity_score_matching_param_1];
	ld.param.u64 	%rd7, [profanity_score_matching_param_2];
	ld.param.u64 	%rd8, [profanity_score_matching_param_3];
	ld.param.u8 	%rs21, [profanity_score_matching_param_4];
	ld.param.u32 	%r61, [profanity_score_matching_param_5];
	cvta.to.global.u64 	%rd1, %rd8;
	cvta.to.global.u64 	%rd2, %rd7;
	mov.u32 	%r62, %ctaid.x;
	mov.u32 	%r63, %ntid.x;
	mov.u32 	%r64, %tid.x;
	mad.lo.s32 	%r1, %r62, %r63, %r64;
	setp.ge.u32 	%p1, %r1, %r61;
	@%p1 bra 	$L__BB5_44;
	cvta.to.global.u64 	%rd9, %rd5;
	mul.wide.u32 	%rd10, %r1, 32;
	add.s64 	%rd3, %rd9, %rd10;
	ld.global.u8 	%rs1, [%rd2];
	setp.eq.s16 	%p2, %rs1, 0;
	mov.b32 	%r86, 0;
	@%p2 bra 	$L__BB5_3;
	ld.global.u8 	%rs22, [%rd3];
	and.b16  	%rs23, %rs1, %rs22;
	ld.global.u8 	%rs24, [%rd1];
	setp.eq.s16 	%p3, %rs23, %rs24;
	selp.u32 	%r86, 1, 0, %p3;
$L__BB5_3:
	ld.global.u8 	%rs2, [%rd2+1];
	setp.eq.s16 	%p4, %rs2, 0;
	mov.b32 	%r87, 0;
	@%p4 bra 	$L__BB5_5;
	ld.global.u8 	%rs25, [%rd3+1];
	and.b16  	%rs26, %rs2, %rs25;
	ld.global.u8 	%rs27, [%rd1+1];
	setp.eq.s16 	%p5, %rs26, %rs27;
	selp.u32 	%r87, 1, 0, %p5;
$L__BB5_5:
	add.s32 	%r6, %r87, %r86;
	ld.global.u8 	%rs3, [%rd2+2];
	setp.eq.s16 	%p6, %rs3, 0;
	mov.b32 	%r88, 0;
	@%p6 bra 	$L__BB5_7;
	ld.global.u8 	%rs28, [%rd3+2];
	and.b16  	%rs29, %rs3, %rs28;
	ld.global.u8 	%rs30, [%rd1+2];
	setp.eq.s16 	%p7, %rs29, %rs30;
	selp.u32 	%r88, 1, 0, %p7;
$L__BB5_7:
	add.s32 	%r9, %r88, %r6;
	ld.global.u8 	%rs4, [%rd2+3];
	setp.eq.s16 	%p8, %rs4, 0;
	mov.b32 	%r89, 0;
	@%p8 bra 	$L__BB5_9;
	ld.global.u8 	%rs31, [%rd3+3];
	and.b16  	%rs32, %rs4, %rs31;
	ld.global.u8 	%rs33, [%rd1+3];
	setp.eq.s16 	%p9, %rs32, %rs33;
	selp.u32 	%r89, 1, 0, %p9;
$L__BB5_9:
	add.s32 	%r12, %r89, %r9;
	ld.global.u8 	%rs5, [%rd2+4];
	setp.eq.s16 	%p10, %rs5, 0;
	mov.b32 	%r90, 0;
	@%p10 bra 	$L__BB5_11;
	ld.global.u8 	%rs34, [%rd3+4];
	and.b16  	%rs35, %rs5, %rs34;
	ld.global.u8 	%rs36, [%rd1+4];
	setp.eq.s16 	%p11, %rs35, %rs36;
	selp.u32 	%r90, 1, 0, %p11;
$L__BB5_11:
	add.s32 	%r15, %r90, %r12;
	ld.global.u8 	%rs6, [%rd2+5];
	setp.eq.s16 	%p12, %rs6, 0;
	mov.b32 	%r91, 0;
	@%p12 bra 	$L__BB5_13;
	ld.global.u8 	%rs37, [%rd3+5];
	and.b16  	%rs38, %rs6, %rs37;
	ld.global.u8 	%rs39, [%rd1+5];
	setp.eq.s16 	%p13, %rs38, %rs39;
	selp.u32 	%r91, 1, 0, %p13;
$L__BB5_13:
	add.s32 	%r18, %r91, %r15;
	ld.global.u8 	%rs7, [%rd2+6];
	setp.eq.s16 	%p14, %rs7, 0;
	mov.b32 	%r92, 0;
	@%p14 bra 	$L__BB5_15;
	ld.global.u8 	%rs40, [%rd3+6];
	and.b16  	%rs41, %rs7, %rs40;
	ld.global.u8 	%rs42, [%rd1+6];
	setp.eq.s16 	%p15, %rs41, %rs42;
	selp.u32 	%r92, 1, 0, %p15;
$L__BB5_15:
	add.s32 	%r21, %r92, %r18;
	ld.global.u8 	%rs8, [%rd2+7];
	setp.eq.s16 	%p16, %rs8, 0;
	mov.b32 	%r93, 0;
	@%p16 bra 	$L__BB5_17;
	ld.global.u8 	%rs43, [%rd3+7];
	and.b16  	%rs44, %rs8, %rs43;
	ld.global.u8 	%rs45, [%rd1+7];
	setp.eq.s16 	%p17, %rs44, %rs45;
	selp.u32 	%r93, 1, 0, %p17;
$L__BB5_17:
	add.s32 	%r24, %r93, %r21;
	ld.global.u8 	%rs9, [%rd2+8];
	setp.eq.s16 	%p18, %rs9, 0;
	mov.b32 	%r94, 0;
	@%p18 bra 	$L__BB5_19;
	ld.global.u8 	%rs46, [%rd3+8];
	and.b16  	%rs47, %rs9, %rs46;
	ld.global.u8 	%rs48, [%rd1+8];
	setp.eq.s16 	%p19, %rs47, %rs48;
	selp.u32 	%r94, 1, 0, %p19;
$L__BB5_19:
	add.s32 	%r27, %r94, %r24;
	ld.global.u8 	%rs10, [%rd2+9];
	setp.eq.s16 	%p20, %rs10, 0;
	mov.b32 	%r95, 0;
	@%p20 bra 	$L__BB5_21;
	ld.global.u8 	%rs49, [%rd3+9];
	and.b16  	%rs50, %rs10, %rs49;
	ld.global.u8 	%rs51, [%rd1+9];
	setp.eq.s16 	%p21, %rs50, %rs51;
	selp.u32 	%r95, 1, 0, %p21;
$L__BB5_21:
	add.s32 	%r30, %r95, %r27;
	ld.global.u8 	%rs11, [%rd2+10];
	setp.eq.s16 	%p22, %rs11, 0;
	mov.b32 	%r96, 0;
	@%p22 bra 	$L__BB5_23;
	ld.global.u8 	%rs52, [%rd3+10];
	and.b16  	%rs53, %rs11, %rs52;
	ld.global.u8 	%rs54, [%rd1+10];
	setp.eq.s16 	%p23, %rs53, %rs54;
	selp.u32 	%r96, 1, 0, %p23;
$L__BB5_23:
	add.s32 	%r33, %r96, %r30;
	ld.global.u8 	%rs12, [%rd2+11];
	setp.eq.s16 	%p24, %rs12, 0;
	mov.b32 	%r97, 0;
	@%p24 bra 	$L__BB5_25;
	ld.global.u8 	%rs55, [%rd3+11];
	and.b16  	%rs56, %rs12, %rs55;
	ld.global.u8 	%rs57, [%rd1+11];
	setp.eq.s16 	%p25, %rs56, %rs57;
	selp.u32 	%r97, 1, 0, %p25;
$L__BB5_25:
	add.s32 	%r36, %r97, %r33;
	ld.global.u8 	%rs13, [%rd2+12];
	setp.eq.s16 	%p26, %rs13, 0;
	mov.b32 	%r98, 0;
	@%p26 bra 	$L__BB5_27;
	ld.global.u8 	%rs58, [%rd3+12];
	and.b16  	%rs59, %rs13, %rs58;
	ld.global.u8 	%rs60, [%rd1+12];
	setp.eq.s16 	%p27, %rs59, %rs60;
	selp.u32 	%r98, 1, 0, %p27;
$L__BB5_27:
	add.s32 	%r39, %r98, %r36;
	ld.global.u8 	%rs14, [%rd2+13];
	setp.eq.s16 	%p28, %rs14, 0;
	mov.b32 	%r99, 0;
	@%p28 bra 	$L__BB5_29;
	ld.global.u8 	%rs61, [%rd3+13];
	and.b16  	%rs62, %rs14, %rs61;
	ld.global.u8 	%rs63, [%rd1+13];
	setp.eq.s16 	%p29, %rs62, %rs63;
	selp.u32 	%r99, 1, 0, %p29;
$L__BB5_29:
	add.s32 	%r42, %r99, %r39;
	ld.global.u8 	%rs15, [%rd2+14];
	setp.eq.s16 	%p30, %rs15, 0;
	mov.b32 	%r100, 0;
	@%p30 bra 	$L__BB5_31;
	ld.global.u8 	%rs64, [%rd3+14];
	and.b16  	%rs65, %rs15, %rs64;
	ld.global.u8 	%rs66, [%rd1+14];
	setp.eq.s16 	%p31, %rs65, %rs66;
	selp.u32 	%r100, 1, 0, %p31;
$L__BB5_31:
	add.s32 	%r45, %r100, %r42;
	ld.global.u8 	%rs16, [%rd2+15];
	setp.eq.s16 	%p32, %rs16, 0;
	mov.b32 	%r101, 0;
	@%p32 bra 	$L__BB5_33;
	ld.global.u8 	%rs67, [%rd3+15];
	and.b16  	%rs68, %rs16, %rs67;
	ld.global.u8 	%rs69, [%rd1+15];
	setp.eq.s16 	%p33, %rs68, %rs69;
	selp.u32 	%r101, 1, 0, %p33;
$L__BB5_33:
	add.s32 	%r48, %r101, %r45;
	ld.global.u8 	%rs17, [%rd2+16];
	setp.eq.s16 	%p34, %rs17, 0;
	mov.b32 	%r102, 0;
	@%p34 bra 	$L__BB5_35;
	ld.global.u8 	%rs70, [%rd3+16];
	and.b16  	%rs71, %rs17, %rs70;
	ld.global.u8 	%rs72, [%rd1+16];
	setp.eq.s16 	%p35, %rs71, %rs72;
	selp.u32 	%r102, 1, 0, %p35;
$L__BB5_35:
	add.s32 	%r51, %r102, %r48;
	ld.global.u8 	%rs18, [%rd2+17];
	setp.eq.s16 	%p36, %rs18, 0;
	mov.b32 	%r103, 0;
	@%p36 bra 	$L__BB5_37;
	ld.global.u8 	%rs73, [%rd3+17];
	and.b16  	%rs74, %rs18, %rs73;
	ld.global.u8 	%rs75, [%rd1+17];
	setp.eq.s16 	%p37, %rs74, %rs75;
	selp.u32 	%r103, 1, 0, %p37;
$L__BB5_37:
	add.s32 	%r54, %r103, %r51;
	ld.global.u8 	%rs19, [%rd2+18];
	setp.eq.s16 	%p38, %rs19, 0;
	mov.b32 	%r104, 0;
	@%p38 bra 	$L__BB5_39;
	ld.global.u8 	%rs76, [%rd3+18];
	and.b16  	%rs77, %rs19, %rs76;
	ld.global.u8 	%rs78, [%rd1+18];
	setp.eq.s16 	%p39, %rs77, %rs78;
	selp.u32 	%r104, 1, 0, %p39;
$L__BB5_39:
	add.s32 	%r57, %r104, %r54;
	ld.global.u8 	%rs20, [%rd2+19];
	setp.eq.s16 	%p40, %rs20, 0;
	mov.b32 	%r105, 0;
	@%p40 bra 	$L__BB5_41;
	ld.global.u8 	%rs79, [%rd3+19];
	and.b16  	%rs80, %rs20, %rs79;
	ld.global.u8 	%rs81, [%rd1+19];
	setp.eq.s16 	%p41, %rs80, %rs81;
	selp.u32 	%r105, 1, 0, %p41;
$L__BB5_41:
	add.s32 	%r60, %r105, %r57;
	cvt.u16.u32 	%rs82, %r60;
	and.b16  	%rs83, %rs82, 255;
	setp.ge.u16 	%p42, %rs21, %rs83;
	@%p42 bra 	$L__BB5_44;
	cvta.to.global.u64 	%rd11, %rd6;
	mul.wide.u32 	%rd12, %r60, 28;
	add.s64 	%rd4, %rd11, %rd12;
	atom.global.add.u32 	%r85, [%rd4], 1;
	setp.ne.s32 	%p43, %r85, 0;
	@%p43 bra 	$L__BB5_44;
	st.global.u32 	[%rd4+4], %r1;
	ld.global.u8 	%rs84, [%rd3];
	st.global.u8 	[%rd4+8], %rs84;
	ld.global.u8 	%rs85, [%rd3+1];
	st.global.u8 	[%rd4+9], %rs85;
	ld.global.u8 	%rs86, [%rd3+2];
	st.global.u8 	[%rd4+10], %rs86;
	ld.global.u8 	%rs87, [%rd3+3];
	st.global.u8 	[%rd4+11], %rs87;
	ld.global.u8 	%rs88, [%rd3+4];
	st.global.u8 	[%rd4+12], %rs88;
	ld.global.u8 	%rs89, [%rd3+5];
	st.global.u8 	[%rd4+13], %rs89;
	ld.global.u8 	%rs90, [%rd3+6];
	st.global.u8 	[%rd4+14], %rs90;
	ld.global.u8 	%rs91, [%rd3+7];
	st.global.u8 	[%rd4+15], %rs91;
	ld.global.u8 	%rs92, [%rd3+8];
	st.global.u8 	[%rd4+16], %rs92;
	ld.global.u8 	%rs93, [%rd3+9];
	st.global.u8 	[%rd4+17], %rs93;
	ld.global.u8 	%rs94, [%rd3+10];
	st.global.u8 	[%rd4+18], %rs94;
	ld.global.u8 	%rs95, [%rd3+11];
	st.global.u8 	[%rd4+19], %rs95;
	ld.global.u8 	%rs96, [%rd3+12];
	st.global.u8 	[%rd4+20], %rs96;
	ld.global.u8 	%rs97, [%rd3+13];
	st.global.u8 	[%rd4+21], %rs97;
	ld.global.u8 	%rs98, [%rd3+14];
	st.global.u8 	[%rd4+22], %rs98;
	ld.global.u8 	%rs99, [%rd3+15];
	st.global.u8 	[%rd4+23], %rs99;
	ld.global.u8 	%rs100, [%rd3+16];
	st.global.u8 	[%rd4+24], %rs100;
	ld.global.u8 	%rs101, [%rd3+17];
	st.global.u8 	[%rd4+25], %rs101;
	ld.global.u8 	%rs102, [%rd3+18];
	st.global.u8 	[%rd4+26], %rs102;
	ld.global.u8 	%rs103, [%rd3+19];
	st.global.u8 	[%rd4+27], %rs103;
$L__BB5_44:
	ret;

}
	// .globl	profanity_score_leading
.visible .entry profanity_score_leading(
	.param .u64 .ptr .align 1 profanity_score_leading_param_0,
	.param .u64 .ptr .align 1 profanity_score_leading_param_1,
	.param .u64 .ptr .align 1 profanity_score_leading_param_2,
	.param .u64 .ptr .align 1 profanity_score_leading_param_3,
	.param .u8 profanity_score_leading_param_4,
	.param .u32 profanity_score_leading_param_5
)
{
	.reg .pred 	%p<44>;
	.reg .b16 	%rs<84>;
	.reg .b32 	%r<49>;
	.reg .b64 	%rd<11>;

	ld.param.u64 	%rd3, [profanity_score_leading_param_0];
	ld.param.u64 	%rd4, [profanity_score_leading_param_1];
	ld.param.u64 	%rd5, [profanity_score_leading_param_2];
	ld.param.u8 	%rs22, [profanity_score_leading_param_4];
	ld.param.u32 	%r4, [profanity_score_leading_param_5];
	mov.u32 	%r5, %ctaid.x;
	mov.u32 	%r6, %ntid.x;
	mov.u32 	%r7, %tid.x;
	mad.lo.s32 	%r1, %r5, %r6, %r7;
	setp.ge.u32 	%p1, %r1, %r4;
	@%p1 bra 	$L__BB6_44;
	cvta.to.global.u64 	%rd6, %rd5;
	cvta.to.global.u64 	%rd7, %rd3;
	mul.wide.u32 	%rd8, %r1, 32;
	add.s64 	%rd1, %rd7, %rd8;
	ld.global.u8 	%rs1, [%rd6];
	ld.global.u8 	%rs2, [%rd1];
	shr.u16 	%rs23, %rs2, 4;
	setp.ne.s16 	%p2, %rs23, %rs1;
	mov.b32 	%r48, 0;
	@%p2 bra 	$L__BB6_41;
	and.b16  	%rs24, %rs2, 15;
	setp.ne.s16 	%p3, %rs24, %rs1;
	mov.b32 	%r48, 1;
	@%p3 bra 	$L__BB6_41;
	ld.global.u8 	%rs3, [%rd1+1];
	shr.u16 	%rs25, %rs3, 4;
	setp.ne.s16 	%p4, %rs25, %rs1;
	mov.b32 	%r48, 2;
	@%p4 bra 	$L__BB6_41;
	and.b16  	%rs26, %rs3, 15;
	setp.ne.s16 	%p5, %rs26, %rs1;
	mov.b32 	%r48, 3;
	@%p5 bra 	$L__BB6_41;
	ld.global.u8 	%rs4, [%rd1+2];
	shr.u16 	%rs27, %rs4, 4;
	setp.ne.s16 	%p6, %rs27, %rs1;
	mov.b32 	%r48, 4;
	@%p6 bra 	$L__BB6_41;
	and.b16  	%rs28, %rs4, 15;
	setp.ne.s16 	%p7, %rs28, %rs1;
	mov.b32 	%r48, 5;
	@%p7 bra 	$L__BB6_41;
	ld.global.u8 	%rs5, [%rd1+3];
	shr.u16 	%rs29, %rs5, 4;
	setp.ne.s16 	%p8, %rs29, %rs1;
	mov.b32 	%r48, 6;
	@%p8 bra 	$L__BB6_41;
	and.b16  	%rs30, %rs5, 15;
	setp.ne.s16 	%p9, %rs30, %rs1;
	mov.b32 	%r48, 7;
	@%p9 bra 	$L__BB6_41;
	ld.global.u8 	%rs6, [%rd1+4];
	shr.u16 	%rs31, %rs6, 4;
	setp.ne.s16 	%p10, %rs31, %rs1;
	mov.b32 	%r48, 8;
	@%p10 bra 	$L__BB6_41;
	and.b16  	%rs32, %rs6, 15;
	setp.ne.s16 	%p11, %rs32, %rs1;
	mov.b32 	%r48, 9;
	@%p11 bra 	$L__BB6_41;
	ld.global.u8 	%rs7, [%rd1+5];
	shr.u16 	%rs33, %rs7, 4;
	setp.ne.s16 	%p12, %rs33, %rs1;
	mov.b32 	%r48, 10;
	@%p12 bra 	$L__BB6_41;
	and.b16  	%rs34, %rs7, 15;
	setp.ne.s16 	%p13, %rs34, %rs1;
	mov.b32 	%r48, 11;
	@%p13 bra 	$L__BB6_41;
	ld.global.u8 	%rs8, [%rd1+6];
	shr.u16 	%rs35, %rs8, 4;
	setp.ne.s16 	%p14, %rs35, %rs1;
	mov.b32 	%r48, 12;
	@%p14 bra 	$L__BB6_41;
	and.b16  	%rs36, %rs8, 15;
	setp.ne.s16 	%p15, %rs36, %rs1;
	mov.b32 	%r48, 13;
	@%p15 bra 	$L__BB6_41;
	ld.global.u8 	%rs9, [%rd1+7];
	shr.u16 	%rs37, %rs9, 4;
	setp.ne.s16 	%p16, %rs37, %rs1;
	mov.b32 	%r48, 14;
	@%p16 bra 	$L__BB6_41;
	and.b16  	%rs38, %rs9, 15;
	setp.ne.s16 	%p17, %rs38, %rs1;
	mov.b32 	%r48, 15;
	@%p17 bra 	$L__BB6_41;
	ld.global.u8 	%rs10, [%rd1+8];
	shr.u16 	%rs39, %rs10, 4;
	setp.ne.s16 	%p18, %rs39, %rs1;
	mov.b32 	%r48, 16;
	@%p18 bra 	$L__BB6_41;
	and.b16  	%rs40, %rs10, 15;
	setp.ne.s16 	%p19, %rs40, %rs1;
	mov.b32 	%r48, 17;
	@%p19 bra 	$L__BB6_41;
	ld.global.u8 	%rs11, [%rd1+9];
	shr.u16 	%rs41, %rs11, 4;
	setp.ne.s16 	%p20, %rs41, %rs1;
	mov.b32 	%r48, 18;
	@%p20 bra 	$L__BB6_41;
	and.b16  	%rs42, %rs11, 15;
	setp.ne.s16 	%p21, %rs42, %rs1;
	mov.b32 	%r48, 19;
	@%p21 bra 	$L__BB6_41;
	ld.global.u8 	%rs12, [%rd1+10];
	shr.u16 	%rs43, %rs12, 4;
	setp.ne.s16 	%p22, %rs43, %rs1;
	mov.b32 	%r48, 20;
	@%p22 bra 	$L__BB6_41;
	and.b16  	%rs44, %rs12, 15;
	setp.ne.s16 	%p23, %rs44, %rs1;
	mov.b32 	%r48, 21;
	@%p23 bra 	$L__BB6_41;
	ld.global.u8 	%rs13, [%rd1+11];
	shr.u16 	%rs45, %rs13, 4;
	setp.ne.s16 	%p24, %rs45, %rs1;
	mov.b32 	%r48, 22;
	@%p24 bra 	$L__BB6_41;
	and.b16  	%rs46, %rs13, 15;
	setp.ne.s16 	%p25, %rs46, %rs1;
	mov.b32 	%r48, 23;
	@%p25 bra 	$L__BB6_41;
	ld.global.u8 	%rs14, [%rd1+12];
	shr.u16 	%rs47, %rs14, 4;
	setp.ne.s16 	%p26, %rs47, %rs1;
	mov.b32 	%r48, 24;
	@%p26 bra 	$L__BB6_41;
	and.b16  	%rs48, %rs14, 15;
	setp.ne.s16 	%p27, %rs48, %rs1;
	mov.b32 	%r48, 25;
	@%p27 bra 	$L__BB6_41;
	ld.global.u8 	%rs15, [%rd1+13];
	shr.u16 	%rs49, %rs15, 4;
	setp.ne.s16 	%p28, %rs49, %rs1;
	mov.b32 	%r48, 26;
	@%p28 bra 	$L__BB6_41;
	and.b16  	%rs50, %rs15, 15;
	setp.ne.s16 	%p29, %rs50, %rs1;
	mov.b32 	%r48, 27;
	@%p29 bra 	$L__BB6_41;
	ld.global.u8 	%rs16, [%rd1+14];
	shr.u16 	%rs51, %rs16, 4;
	setp.ne.s16 	%p30, %rs51, %rs1;
	mov.b32 	%r48, 28;
	@%p30 bra 	$L__BB6_41;
	and.b16  	%rs52, %rs16, 15;
	setp.ne.s16 	%p31, %rs52, %rs1;
	mov.b32 	%r48, 29;
	@%p31 bra 	$L__BB6_41;
	ld.global.u8 	%rs17, [%rd1+15];
	shr.u16 	%rs53, %rs17, 4;
	setp.ne.s16 	%p32, %rs53, %rs1;
	mov.b32 	%r48, 30;
	@%p32 bra 	$L__BB6_41;
	and.b16  	%rs54, %rs17, 15;
	setp.ne.s16 	%p33, %rs54, %rs1;
	mov.b32 	%r48, 31;
	@%p33 bra 	$L__BB6_41;
	ld.global.u8 	%rs18, [%rd1+16];
	shr.u16 	%rs55, %rs18, 4;
	setp.ne.s16 	%p34, %rs55, %rs1;
	mov.b32 	%r48, 32;
	@%p34 bra 	$L__BB6_41;
	and.b16  	%rs56, %rs18, 15;
	setp.ne.s16 	%p35, %rs56, %rs1;
	mov.b32 	%r48, 33;
	@%p35 bra 	$L__BB6_41;
	ld.global.u8 	%rs19, [%rd1+17];
	shr.u16 	%rs57, %rs19, 4;
	setp.ne.s16 	%p36, %rs57, %rs1;
	mov.b32 	%r48, 34;
	@%p36 bra 	$L__BB6_41;
	and.b16  	%rs58, %rs19, 15;
	setp.ne.s16 	%p37, %rs58, %rs1;
	mov.b32 	%r48, 35;
	@%p37 bra 	$L__BB6_41;
	ld.global.u8 	%rs20, [%rd1+18];
	shr.u16 	%rs59, %rs20, 4;
	setp.ne.s16 	%p38, %rs59, %rs1;
	mov.b32 	%r48, 36;
	@%p38 bra 	$L__BB6_41;
	and.b16  	%rs60, %rs20, 15;
	setp.ne.s16 	%p39, %rs60, %rs1;
	mov.b32 	%r48, 37;
	@%p39 bra 	$L__BB6_41;
	ld.global.u8 	%rs21, [%rd1+19];
	shr.u16 	%rs61, %rs21, 4;
	setp.ne.s16 	%p40, %rs61, %rs1;
	mov.b32 	%r48, 38;
	@%p40 bra 	$L__BB6_41;
	and.b16  	%rs62, %rs21, 15;
	setp.eq.s16 	%p41, %rs62, %rs1;
	selp.b32 	%r48, 40, 39, %p41;
$L__BB6_41:
	cvt.u16.u32 	%rs63, %r48;
	setp.ge.u16 	%p42, %rs22, %rs63;
	@%p42 bra 	$L__BB6_44;
	cvta.to.global.u64 	%rd9, %rd4;
	mul.wide.u32 	%rd10, %r48, 28;
	add.s64 	%rd2, %rd9, %rd10;
	atom.global.add.u32 	%r47, [%rd2], 1;
	setp.ne.s32 	%p43, %r47, 0;
	@%p43 bra 	$L__BB6_44;
	st.global.u32 	[%rd2+4], %r1;
	ld.global.u8 	%rs64, [%rd1];
	st.global.u8 	[%rd2+8], %rs64;
	ld.global.u8 	%rs65, [%rd1+1];
	st.global.u8 	[%rd2+9], %rs65;
	ld.global.u8 	%rs66, [%rd1+2];
	st.global.u8 	[%rd2+10], %rs66;
	ld.global.u8 	%rs67, [%rd1+3];
	st.global.u8 	[%rd2+11], %rs67;
	ld.global.u8 	%rs68, [%rd1+4];
	st.global.u8 	[%rd2+12], %rs68;
	ld.global.u8 	%rs69, [%rd1+5];
	st.global.u8 	[%rd2+13], %rs69;
	ld.global.u8 	%rs70, [%rd1+6];
	st.global.u8 	[%rd2+14], %rs70;
	ld.global.u8 	%rs71, [%rd1+7];
	st.global.u8 	[%rd2+15], %rs71;
	ld.global.u8 	%rs72, [%rd1+8];
	st.global.u8 	[%rd2+16], %rs72;
	ld.global.u8 	%rs73, [%rd1+9];
	st.global.u8 	[%rd2+17], %rs73;
	ld.global.u8 	%rs74, [%rd1+10];
	st.global.u8 	[%rd2+18], %rs74;
	ld.global.u8 	%rs75, [%rd1+11];
	st.global.u8 	[%rd2+19], %rs75;
	ld.global.u8 	%rs76, [%rd1+12];
	st.global.u8 	[%rd2+20], %rs76;
	ld.global.u8 	%rs77, [%rd1+13];
	st.global.u8 	[%rd2+21], %rs77;
	ld.global.u8 	%rs78, [%rd1+14];
	st.global.u8 	[%rd2+22], %rs78;
	ld.global.u8 	%rs79, [%rd1+15];
	st.global.u8 	[%rd2+23], %rs79;
	ld.global.u8 	%rs80, [%rd1+16];
	st.global.u8 	[%rd2+24], %rs80;
	ld.global.u8 	%rs81, [%rd1+17];
	st.global.u8 	[%rd2+25], %rs81;
	ld.global.u8 	%rs82, [%rd1+18];
	st.global.u8 	[%rd2+26], %rs82;
	ld.global.u8 	%rs83, [%rd1+19];
	st.global.u8 	[%rd2+27], %rs83;
$L__BB6_44:
	ret;

}
	// .globl	profanity_score_range
.visible .entry profanity_score_range(
	.param .u64 .ptr .align 1 profanity_score_range_param_0,
	.param .u64 .ptr .align 1 profanity_score_range_param_1,
	.param .u64 .ptr .align 1 profanity_score_range_param_2,
	.param .u64 .ptr .align 1 profanity_score_range_param_3,
	.param .u8 profanity_score_range_param_4,
	.param .u32 profanity_score_range_param_5
)
{
	.reg .pred 	%p<122>;
	.reg .b16 	%rs<85>;
	.reg .b32 	%r<51>;
	.reg .b64 	%rd<13>;

	ld.param.u64 	%rd3, [profanity_score_range_param_0];
	ld.param.u64 	%rd4, [profanity_score_range_param_1];
	ld.param.u64 	%rd5, [profanity_score_range_param_2];
	ld.param.u64 	%rd6, [profanity_score_range_param_3];
	ld.param.u8 	%rs24, [profanity_score_range_param_4];
	ld.param.u32 	%r4, [profanity_score_range_param_5];
	mov.u32 	%r5, %ctaid.x;
	mov.u32 	%r6, %ntid.x;
	mov.u32 	%r7, %tid.x;
	mad.lo.s32 	%r1, %r5, %r6, %r7;
	setp.ge.u32 	%p1, %r1, %r4;
	@%p1 bra 	$L__BB7_46;
	cvta.to.global.u64 	%rd7, %rd5;
	cvta.to.global.u64 	%rd8, %rd3;
	mul.wide.u32 	%rd9, %r1, 32;
	add.s64 	%rd1, %rd8, %rd9;
	ld.global.u8 	%rs1, [%rd7];
	ld.global.u8 	%rs2, [%rd1];
	shr.u16 	%rs3, %rs2, 4;
	setp.lt.u16 	%p2, %rs3, %rs1;
	mov.b32 	%r50, 0;
	@%p2 bra 	$L__BB7_43;
	cvta.to.global.u64 	%rd10, %rd6;
	ld.global.u8 	%rs4, [%rd10];
	setp.gt.u16 	%p3, %rs3, %rs4;
	@%p3 bra 	$L__BB7_43;
	and.b16  	%rs25, %rs2, 15;
	setp.lt.u16 	%p4, %rs25, %rs1;
	setp.gt.u16 	%p5, %rs25, %rs4;
	or.pred  	%p6, %p4, %p5;
	mov.b32 	%r50, 1;
	@%p6 bra 	$L__BB7_43;
	ld.global.u8 	%rs5, [%rd1+1];
	shr.u16 	%rs26, %rs5, 4;
	setp.lt.u16 	%p7, %rs26, %rs1;
	setp.gt.u16 	%p8, %rs26, %rs4;
	or.pred  	%p9, %p7, %p8;
	mov.b32 	%r50, 2;
	@%p9 bra 	$L__BB7_43;
	and.b16  	%rs27, %rs5, 15;
	setp.lt.u16 	%p10, %rs27, %rs1;
	setp.gt.u16 	%p11, %rs27, %rs4;
	or.pred  	%p12, %p10, %p11;
	mov.b32 	%r50, 3;
	@%p12 bra 	$L__BB7_43;
	ld.global.u8 	%rs6, [%rd1+2];
	shr.u16 	%rs28, %rs6, 4;
	setp.lt.u16 	%p13, %rs28, %rs1;
	setp.gt.u16 	%p14, %rs28, %rs4;
	or.pred  	%p15, %p13, %p14;
	mov.b32 	%r50, 4;
	@%p15 bra 	$L__BB7_43;
	and.b16  	%rs29, %rs6, 15;
	setp.lt.u16 	%p16, %rs29, %rs1;
	setp.gt.u16 	%p17, %rs29, %rs4;
	or.pred  	%p18, %p16, %p17;
	mov.b32 	%r50, 5;
	@%p18 bra 	$L__BB7_43;
	ld.global.u8 	%rs7, [%rd1+3];
	shr.u16 	%rs30, %rs7, 4;
	setp.lt.u16 	%p19, %rs30, %rs1;
	setp.gt.u16 	%p20, %rs30, %rs4;
	or.pred  	%p21, %p19, %p20;
	mov.b32 	%r50, 6;
	@%p21 bra 	$L__BB7_43;
	and.b16  	%rs31, %rs7, 15;
	setp.lt.u16 	%p22, %rs31, %rs1;
	setp.gt.u16 	%p23, %rs31, %rs4;
	or.pred  	%p24, %p22, %p23;
	mov.b32 	%r50, 7;
	@%p24 bra 	$L__BB7_43;
	ld.global.u8 	%rs8, [%rd1+4];
	shr.u16 	%rs32, %rs8, 4;
	setp.lt.u16 	%p25, %rs32, %rs1;
	setp.gt.u16 	%p26, %rs32, %rs4;
	or.pred  	%p27, %p25, %p26;
	mov.b32 	%r50, 8;
	@%p27 bra 	$L__BB7_43;
	and.b16  	%rs33, %rs8, 15;
	setp.lt.u16 	%p28, %rs33, %rs1;
	setp.gt.u16 	%p29, %rs33, %rs4;
	or.pred  	%p30, %p28, %p29;
	mov.b32 	%r50, 9;
	@%p30 bra 	$L__BB7_43;
	ld.global.u8 	%rs9, [%rd1+5];
	shr.u16 	%rs34, %rs9, 4;
	setp.lt.u16 	%p31, %rs34, %rs1;
	setp.gt.u16 	%p32, %rs34, %rs4;
	or.pred  	%p33, %p31, %p32;
	mov.b32 	%r50, 10;
	@%p33 bra 	$L__BB7_43;
	and.b16  	%rs35, %rs9, 15;
	setp.lt.u16 	%p34, %rs35, %rs1;
	setp.gt.u16 	%p35, %rs35, %rs4;
	or.pred  	%p36, %p34, %p35;
	mov.b32 	%r50, 11;
	@%p36 bra 	$L__BB7_43;
	ld.global.u8 	%rs10, [%rd1+6];
	shr.u16 	%rs36, %rs10, 4;
	setp.lt.u16 	%p37, %rs36, %rs1;
	setp.gt.u16 	%p38, %rs36, %rs4;
	or.pred  	%p39, %p37, %p38;
	mov.b32 	%r50, 12;
	@%p39 bra 	$L__BB7_43;
	and.b16  	%rs37, %rs10, 15;
	setp.lt.u16 	%p40, %rs37, %rs1;
	setp.gt.u16 	%p41, %rs37, %rs4;
	or.pred  	%p42, %p40, %p41;
	mov.b32 	%r50, 13;
	@%p42 bra 	$L__BB7_43;
	ld.global.u8 	%rs11, [%rd1+7];
	shr.u16 	%rs38, %rs11, 4;
	setp.lt.u16 	%p43, %rs38, %rs1;
	setp.gt.u16 	%p44, %rs38, %rs4;
	or.pred  	%p45, %p43, %p44;
	mov.b32 	%r50, 14;
	@%p45 bra 	$L__BB7_43;
	and.b16  	%rs39, %rs11, 15;
	setp.lt.u16 	%p46, %rs39, %rs1;
	setp.gt.u16 	%p47, %rs39, %rs4;
	or.pred  	%p48, %p46, %p47;
	mov.b32 	%r50, 15;
	@%p48 bra 	$L__BB7_43;
	ld.global.u8 	%rs12, [%rd1+8];
	shr.u16 	%rs40, %rs12, 4;
	setp.lt.u16 	%p49, %rs40, %rs1;
	setp.gt.u16 	%p50, %rs40, %rs4;
	or.pred  	%p51, %p49, %p50;
	mov.b32 	%r50, 16;
	@%p51 bra 	$L__BB7_43;
	and.b16  	%rs41, %rs12, 15;
	setp.lt.u16 	%p52, %rs41, %rs1;
	setp.gt.u16 	%p53, %rs41, %rs4;
	or.pred  	%p54, %p52, %p53;
	mov.b32 	%r50, 17;
	@%p54 bra 	$L__BB7_43;
	ld.global.u8 	%rs13, [%rd1+9];
	shr.u16 	%rs42, %rs13, 4;
	setp.lt.u16 	%p55, %rs42, %rs1;
	setp.gt.u16 	%p56, %rs42, %rs4;
	or.pred  	%p57, %p55, %p56;
	mov.b32 	%r50, 18;
	@%p57 bra 	$L__BB7_43;
	and.b16  	%rs43, %rs13, 15;
	setp.lt.u16 	%p58, %rs43, %rs1;
	setp.gt.u16 	%p59, %rs43, %rs4;
	or.pred  	%p60, %p58, %p59;
	mov.b32 	%r50, 19;
	@%p60 bra 	$L__BB7_43;
	ld.global.u8 	%rs14, [%rd1+10];
	shr.u16 	%rs44, %rs14, 4;
	setp.lt.u16 	%p61, %rs44, %rs1;
	setp.gt.u16 	%p62, %rs44, %rs4;
	or.pred  	%p63, %p61, %p62;
	mov.b32 	%r50, 20;
	@%p63 bra 	$L__BB7_43;
	and.b16  	%rs45, %rs14, 15;
	setp.lt.u16 	%p64, %rs45, %rs1;
	setp.gt.u16 	%p65, %rs45, %rs4;
	or.pred  	%p66, %p64, %p65;
	mov.b32 	%r50, 21;
	@%p66 bra 	$L__BB7_43;
	ld.global.u8 	%rs15, [%rd1+11];
	shr.u16 	%rs46, %rs15, 4;
	setp.lt.u16 	%p67, %rs46, %rs1;
	setp.gt.u16 	%p68, %rs46, %rs4;
	or.pred  	%p69, %p67, %p68;
	mov.b32 	%r50, 22;
	@%p69 bra 	$L__BB7_43;
	and.b16  	%rs47, %rs15, 15;
	setp.lt.u16 	%p70, %rs47, %rs1;
	setp.gt.u16 	%p71, %rs47, %rs4;
	or.pred  	%p72, %p70, %p71;
	mov.b32 	%r50, 23;
	@%p72 bra 	$L__BB7_43;
	ld.global.u8 	%rs16, [%rd1+12];
	shr.u16 	%rs48, %rs16, 4;
	setp.lt.u16 	%p73, %rs48, %rs1;
	setp.gt.u16 	%p74, %rs48, %rs4;
	or.pred  	%p75, %p73, %p74;
	mov.b32 	%r50, 24;
	@%p75 bra 	$L__BB7_43;
	and.b16  	%rs49, %rs16, 15;
	setp.lt.u16 	%p76, %rs49, %rs1;
	setp.gt.u16 	%p77, %rs49, %rs4;
	or.pred  	%p78, %p76, %p77;
	mov.b32 	%r50, 25;
	@%p78 bra 	$L__BB7_43;
	ld.global.u8 	%rs17, [%rd1+13];
	shr.u16 	%rs50, %rs17, 4;
	setp.lt.u16 	%p79, %rs50, %rs1;
	setp.gt.u16 	%p80, %rs50, %rs4;
	or.pred  	%p81, %p79, %p80;
	mov.b32 	%r50, 26;
	@%p81 bra 	$L__BB7_43;
	and.b16  	%rs51, %rs17, 15;
	setp.lt.u16 	%p82, %rs51, %rs1;
	setp.gt.u16 	%p83, %rs51, %rs4;
	or.pred  	%p84, %p82, %p83;
	mov.b32 	%r50, 27;
	@%p84 bra 	$L__BB7_43;
	ld.global.u8 	%rs18, [%rd1+14];
	shr.u16 	%rs52, %rs18, 4;
	setp.lt.u16 	%p85, %rs52, %rs1;
	setp.gt.u16 	%p86, %rs52, %rs4;
	or.pred  	%p87, %p85, %p86;
	mov.b32 	%r50, 28;
	@%p87 bra 	$L__BB7_43;
	and.b16  	%rs53, %rs18, 15;
	setp.lt.u16 	%p88, %rs53, %rs1;
	setp.gt.u16 	%p89, %rs53, %rs4;
	or.pred  	%p90, %p88, %p89;
	mov.b32 	%r50, 29;
	@%p90 bra 	$L__BB7_43;
	ld.global.u8 	%rs19, [%rd1+15];
	shr.u16 	%rs54, %rs19, 4;
	setp.lt.u16 	%p91, %rs54, %rs1;
	setp.gt.u16 	%p92, %rs54, %rs4;
	or.pred  	%p93, %p91, %p92;
	mov.b32 	%r50, 30;
	@%p93 bra 	$L__BB7_43;
	and.b16  	%rs55, %rs19, 15;
	setp.lt.u16 	%p94, %rs55, %rs1;
	setp.gt.u16 	%p95, %rs55, %rs4;
	or.pred  	%p96, %p94, %p95;
	mov.b32 	%r50, 31;
	@%p96 bra 	$L__BB7_43;
	ld.global.u8 	%rs20, [%rd1+16];
	shr.u16 	%rs56, %rs20, 4;
	setp.lt.u16 	%p97, %rs56, %rs1;
	setp.gt.u16 	%p98, %rs56, %rs4;
	or.pred  	%p99, %p97, %p98;
	mov.b32 	%r50, 32;
	@%p99 bra 	$L__BB7_43;
	and.b16  	%rs57, %rs20, 15;
	setp.lt.u16 	%p100, %rs57, %rs1;
	setp.gt.u16 	%p101, %rs57, %rs4;
	or.pred  	%p102, %p100, %p101;
	mov.b32 	%r50, 33;
	@%p102 bra 	$L__BB7_43;
	ld.global.u8 	%rs21, [%rd1+17];
	shr.u16 	%rs58, %rs21, 4;
	setp.lt.u16 	%p103, %rs58, %rs1;
	setp.gt.u16 	%p104, %rs58, %rs4;
	or.pred  	%p105, %p103, %p104;
	mov.b32 	%r50, 34;
	@%p105 bra 	$L__BB7_43;
	and.b16  	%rs59, %rs21, 15;
	setp.lt.u16 	%p106, %rs59, %rs1;
	setp.gt.u16 	%p107, %rs59, %rs4;
	or.pred  	%p108, %p106, %p107;
	mov.b32 	%r50, 35;
	@%p108 bra 	$L__BB7_43;
	ld.global.u8 	%rs22, [%rd1+18];
	shr.u16 	%rs60, %rs22, 4;
	setp.lt.u16 	%p109, %rs60, %rs1;
	setp.gt.u16 	%p110, %rs60, %rs4;
	or.pred  	%p111, %p109, %p110;
	mov.b32 	%r50, 36;
	@%p111 bra 	$L__BB7_43;
	and.b16  	%rs61, %rs22, 15;
	setp.lt.u16 	%p112, %rs61, %rs1;
	setp.gt.u16 	%p113, %rs61, %rs4;
	or.pred  	%p114, %p112, %p113;
	mov.b32 	%r50, 37;
	@%p114 bra 	$L__BB7_43;
	ld.global.u8 	%rs62, [%rd1+19];
	shr.u16 	%rs63, %rs62, 4;
	and.b16  	%rs23, %rs62, 15;
	setp.lt.u16 	%p115, %rs63, %rs1;
	setp.gt.u16 	%p116, %rs63, %rs4;
	or.pred  	%p117, %p115, %p116;
	mov.b32 	%r50, 38;
	@%p117 bra 	$L__BB7_43;
	setp.lt.u16 	%p118, %rs23, %rs1;
	mov.b32 	%r50, 39;
	@%p118 bra 	$L__BB7_43;
	setp.gt.u16 	%p119, %rs23, %rs4;
	selp.b32 	%r50, 39, 40, %p119;
$L__BB7_43:
	cvt.u16.u32 	%rs64, %r50;
	setp.ge.u16 	%p120, %rs24, %rs64;
	@%p120 bra 	$L__BB7_46;
	cvta.to.global.u64 	%rd11, %rd4;
	mul.wide.u32 	%rd12, %r50, 28;
	add.s64 	%rd2, %rd11, %rd12;
	atom.global.add.u32 	%r49, [%rd2], 1;
	setp.ne.s32 	%p121, %r49, 0;
	@%p121 bra 	$L__BB7_46;
	st.global.u32 	[%rd2+4], %r1;
	ld.global.u8 	%rs65, [%rd1];
	st.global.u8 	[%rd2+8], %rs65;
	ld.global.u8 	%rs66, [%rd1+1];
	st.global.u8 	[%rd2+9], %rs66;
	ld.global.u8 	%rs67, [%rd1+2];
	st.global.u8 	[%rd2+10], %rs67;
	ld.global.u8 	%rs68, [%rd1+3];
	st.global.u8 	[%rd2+11], %rs68;
	ld.global.u8 	%rs69, [%rd1+4];
	st.global.u8 	[%rd2+12], %rs69;
	ld.global.u8 	%rs70, [%rd1+5];
	st.global.u8 	[%rd2+13], %rs70;
	ld.global.u8 	%rs71, [%rd1+6];
	st.global.u8 	[%rd2+14], %rs71;
	ld.global.u8 	%rs72, [%rd1+7];
	st.global.u8 	[%rd2+15], %rs72;
	ld.global.u8 	%rs73, [%rd1+8];
	st.global.u8 	[%rd2+16], %rs73;
	ld.global.u8 	%rs74, [%rd1+9];
	st.global.u8 	[%rd2+17], %rs74;
	ld.global.u8 	%rs75, [%rd1+10];
	st.global.u8 	[%rd2+18], %rs75;
	ld.global.u8 	%rs76, [%rd1+11];
	st.global.u8 	[%rd2+19], %rs76;
	ld.global.u8 	%rs77, [%rd1+12];
	st.global.u8 	[%rd2+20], %rs77;
	ld.global.u8 	%rs78, [%rd1+13];
	st.global.u8 	[%rd2+21], %rs78;
	ld.global.u8 	%rs79, [%rd1+14];
	st.global.u8 	[%rd2+22], %rs79;
	ld.global.u8 	%rs80, [%rd1+15];
	st.global.u8 	[%rd2+23], %rs80;
	ld.global.u8 	%rs81, [%rd1+16];
	st.global.u8 	[%rd2+24], %rs81;
	ld.global.u8 	%rs82, [%rd1+17];
	st.global.u8 	[%rd2+25], %rs82;
	ld.global.u8 	%rs83, [%rd1+18];
	st.global.u8 	[%rd2+26], %rs83;
	ld.global.u8 	%rs84, [%rd1+19];
	st.global.u8 	[%rd2+27], %rs84;
$L__BB7_46:
	ret;

}
	// .globl	profanity_score_zerobytes
.visible .entry profanity_score_zerobytes(
	.param .u64 .ptr .align 1 profanity_score_zerobytes_param_0,
	.param .u64 .ptr .align 1 profanity_score_zerobytes_param_1,
	.param .u64 .ptr .align 1 profanity_score_zerobytes_param_2,
	.param .u64 .ptr .align 1 profanity_score_zerobytes_param_3,
	.param .u8 profanity_score_zerobytes_param_4,
	.param .u32 profanity_score_zerobytes_param_5
)
{
	.reg .pred 	%p<24>;
	.reg .b16 	%rs<44>;
	.reg .b32 	%r<46>;
	.reg .b64 	%rd<9>;

	ld.param.u64 	%rd3, [profanity_score_zerobytes_param_0];
	ld.param.u64 	%rd4, [profanity_score_zerobytes_param_1];
	ld.param.u8 	%rs1, [profanity_score_zerobytes_param_4];
	ld.param.u32 	%r3, [profanity_score_zerobytes_param_5];
	mov.u32 	%r4, %ctaid.x;
	mov.u32 	%r5, %ntid.x;
	mov.u32 	%r6, %tid.x;
	mad.lo.s32 	%r1, %r4, %r5, %r6;
	setp.ge.u32 	%p1, %r1, %r3;
	@%p1 bra 	$L__BB8_4;
	cvta.to.global.u64 	%rd5, %rd3;
	mul.wide.u32 	%rd6, %r1, 32;
	add.s64 	%rd1, %rd5, %rd6;
	ld.global.u8 	%rs2, [%rd1];
	setp.eq.s16 	%p2, %rs2, 0;
	selp.u32 	%r7, 1, 0, %p2;
	ld.global.u8 	%rs3, [%rd1+1];
	setp.eq.s16 	%p3, %rs3, 0;
	selp.u32 	%r8, 1, 0, %p3;
	add.s32 	%r9, %r7, %r8;
	ld.global.u8 	%rs4, [%rd1+2];
	setp.eq.s16 	%p4, %rs4, 0;
	selp.u32 	%r10, 1, 0, %p4;
	add.s32 	%r11, %r9, %r10;
	ld.global.u8 	%rs5, [%rd1+3];
	setp.eq.s16 	%p5, %rs5, 0;
	selp.u32 	%r12, 1, 0, %p5;
	add.s32 	%r13, %r11, %r12;
	ld.global.u8 	%rs6, [%rd1+4];
	setp.eq.s16 	%p6, %rs6, 0;
	selp.u32 	%r14, 1, 0, %p6;
	add.s32 	%r15, %r13, %r14;
	ld.global.u8 	%rs7, [%rd1+5];
	setp.eq.s16 	%p7, %rs7, 0;
	selp.u32 	%r16, 1, 0, %p7;
	add.s32 	%r17, %r15, %r16;
	ld.global.u8 	%rs8, [%rd1+6];
	setp.eq.s16 	%p8, %rs8, 0;
	selp.u32 	%r18, 1, 0, %p8;
	add.s32 	%r19, %r17, %r18;
	ld.global.u8 	%rs9, [%rd1+7];
	setp.eq.s16 	%p9, %rs9, 0;
	selp.u32 	%r20, 1, 0, %p9;
	add.s32 	%r21, %r19, %r20;
	ld.global.u8 	%rs10, [%rd1+8];
	setp.eq.s16 	%p10, %rs10, 0;
	selp.u32 	%r22, 1, 0, %p10;
	add.s32 	%r23, %r21, %r22;
	ld.global.u8 	%rs11, [%rd1+9];
	setp.eq.s16 	%p11, %rs11, 0;
	selp.u32 	%r24, 1, 0, %p11;
	add.s32 	%r25, %r23, %r24;
	ld.global.u8 	%rs12, [%rd1+10];
	setp.eq.s16 	%p12, %rs12, 0;
	selp.u32 	%r26, 1, 0, %p12;
	add.s32 	%r27, %r25, %r26;
	ld.global.u8 	%rs13, [%rd1+11];
	setp.eq.s16 	%p13, %rs13, 0;
	selp.u32 	%r28, 1, 0, %p13;
	add.s32 	%r29, %r27, %r28;
	ld.global.u8 	%rs14, [%rd1+12];
	setp.eq.s16 	%p14, %rs14, 0;
	selp.u32 	%r30, 1, 0, %p14;
	add.s32 	%r31, %r29, %r30;
	ld.global.u8 	%rs15, [%rd1+13];
	setp.eq.s16 	%p15, %rs15, 0;
	selp.u32 	%r32, 1, 0, %p15;
	add.s32 	%r33, %r31, %r32;
	ld.global.u8 	%rs16, [%rd1+14];
	setp.eq.s16 	%p16, %rs16, 0;
	selp.u32 	%r34, 1, 0, %p16;
	add.s32 	%r35, %r33, %r34;
	ld.global.u8 	%rs17, [%rd1+15];
	setp.eq.s16 	%p17, %rs17, 0;
	selp.u32 	%r36, 1, 0, %p17;
	add.s32 	%r37, %r35, %r36;
	ld.global.u8 	%rs18, [%rd1+16];
	setp.eq.s16 	%p18, %rs18, 0;
	selp.u32 	%r38, 1, 0, %p18;
	add.s32 	%r39, %r37, %r38;
	ld.global.u8 	%rs19, [%rd1+17];
	setp.eq.s16 	%p19, %rs19, 0;
	selp.u32 	%r40, 1, 0, %p19;
	add.s32 	%r41, %r39, %r40;
	ld.global.u8 	%rs20, [%rd1+18];
	setp.eq.s16 	%p20, %rs20, 0;
	selp.u32 	%r42, 1, 0, %p20;
	add.s32 	%r43, %r41, %r42;
	ld.global.u8 	%rs21, [%rd1+19];
	setp.eq.s16 	%p21, %rs21, 0;
	selp.u32 	%r44, 1, 0, %p21;
	add.s32 	%r2, %r43, %r44;
	cvt.u16.u32 	%rs22, %r2;
	and.b16  	%rs23, %rs22, 255;
	setp.ge.u16 	%p22, %rs1, %rs23;
	@%p22 bra 	$L__BB8_4;
	cvta.to.global.u64 	%rd7, %rd4;
	mul.wide.u32 	%rd8, %r2, 28;
	add.s64 	%rd2, %rd7, %rd8;
	atom.global.add.u32 	%r45, [%rd2], 1;
	setp.ne.s32 	%p23, %r45, 0;
	@%p23 bra 	$L__BB8_4;
	st.global.u32 	[%rd2+4], %r1;
	ld.global.u8 	%rs24, [%rd1];
	st.global.u8 	[%rd2+8], %rs24;
	ld.global.u8 	%rs25, [%rd1+1];
	st.global.u8 	[%rd2+9], %rs25;
	ld.global.u8 	%rs26, [%rd1+2];
	st.global.u8 	[%rd2+10], %rs26;
	ld.global.u8 	%rs27, [%rd1+3];
	st.global.u8 	[%rd2+11], %rs27;
	ld.global.u8 	%rs28, [%rd1+4];
	st.global.u8 	[%rd2+12], %rs28;
	ld.global.u8 	%rs29, [%rd1+5];
	st.global.u8 	[%rd2+13], %rs29;
	ld.global.u8 	%rs30, [%rd1+6];
	st.global.u8 	[%rd2+14], %rs30;
	ld.global.u8 	%rs31, [%rd1+7];
	st.global.u8 	[%rd2+15], %rs31;
	ld.global.u8 	%rs32, [%rd1+8];
	st.global.u8 	[%rd2+16], %rs32;
	ld.global.u8 	%rs33, [%rd1+9];
	st.global.u8 	[%rd2+17], %rs33;
	ld.global.u8 	%rs34, [%rd1+10];
	st.global.u8 	[%rd2+18], %rs34;
	ld.global.u8 	%rs35, [%rd1+11];
	st.global.u8 	[%rd2+19], %rs35;
	ld.global.u8 	%rs36, [%rd1+12];
	st.global.u8 	[%rd2+20], %rs36;
	ld.global.u8 	%rs37, [%rd1+13];
	st.global.u8 	[%rd2+21], %rs37;
	ld.global.u8 	%rs38, [%rd1+14];
	st.global.u8 	[%rd2+22], %rs38;
	ld.global.u8 	%rs39, [%rd1+15];
	st.global.u8 	[%rd2+23], %rs39;
	ld.global.u8 	%rs40, [%rd1+16];
	st.global.u8 	[%rd2+24], %rs40;
	ld.global.u8 	%rs41, [%rd1+17];
	st.global.u8 	[%rd2+25], %rs41;
	ld.global.u8 	%rs42, [%rd1+18];
	st.global.u8 	[%rd2+26], %rs42;
	ld.global.u8 	%rs43, [%rd1+19];
	st.global.u8 	[%rd2+27], %rs43;
$L__BB8_4:
	ret;

}
	// .globl	profanity_score_leadingrange
.visible .entry profanity_score_leadingrange(
	.param .u64 .ptr .align 1 profanity_score_leadingrange_param_0,
	.param .u64 .ptr .align 1 profanity_score_leadingrange_param_1,
	.param .u64 .ptr .align 1 profanity_score_leadingrange_param_2,
	.param .u64 .ptr .align 1 profanity_score_leadingrange_param_3,
	.param .u8 profanity_score_leadingrange_param_4,
	.param .u32 profanity_score_leadingrange_param_5
)
{
	.reg .pred 	%p<122>;
	.reg .b16 	%rs<85>;
	.reg .b32 	%r<51>;
	.reg .b64 	%rd<13>;

	ld.param.u64 	%rd3, [profanity_score_leadingrange_param_0];
	ld.param.u64 	%rd4, [profanity_score_leadingrange_param_1];
	ld.param.u64 	%rd5, [profanity_score_leadingrange_param_2];
	ld.param.u64 	%rd6, [profanity_score_leadingrange_param_3];
	ld.param.u8 	%rs24, [profanity_score_leadingrange_param_4];
	ld.param.u32 	%r4, [profanity_score_leadingrange_param_5];
	mov.u32 	%r5, %ctaid.x;
	mov.u32 	%r6, %ntid.x;
	mov.u32 	%r7, %tid.x;
	mad.lo.s32 	%r1, %r5, %r6, %r7;
	setp.ge.u32 	%p1, %r1, %r4;
	@%p1 bra 	$L__BB9_46;
	cvta.to.global.u64 	%rd7, %rd5;
	cvta.to.global.u64 	%rd8, %rd3;
	mul.wide.u32 	%rd9, %r1, 32;
	add.s64 	%rd1, %rd8, %rd9;
	ld.global.u8 	%rs1, [%rd7];
	ld.global.u8 	%rs2, [%rd1];
	shr.u16 	%rs3, %rs2, 4;
	setp.lt.u16 	%p2, %rs3, %rs1;
	mov.b32 	%r50, 0;
	@%p2 bra 	$L__BB9_43;
	cvta.to.global.u64 	%rd10, %rd6;
	ld.global.u8 	%rs4, [%rd10];
	setp.gt.u16 	%p3, %rs3, %rs4;
	@%p3 bra 	$L__BB9_43;
	and.b16  	%rs25, %rs2, 15;
	setp.lt.u16 	%p4, %rs25, %rs1;
	setp.gt.u16 	%p5, %rs25, %rs4;
	or.pred  	%p6, %p4, %p5;
	mov.b32 	%r50, 1;
	@%p6 bra 	$L__BB9_43;
	ld.global.u8 	%rs5, [%rd1+1];
	shr.u16 	%rs26, %rs5, 4;
	setp.lt.u16 	%p7, %rs26, %rs1;
	setp.gt.u16 	%p8, %rs26, %rs4;
	or.pred  	%p9, %p7, %p8;
	mov.b32 	%r50, 2;
	@%p9 bra 	$L__BB9_43;
	and.b16  	%rs27, %rs5, 15;
	setp.lt.u16 	%p10, %rs27, %rs1;
	setp.gt.u16 	%p11, %rs27, %rs4;
	or.pred  	%p12, %p10, %p11;
	mov.b32 	%r50, 3;
	@%p12 bra 	$L__BB9_43;
	ld.global.u8 	%rs6, [%rd1+2];
	shr.u16 	%rs28, %rs6, 4;
	setp.lt.u16 	%p13, %rs28, %rs1;
	setp.gt.u16 	%p14, %rs28, %rs4;
	or.pred  	%p15, %p13, %p14;
	mov.b32 	%r50, 4;
	@%p15 bra 	$L__BB9_43;
	and.b16  	%rs29, %rs6, 15;
	setp.lt.u16 	%p16, %rs29, %rs1;
	setp.gt.u16 	%p17, %rs29, %rs4;
	or.pred  	%p18, %p16, %p17;
	mov.b32 	%r50, 5;
	@%p18 bra 	$L__BB9_43;
	ld.global.u8 	%rs7, [%rd1+3];
	shr.u16 	%rs30, %rs7, 4;
	setp.lt.u16 	%p19, %rs30, %rs1;
	setp.gt.u16 	%p20, %rs30, %rs4;
	or.pred  	%p21, %p19, %p20;
	mov.b32 	%r50, 6;
	@%p21 bra 	$L__BB9_43;
	and.b16  	%rs31, %rs7, 15;
	setp.lt.u16 	%p22, %rs31, %rs1;
	setp.gt.u16 	%p23, %rs31, %rs4;
	or.pred  	%p24, %p22, %p23;
	mov.b32 	%r50, 7;
	@%p24 bra 	$L__BB9_43;
	ld.global.u8 	%rs8, [%rd1+4];
	shr.u16 	%rs32, %rs8, 4;
	setp.lt.u16 	%p25, %rs32, %rs1;
	setp.gt.u16 	%p26, %rs32, %rs4;
	or.pred  	%p27, %p25, %p26;
	mov.b32 	%r50, 8;
	@%p27 bra 	$L__BB9_43;
	and.b16  	%rs33, %rs8, 15;
	setp.lt.u16 	%p28, %rs33, %rs1;
	setp.gt.u16 	%p29, %rs33, %rs4;
	or.pred  	%p30, %p28, %p29;
	mov.b32 	%r50, 9;
	@%p30 bra 	$L__BB9_43;
	ld.global.u8 	%rs9, [%rd1+5];
	shr.u16 	%rs34, %rs9, 4;
	setp.lt.u16 	%p31, %rs34, %rs1;
	setp.gt.u16 	%p32, %rs34, %rs4;
	or.pred  	%p33, %p31, %p32;
	mov.b32 	%r50, 10;
	@%p33 bra 	$L__BB9_43;
	and.b16  	%rs35, %rs9, 15;
	setp.lt.u16 	%p34, %rs35, %rs1;
	setp.gt.u16 	%p35, %rs35, %rs4;
	or.pred  	%p36, %p34, %p35;
	mov.b32 	%r50, 11;
	@%p36 bra 	$L__BB9_43;
	ld.global.u8 	%rs10, [%rd1+6];
	shr.u16 	%rs36, %rs10, 4;
	setp.lt.u16 	%p37, %rs36, %rs1;
	setp.gt.u16 	%p38, %rs36, %rs4;
	or.pred  	%p39, %p37, %p38;
	mov.b32 	%r50, 12;
	@%p39 bra 	$L__BB9_43;
	and.b16  	%rs37, %rs10, 15;
	setp.lt.u16 	%p40, %rs37, %rs1;
	setp.gt.u16 	%p41, %rs37, %rs4;
	or.pred  	%p42, %p40, %p41;
	mov.b32 	%r50, 13;
	@%p42 bra 	$L__BB9_43;
	ld.global.u8 	%rs11, [%rd1+7];
	shr.u16 	%rs38, %rs11, 4;
	setp.lt.u16 	%p43, %rs38, %rs1;
	setp.gt.u16 	%p44, %rs38, %rs4;
	or.pred  	%p45, %p43, %p44;
	mov.b32 	%r50, 14;
	@%p45 bra 	$L__BB9_43;
	and.b16  	%rs39, %rs11, 15;
	setp.lt.u16 	%p46, %rs39, %rs1;
	setp.gt.u16 	%p47, %rs39, %rs4;
	or.pred  	%p48, %p46, %p47;
	mov.b32 	%r50, 15;
	@%p48 bra 	$L__BB9_43;
	ld.global.u8 	%rs12, [%rd1+8];
	shr.u16 	%rs40, %rs12, 4;
	setp.lt.u16 	%p49, %rs40, %rs1;
	setp.gt.u16 	%p50, %rs40, %rs4;
	or.pred  	%p51, %p49, %p50;
	mov.b32 	%r50, 16;
	@%p51 bra 	$L__BB9_43;
	and.b16  	%rs41, %rs12, 15;
	setp.lt.u16 	%p52, %rs41, %rs1;
	setp.gt.u16 	%p53, %rs41, %rs4;
	or.pred  	%p54, %p52, %p53;
	mov.b32 	%r50, 17;
	@%p54 bra 	$L__BB9_43;
	ld.global.u8 	%rs13, [%rd1+9];
	shr.u16 	%rs42, %rs13, 4;
	setp.lt.u16 	%p55, %rs42, %rs1;
	setp.gt.u16 	%p56, %rs42, %rs4;
	or.pred  	%p57, %p55, %p56;
	mov.b32 	%r50, 18;
	@%p57 bra 	$L__BB9_43;
	and.b16  	%rs43, %rs13, 15;
	setp.lt.u16 	%p58, %rs43, %rs1;
	setp.gt.u16 	%p59, %rs43, %rs4;
	or.pred  	%p60, %p58, %p59;
	mov.b32 	%r50, 19;
	@%p60 bra 	$L__BB9_43;
	ld.global.u8 	%rs14, [%rd1+10];
	shr.u16 	%rs44, %rs14, 4;
	setp.lt.u16 	%p61, %rs44, %rs1;
	setp.gt.u16 	%p62, %rs44, %rs4;
	or.pred  	%p63, %p61, %p62;
	mov.b32 	%r50, 20;
	@%p63 bra 	$L__BB9_43;
	and.b16  	%rs45, %rs14, 15;
	setp.lt.u16 	%p64, %rs45, %rs1;
	setp.gt.u16 	%p65, %rs45, %rs4;
	or.pred  	%p66, %p64, %p65;
	mov.b32 	%r50, 21;
	@%p66 bra 	$L__BB9_43;
	ld.global.u8 	%rs15, [%rd1+11];
	shr.u16 	%rs46, %rs15, 4;
	setp.lt.u16 	%p67, %rs46, %rs1;
	setp.gt.u16 	%p68, %rs46, %rs4;
	or.pred  	%p69, %p67, %p68;
	mov.b32 	%r50, 22;
	@%p69 bra 	$L__BB9_43;
	and.b16  	%rs47, %rs15, 15;
	setp.lt.u16 	%p70, %rs47, %rs1;
	setp.gt.u16 	%p71, %rs47, %rs4;
	or.pred  	%p72, %p70, %p71;
	mov.b32 	%r50, 23;
	@%p72 bra 	$L__BB9_43;
	ld.global.u8 	%rs16, [%rd1+12];
	shr.u16 	%rs48, %rs16, 4;
	setp.lt.u16 	%p73, %rs48, %rs1;
	setp.gt.u16 	%p74, %rs48, %rs4;
	or.pred  	%p75, %p73, %p74;
	mov.b32 	%r50, 24;
	@%p75 bra 	$L__BB9_43;
	and.b16  	%rs49, %rs16, 15;
	setp.lt.u16 	%p76, %rs49, %rs1;
	setp.gt.u16 	%p77, %rs49, %rs4;
	or.pred  	%p78, %p76, %p77;
	mov.b32 	%r50, 25;
	@%p78 bra 	$L__BB9_43;
	ld.global.u8 	%rs17, [%rd1+13];
	shr.u16 	%rs50, %rs17, 4;
	setp.lt.u16 	%p79, %rs50, %rs1;
	setp.gt.u16 	%p80, %rs50, %rs4;
	or.pred  	%p81, %p79, %p80;
	mov.b32 	%r50, 26;
	@%p81 bra 	$L__BB9_43;
	and.b16  	%rs51, %rs17, 15;
	setp.lt.u16 	%p82, %rs51, %rs1;
	setp.gt.u16 	%p83, %rs51, %rs4;
	or.pred  	%p84, %p82, %p83;
	mov.b32 	%r50, 27;
	@%p84 bra 	$L__BB9_43;
	ld.global.u8 	%rs18, [%rd1+14];
	shr.u16 	%rs52, %rs18, 4;
	setp.lt.u16 	%p85, %rs52, %rs1;
	setp.gt.u16 	%p86, %rs52, %rs4;
	or.pred  	%p87, %p85, %p86;
	mov.b32 	%r50, 28;
	@%p87 bra 	$L__BB9_43;
	and.b16  	%rs53, %rs18, 15;
	setp.lt.u16 	%p88, %rs53, %rs1;
	setp.gt.u16 	%p89, %rs53, %rs4;
	or.pred  	%p90, %p88, %p89;
	mov.b32 	%r50, 29;
	@%p90 bra 	$L__BB9_43;
	ld.global.u8 	%rs19, [%rd1+15];
	shr.u16 	%rs54, %rs19, 4;
	setp.lt.u16 	%p91, %rs54, %rs1;
	setp.gt.u16 	%p92, %rs54, %rs4;
	or.pred  	%p93, %p91, %p92;
	mov.b32 	%r50, 30;
	@%p93 bra 	$L__BB9_43;
	and.b16  	%rs55, %rs19, 15;
	setp.lt.u16 	%p94, %rs55, %rs1;
	setp.gt.u16 	%p95, %rs55, %rs4;
	or.pred  	%p96, %p94, %p95;
	mov.b32 	%r50, 31;
	@%p96 bra 	$L__BB9_43;
	ld.global.u8 	%rs20, [%rd1+16];
	shr.u16 	%rs56, %rs20, 4;
	setp.lt.u16 	%p97, %rs56, %rs1;
	setp.gt.u16 	%p98, %rs56, %rs4;
	or.pred  	%p99, %p97, %p98;
	mov.b32 	%r50, 32;
	@%p99 bra 	$L__BB9_43;
	and.b16  	%rs57, %rs20, 15;
	setp.lt.u16 	%p100, %rs57, %rs1;
	setp.gt.u16 	%p101, %rs57, %rs4;
	or.pred  	%p102, %p100, %p101;
	mov.b32 	%r50, 33;
	@%p102 bra 	$L__BB9_43;
	ld.global.u8 	%rs21, [%rd1+17];
	shr.u16 	%rs58, %rs21, 4;
	setp.lt.u16 	%p103, %rs58, %rs1;
	setp.gt.u16 	%p104, %rs58, %rs4;
	or.pred  	%p105, %p103, %p104;
	mov.b32 	%r50, 34;
	@%p105 bra 	$L__BB9_43;
	and.b16  	%rs59, %rs21, 15;
	setp.lt.u16 	%p106, %rs59, %rs1;
	setp.gt.u16 	%p107, %rs59, %rs4;
	or.pred  	%p108, %p106, %p107;
	mov.b32 	%r50, 35;
	@%p108 bra 	$L__BB9_43;
	ld.global.u8 	%rs22, [%rd1+18];
	shr.u16 	%rs60, %rs22, 4;
	setp.lt.u16 	%p109, %rs60, %rs1;
	setp.gt.u16 	%p110, %rs60, %rs4;
	or.pred  	%p111, %p109, %p110;
	mov.b32 	%r50, 36;
	@%p111 bra 	$L__BB9_43;
	and.b16  	%rs61, %rs22, 15;
	setp.lt.u16 	%p112, %rs61, %rs1;
	setp.gt.u16 	%p113, %rs61, %rs4;
	or.pred  	%p114, %p112, %p113;
	mov.b32 	%r50, 37;
	@%p114 bra 	$L__BB9_43;
	ld.global.u8 	%rs62, [%rd1+19];
	shr.u16 	%rs63, %rs62, 4;
	and.b16  	%rs23, %rs62, 15;
	setp.lt.u16 	%p115, %rs63, %rs1;
	setp.gt.u16 	%p116, %rs63, %rs4;
	or.pred  	%p117, %p115, %p116;
	mov.b32 	%r50, 38;
	@%p117 bra 	$L__BB9_43;
	setp.lt.u16 	%p118, %rs23, %rs1;
	mov.b32 	%r50, 39;
	@%p118 bra 	$L__BB9_43;
	setp.gt.u16 	%p119, %rs23, %rs4;
	selp.b32 	%r50, 39, 40, %p119;
$L__BB9_43:
	cvt.u16.u32 	%rs64, %r50;
	setp.ge.u16 	%p120, %rs24, %rs64;
	@%p120 bra 	$L__BB9_46;
	cvta.to.global.u64 	%rd11, %rd4;
	mul.wide.u32 	%rd12, %r50, 28;
	add.s64 	%rd2, %rd11, %rd12;
	atom.global.add.u32 	%r49, [%rd2], 1;
	setp.ne.s32 	%p121, %r49, 0;
	@%p121 bra 	$L__BB9_46;
	st.global.u32 	[%rd2+4], %r1;
	ld.global.u8 	%rs65, [%rd1];
	st.global.u8 	[%rd2+8], %rs65;
	ld.global.u8 	%rs66, [%rd1+1];
	st.global.u8 	[%rd2+9], %rs66;
	ld.global.u8 	%rs67, [%rd1+2];
	st.global.u8 	[%rd2+10], %rs67;
	ld.global.u8 	%rs68, [%rd1+3];
	st.global.u8 	[%rd2+11], %rs68;
	ld.global.u8 	%rs69, [%rd1+4];
	st.global.u8 	[%rd2+12], %rs69;
	ld.global.u8 	%rs70, [%rd1+5];
	st.global.u8 	[%rd2+13], %rs70;
	ld.global.u8 	%rs71, [%rd1+6];
	st.global.u8 	[%rd2+14], %rs71;
	ld.global.u8 	%rs72, [%rd1+7];
	st.global.u8 	[%rd2+15], %rs72;
	ld.global.u8 	%rs73, [%rd1+8];
	st.global.u8 	[%rd2+16], %rs73;
	ld.global.u8 	%rs74, [%rd1+9];
	st.global.u8 	[%rd2+17], %rs74;
	ld.global.u8 	%rs75, [%rd1+10];
	st.global.u8 	[%rd2+18], %rs75;
	ld.global.u8 	%rs76, [%rd1+11];
	st.global.u8 	[%rd2+19], %rs76;
	ld.global.u8 	%rs77, [%rd1+12];
	st.global.u8 	[%rd2+20], %rs77;
	ld.global.u8 	%rs78, [%rd1+13];
	st.global.u8 	[%rd2+21], %rs78;
	ld.global.u8 	%rs79, [%rd1+14];
	st.global.u8 	[%rd2+22], %rs79;
	ld.global.u8 	%rs80, [%rd1+15];
	st.global.u8 	[%rd2+23], %rs80;
	ld.global.u8 	%rs81, [%rd1+16];
	st.global.u8 	[%rd2+24], %rs81;
	ld.global.u8 	%rs82, [%rd1+17];
	st.global.u8 	[%rd2+25], %rs82;
	ld.global.u8 	%rs83, [%rd1+18];
	st.global.u8 	[%rd2+26], %rs83;
	ld.global.u8 	%rs84, [%rd1+19];
	st.global.u8 	[%rd2+27], %rs84;
$L__BB9_46:
	ret;

}
	// .globl	profanity_score_mirror
.visible .entry profanity_score_mirror(
	.param .u64 .ptr .align 1 profanity_score_mirror_param_0,
	.param .u64 .ptr .align 1 profanity_score_mirror_param_1,
	.param .u64 .ptr .align 1 profanity_score_mirror_param_2,
	.param .u64 .ptr .align 1 profanity_score_mirror_param_3,
	.param .u8 profanity_score_mirror_param_4,
	.param .u32 profanity_score_mirror_param_5
)
{
	.reg .pred 	%p<24>;
	.reg .b16 	%rs<83>;
	.reg .b32 	%r<29>;
	.reg .b64 	%rd<9>;

	ld.param.u64 	%rd3, [profanity_score_mirror_param_0];
	ld.param.u64 	%rd4, [profanity_score_mirror_param_1];
	ld.param.u8 	%rs21, [profanity_score_mirror_param_4];
	ld.param.u32 	%r4, [profanity_score_mirror_param_5];
	mov.u32 	%r5, %ctaid.x;
	mov.u32 	%r6, %ntid.x;
	mov.u32 	%r7, %tid.x;
	mad.lo.s32 	%r1, %r5, %r6, %r7;
	setp.ge.u32 	%p1, %r1, %r4;
	@%p1 bra 	$L__BB10_24;
	cvta.to.global.u64 	%rd5, %rd3;
	mul.wide.u32 	%rd6, %r1, 32;
	add.s64 	%rd1, %rd5, %rd6;
	ld.global.u8 	%rs1, [%rd1+9];
	and.b16  	%rs22, %rs1, 15;
	ld.global.u8 	%rs2, [%rd1+10];
	shr.u16 	%rs23, %rs2, 4;
	setp.ne.s16 	%p2, %rs22, %rs23;
	mov.b32 	%r28, 0;
	@%p2 bra 	$L__BB10_21;
	and.b16  	%rs24, %rs2, 15;
	shr.u16 	%rs25, %rs1, 4;
	setp.ne.s16 	%p3, %rs25, %rs24;
	mov.b32 	%r28, 1;
	@%p3 bra 	$L__BB10_21;
	ld.global.u8 	%rs3, [%rd1+8];
	and.b16  	%rs26, %rs3, 15;
	ld.global.u8 	%rs4, [%rd1+11];
	shr.u16 	%rs27, %rs4, 4;
	setp.ne.s16 	%p4, %rs26, %rs27;
	mov.b32 	%r28, 2;
	@%p4 bra 	$L__BB10_21;
	and.b16  	%rs28, %rs4, 15;
	shr.u16 	%rs29, %rs3, 4;
	setp.ne.s16 	%p5, %rs29, %rs28;
	mov.b32 	%r28, 3;
	@%p5 bra 	$L__BB10_21;
	ld.global.u8 	%rs5, [%rd1+7];
	and.b16  	%rs30, %rs5, 15;
	ld.global.u8 	%rs6, [%rd1+12];
	shr.u16 	%rs31, %rs6, 4;
	setp.ne.s16 	%p6, %rs30, %rs31;
	mov.b32 	%r28, 4;
	@%p6 bra 	$L__BB10_21;
	and.b16  	%rs32, %rs6, 15;
	shr.u16 	%rs33, %rs5, 4;
	setp.ne.s16 	%p7, %rs33, %rs32;
	mov.b32 	%r28, 5;
	@%p7 bra 	$L__BB10_21;
	ld.global.u8 	%rs7, [%rd1+6];
	and.b16  	%rs34, %rs7, 15;
	ld.global.u8 	%rs8, [%rd1+13];
	shr.u16 	%rs35, %rs8, 4;
	setp.ne.s16 	%p8, %rs34, %rs35;
	mov.b32 	%r28, 6;
	@%p8 bra 	$L__BB10_21;
	and.b16  	%rs36, %rs8, 15;
	shr.u16 	%rs37, %rs7, 4;
	setp.ne.s16 	%p9, %rs37, %rs36;
	mov.b32 	%r28, 7;
	@%p9 bra 	$L__BB10_21;
	ld.global.u8 	%rs9, [%rd1+5];
	and.b16  	%rs38, %rs9, 15;
	ld.global.u8 	%rs10, [%rd1+14];
	shr.u16 	%rs39, %rs10, 4;
	setp.ne.s16 	%p10, %rs38, %rs39;
	mov.b32 	%r28, 8;
	@%p10 bra 	$L__BB10_21;
	and.b16  	%rs40, %rs10, 15;
	shr.u16 	%rs41, %rs9, 4;
	setp.ne.s16 	%p11, %rs41, %rs40;
	mov.b32 	%r28, 9;
	@%p11 bra 	$L__BB10_21;
	ld.global.u8 	%rs11, [%rd1+4];
	and.b16  	%rs42, %rs11, 15;
	ld.global.u8 	%rs12, [%rd1+15];
	shr.u16 	%rs43, %rs12, 4;
	setp.ne.s16 	%p12, %rs42, %rs43;
	mov.b32 	%r28, 10;
	@%p12 bra 	$L__BB10_21;
	and.b16  	%rs44, %rs12, 15;
	shr.u16 	%rs45, %rs11, 4;
	setp.ne.s16 	%p13, %rs45, %rs44;
	mov.b32 	%r28, 11;
	@%p13 bra 	$L__BB10_21;
	ld.global.u8 	%rs13, [%rd1+3];
	and.b16  	%rs46, %rs13, 15;
	ld.global.u8 	%rs14, [%rd1+16];
	shr.u16 	%rs47, %rs14, 4;
	setp.ne.s16 	%p14, %rs46, %rs47;
	mov.b32 	%r28, 12;
	@%p14 bra 	$L__BB10_21;
	and.b16  	%rs48, %rs14, 15;
	shr.u16 	%rs49, %rs13, 4;
	setp.ne.s16 	%p15, %rs49, %rs48;
	mov.b32 	%r28, 13;
	@%p15 bra 	$L__BB10_21;
	ld.global.u8 	%rs15, [%rd1+2];
	and.b16  	%rs50, %rs15, 15;
	ld.global.u8 	%rs16, [%rd1+17];
	shr.u16 	%rs51, %rs16, 4;
	setp.ne.s16 	%p16, %rs50, %rs51;
	mov.b32 	%r28, 14;
	@%p16 bra 	$L__BB10_21;
	and.b16  	%rs52, %rs16, 15;
	shr.u16 	%rs53, %rs15, 4;
	setp.ne.s16 	%p17, %rs53, %rs52;
	mov.b32 	%r28, 15;
	@%p17 bra 	$L__BB10_21;
	ld.global.u8 	%rs17, [%rd1+1];
	and.b16  	%rs54, %rs17, 15;
	ld.global.u8 	%rs18, [%rd1+18];
	shr.u16 	%rs55, %rs18, 4;
	setp.ne.s16 	%p18, %rs54, %rs55;
	mov.b32 	%r28, 16;
	@%p18 bra 	$L__BB10_21;
	and.b16  	%rs56, %rs18, 15;
	shr.u16 	%rs57, %rs17, 4;
	setp.ne.s16 	%p19, %rs57, %rs56;
	mov.b32 	%r28, 17;
	@%p19 bra 	$L__BB10_21;
	ld.global.u8 	%rs19, [%rd1];
	and.b16  	%rs58, %rs19, 15;
	ld.global.u8 	%rs20, [%rd1+19];
	shr.u16 	%rs59, %rs20, 4;
	setp.ne.s16 	%p20, %rs58, %rs59;
	mov.b32 	%r28, 18;
	@%p20 bra 	$L__BB10_21;
	and.b16  	%rs60, %rs20, 15;
	shr.u16 	%rs61, %rs19, 4;
	setp.eq.s16 	%p21, %rs61, %rs60;
	selp.b32 	%r28, 20, 19, %p21;
$L__BB10_21:
	cvt.u16.u32 	%rs62, %r28;
	setp.ge.u16 	%p22, %rs21, %rs62;
	@%p22 bra 	$L__BB10_24;
	cvta.to.global.u64 	%rd7, %rd4;
	mul.wide.u32 	%rd8, %r28, 28;
	add.s64 	%rd2, %rd7, %rd8;
	atom.global.add.u32 	%r27, [%rd2], 1;
	setp.ne.s32 	%p23, %r27, 0;
	@%p23 bra 	$L__BB10_24;
	st.global.u32 	[%rd2+4], %r1;
	ld.global.u8 	%rs63, [%rd1];
	st.global.u8 	[%rd2+8], %rs63;
	ld.global.u8 	%rs64, [%rd1+1];
	st.global.u8 	[%rd2+9], %rs64;
	ld.global.u8 	%rs65, [%rd1+2];
	st.global.u8 	[%rd2+10], %rs65;
	ld.global.u8 	%rs66, [%rd1+3];
	st.global.u8 	[%rd2+11], %rs66;
	ld.global.u8 	%rs67, [%rd1+4];
	st.global.u8 	[%rd2+12], %rs67;
	ld.global.u8 	%rs68, [%rd1+5];
	st.global.u8 	[%rd2+13], %rs68;
	ld.global.u8 	%rs69, [%rd1+6];
	st.global.u8 	[%rd2+14], %rs69;
	ld.global.u8 	%rs70, [%rd1+7];
	st.global.u8 	[%rd2+15], %rs70;
	ld.global.u8 	%rs71, [%rd1+8];
	st.global.u8 	[%rd2+16], %rs71;
	ld.global.u8 	%rs72, [%rd1+9];
	st.global.u8 	[%rd2+17], %rs72;
	ld.global.u8 	%rs73, [%rd1+10];
	st.global.u8 	[%rd2+18], %rs73;
	ld.global.u8 	%rs74, [%rd1+11];
	st.global.u8 	[%rd2+19], %rs74;
	ld.global.u8 	%rs75, [%rd1+12];
	st.global.u8 	[%rd2+20], %rs75;
	ld.global.u8 	%rs76, [%rd1+13];
	st.global.u8 	[%rd2+21], %rs76;
	ld.global.u8 	%rs77, [%rd1+14];
	st.global.u8 	[%rd2+22], %rs77;
	ld.global.u8 	%rs78, [%rd1+15];
	st.global.u8 	[%rd2+23], %rs78;
	ld.global.u8 	%rs79, [%rd1+16];
	st.global.u8 	[%rd2+24], %rs79;
	ld.global.u8 	%rs80, [%rd1+17];
	st.global.u8 	[%rd2+25], %rs80;
	ld.global.u8 	%rs81, [%rd1+18];
	st.global.u8 	[%rd2+26], %rs81;
	ld.global.u8 	%rs82, [%rd1+19];
	st.global.u8 	[%rd2+27], %rs82;
$L__BB10_24:
	ret;

}
	// .globl	profanity_score_doubles
.visible .entry profanity_score_doubles(
	.param .u64 .ptr .align 1 profanity_score_doubles_param_0,
	.param .u64 .ptr .align 1 profanity_score_doubles_param_1,
	.param .u64 .ptr .align 1 profanity_score_doubles_param_2,
	.param .u64 .ptr .align 1 profanity_score_doubles_param_3,
	.param .u8 profanity_score_doubles_param_4,
	.param .u32 profanity_score_doubles_param_5
)
{
	.reg .pred 	%p<24>;
	.reg .b16 	%rs<83>;
	.reg .b32 	%r<29>;
	.reg .b64 	%rd<9>;

	ld.param.u64 	%rd3, [profanity_score_doubles_param_0];
	ld.param.u64 	%rd4, [profanity_score_doubles_param_1];
	ld.param.u8 	%rs1, [profanity_score_doubles_param_4];
	ld.param.u32 	%r4, [profanity_score_doubles_param_5];
	mov.u32 	%r5, %ctaid.x;
	mov.u32 	%r6, %ntid.x;
	mov.u32 	%r7, %tid.x;
	mad.lo.s32 	%r1, %r5, %r6, %r7;
	setp.ge.u32 	%p1, %r1, %r4;
	@%p1 bra 	$L__BB11_24;
	cvta.to.global.u64 	%rd5, %rd3;
	mul.wide.u32 	%rd6, %r1, 32;
	add.s64 	%rd1, %rd5, %rd6;
	ld.global.u8 	%rs2, [%rd1];
	shr.u16 	%rs3, %rs2, 4;
	and.b16  	%rs4, %rs2, 15;
	setp.ne.s16 	%p2, %rs3, %rs4;
	mov.b32 	%r28, 0;
	@%p2 bra 	$L__BB11_21;
	ld.global.u8 	%rs5, [%rd1+1];
	shr.u16 	%rs6, %rs5, 4;
	and.b16  	%rs7, %rs5, 15;
	setp.ne.s16 	%p3, %rs6, %rs7;
	mov.b32 	%r28, 1;
	@%p3 bra 	$L__BB11_21;
	ld.global.u8 	%rs8, [%rd1+2];
	shr.u16 	%rs9, %rs8, 4;
	and.b16  	%rs10, %rs8, 15;
	setp.ne.s16 	%p4, %rs9, %rs10;
	mov.b32 	%r28, 2;
	@%p4 bra 	$L__BB11_21;
	ld.global.u8 	%rs11, [%rd1+3];
	shr.u16 	%rs12, %rs11, 4;
	and.b16  	%rs13, %rs11, 15;
	setp.ne.s16 	%p5, %rs12, %rs13;
	mov.b32 	%r28, 3;
	@%p5 bra 	$L__BB11_21;
	ld.global.u8 	%rs14, [%rd1+4];
	shr.u16 	%rs15, %rs14, 4;
	and.b16  	%rs16, %rs14, 15;
	setp.ne.s16 	%p6, %rs15, %rs16;
	mov.b32 	%r28, 4;
	@%p6 bra 	$L__BB11_21;
	ld.global.u8 	%rs17, [%rd1+5];
	shr.u16 	%rs18, %rs17, 4;
	and.b16  	%rs19, %rs17, 15;
	setp.ne.s16 	%p7, %rs18, %rs19;
	mov.b32 	%r28, 5;
	@%p7 bra 	$L__BB11_21;
	ld.global.u8 	%rs20, [%rd1+6];
	shr.u16 	%rs21, %rs20, 4;
	and.b16  	%rs22, %rs20, 15;
	setp.ne.s16 	%p8, %rs21, %rs22;
	mov.b32 	%r28, 6;
	@%p8 bra 	$L__BB11_21;
	ld.global.u8 	%rs23, [%rd1+7];
	shr.u16 	%rs24, %rs23, 4;
	and.b16  	%rs25, %rs23, 15;
	setp.ne.s16 	%p9, %rs24, %rs25;
	mov.b32 	%r28, 7;
	@%p9 bra 	$L__BB11_21;
	ld.global.u8 	%rs26, [%rd1+8];
	shr.u16 	%rs27, %rs26, 4;
	and.b16  	%rs28, %rs26, 15;
	setp.ne.s16 	%p10, %rs27, %rs28;
	mov.b32 	%r28, 8;
	@%p10 bra 	$L__BB11_21;
	ld.global.u8 	%rs29, [%rd1+9];
	shr.u16 	%rs30, %rs29, 4;
	and.b16  	%rs31, %rs29, 15;
	setp.ne.s16 	%p11, %rs30, %rs31;
	mov.b32 	%r28, 9;
	@%p11 bra 	$L__BB11_21;
	ld.global.u8 	%rs32, [%rd1+10];
	shr.u16 	%rs33, %rs32, 4;
	and.b16  	%rs34, %rs32, 15;
	setp.ne.s16 	%p12, %rs33, %rs34;
	mov.b32 	%r28, 10;
	@%p12 bra 	$L__BB11_21;
	ld.global.u8 	%rs35, [%rd1+11];
	shr.u16 	%rs36, %rs35, 4;
	and.b16  	%rs37, %rs35, 15;
	setp.ne.s16 	%p13, %rs36, %rs37;
	mov.b32 	%r28, 11;
	@%p13 bra 	$L__BB11_21;
	ld.global.u8 	%rs38, [%rd1+12];
	shr.u16 	%rs39, %rs38, 4;
	and.b16  	%rs40, %rs38, 15;
	setp.ne.s16 	%p14, %rs39, %rs40;
	mov.b32 	%r28, 12;
	@%p14 bra 	$L__BB11_21;
	ld.global.u8 	%rs41, [%rd1+13];
	shr.u16 	%rs42, %rs41, 4;
	and.b16  	%rs43, %rs41, 15;
	setp.ne.s16 	%p15, %rs42, %rs43;
	mov.b32 	%r28, 13;
	@%p15 bra 	$L__BB11_21;
	ld.global.u8 	%rs44, [%rd1+14];
	shr.u16 	%rs45, %rs44, 4;
	and.b16  	%rs46, %rs44, 15;
	setp.ne.s16 	%p16, %rs45, %rs46;
	mov.b32 	%r28, 14;
	@%p16 bra 	$L__BB11_21;
	ld.global.u8 	%rs47, [%rd1+15];
	shr.u16 	%rs48, %rs47, 4;
	and.b16  	%rs49, %rs47, 15;
	setp.ne.s16 	%p17, %rs48, %rs49;
	mov.b32 	%r28, 15;
	@%p17 bra 	$L__BB11_21;
	ld.global.u8 	%rs50, [%rd1+16];
	shr.u16 	%rs51, %rs50, 4;
	and.b16  	%rs52, %rs50, 15;
	setp.ne.s16 	%p18, %rs51, %rs52;
	mov.b32 	%r28, 16;
	@%p18 bra 	$L__BB11_21;
	ld.global.u8 	%rs53, [%rd1+17];
	shr.u16 	%rs54, %rs53, 4;
	and.b16  	%rs55, %rs53, 15;
	setp.ne.s16 	%p19, %rs54, %rs55;
	mov.b32 	%r28, 17;
	@%p19 bra 	$L__BB11_21;
	ld.global.u8 	%rs56, [%rd1+18];
	shr.u16 	%rs57, %rs56, 4;
	and.b16  	%rs58, %rs56, 15;
	setp.ne.s16 	%p20, %rs57, %rs58;
	mov.b32 	%r28, 18;
	@%p20 bra 	$L__BB11_21;
	ld.global.u8 	%rs59, [%rd1+19];
	shr.u16 	%rs60, %rs59, 4;
	and.b16  	%rs61, %rs59, 15;
	setp.eq.s16 	%p21, %rs60, %rs61;
	selp.b32 	%r28, 20, 19, %p21;
$L__BB11_21:
	cvt.u16.u32 	%rs62, %r28;
	setp.ge.u16 	%p22, %rs1, %rs62;
	@%p22 bra 	$L__BB11_24;
	cvta.to.global.u64 	%rd7, %rd4;
	mul.wide.u32 	%rd8, %r28, 28;
	add.s64 	%rd2, %rd7, %rd8;
	atom.global.add.u32 	%r27, [%rd2], 1;
	setp.ne.s32 	%p23, %r27, 0;
	@%p23 bra 	$L__BB11_24;
	st.global.u32 	[%rd2+4], %r1;
	ld.global.u8 	%rs63, [%rd1];
	st.global.u8 	[%rd2+8], %rs63;
	ld.global.u8 	%rs64, [%rd1+1];
	st.global.u8 	[%rd2+9], %rs64;
	ld.global.u8 	%rs65, [%rd1+2];
	st.global.u8 	[%rd2+10], %rs65;
	ld.global.u8 	%rs66, [%rd1+3];
	st.global.u8 	[%rd2+11], %rs66;
	ld.global.u8 	%rs67, [%rd1+4];
	st.global.u8 	[%rd2+12], %rs67;
	ld.global.u8 	%rs68, [%rd1+5];
	st.global.u8 	[%rd2+13], %rs68;
	ld.global.u8 	%rs69, [%rd1+6];
	st.global.u8 	[%rd2+14], %rs69;
	ld.global.u8 	%rs70, [%rd1+7];
	st.global.u8 	[%rd2+15], %rs70;
	ld.global.u8 	%rs71, [%rd1+8];
	st.global.u8 	[%rd2+16], %rs71;
	ld.global.u8 	%rs72, [%rd1+9];
	st.global.u8 	[%rd2+17], %rs72;
	ld.global.u8 	%rs73, [%rd1+10];
	st.global.u8 	[%rd2+18], %rs73;
	ld.global.u8 	%rs74, [%rd1+11];
	st.global.u8 	[%rd2+19], %rs74;
	ld.global.u8 	%rs75, [%rd1+12];
	st.global.u8 	[%rd2+20], %rs75;
	ld.global.u8 	%rs76, [%rd1+13];
	st.global.u8 	[%rd2+21], %rs76;
	ld.global.u8 	%rs77, [%rd1+14];
	st.global.u8 	[%rd2+22], %rs77;
	ld.global.u8 	%rs78, [%rd1+15];
	st.global.u8 	[%rd2+23], %rs78;
	ld.global.u8 	%rs79, [%rd1+16];
	st.global.u8 	[%rd2+24], %rs79;
	ld.global.u8 	%rs80, [%rd1+17];
	st.global.u8 	[%rd2+25], %rs80;
	ld.global.u8 	%rs81, [%rd1+18];
	st.global.u8 	[%rd2+26], %rs81;
	ld.global.u8 	%rs82, [%rd1+19];
	st.global.u8 	[%rd2+27], %rs82;
$L__BB11_24:
	ret;

}


// ===== COMPILED SASS (sm_100) =====

	.target	sm_100

	.elftype	@"ET_EXEC"


//--------------------- .note.nv.tkinfo           --------------------------
	.section	.note.nv.tkinfo,"",@"SHT_NOTE"
	.sectionflags	@"SHF_NOTE_NV_TKINFO"
	.tkinfo
        /*0018*/ 	.word	0x00000002
        /*0030*/ 	.string	""
        /*0030*/ 	.string	"ptxas"
        /*0030*/ 	.string	"Cuda compilation tools, release 13.0, V13.0.88"
        /*0030*/ 	.string	"Build cuda_13.0.r13.0/compiler.36424714_0"
        /*0030*/ 	.string	"-arch sm_100 -m 64 "



//--------------------- .note.nv.cuinfo           --------------------------
	.section	.note.nv.cuinfo,"",@"SHT_NOTE"
	.sectionflags	@"SHF_NOTE_NV_CUINFO"
        /*0018*/ 	.short	0x0002
        /*001a*/ 	.short	0x0064
        /*001c*/ 	.short	0x0082
	.zero		2


//--------------------- .nv.info                  --------------------------
	.section	.nv.info,"",@"SHT_CUDA_INFO"
	.align	4


	//----- nvinfo : EIATTR_REGCOUNT
	.align		4
        /*0000*/ 	.byte	0x04, 0x2f
        /*0002*/ 	.short	(.L_7 - .L_6)
	.align		4
.L_6:
        /*0004*/ 	.word	index@(profanity_init)
        /*0008*/ 	.word	0x00000060


	//----- nvinfo : EIATTR_FRAME_SIZE
	.align		4
.L_7:
        /*000c*/ 	.byte	0x04, 0x11
        /*000e*/ 	.short	(.L_9 - .L_8)
	.align		4
.L_8:
        /*0010*/ 	.word	index@(profanity_init)
        /*0014*/ 	.word	0x00000000


	//----- nvinfo : EIATTR_REGCOUNT
	.align		4
.L_9:
        /*0018*/ 	.byte	0x04, 0x2f
        /*001a*/ 	.short	(.L_11 - .L_10)
	.align		4
.L_10:
        /*001c*/ 	.word	index@(profanity_inverse)
        /*0020*/ 	.word	0x00000040


	//----- nvinfo : EIATTR_FRAME_SIZE
	.align		4
.L_11:
        /*0024*/ 	.byte	0x04, 0x11
        /*0026*/ 	.short	(.L_13 - .L_12)
	.align		4
.L_12:
        /*0028*/ 	.word	index@(profanity_inverse)
        /*002c*/ 	.word	0x00003fc0


	//----- nvinfo : EIATTR_REGCOUNT
	.align		4
.L_13:
        /*0030*/ 	.byte	0x04, 0x2f
        /*0032*/ 	.short	(.L_15 - .L_14)
	.align		4
.L_14:
        /*0034*/ 	.word	index@(profanity_iterate)
        /*0038*/ 	.word	0x00000048


	//----- nvinfo : EIATTR_FRAME_SIZE
	.align		4
.L_15:
        /*003c*/ 	.byte	0x04, 0x11
        /*003e*/ 	.short	(.L_17 - .L_16)
	.align		4
.L_16:
        /*0040*/ 	.word	index@(profanity_iterate)
        /*0044*/ 	.word	0x00000000


	//----- nvinfo : EIATTR_REGCOUNT
	.align		4
.L_17:
        /*0048*/ 	.byte	0x04, 0x2f
        /*004a*/ 	.short	(.L_19 - .L_18)
	.align		4
.L_18:
        /*004c*/ 	.word	index@(profanity_transform_contract)
        /*0050*/ 	.word	0x00000046


	//----- nvinfo : EIATTR_FRAME_SIZE
	.align		4
.L_19:
        /*0054*/ 	.byte	0x04, 0x11
        /*0056*/ 	.short	(.L_21 - .L_20)
	.align		4
.L_20:
        /*0058*/ 	.word	index@(profanity_transform_contract)
        /*005c*/ 	.word	0x00000000


	//----- nvinfo : EIATTR_REGCOUNT
	.align		4
.L_21:
        /*0060*/ 	.byte	0x04, 0x2f
        /*0062*/ 	.short	(.L_23 - .L_22)
	.align		4
.L_22:
        /*0064*/ 	.word	index@(profanity_score_benchmark)
        /*0068*/ 	.word	0x00000004


	//----- nvinfo : EIATTR_FRAME_SIZE
	.align		4
.L_23:
        /*006c*/ 	.byte	0x04, 0x11
        /*006e*/ 	.short	(.L_25 - .L_24)
	.align		4
.L_24:
        /*0070*/ 	.word	index@(profanity_score_benchmark)
        /*0074*/ 	.word	0x00000000


	//----- nvinfo : EIATTR_REGCOUNT
	.align		4
.L_25:
        /*0078*/ 	.byte	0x04, 0x2f
        /*007a*/ 	.short	(.L_27 - .L_26)
	.align		4
.L_26:
        /*007c*/ 	.word	index@(profanity_score_matching)
        /*0080*/ 	.word	0x00000020


	//----- nvinfo : EIATTR_FRAME_SIZE
	.align		4
.L_27:
        /*0084*/ 	.byte	0x04, 0x11
        /*0086*/ 	.short	(.L_29 - .L_28)
	.align		4
.L_28:
        /*0088*/ 	.word	index@(profanity_score_matching)
        /*008c*/ 	.word	0x00000000


	//----- nvinfo : EIATTR_REGCOUNT
	.align		4
.L_29:
        /*0090*/ 	.byte	0x04, 0x2f
        /*0092*/ 	.short	(.L_31 - .L_30)
	.align		4
.L_30:
        /*0094*/ 	.word	index@(profanity_score_leading)
        /*0098*/ 	.word	0x00000014


	//----- nvinfo : EIATTR_FRAME_SIZE
	.align		4
.L_31:
        /*009c*/ 	.byte	0x04, 0x11
        /*009e*/ 	.short	(.L_33 - .L_32)
	.align		4
.L_32:
        /*00a0*/ 	.word	index@(profanity_score_leading)
        /*00a4*/ 	.word	0x00000000


	//----- nvinfo : EIATTR_REGCOUNT
	.align		4
.L_33:
        /*00a8*/ 	.byte	0x04, 0x2f
        /*00aa*/ 	.short	(.L_35 - .L_34)
	.align		4
.L_34:
        /*00ac*/ 	.word	index@(profanity_score_range)
        /*00b0*/ 	.word	0x00000014


	//----- nvinfo : EIATTR_FRAME_SIZE
	.align		4
.L_35:
        /*00b4*/ 	.byte	0x04, 0x11
        /*00b6*/ 	.short	(.L_37 - .L_36)
	.align		4
.L_36:
        /*00b8*/ 	.word	index@(profanity_score_range)
        /*00bc*/ 	.word	0x00000000


	//----- nvinfo : EIATTR_REGCOUNT
	.align		4
.L_37:
        /*00c0*/ 	.byte	0x04, 0x2f
        /*00c2*/ 	.short	(.L_39 - .L_38)
	.align		4
.L_38:
        /*00c4*/ 	.word	index@(profanity_score_zerobytes)
        /*00c8*/ 	.word	0x0000001a


	//----- nvinfo : EIATTR_FRAME_SIZE
	.align		4
.L_39:
        /*00cc*/ 	.byte	0x04, 0x11
        /*00ce*/ 	.short	(.L_41 - .L_40)
	.align		4
.L_40:
        /*00d0*/ 	.word	index@(profanity_score_zerobytes)
        /*00d4*/ 	.word	0x00000000


	//----- nvinfo : EIATTR_REGCOUNT
	.align		4
.L_41:
        /*00d8*/ 	.byte	0x04, 0x2f
        /*00da*/ 	.short	(.L_43 - .L_42)
	.align		4
.L_42:
        /*00dc*/ 	.word	index@(profanity_score_leadingrange)
        /*00e0*/ 	.word	0x00000014


	//----- nvinfo : EIATTR_FRAME_SIZE
	.align		4
.L_43:
        /*00e4*/ 	.byte	0x04, 0x11
        /*00e6*/ 	.short	(.L_45 - .L_44)
	.align		4
.L_44:
        /*00e8*/ 	.word	index@(profanity_score_leadingrange)
        /*00ec*/ 	.word	0x00000000


	//----- nvinfo : EIATTR_REGCOUNT
	.align		4
.L_45:
        /*00f0*/ 	.byte	0x04, 0x2f
        /*00f2*/ 	.short	(.L_47 - .L_46)
	.align		4
.L_46:
        /*00f4*/ 	.word	index@(profanity_score_mirror)
        /*00f8*/ 	.word	0x00000014


	//----- nvinfo : EIATTR_FRAME_SIZE
	.align		4
.L_47:
        /*00fc*/ 	.byte	0x04, 0x11
        /*00fe*/ 	.short	(.L_49 - .L_48)
	.align		4
.L_48:
        /*0100*/ 	.word	index@(profanity_score_mirror)
        /*0104*/ 	.word	0x00000000


	//----- nvinfo : EIATTR_REGCOUNT
	.align		4
.L_49:
        /*0108*/ 	.byte	0x04, 0x2f
        /*010a*/ 	.short	(.L_51 - .L_50)
	.align		4
.L_50:
        /*010c*/ 	.word	index@(profanity_score_doubles)
        /*0110*/ 	.word	0x00000014


	//----- nvinfo : EIATTR_FRAME_SIZE
	.align		4
.L_51:
        /*0114*/ 	.byte	0x04, 0x11
        /*0116*/ 	.short	(.L_53 - .L_52)
	.align		4
.L_52:
        /*0118*/ 	.word	index@(profanity_score_doubles)
        /*011c*/ 	.word	0x00000000


	//----- nvinfo : EIATTR_MIN_STACK_SIZE
	.align		4
.L_53:
        /*0120*/ 	.byte	0x04, 0x12
        /*0122*/ 	.short	(.L_55 - .L_54)
	.align		4
.L_54:
        /*0124*/ 	.word	index@(profanity_score_doubles)
        /*0128*/ 	.word	0x00000000


	//----- nvinfo : EIATTR_MIN_STACK_SIZE
	.align		4
.L_55:
        /*012c*/ 	.byte	0x04, 0x12
        /*012e*/ 	.short	(.L_57 - .L_56)
	.align		4
.L_56:
        /*0130*/ 	.word	index@(profanity_score_mirror)
        /*0134*/ 	.word	0x00000000


	//----- nvinfo : EIATTR_MIN_STACK_SIZE
	.align		4
.L_57:
        /*0138*/ 	.byte	0x04, 0x12
        /*013a*/ 	.short	(.L_59 - .L_58)
	.align		4
.L_58:
        /*013c*/ 	.word	index@(profanity_score_leadingrange)
        /*0140*/ 	.word	0x00000000


	//----- nvinfo : EIATTR_MIN_STACK_SIZE
	.align		4
.L_59:
        /*0144*/ 	.byte	0x04, 0x12
        /*0146*/ 	.short	(.L_61 - .L_60)
	.align		4
.L_60:
        /*0148*/ 	.word	index@(profanity_score_zerobytes)
        /*014c*/ 	.word	0x00000000


	//----- nvinfo : EIATTR_MIN_STACK_SIZE
	.align		4
.L_61:
        /*0150*/ 	.byte	0x04, 0x12
        /*0152*/ 	.short	(.L_63 - .L_62)
	.align		4
.L_62:
        /*0154*/ 	.word	index@(profanity_score_range)
        /*0158*/ 	.word	0x00000000


	//----- nvinfo : EIATTR_MIN_STACK_SIZE
	.align		4
.L_63:
        /*015c*/ 	.byte	0x04, 0x12
        /*015e*/ 	.short	(.L_65 - .L_64)
	.align		4
.L_64:
        /*0160*/ 	.word	index@(profanity_score_leading)
        /*0164*/ 	.word	0x00000000


	//----- nvinfo : EIATTR_MIN_STACK_SIZE
	.align		4
.L_65:
        /*0168*/ 	.byte	0x04, 0x12
        /*016a*/ 	.short	(.L_67 - .L_66)
	.align		4
.L_66:
        /*016c*/ 	.word	index@(profanity_score_matching)
        /*0170*/ 	.word	0x00000000


	//----- nvinfo : EIATTR_MIN_STACK_SIZE
	.align		4
.L_67:
        /*0174*/ 	.byte	0x04, 0x12
        /*0176*/ 	.short	(.L_69 - .L_68)
	.align		4
.L_68:
        /*0178*/ 	.word	index@(profanity_score_benchmark)
        /*017c*/ 	.word	0x00000000


	//----- nvinfo : EIATTR_MIN_STACK_SIZE
	.align		4
.L_69:
        /*0180*/ 	.byte	0x04, 0x12
        /*0182*/ 	.short	(.L_71 - .L_70)
	.align		4
.L_70:
        /*0184*/ 	.word	index@(profanity_transform_contract)
        /*0188*/ 	.word	0x00000000


	//----- nvinfo : EIATTR_MIN_STACK_SIZE
	.align		4
.L_71:
        /*018c*/ 	.byte	0x04, 0x12
        /*018e*/ 	.short	(.L_73 - .L_72)
	.align		4
.L_72:
        /*0190*/ 	.word	index@(profanity_iterate)
        /*0194*/ 	.word	0x00000000


	//----- nvinfo : EIATTR_MIN_STACK_SIZE
	.align		4
.L_73:
        /*0198*/ 	.byte	0x04, 0x12
        /*019a*/ 	.short	(.L_75 - .L_74)
	.align		4
.L_74:
        /*019c*/ 	.word	index@(profanity_inverse)
        /*01a0*/ 	.word	0x00003fc0


	//----- nvinfo : EIATTR_MIN_STACK_SIZE
	.align		4
.L_75:
        /*01a4*/ 	.byte	0x04, 0x12
        /*01a6*/ 	.short	(.L_77 - .L_76)
	.align		4
.L_76:
        /*01a8*/ 	.word	index@(profanity_init)
        /*01ac*/ 	.word	0x00000000
.L_77:


//--------------------- .nv.compat                --------------------------
	.section	.nv.compat,"",@"SHT_CUDA_COMPAT_INFO"
	.align	4
        /*0000*/ 	.byte	0x02, 0x09, 0x00, 0x00, 0x02, 0x02, 0x01, 0x00, 0x02, 0x05, 0x05, 0x00, 0x03, 0x07, 0x01, 0x01
        /*0010*/ 	.byte	0x02, 0x03, 0x00, 0x00, 0x02, 0x06, 0x01, 0x00, 0x04, 0x0b, 0x08, 0x00, 0x09, 0x00, 0x00, 0x00
        /*0020*/ 	.byte	0x00, 0x00, 0x00, 0x00


//--------------------- .nv.info.profanity_score_doubles --------------------------
	.section	.nv.info.profanity_score_doubles,"",@"SHT_CUDA_INFO"
	.sectionflags	@""
	.align	4


	//----- nvinfo : EIATTR_CUDA_API_VERSION
	.align		4
        /*0000*/ 	.byte	0x04, 0x37
        /*0002*/ 	.short	(.L_79 - .L_78)
.L_78:
        /*0004*/ 	.word	0x00000082


	//----- nvinfo : EIATTR_KPARAM_INFO
	.align		4
.L_79:
        /*0008*/ 	.byte	0x04, 0x17
        /*000a*/ 	.short	(.L_81 - .L_80)
.L_80:
        /*000c*/ 	.word	0x00000000
        /*0010*/ 	.short	0x0005
        /*0012*/ 	.short	0x0024
        /*0014*/ 	.byte	0x00, 0xf0, 0x11, 0x00


	//----- nvinfo : EIATTR_KPARAM_INFO
	.align		4
.L_81:
        /*0018*/ 	.byte	0x04, 0x17
        /*001a*/ 	.short	(.L_83 - .L_82)
.L_82:
        /*001c*/ 	.word	0x00000000
        /*0020*/ 	.short	0x0004
        /*0022*/ 	.short	0x0020
        /*0024*/ 	.byte	0x00, 0xf0, 0x05, 0x00


	//----- nvinfo : EIATTR_KPARAM_INFO
	.align		4
.L_83:
        /*0028*/ 	.byte	0x04, 0x17
        /*002a*/ 	.short	(.L_85 - .L_84)
.L_84:
        /*002c*/ 	.word	0x00000000
        /*0030*/ 	.short	0x0003
        /*0032*/ 	.short	0x0018
        /*0034*/ 	.byte	0x00, 0xf5, 0x21, 0x00


	//----- nvinfo : EIATTR_KPARAM_INFO
	.align		4
.L_85:
        /*0038*/ 	.byte	0x04, 0x17
        /*003a*/ 	.short	(.L_87 - .L_86)
.L_86:
        /*003c*/ 	.word	0x00000000
        /*0040*/ 	.short	0x0002
        /*0042*/ 	.short	0x0010
        /*0044*/ 	.byte	0x00, 0xf5, 0x21, 0x00


	//----- nvinfo : EIATTR_KPARAM_INFO
	.align		4
.L_87:
        /*0048*/ 	.byte	0x04, 0x17
        /*004a*/ 	.short	(.L_89 - .L_88)
.L_88:
        /*004c*/ 	.word	0x00000000
        /*0050*/ 	.short	0x0001
        /*0052*/ 	.short	0x0008
        /*0054*/ 	.byte	0x00, 0xf5, 0x21, 0x00


	//----- nvinfo : EIATTR_KPARAM_INFO
	.align		4
.L_89:
        /*0058*/ 	.byte	0x04, 0x17
        /*005a*/ 	.short	(.L_91 - .L_90)
.L_90:
        /*005c*/ 	.word	0x00000000
        /*0060*/ 	.short	0x0000
        /*0062*/ 	.short	0x0000
        /*0064*/ 	.byte	0x00, 0xf5, 0x21, 0x00


	//----- nvinfo : EIATTR_SPARSE_MMA_MASK
	.align		4
.L_91:
        /*0068*/ 	.byte	0x03, 0x50
        /*006a*/ 	.short	0x0000


	//----- nvinfo : EIATTR_MAXREG_COUNT
	.align		4
        /*006c*/ 	.byte	0x03, 0x1b
        /*006e*/ 	.short	0x00ff


	//----- nvinfo : EIATTR_MERCURY_ISA_VERSION
	.align		4
        /*0070*/ 	.byte	0x03, 0x5f
        /*0072*/ 	.short	0x0101


	//----- nvinfo : EIATTR_VRC_CTA_INIT_COUNT
	.align		4
        /*0074*/ 	.byte	0x02, 0x4a
	.zero		1
	.zero		1


	//----- nvinfo : EIATTR_EXIT_INSTR_OFFSETS
	.align		4
        /*0078*/ 	.byte	0x04, 0x1c
        /*007a*/ 	.short	(.L_93 - .L_92)


	//   ....[0]....
.L_92:
        /*007c*/ 	.word	0x00000070


	//   ....[1]....
        /*0080*/ 	.word	0x000009c0


	//   ....[2]....
        /*0084*/ 	.word	0x00000a20


	//   ....[3]....
        /*0088*/ 	.word	0x00000cc0


	//----- nvinfo : EIATTR_CRS_STACK_SIZE
	.align		4
.L_93:
        /*008c*/ 	.byte	0x04, 0x1e
        /*008e*/ 	.short	(.L_95 - .L_94)
.L_94:
        /*0090*/ 	.word	0x00000000


	//----- nvinfo : EIATTR_CBANK_PARAM_SIZE
	.align		4
.L_95:
        /*0094*/ 	.byte	0x03, 0x19
        /*0096*/ 	.short	0x0028


	//----- nvinfo : EIATTR_PARAM_CBANK
	.align		4
        /*0098*/ 	.byte	0x04, 0x0a
        /*009a*/ 	.short	(.L_97 - .L_96)
	.align		4
.L_96:
        /*009c*/ 	.word	index@(.nv.constant0.profanity_score_doubles)
        /*00a0*/ 	.short	0x0380
        /*00a2*/ 	.short	0x0028


	//----- nvinfo : EIATTR_SW_WAR
	.align		4
.L_97:
        /*00a4*/ 	.byte	0x04, 0x36
        /*00a6*/ 	.short	(.L_99 - .L_98)
.L_98:
        /*00a8*/ 	.word	0x00000008
.L_99:


//--------------------- .nv.info.profanity_score_mirror --------------------------
	.section	.nv.info.profanity_score_mirror,"",@"SHT_CUDA_INFO"
	.sectionflags	@""
	.align	4


	//----- nvinfo : EIATTR_CUDA_API_VERSION
	.align		4
        /*0000*/ 	.byte	0x04, 0x37
        /*0002*/ 	.short	(.L_101 - .L_100)
.L_100:
        /*0004*/ 	.word	0x00000082


	//----- nvinfo : EIATTR_KPARAM_INFO
	.align		4
.L_101:
        /*0008*/ 	.byte	0x04, 0x17
        /*000a*/ 	.short	(.L_103 - .L_102)
.L_102:
        /*000c*/ 	.word	0x00000000
        /*0010*/ 	.short	0x0005
        /*0012*/ 	.short	0x0024
        /*0014*/ 	.byte	0x00, 0xf0, 0x11, 0x00


	//----- nvinfo : EIATTR_KPARAM_INFO
	.align		4
.L_103:
        /*0018*/ 	.byte	0x04, 0x17
        /*001a*/ 	.short	(.L_105 - .L_104)
.L_104:
        /*001c*/ 	.word	0x00000000
        /*0020*/ 	.short	0x0004
        /*0022*/ 	.short	0x0020
        /*0024*/ 	.byte	0x00, 0xf0, 0x05, 0x00


	//----- nvinfo : EIATTR_KPARAM_INFO
	.align		4
.L_105:
        /*0028*/ 	.byte	0x04, 0x17
        /*002a*/ 	.short	(.L_107 - .L_106)
.L_106:
        /*002c*/ 	.word	0x00000000
        /*0030*/ 	.short	0x0003
        /*0032*/ 	.short	0x0018
        /*0034*/ 	.byte	0x00, 0xf5, 0x21, 0x00


	//----- nvinfo : EIATTR_KPARAM_INFO
	.align		4
.L_107:
        /*0038*/ 	.byte	0x04, 0x17
        /*003a*/ 	.short	(.L_109 - .L_108)
.L_108:
        /*003c*/ 	.word	0x00000000
        /*0040*/ 	.short	0x0002
        /*0042*/ 	.short	0x0010
        /*0044*/ 	.byte	0x00, 0xf5, 0x21, 0x00


	//----- nvinfo : EIATTR_KPARAM_INFO
	.align		4
.L_109:
        /*0048*/ 	.byte	0x04, 0x17
        /*004a*/ 	.short	(.L_111 - .L_110)
.L_110:
        /*004c*/ 	.word	0x00000000
        /*0050*/ 	.short	0x0001
        /*0052*/ 	.short	0x0008
        /*0054*/ 	.byte	0x00, 0xf5, 0x21, 0x00


	//----- nvinfo : EIATTR_KPARAM_INFO
	.align		4
.L_111:
        /*0058*/ 	.byte	0x04, 0x17
        /*005a*/ 	.short	(.L_113 - .L_112)
.L_112:
        /*005c*/ 	.word	0x00000000
        /*0060*/ 	.short	0x0000
        /*0062*/ 	.short	0x0000
        /*0064*/ 	.byte	0x00, 0xf5, 0x21, 0x00


	//----- nvinfo : EIATTR_SPARSE_MMA_MASK
	.align		4
.L_113:
        /*0068*/ 	.byte	0x03, 0x50
        /*006a*/ 	.short	0x0000


	//----- nvinfo : EIATTR_MAXREG_COUNT
	.align		4
        /*006c*/ 	.byte	0x03, 0x1b
        /*006e*/ 	.short	0x00ff


	//----- nvinfo : EIATTR_MERCURY_ISA_VERSION
	.align		4
        /*0070*/ 	.byte	0x03, 0x5f
        /*0072*/ 	.short	0x0101


	//----- nvinfo : EIATTR_VRC_CTA_INIT_COUNT
	.align		4
        /*0074*/ 	.byte	0x02, 0x4a
	.zero		1
	.zero		1


	//----- nvinfo : EIATTR_EXIT_INSTR_OFFSETS
	.align		4
        /*0078*/ 	.byte	0x04, 0x1c
        /*007a*/ 	.short	(.L_115 - .L_114)


	//   ....[0]....
.L_114:
        /*007c*/ 	.word	0x00000070


	//   ....[1]....
        /*0080*/ 	.word	0x000009b0


	//   ....[2]....
        /*0084*/ 	.word	0x00000a10


	//   ....[3]....
        /*0088*/ 	.word	0x00000cb0


	//----- nvinfo : EIATTR_CRS_STACK_SIZE
	.align		4
.L_115:
        /*008c*/ 	.byte	0x04, 0x1e
        /*008e*/ 	.short	(.L_117 - .L_116)
.L_116:
        /*0090*/ 	.word	0x00000000


	//----- nvinfo : EIATTR_CBANK_PARAM_SIZE
	.align		4
.L_117:
        /*0094*/ 	.byte	0x03, 0x19
        /*0096*/ 	.short	0x0028


	//----- nvinfo : EIATTR_PARAM_CBANK
	.align		4
        /*0098*/ 	.byte	0x04, 0x0a
        /*009a*/ 	.short	(.L_119 - .L_118)
	.align		4
.L_118:
        /*009c*/ 	.word	index@(.nv.constant0.profanity_score_mirror)
        /*00a0*/ 	.short	0x0380
        /*00a2*/ 	.short	0x0028


	//----- nvinfo : EIATTR_SW_WAR
	.align		4
.L_119:
        /*00a4*/ 	.byte	0x04, 0x36
        /*00a6*/ 	.short	(.L_121 - .L_120)
.L_120:
        /*00a8*/ 	.word	0x00000008
.L_121:


//--------------------- .nv.info.profanity_score_leadingrange --------------------------
	.section	.nv.info.profanity_score_leadingrange,"",@"SHT_CUDA_INFO"
	.sectionflags	@""
	.align	4


	//----- nvinfo : EIATTR_CUDA_API_VERSION
	.align		4
        /*0000*/ 	.byte	0x04, 0x37
        /*0002*/ 	.short	(.L_123 - .L_122)
.L_122:
        /*0004*/ 	.word	0x00000082


	//----- nvinfo : EIATTR_KPARAM_INFO
	.align		4
.L_123:
        /*0008*/ 	.byte	0x04, 0x17
        /*000a*/ 	.short	(.L_125 - .L_124)
.L_124:
        /*000c*/ 	.word	0x00000000
        /*0010*/ 	.short	0x0005
        /*0012*/ 	.short	0x0024
        /*0014*/ 	.byte	0x00, 0xf0, 0x11, 0x00


	//----- nvinfo : EIATTR_KPARAM_INFO
	.align		4
.L_125:
        /*0018*/ 	.byte	0x04, 0x17
        /*001a*/ 	.short	(.L_127 - .L_126)
.L_126:
        /*001c*/ 	.word	0x00000000
        /*0020*/ 	.short	0x0004
        /*0022*/ 	.short	0x0020
        /*0024*/ 	.byte	0x00, 0xf0, 0x05, 0x00


	//----- nvinfo : EIATTR_KPARAM_INFO
	.align		4
.L_127:
        /*0028*/ 	.byte	0x04, 0x17
        /*002a*/ 	.short	(.L_129 - .L_128)
.L_128:
        /*002c*/ 	.word	0x00000000
        /*0030*/ 	.short	0x0003
        /*0032*/ 	.short	0x0018
        /*0034*/ 	.byte	0x00, 0xf5, 0x21, 0x00


	//----- nvinfo : EIATTR_KPARAM_INFO
	.align		4
.L_129:
        /*0038*/ 	.byte	0x04, 0x17
        /*003a*/ 	.short	(.L_131 - .L_130)
.L_130:
        /*003c*/ 	.word	0x00000000
        /*0040*/ 	.short	0x0002
        /*0042*/ 	.short	0x0010
        /*0044*/ 	.byte	0x00, 0xf5, 0x21, 0x00


	//----- nvinfo : EIATTR_KPARAM_INFO
	.align		4
.L_131:
        /*0048*/ 	.byte	0x04, 0x17
        /*004a*/ 	.short	(.L_133 - .L_132)
.L_132:
        /*004c*/ 	.word	0x00000000
        /*0050*/ 	.short	0x0001
        /*0052*/ 	.short	0x0008
        /*0054*/ 	.byte	0x00, 0xf5, 0x21, 0x00


	//----- nvinfo : EIATTR_KPARAM_INFO
	.align		4
.L_133:
        /*0058*/ 	.byte	0x04, 0x17
        /*005a*/ 	.short	(.L_135 - .L_134)
.L_134:
        /*005c*/ 	.word	0x00000000
        /*0060*/ 	.short	0x0000
        /*0062*/ 	.short	0x0000
        /*0064*/ 	.byte	0x00, 0xf5, 0x21, 0x00


	//----- nvinfo : EIATTR_SPARSE_MMA_MASK
	.align		4
.L_135:
        /*0068*/ 	.byte	0x03, 0x50
        /*006a*/ 	.short	0x0000


	//----- nvinfo : EIATTR_MAXREG_COUNT
	.align		4
        /*006c*/ 	.byte	0x03, 0x1b
        /*006e*/ 	.short	0x00ff


	//----- nvinfo : EIATTR_MERCURY_ISA_VERSION
	.align		4
        /*0070*/ 	.byte	0x03, 0x5f
        /*0072*/ 	.short	0x0101


	//----- nvinfo : EIATTR_VRC_CTA_INIT_COUNT
	.align		4
        /*0074*/ 	.byte	0x02, 0x4a
	.zero		1
	.zero		1


	//----- nvinfo : EIATTR_EXIT_INSTR_OFFSETS
	.align		4
        /*0078*/ 	.byte	0x04, 0x1c
        /*007a*/ 	.short	(.L_137 - .L_136)


	//   ....[0]....
.L_136:
        /*007c*/ 	.word	0x00000070


	//   ....[1]....
        /*0080*/ 	.word	0x00000f20


	//   ....[2]....
        /*0084*/ 	.word	0x00000f80


	//   ....[3]....
        /*0088*/ 	.word	0x00001220


	//----- nvinfo : EIATTR_CRS_STACK_SIZE
	.align		4
.L_137:
        /*008c*/ 	.byte	0x04, 0x1e
        /*008e*/ 	.short	(.L_139 - .L_138)
.L_138:
        /*0090*/ 	.word	0x00000000


	//----- nvinfo : EIATTR_CBANK_PARAM_SIZE
	.align		4
.L_139:
        /*0094*/ 	.byte	0x03, 0x19
        /*0096*/ 	.short	0x0028


	//----- nvinfo : EIATTR_PARAM_CBANK
	.align		4
        /*0098*/ 	.byte	0x04, 0x0a
        /*009a*/ 	.short	(.L_141 - .L_140)
	.align		4
.L_140:
        /*009c*/ 	.word	index@(.nv.constant0.profanity_score_leadingrange)
        /*00a0*/ 	.short	0x0380
        /*00a2*/ 	.short	0x0028


	//----- nvinfo : EIATTR_SW_WAR
	.align		4
.L_141:
        /*00a4*/ 	.byte	0x04, 0x36
        /*00a6*/ 	.short	(.L_143 - .L_142)
.L_142:
        /*00a8*/ 	.word	0x00000008
.L_143:


//--------------------- .nv.info.profanity_score_zerobytes --------------------------
	.section	.nv.info.profanity_score_zerobytes,"",@"SHT_CUDA_INFO"
	.sectionflags	@""
	.align	4


	//----- nvinfo : EIATTR_CUDA_API_VERSION
	.align		4
        /*0000*/ 	.byte	0x04, 0x37
        /*0002*/ 	.short	(.L_145 - .L_144)
.L_144:
        /*0004*/ 	.word	0x00000082


	//----- nvinfo : EIATTR_KPARAM_INFO
	.align		4
.L_145:
        /*0008*/ 	.byte	0x04, 0x17
        /*000a*/ 	.short	(.L_147 - .L_146)
.L_146:
        /*000c*/ 	.word	0x00000000
        /*0010*/ 	.short	0x0005
        /*0012*/ 	.short	0x0024
        /*0014*/ 	.byte	0x00, 0xf0, 0x11, 0x00


	//----- nvinfo : EIATTR_KPARAM_INFO
	.align		4
.L_147:
        /*0018*/ 	.byte	0x04, 0x17
        /*001a*/ 	.short	(.L_149 - .L_148)
.L_148:
        /*001c*/ 	.word	0x00000000
        /*0020*/ 	.short	0x0004
        /*0022*/ 	.short	0x0020
        /*0024*/ 	.byte	0x00, 0xf0, 0x05, 0x00


	//----- nvinfo : EIATTR_KPARAM_INFO
	.align		4
.L_149:
        /*0028*/ 	.byte	0x04, 0x17
        /*002a*/ 	.short	(.L_151 - .L_150)
.L_150:
        /*002c*/ 	.word	0x00000000
        /*0030*/ 	.short	0x0003
        /*0032*/ 	.short	0x0018
        /*0034*/ 	.byte	0x00, 0xf5, 0x21, 0x00


	//----- nvinfo : EIATTR_KPARAM_INFO
	.align		4
.L_151:
        /*0038*/ 	.byte	0x04, 0x17
        /*003a*/ 	.short	(.L_153 - .L_152)
.L_152:
        /*003c*/ 	.word	0x00000000
        /*0040*/ 	.short	0x0002
        /*0042*/ 	.short	0x0010
        /*0044*/ 	.byte	0x00, 0xf5, 0x21, 0x00


	//----- nvinfo : EIATTR_KPARAM_INFO
	.align		4
.L_153:
        /*0048*/ 	.byte	0x04, 0x17
        /*004a*/ 	.short	(.L_155 - .L_154)
.L_154:
        /*004c*/ 	.word	0x00000000
        /*0050*/ 	.short	0x0001
        /*0052*/ 	.short	0x0008
        /*0054*/ 	.byte	0x00, 0xf5, 0x21, 0x00


	//----- nvinfo : EIATTR_KPARAM_INFO
	.align		4
.L_155:
        /*0058*/ 	.byte	0x04, 0x17
        /*005a*/ 	.short	(.L_157 - .L_156)
.L_156:
        /*005c*/ 	.word	0x00000000
        /*0060*/ 	.short	0x0000
        /*0062*/ 	.short	0x0000
        /*0064*/ 	.byte	0x00, 0xf5, 0x21, 0x00


	//----- nvinfo : EIATTR_SPARSE_MMA_MASK
	.align		4
.L_157:
        /*0068*/ 	.byte	0x03, 0x50
        /*006a*/ 	.short	0x0000


	//----- nvinfo : EIATTR_MAXREG_COUNT
	.align		4
        /*006c*/ 	.byte	0x03, 0x1b
        /*006e*/ 	.short	0x00ff


	//----- nvinfo : EIATTR_MERCURY_ISA_VERSION
	.align		4
        /*0070*/ 	.byte	0x03, 0x5f
        /*0072*/ 	.short	0x0101


	//----- nvinfo : EIATTR_VRC_CTA_INIT_COUNT
	.align		4
        /*0074*/ 	.byte	0x02, 0x4a
	.zero		1
	.zero		1


	//----- nvinfo : EIATTR_EXIT_INSTR_OFFSETS
	.align		4
        /*0078*/ 	.byte	0x04, 0x1c
        /*007a*/ 	.short	(.L_159 - .L_158)


	//   ....[0]....
.L_158:
        /*007c*/ 	.word	0x00000070


	//   ....[1]....
        /*0080*/ 	.word	0x000005e0


	//   ....[2]....
        /*0084*/ 	.word	0x00000640


	//   ....[3]....
        /*0088*/ 	.word	0x000008e0


	//----- nvinfo : EIATTR_CBANK_PARAM_SIZE
	.align		4
.L_159:
        /*008c*/ 	.byte	0x03, 0x19
        /*008e*/ 	.short	0x0028


	//----- nvinfo : EIATTR_PARAM_CBANK
	.align		4
        /*0090*/ 	.byte	0x04, 0x0a
        /*0092*/ 	.short	(.L_161 - .L_160)
	.align		4
.L_160:
        /*0094*/ 	.word	index@(.nv.constant0.profanity_score_zerobytes)
        /*0098*/ 	.short	0x0380
        /*009a*/ 	.short	0x0028


	//----- nvinfo : EIATTR_SW_WAR
	.align		4
.L_161:
        /*009c*/ 	.byte	0x04, 0x36
        /*009e*/ 	.short	(.L_163 - .L_162)
.L_162:
        /*00a0*/ 	.word	0x00000008
.L_163:


//--------------------- .nv.info.profanity_score_range --------------------------
	.section	.nv.info.profanity_score_range,"",@"SHT_CUDA_INFO"
	.sectionflags	@""
	.align	4


	//----- nvinfo : EIATTR_CUDA_API_VERSION
	.align		4
        /*0000*/ 	.byte	0x04, 0x37
        /*0002*/ 	.short	(.L_165 - .L_164)
.L_164:
        /*0004*/ 	.word	0x00000082


	//----- nvinfo : EIATTR_KPARAM_INFO
	.align		4
.L_165:
        /*0008*/ 	.byte	0x04, 0x17
        /*000a*/ 	.short	(.L_167 - .L_166)
.L_166:
        /*000c*/ 	.word	0x00000000
        /*0010*/ 	.short	0x0005
        /*0012*/ 	.short	0x0024
        /*0014*/ 	.byte	0x00, 0xf0, 0x11, 0x00


	//----- nvinfo : EIATTR_KPARAM_INFO
	.align		4
.L_167:
        /*0018*/ 	.byte	0x04, 0x17
        /*001a*/ 	.short	(.L_169 - .L_168)
.L_168:
        /*001c*/ 	.word	0x00000000
        /*0020*/ 	.short	0x0004
        /*0022*/ 	.short	0x0020
        /*0024*/ 	.byte	0x00, 0xf0, 0x05, 0x00


	//----- nvinfo : EIATTR_KPARAM_INFO
	.align		4
.L_169:
        /*0028*/ 	.byte	0x04, 0x17
        /*002a*/ 	.short	(.L_171 - .L_170)
.L_170:
        /*002c*/ 	.word	0x00000000
        /*0030*/ 	.short	0x0003
        /*0032*/ 	.short	0x0018
        /*0034*/ 	.byte	0x00, 0xf5, 0x21, 0x00


	//----- nvinfo : EIATTR_KPARAM_INFO
	.align		4
.L_171:
        /*0038*/ 	.byte	0x04, 0x17
        /*003a*/ 	.short	(.L_173 - .L_172)
.L_172:
        /*003c*/ 	.word	0x00000000
        /*0040*/ 	.short	0x0002
        /*0042*/ 	.short	0x0010
        /*0044*/ 	.byte	0x00, 0xf5, 0x21, 0x00


	//----- nvinfo : EIATTR_KPARAM_INFO
	.align		4
.L_173:
        /*0048*/ 	.byte	0x04, 0x17
        /*004a*/ 	.short	(.L_175 - .L_174)
.L_174:
        /*004c*/ 	.word	0x00000000
        /*0050*/ 	.short	0x0001
        /*0052*/ 	.short	0x0008
        /*0054*/ 	.byte	0x00, 0xf5, 0x21, 0x00


	//----- nvinfo : EIATTR_KPARAM_INFO
	.align		4
.L_175:
        /*0058*/ 	.byte	0x04, 0x17
        /*005a*/ 	.short	(.L_177 - .L_176)
.L_176:
        /*005c*/ 	.word	0x00000000
        /*0060*/ 	.short	0x0000
        /*0062*/ 	.short	0x0000
        /*0064*/ 	.byte	0x00, 0xf5, 0x21, 0x00


	//----- nvinfo : EIATTR_SPARSE_MMA_MASK
	.align		4
.L_177:
        /*0068*/ 	.byte	0x03, 0x50
        /*006a*/ 	.short	0x0000


	//----- nvinfo : EIATTR_MAXREG_COUNT
	.align		4
        /*006c*/ 	.byte	0x03, 0x1b
        /*006e*/ 	.short	0x00ff


	//----- nvinfo : EIATTR_MERCURY_ISA_VERSION
	.align		4
        /*0070*/ 	.byte	0x03, 0x5f
        /*0072*/ 	.short	0x0101


	//----- nvinfo : EIATTR_VRC_CTA_INIT_COUNT
	.align		4
        /*0074*/ 	.byte	0x02, 0x4a
	.zero		1
	.zero		1


	//----- nvinfo : EIATTR_EXIT_INSTR_OFFSETS
	.align		4
        /*0078*/ 	.byte	0x04, 0x1c
        /*007a*/ 	.short	(.L_179 - .L_178)


	//   ....[0]....
.L_178:
        /*007c*/ 	.word	0x00000070


	//   ....[1]....
        /*0080*/ 	.word	0x00000f20


	//   ....[2]....
        /*0084*/ 	.word	0x00000f80


	//   ....[3]....
        /*0088*/ 	.word	0x00001220


	//----- nvinfo : EIATTR_CRS_STACK_SIZE
	.align		4
.L_179:
        /*008c*/ 	.byte	0x04, 0x1e
        /*008e*/ 	.short	(.L_181 - .L_180)
.L_180:
        /*0090*/ 	.word	0x00000000


	//----- nvinfo : EIATTR_CBANK_PARAM_SIZE
	.align		4
.L_181:
        /*0094*/ 	.byte	0x03, 0x19
        /*0096*/ 	.short	0x0028


	//----- nvinfo : EIATTR_PARAM_CBANK
	.align		4
        /*0098*/ 	.byte	0x04, 0x0a
        /*009a*/ 	.short	(.L_183 - .L_182)
	.align		4
.L_182:
        /*009c*/ 	.word	index@(.nv.constant0.profanity_score_range)
        /*00a0*/ 	.short	0x0380
        /*00a2*/ 	.short	0x0028


	//----- nvinfo : EIATTR_SW_WAR
	.align		4
.L_183:
        /*00a4*/ 	.byte	0x04, 0x36
        /*00a6*/ 	.short	(.L_185 - .L_184)
.L_184:
        /*00a8*/ 	.word	0x00000008
.L_185:


//--------------------- .nv.info.profanity_score_leading --------------------------
	.section	.nv.info.profanity_score_leading,"",@"SHT_CUDA_INFO"
	.sectionflags	@""
	.align	4


	//----- nvinfo : EIATTR_CUDA_API_VERSION
	.align		4
        /*0000*/ 	.byte	0x04, 0x37
        /*0002*/ 	.short	(.L_187 - .L_186)
.L_186:
        /*0004*/ 	.word	0x00000082


	//----- nvinfo : EIATTR_KPARAM_INFO
	.align		4
.L_187:
        /*0008*/ 	.byte	0x04, 0x17
        /*000a*/ 	.short	(.L_189 - .L_188)
.L_188:
        /*000c*/ 	.word	0x00000000
        /*0010*/ 	.short	0x0005
        /*0012*/ 	.short	0x0024
        /*0014*/ 	.byte	0x00, 0xf0, 0x11, 0x00


	//----- nvinfo : EIATTR_KPARAM_INFO
	.align		4
.L_189:
        /*0018*/ 	.byte	0x04, 0x17
        /*001a*/ 	.short	(.L_191 - .L_190)
.L_190:
        /*001c*/ 	.word	0x00000000
        /*0020*/ 	.short	0x0004
        /*0022*/ 	.short	0x0020
        /*0024*/ 	.byte	0x00, 0xf0, 0x05, 0x00


	//----- nvinfo : EIATTR_KPARAM_INFO
	.align		4
.L_191:
        /*0028*/ 	.byte	0x04, 0x17
        /*002a*/ 	.short	(.L_193 - .L_192)
.L_192:
        /*002c*/ 	.word	0x00000000
        /*0030*/ 	.short	0x0003
        /*0032*/ 	.short	0x0018
        /*0034*/ 	.byte	0x00, 0xf5, 0x21, 0x00


	//----- nvinfo : EIATTR_KPARAM_INFO
	.align		4
.L_193:
        /*0038*/ 	.byte	0x04, 0x17
        /*003a*/ 	.short	(.L_195 - .L_194)
.L_194:
        /*003c*/ 	.word	0x00000000
        /*0040*/ 	.short	0x0002
        /*0042*/ 	.short	0x0010
        /*0044*/ 	.byte	0x00, 0xf5, 0x21, 0x00


	//----- nvinfo : EIATTR_KPARAM_INFO
	.align		4
.L_195:
        /*0048*/ 	.byte	0x04, 0x17
        /*004a*/ 	.short	(.L_197 - .L_196)
.L_196:
        /*004c*/ 	.word	0x00000000
        /*0050*/ 	.short	0x0001
        /*0052*/ 	.short	0x0008
        /*0054*/ 	.byte	0x00, 0xf5, 0x21, 0x00


	//----- nvinfo : EIATTR_KPARAM_INFO
	.align		4
.L_197:
        /*0058*/ 	.byte	0x04, 0x17
        /*005a*/ 	.short	(.L_199 - .L_198)
.L_198:
        /*005c*/ 	.word	0x00000000
        /*0060*/ 	.short	0x0000
        /*0062*/ 	.short	0x0000
        /*0064*/ 	.byte	0x00, 0xf5, 0x21, 0x00


	//----- nvinfo : EIATTR_SPARSE_MMA_MASK
	.align		4
.L_199:
        /*0068*/ 	.byte	0x03, 0x50
        /*006a*/ 	.short	0x0000


	//----- nvinfo : EIATTR_MAXREG_COUNT
	.align		4
        /*006c*/ 	.byte	0x03, 0x1b
        /*006e*/ 	.short	0x00ff


	//----- nvinfo : EIATTR_MERCURY_ISA_VERSION
	.align		4
        /*0070*/ 	.byte	0x03, 0x5f
        /*0072*/ 	.short	0x0101


	//----- nvinfo : EIATTR_VRC_CTA_INIT_COUNT
	.align		4
        /*0074*/ 	.byte	0x02, 0x4a
	.zero		1
	.zero		1


	//----- nvinfo : EIATTR_EXIT_INSTR_OFFSETS
	.align		4
        /*0078*/ 	.byte	0x04, 0x1c
        /*007a*/ 	.short	(.L_201 - .L_200)


	//   ....[0]....
.L_200:
        /*007c*/ 	.word	0x00000070


	//   ....[1]....
        /*0080*/ 	.word	0x00000d90


	//   ....[2]....
        /*0084*/ 	.word	0x00000df0


	//   ....[3]....
        /*0088*/ 	.word	0x00001090


	//----- nvinfo : EIATTR_CRS_STACK_SIZE
	.align		4
.L_201:
        /*008c*/ 	.byte	0x04, 0x1e
        /*008e*/ 	.short	(.L_203 - .L_202)
.L_202:
        /*0090*/ 	.word	0x00000000


	//----- nvinfo : EIATTR_CBANK_PARAM_SIZE
	.align		4
.L_203:
        /*0094*/ 	.byte	0x03, 0x19
        /*0096*/ 	.short	0x0028


	//----- nvinfo : EIATTR_PARAM_CBANK
	.align		4
        /*0098*/ 	.byte	0x04, 0x0a
        /*009a*/ 	.short	(.L_205 - .L_204)
	.align		4
.L_204:
        /*009c*/ 	.word	index@(.nv.constant0.profanity_score_leading)
        /*00a0*/ 	.short	0x0380
        /*00a2*/ 	.short	0x0028


	//----- nvinfo : EIATTR_SW_WAR
	.align		4
.L_205:
        /*00a4*/ 	.byte	0x04, 0x36
        /*00a6*/ 	.short	(.L_207 - .L_206)
.L_206:
        /*00a8*/ 	.word	0x00000008
.L_207:


//--------------------- .nv.info.profanity_score_matching --------------------------
	.section	.nv.info.profanity_score_matching,"",@"SHT_CUDA_INFO"
	.sectionflags	@""
	.align	4


	//----- nvinfo : EIATTR_CUDA_API_VERSION
	.align		4
        /*0000*/ 	.byte	0x04, 0x37
        /*0002*/ 	.short	(.L_209 - .L_208)
.L_208:
        /*0004*/ 	.word	0x00000082


	//----- nvinfo : EIATTR_KPARAM_INFO
	.align		4
.L_209:
        /*0008*/ 	.byte	0x04, 0x17
        /*000a*/ 	.short	(.L_211 - .L_210)
.L_210:
        /*000c*/ 	.word	0x00000000
        /*0010*/ 	.short	0x0005
        /*0012*/ 	.short	0x0024
        /*0014*/ 	.byte	0x00, 0xf0, 0x11, 0x00


	//----- nvinfo : EIATTR_KPARAM_INFO
	.align		4
.L_211:
        /*0018*/ 	.byte	0x04, 0x17
        /*001a*/ 	.short	(.L_213 - .L_212)
.L_212:
        /*001c*/ 	.word	0x00000000
        /*0020*/ 	.short	0x0004
        /*0022*/ 	.short	0x0020
        /*0024*/ 	.byte	0x00, 0xf0, 0x05, 0x00


	//----- nvinfo : EIATTR_KPARAM_INFO
	.align		4
.L_213:
        /*0028*/ 	.byte	0x04, 0x17
        /*002a*/ 	.short	(.L_215 - .L_214)
.L_214:
        /*002c*/ 	.word	0x00000000
        /*0030*/ 	.short	0x0003
        /*0032*/ 	.short	0x0018
        /*0034*/ 	.byte	0x00, 0xf5, 0x21, 0x00


	//----- nvinfo : EIATTR_KPARAM_INFO
	.align		4
.L_215:
        /*0038*/ 	.byte	0x04, 0x17
        /*003a*/ 	.short	(.L_217 - .L_216)
.L_216:
        /*003c*/ 	.word	0x00000000
        /*0040*/ 	.short	0x0002
        /*0042*/ 	.short	0x0010
        /*0044*/ 	.byte	0x00, 0xf5, 0x21, 0x00


	//----- nvinfo : EIATTR_KPARAM_INFO
	.align		4
.L_217:
        /*0048*/ 	.byte	0x04, 0x17
        /*004a*/ 	.short	(.L_219 - .L_218)
.L_218:
        /*004c*/ 	.word	0x00000000
        /*0050*/ 	.short	0x0001
        /*0052*/ 	.short	0x0008
        /*0054*/ 	.byte	0x00, 0xf5, 0x21, 0x00


	//----- nvinfo : EIATTR_KPARAM_INFO
	.align		4
.L_219:
        /*0058*/ 	.byte	0x04, 0x17
        /*005a*/ 	.short	(.L_221 - .L_220)
.L_220:
        /*005c*/ 	.word	0x00000000
        /*0060*/ 	.short	0x0000
        /*0062*/ 	.short	0x0000
        /*0064*/ 	.byte	0x00, 0xf5, 0x21, 0x00


	//----- nvinfo : EIATTR_SPARSE_MMA_MASK
	.align		4
.L_221:
        /*0068*/ 	.byte	0x03, 0x50
        /*006a*/ 	.short	0x0000


	//----- nvinfo : EIATTR_MAXREG_COUNT
	.align		4
        /*006c*/ 	.byte	0x03, 0x1b
        /*006e*/ 	.short	0x00ff


	//----- nvinfo : EIATTR_MERCURY_ISA_VERSION
	.align		4
        /*0070*/ 	.byte	0x03, 0x5f
        /*0072*/ 	.short	0x0101


	//----- nvinfo : EIATTR_VRC_CTA_INIT_COUNT
	.align		4
        /*0074*/ 	.byte	0x02, 0x4a
	.zero		1
	.zero		1


	//----- nvinfo : EIATTR_EXIT_INSTR_OFFSETS
	.align		4
        /*0078*/ 	.byte	0x04, 0x1c
        /*007a*/ 	.short	(.L_223 - .L_222)


	//   ....[0]....
.L_222:
        /*007c*/ 	.word	0x00000070


	//   ....[1]....
        /*0080*/ 	.word	0x00000e10


	//   ....[2]....
        /*0084*/ 	.word	0x00000e70


	//   ....[3]....
        /*0088*/ 	.word	0x00001110


	//----- nvinfo : EIATTR_CBANK_PARAM_SIZE
	.align		4
.L_223:
        /*008c*/ 	.byte	0x03, 0x19
        /*008e*/ 	.short	0x0028


	//----- nvinfo : EIATTR_PARAM_CBANK
	.align		4
        /*0090*/ 	.byte	0x04, 0x0a
        /*0092*/ 	.short	(.L_225 - .L_224)
	.align		4
.L_224:
        /*0094*/ 	.word	index@(.nv.constant0.profanity_score_matching)
        /*0098*/ 	.short	0x0380
        /*009a*/ 	.short	0x0028


	//----- nvinfo : EIATTR_SW_WAR
	.align		4
.L_225:
        /*009c*/ 	.byte	0x04, 0x36
        /*009e*/ 	.short	(.L_227 - .L_226)
.L_226:
        /*00a0*/ 	.word	0x00000008
.L_227:


//--------------------- .nv.info.profanity_score_benchmark --------------------------
	.section	.nv.info.profanity_score_benchmark,"",@"SHT_CUDA_INFO"
	.sectionflags	@""
	.align	4


	//----- nvinfo : EIATTR_CUDA_API_VERSION
	.align		4
        /*0000*/ 	.byte	0x04, 0x37
        /*0002*/ 	.short	(.L_229 - .L_228)
.L_228:
        /*0004*/ 	.word	0x00000082


	//----- nvinfo : EIATTR_KPARAM_INFO
	.align		4
.L_229:
        /*0008*/ 	.byte	0x04, 0x17
        /*000a*/ 	.short	(.L_231 - .L_230)
.L_230:
        /*000c*/ 	.word	0x00000000
        /*0010*/ 	.short	0x0005
        /*0012*/ 	.short	0x0024
        /*0014*/ 	.byte	0x00, 0xf0, 0x11, 0x00


	//----- nvinfo : EIATTR_KPARAM_INFO
	.align		4
.L_231:
        /*0018*/ 	.byte	0x04, 0x17
        /*001a*/ 	.short	(.L_233 - .L_232)
.L_232:
        /*001c*/ 	.word	0x00000000
        /*0020*/ 	.short	0x0004
        /*0022*/ 	.short	0x0020
        /*0024*/ 	.byte	0x00, 0xf0, 0x05, 0x00


	//----- nvinfo : EIATTR_KPARAM_INFO
	.align		4
.L_233:
        /*0028*/ 	.byte	0x04, 0x17
        /*002a*/ 	.short	(.L_235 - .L_234)
.L_234:
        /*002c*/ 	.word	0x00000000
        /*0030*/ 	.short	0x0003
        /*0032*/ 	.short	0x0018
        /*0034*/ 	.byte	0x00, 0xf5, 0x21, 0x00


	//----- nvinfo : EIATTR_KPARAM_INFO
	.align		4
.L_235:
        /*0038*/ 	.byte	0x04, 0x17
        /*003a*/ 	.short	(.L_237 - .L_236)
.L_236:
        /*003c*/ 	.word	0x00000000
        /*0040*/ 	.short	0x0002
        /*0042*/ 	.short	0x0010
        /*0044*/ 	.byte	0x00, 0xf5, 0x21, 0x00


	//----- nvinfo : EIATTR_KPARAM_INFO
	.align		4
.L_237:
        /*0048*/ 	.byte	0x04, 0x17
        /*004a*/ 	.short	(.L_239 - .L_238)
.L_238:
        /*004c*/ 	.word	0x00000000
        /*0050*/ 	.short	0x0001
        /*0052*/ 	.short	0x0008
        /*0054*/ 	.byte	0x00, 0xf5, 0x21, 0x00


	//----- nvinfo : EIATTR_KPARAM_INFO
	.align		4
.L_239:
        /*0058*/ 	.byte	0x04, 0x17
        /*005a*/ 	.short	(.L_241 - .L_240)
.L_240:
        /*005c*/ 	.word	0x00000000
        /*0060*/ 	.short	0x0000
        /*0062*/ 	.short	0x0000
        /*0064*/ 	.byte	0x00, 0xf5, 0x21, 0x00


	//----- nvinfo : EIATTR_SPARSE_MMA_MASK
	.align		4
.L_241:
        /*0068*/ 	.byte	0x03, 0x50
        /*006a*/ 	.short	0x0000


	//----- nvinfo : EIATTR_MAXREG_COUNT
	.align		4
        /*006c*/ 	.byte	0x03, 0x1b
        /*006e*/ 	.short	0x00ff


	//----- nvinfo : EIATTR_MERCURY_ISA_VERSION
	.align		4
        /*0070*/ 	.byte	0x03, 0x5f
        /*0072*/ 	.short	0x0101


	//----- nvinfo : EIATTR_VRC_CTA_INIT_COUNT
	.align		4
        /*0074*/ 	.byte	0x02, 0x4a
	.zero		1
	.zero		1


	//----- nvinfo : EIATTR_EXIT_INSTR_OFFSETS
	.align		4
        /*0078*/ 	.byte	0x04, 0x1c
        /*007a*/ 	.short	(.L_243 - .L_242)


	//   ....[0]....
.L_242:
        /*007c*/ 	.word	0x00000010


	//----- nvinfo : EIATTR_CBANK_PARAM_SIZE
	.align		4
.L_243:
        /*0080*/ 	.byte	0x03, 0x19
        /*0082*/ 	.short	0x0028


	//----- nvinfo : EIATTR_PARAM_CBANK
	.align		4
        /*0084*/ 	.byte	0x04, 0x0a
        /*0086*/ 	.short	(.L_245 - .L_244)
	.align		4
.L_244:
        /*0088*/ 	.word	index@(.nv.constant0.profanity_score_benchmark)
        /*008c*/ 	.short	0x0380
        /*008e*/ 	.short	0x0028


	//----- nvinfo : EIATTR_SW_WAR
	.align		4
.L_245:
        /*0090*/ 	.byte	0x04, 0x36
        /*0092*/ 	.short	(.L_247 - .L_246)
.L_246:
        /*0094*/ 	.word	0x00000008
.L_247:


//--------------------- .nv.info.profanity_transform_contract --------------------------
	.section	.nv.info.profanity_transform_contract,"",@"SHT_CUDA_INFO"
	.sectionflags	@""
	.align	4


	//----- nvinfo : EIATTR_CUDA_API_VERSION
	.align		4
        /*0000*/ 	.byte	0x04, 0x37
        /*0002*/ 	.short	(.L_249 - .L_248)
.L_248:
        /*0004*/ 	.word	0x00000082


	//----- nvinfo : EIATTR_KPARAM_INFO
	.align		4
.L_249:
        /*0008*/ 	.byte	0x04, 0x17
        /*000a*/ 	.short	(.L_251 - .L_250)
.L_250:
        /*000c*/ 	.word	0x00000000
        /*0010*/ 	.short	0x0001
        /*0012*/ 	.short	0x0008
        /*0014*/ 	.byte	0x00, 0xf0, 0x11, 0x00


	//----- nvinfo : EIATTR_KPARAM_INFO
	.align		4
.L_251:
        /*0018*/ 	.byte	0x04, 0x17
        /*001a*/ 	.short	(.L_253 - .L_252)
.L_252:
        /*001c*/ 	.word	0x00000000
        /*0020*/ 	.short	0x0000
        /*0022*/ 	.short	0x0000
        /*0024*/ 	.byte	0x00, 0xf5, 0x21, 0x00


	//----- nvinfo : EIATTR_SPARSE_MMA_MASK
	.align		4
.L_253:
        /*0028*/ 	.byte	0x03, 0x50
        /*002a*/ 	.short	0x0000


	//----- nvinfo : EIATTR_MAXREG_COUNT
	.align		4
        /*002c*/ 	.byte	0x03, 0x1b
        /*002e*/ 	.short	0x00ff


	//----- nvinfo : EIATTR_MERCURY_ISA_VERSION
	.align		4
        /*0030*/ 	.byte	0x03, 0x5f
        /*0032*/ 	.short	0x0101


	//----- nvinfo : EIATTR_VRC_CTA_INIT_COUNT
	.align		4
        /*0034*/ 	.byte	0x02, 0x4a
	.zero		1
	.zero		1


	//----- nvinfo : EIATTR_EXIT_INSTR_OFFSETS
	.align		4
        /*0038*/ 	.byte	0x04, 0x1c
        /*003a*/ 	.short	(.L_255 - .L_254)


	//   ....[0]....
.L_254:
        /*003c*/ 	.word	0x00000070


	//   ....[1]....
        /*0040*/ 	.word	0x000013d0


	//----- nvinfo : EIATTR_CBANK_PARAM_SIZE
	.align		4
.L_255:
        /*0044*/ 	.byte	0x03, 0x19
        /*0046*/ 	.short	0x000c


	//----- nvinfo : EIATTR_PARAM_CBANK
	.align		4
        /*0048*/ 	.byte	0x04, 0x0a
        /*004a*/ 	.short	(.L_257 - .L_256)
	.align		4
.L_256:
        /*004c*/ 	.word	index@(.nv.constant0.profanity_transform_contract)
        /*0050*/ 	.short	0x0380
        /*0052*/ 	.short	0x000c


	//----- nvinfo : EIATTR_SW_WAR
	.align		4
.L_257:
        /*0054*/ 	.byte	0x04, 0x36
        /*0056*/ 	.short	(.L_259 - .L_258)
.L_258:
        /*0058*/ 	.word	0x00000008
.L_259:


//--------------------- .nv.info.profanity_iterate --------------------------
	.section	.nv.info.profanity_iterate,"",@"SHT_CUDA_INFO"
	.sectionflags	@""
	.align	4


	//----- nvinfo : EIATTR_CUDA_API_VERSION
	.align		4
        /*0000*/ 	.byte	0x04, 0x37
        /*0002*/ 	.short	(.L_261 - .L_260)
.L_260:
        /*0004*/ 	.word	0x00000082


	//----- nvinfo : EIATTR_KPARAM_INFO
	.align		4
.L_261:
        /*0008*/ 	.byte	0x04, 0x17
        /*000a*/ 	.short	(.L_263 - .L_262)
.L_262:
        /*000c*/ 	.word	0x00000000
        /*0010*/ 	.short	0x0003
        /*0012*/ 	.short	0x0018
        /*0014*/ 	.byte	0x00, 0xf0, 0x11, 0x00


	//----- nvinfo : EIATTR_KPARAM_INFO
	.align		4
.L_263:
        /*0018*/ 	.byte	0x04, 0x17
        /*001a*/ 	.short	(.L_265 - .L_264)
.L_264:
        /*001c*/ 	.word	0x00000000
        /*0020*/ 	.short	0x0002
        /*0022*/ 	.short	0x0010
        /*0024*/ 	.byte	0x00, 0xf5, 0x21, 0x00


	//----- nvinfo : EIATTR_KPARAM_INFO
	.align		4
.L_265:
        /*0028*/ 	.byte	0x04, 0x17
        /*002a*/ 	.short	(.L_267 - .L_266)
.L_266:
        /*002c*/ 	.word	0x00000000
        /*0030*/ 	.short	0x0001
        /*0032*/ 	.short	0x0008
        /*0034*/ 	.byte	0x00, 0xf5, 0x21, 0x00


	//----- nvinfo : EIATTR_KPARAM_INFO
	.align		4
.L_267:
        /*0038*/ 	.byte	0x04, 0x17
        /*003a*/ 	.short	(.L_269 - .L_268)
.L_268:
        /*003c*/ 	.word	0x00000000
        /*0040*/ 	.short	0x0000
        /*0042*/ 	.short	0x0000
        /*0044*/ 	.byte	0x00, 0xf5, 0x21, 0x00


	//----- nvinfo : EIATTR_SPARSE_MMA_MASK
	.align		4
.L_269:
        /*0048*/ 	.byte	0x03, 0x50
        /*004a*/ 	.short	0x0000


	//----- nvinfo : EIATTR_MAXREG_COUNT
	.align		4
        /*004c*/ 	.byte	0x03, 0x1b
        /*004e*/ 	.short	0x00ff


	//----- nvinfo : EIATTR_MERCURY_ISA_VERSION
	.align		4
        /*0050*/ 	.byte	0x03, 0x5f
        /*0052*/ 	.short	0x0101


	//----- nvinfo : EIATTR_VRC_CTA_INIT_COUNT
	.align		4
        /*0054*/ 	.byte	0x02, 0x4a
	.zero		1
	.zero		1


	//----- nvinfo : EIATTR_EXIT_INSTR_OFFSETS
	.align		4
        /*0058*/ 	.byte	0x04, 0x1c
        /*005a*/ 	.short	(.L_271 - .L_270)


	//   ....[0]....
.L_270:
        /*005c*/ 	.word	0x00000070


	//   ....[1]....
        /*0060*/ 	.word	0x0000b860


	//----- nvinfo : EIATTR_CRS_STACK_SIZE
	.align		4
.L_271:
        /*0064*/ 	.byte	0x04, 0x1e
        /*0066*/ 	.short	(.L_273 - .L_272)
.L_272:
        /*0068*/ 	.word	0x00000000


	//----- nvinfo : EIATTR_CBANK_PARAM_SIZE
	.align		4
.L_273:
        /*006c*/ 	.byte	0x03, 0x19
        /*006e*/ 	.short	0x001c


	//----- nvinfo : EIATTR_PARAM_CBANK
	.align		4
        /*0070*/ 	.byte	0x04, 0x0a
        /*0072*/ 	.short	(.L_275 - .L_274)
	.align		4
.L_274:
        /*0074*/ 	.word	index@(.nv.constant0.profanity_iterate)
        /*0078*/ 	.short	0x0380
        /*007a*/ 	.short	0x001c


	//----- nvinfo : EIATTR_SW_WAR
	.align		4
.L_275:
        /*007c*/ 	.byte	0x04, 0x36
        /*007e*/ 	.short	(.L_277 - .L_276)
.L_276:
        /*0080*/ 	.word	0x00000008
.L_277:


//--------------------- .nv.info.profanity_inverse --------------------------
	.section	.nv.info.profanity_inverse,"",@"SHT_CUDA_INFO"
	.sectionflags	@""
	.align	4


	//----- nvinfo : EIATTR_CUDA_API_VERSION
	.align		4
        /*0000*/ 	.byte	0x04, 0x37
        /*0002*/ 	.short	(.L_279 - .L_278)
.L_278:
        /*0004*/ 	.word	0x00000082


	//----- nvinfo : EIATTR_KPARAM_INFO
	.align		4
.L_279:
        /*0008*/ 	.byte	0x04, 0x17
        /*000a*/ 	.short	(.L_281 - .L_280)
.L_280:
        /*000c*/ 	.word	0x00000000
        /*0010*/ 	.short	0x0003
        /*0012*/ 	.short	0x0014
        /*0014*/ 	.byte	0x00, 0xf0, 0x11, 0x00


	//----- nvinfo : EIATTR_KPARAM_INFO
	.align		4
.L_281:
        /*0018*/ 	.byte	0x04, 0x17
        /*001a*/ 	.short	(.L_283 - .L_282)
.L_282:
        /*001c*/ 	.word	0x00000000
        /*0020*/ 	.short	0x0002
        /*0022*/ 	.short	0x0010
        /*0024*/ 	.byte	0x00, 0xf0, 0x11, 0x00


	//----- nvinfo : EIATTR_KPARAM_INFO
	.align		4
.L_283:
        /*0028*/ 	.byte	0x04, 0x17
        /*002a*/ 	.short	(.L_285 - .L_284)
.L_284:
        /*002c*/ 	.word	0x00000000
        /*0030*/ 	.short	0x0001
        /*0032*/ 	.short	0x0008
        /*0034*/ 	.byte	0x00, 0xf5, 0x21, 0x00


	//----- nvinfo : EIATTR_KPARAM_INFO
	.align		4
.L_285:
        /*0038*/ 	.byte	0x04, 0x17
        /*003a*/ 	.short	(.L_287 - .L_286)
.L_286:
        /*003c*/ 	.word	0x00000000
        /*0040*/ 	.short	0x0000
        /*0042*/ 	.short	0x0000
        /*0044*/ 	.byte	0x00, 0xf5, 0x21, 0x00


	//----- nvinfo : EIATTR_SPARSE_MMA_MASK
	.align		4
.L_287:
        /*0048*/ 	.byte	0x03, 0x50
        /*004a*/ 	.short	0x0000


	//----- nvinfo : EIATTR_MAXREG_COUNT
	.align		4
        /*004c*/ 	.byte	0x03, 0x1b
        /*004e*/ 	.short	0x00ff


	//----- nvinfo : EIATTR_MERCURY_ISA_VERSION
	.align		4
        /*0050*/ 	.byte	0x03, 0x5f
        /*0052*/ 	.short	0x0101


	//----- nvinfo : EIATTR_VRC_CTA_INIT_COUNT
	.align		4
        /*0054*/ 	.byte	0x02, 0x4a
	.zero		1
	.zero		1


	//----- nvinfo : EIATTR_EXIT_INSTR_OFFSETS
	.align		4
        /*0058*/ 	.byte	0x04, 0x1c
        /*005a*/ 	.short	(.L_289 - .L_288)


	//   ....[0]....
.L_288:
        /*005c*/ 	.word	0x000000d0


	//   ....[1]....
        /*0060*/ 	.word	0x00012d30


	//----- nvinfo : EIATTR_CRS_STACK_SIZE
	.align		4
.L_289:
        /*0064*/ 	.byte	0x04, 0x1e
        /*0066*/ 	.short	(.L_291 - .L_290)
.L_290:
        /*0068*/ 	.word	0x00000000


	//----- nvinfo : EIATTR_CBANK_PARAM_SIZE
	.align		4
.L_291:
        /*006c*/ 	.byte	0x03, 0x19
        /*006e*/ 	.short	0x0018


	//----- nvinfo : EIATTR_PARAM_CBANK
	.align		4
        /*0070*/ 	.byte	0x04, 0x0a
        /*0072*/ 	.short	(.L_293 - .L_292)
	.align		4
.L_292:
        /*0074*/ 	.word	index@(.nv.constant0.profanity_inverse)
        /*0078*/ 	.short	0x0380
        /*007a*/ 	.short	0x0018


	//----- nvinfo : EIATTR_SW_WAR
	.align		4
.L_293:
        /*007c*/ 	.byte	0x04, 0x36
        /*007e*/ 	.short	(.L_295 - .L_294)
.L_294:
        /*0080*/ 	.word	0x00000008
.L_295:


//--------------------- .nv.info.profanity_init   --------------------------
	.section	.nv.info.profanity_init,"",@"SHT_CUDA_INFO"
	.sectionflags	@""
	.align	4


	//----- nvinfo : EIATTR_CUDA_API_VERSION
	.align		4
        /*0000*/ 	.byte	0x04, 0x37
        /*0002*/ 	.short	(.L_297 - .L_296)
.L_296:
        /*0004*/ 	.word	0x00000082


	//----- nvinfo : EIATTR_KPARAM_INFO
	.align		4
.L_297:
        /*0008*/ 	.byte	0x04, 0x17
        /*000a*/ 	.short	(.L_299 - .L_298)
.L_298:
        /*000c*/ 	.word	0x00000000
        /*0010*/ 	.short	0x0008
        /*0012*/ 	.short	0x0084
        /*0014*/ 	.byte	0x00, 0xf0, 0x11, 0x00


	//----- nvinfo : EIATTR_KPARAM_INFO
	.align		4
.L_299:
        /*0018*/ 	.byte	0x04, 0x17
        /*001a*/ 	.short	(.L_301 - .L_300)
.L_300:
        /*001c*/ 	.word	0x00000000
        /*0020*/ 	.short	0x0007
        /*0022*/ 	.short	0x0080
        /*0024*/ 	.byte	0x00, 0xf0, 0x11, 0x00


	//----- nvinfo : EIATTR_KPARAM_INFO
	.align		4
.L_301:
        /*0028*/ 	.byte	0x04, 0x17
        /*002a*/ 	.short	(.L_303 - .L_302)
.L_302:
        /*002c*/ 	.word	0x00000000
        /*0030*/ 	.short	0x0006
        /*0032*/ 	.short	0x0060
        /*0034*/ 	.byte	0x00, 0xf0, 0x81, 0x00


	//----- nvinfo : EIATTR_KPARAM_INFO
	.align		4
.L_303:
        /*0038*/ 	.byte	0x04, 0x17
        /*003a*/ 	.short	(.L_305 - .L_304)
.L_304:
        /*003c*/ 	.word	0x00000000
        /*0040*/ 	.short	0x0005
        /*0042*/ 	.short	0x0040
        /*0044*/ 	.byte	0x00, 0xf0, 0x81, 0x00


	//----- nvinfo : EIATTR_KPARAM_INFO
	.align		4
.L_305:
        /*0048*/ 	.byte	0x04, 0x17
        /*004a*/ 	.short	(.L_307 - .L_306)
.L_306:
        /*004c*/ 	.word	0x00000000
        /*0050*/ 	.short	0x0004
        /*0052*/ 	.short	0x0020
        /*0054*/ 	.byte	0x00, 0xf0, 0x81, 0x00


	//----- nvinfo : EIATTR_KPARAM_INFO
	.align		4
.L_307:
        /*0058*/ 	.byte	0x04, 0x17
        /*005a*/ 	.short	(.L_309 - .L_308)
.L_308:
        /*005c*/ 	.word	0x00000000
        /*0060*/ 	.short	0x0003
        /*0062*/ 	.short	0x0018
        /*0064*/ 	.byte	0x00, 0xf5, 0x21, 0x00


	//----- nvinfo : EIATTR_KPARAM_INFO
	.align		4
.L_309:
        /*0068*/ 	.byte	0x04, 0x17
        /*006a*/ 	.short	(.L_311 - .L_310)
.L_310:
        /*006c*/ 	.word	0x00000000
        /*0070*/ 	.short	0x0002
        /*0072*/ 	.short	0x0010
        /*0074*/ 	.byte	0x00, 0xf5, 0x21, 0x00


	//----- nvinfo : EIATTR_KPARAM_INFO
	.align		4
.L_311:
        /*0078*/ 	.byte	0x04, 0x17
        /*007a*/ 	.short	(.L_313 - .L_312)
.L_312:
        /*007c*/ 	.word	0x00000000
        /*0080*/ 	.short	0x0001
        /*0082*/ 	.short	0x0008
        /*0084*/ 	.byte	0x00, 0xf5, 0x21, 0x00


	//----- nvinfo : EIATTR_KPARAM_INFO
	.align		4
.L_313:
        /*0088*/ 	.byte	0x04, 0x17
        /*008a*/ 	.short	(.L_315 - .L_314)
.L_314:
        /*008c*/ 	.word	0x00000000
        /*0090*/ 	.short	0x0000
        /*0092*/ 	.short	0x0000
        /*0094*/ 	.byte	0x00, 0xf5, 0x21, 0x00


	//----- nvinfo : EIATTR_SPARSE_MMA_MASK
	.align		4
.L_315:
        /*0098*/ 	.byte	0x03, 0x50
        /*009a*/ 	.short	0x0000


	//----- nvinfo : EIATTR_MAXREG_COUNT
	.align		4
        /*009c*/ 	.byte	0x03, 0x1b
        /*009e*/ 	.short	0x00ff


	//----- nvinfo : EIATTR_MERCURY_ISA_VERSION
	.align		4
        /*00a0*/ 	.byte	0x03, 0x5f
        /*00a2*/ 	.short	0x0101


	//----- nvinfo : EIATTR_VRC_CTA_INIT_COUNT
	.align		4
        /*00a4*/ 	.byte	0x02, 0x4a
	.zero		1
	.zero		1


	//----- nvinfo : EIATTR_EXIT_INSTR_OFFSETS
	.align		4
        /*00a8*/ 	.byte	0x04, 0x1c
        /*00aa*/ 	.short	(.L_317 - .L_316)


	//   ....[0]....
.L_316:
        /*00ac*/ 	.word	0x00000070


	//   ....[1]....
        /*00b0*/ 	.word	0x000618b0


	//   ....[2]....
        /*00b4*/ 	.word	0x00061b60


	//----- nvinfo : EIATTR_CRS_STACK_SIZE
	.align		4
.L_317:
        /*00b8*/ 	.byte	0x04, 0x1e
        /*00ba*/ 	.short	(.L_319 - .L_318)
.L_318:
        /*00bc*/ 	.word	0x00000000


	//----- nvinfo : EIATTR_CBANK_PARAM_SIZE
	.align		4
.L_319:
        /*00c0*/ 	.byte	0x03, 0x19
        /*00c2*/ 	.short	0x0088


	//----- nvinfo : EIATTR_PARAM_CBANK
	.align		4
        /*00c4*/ 	.byte	0x04, 0x0a
        /*00c6*/ 	.short	(.L_321 - .L_320)
	.align		4
.L_320:
        /*00c8*/ 	.word	index@(.nv.constant0.profanity_init)
        /*00cc*/ 	.short	0x0380
        /*00ce*/ 	.short	0x0088


	//----- nvinfo : EIATTR_SW_WAR
	.align		4
.L_321:
        /*00d0*/ 	.byte	0x04, 0x36
        /*00d2*/ 	.short	(.L_323 - .L_322)
.L_322:
        /*00d4*/ 	.word	0x00000008
.L_323:


//--------------------- .nv.callgraph             --------------------------
	.section	.nv.callgraph,"",@"SHT_CUDA_CALLGRAPH"
	.align	4
	.sectionentsize	8
	.align		4
        /*0000*/ 	.word	0x00000000
	.align		4
        /*0004*/ 	.word	0xffffffff
	.align		4
        /*0008*/ 	.word	0x00000000
	.align		4
        /*000c*/ 	.word	0xfffffffe
	.align		4
        /*0010*/ 	.word	0x00000000
	.align		4
        /*0014*/ 	.word	0xfffffffd
	.align		4
        /*0018*/ 	.word	0x00000000
	.align		4
        /*001c*/ 	.word	0xfffffffc


//--------------------- .nv.constant3             --------------------------
	.section	.nv.constant3,"a",@progbits
	.align	8
.nv.constant3:
	.type		keccakf_rndc,@object
	.size		keccakf_rndc,(const_mod - keccakf_rndc)
keccakf_rndc:
        /*0000*/ 	.byte	0x01, 0x00, 0x00, 0x00, 0x00, 0x00, 0x00, 0x00, 0x82, 0x80, 0x00, 0x00, 0x00, 0x00, 0x00, 0x00
        /* <DEDUP_REMOVED lines=11> */
	.type		const_mod,@object
	.size		const_mod,(const_tripleNegativeGx - const_mod)
const_mod:
        /*00c0*/ 	.byte	0x2f, 0xfc, 0xff, 0xff, 0xfe, 0xff, 0xff, 0xff, 0xff, 0xff, 0xff, 0xff, 0xff, 0xff, 0xff, 0xff
        /*00d0*/ 	.byte	0xff, 0xff, 0xff, 0xff, 0xff, 0xff, 0xff, 0xff, 0xff, 0xff, 0xff, 0xff, 0xff, 0xff, 0xff, 0xff
	.type		const_tripleNegativeGx,@object
	.size		const_tripleNegativeGx,(const_doubleNegativeGy - const_tripleNegativeGx)
const_tripleNegativeGx:
        /*00e0*/ 	.byte	0x96, 0xb1, 0x17, 0xbb, 0xec, 0x7b, 0x28, 0xf2, 0x73, 0x85, 0x95, 0x76, 0x6e, 0x09, 0x2c, 0xf8
        /*00f0*/ 	.byte	0xea, 0xde, 0x6a, 0x94, 0x3e, 0xd8, 0x1e, 0xff, 0xfa, 0xcc, 0x69, 0x12, 0x83, 0xcc, 0xc4, 0x92
	.type		const_doubleNegativeGy,@object
	.size		const_doubleNegativeGy,(const_negativeGy - const_doubleNegativeGy)
const_doubleNegativeGy:
        /*0100*/ 	.byte	0xbf, 0x52, 0xde, 0x09, 0xdf, 0x5e, 0x70, 0xc7, 0xcc, 0x57, 0xf5, 0xb2, 0x6e, 0x97, 0xd0, 0x05
        /*0110*/ 	.byte	0xae, 0xee, 0xdd, 0xe3, 0x07, 0x08, 0xb6, 0x44, 0x35, 0x77, 0xb8, 0xb2, 0x11, 0x4b, 0x8a, 0x6f
	.type		const_negativeGy,@object
	.size		const_negativeGy,(const_negativeGx - const_negativeGy)
const_negativeGy:
        /*0120*/ 	.byte	0x77, 0x27, 0xef, 0x04, 0x6f, 0x2f, 0xb8, 0x63, 0xe6, 0xab, 0x7a, 0x59, 0xb7, 0x4b, 0xe8, 0x02
        /*0130*/ 	.byte	0x57, 0xf7, 0xee, 0xf1, 0x03, 0x04, 0x5b, 0xa2, 0x9a, 0x3b, 0x5c, 0xd9, 0x88, 0x25, 0xc5, 0xb7
	.type		const_negativeGx,@object
	.size		const_negativeGx,(.L_5 - const_negativeGx)
const_negativeGx:
        /*0140*/ 	.byte	0x97, 0xe4, 0x07, 0xe9, 0xa3, 0x7e, 0x0d, 0xa6, 0x26, 0xd7, 0x31, 0xd2, 0x24, 0x03, 0x64, 0xfd
        /*0150*/ 	.byte	0xf8, 0xf4, 0x78, 0x31, 0x6a, 0x9d, 0x5f, 0xaa, 0x53, 0x44, 0x23, 0x06, 0x81, 0x99, 0x41, 0x86
.L_5:


//--------------------- .text.profanity_score_doubles --------------------------
	.section	.text.profanity_score_doubles,"ax",@progbits
	.align	128
        .global         profanity_score_doubles
        .type           profanity_score_doubles,@function
        .size           profanity_score_doubles,(.L_x_208 - profanity_score_doubles)
        .other          profanity_score_doubles,@"STO_CUDA_ENTRY STV_DEFAULT"
profanity_score_doubles:
.text.profanity_score_doubles:
[----:B------:R-:W-:Y:S01]  /*0000*/  LDC R1, c[0x0][0x37c] ;  /* 0x0000df00ff017b82 */ /* 0x000fe20000000800 */
[----:B------:R-:W0:Y:S07]  /*0010*/  S2R R3, SR_TID.X ;  /* 0x0000000000037919 */ /* 0x000e2e0000002100 */
[----:B------:R-:W0:Y:S01]  /*0020*/  S2UR UR4, SR_CTAID.X ;  /* 0x00000000000479c3 */ /* 0x000e220000002500 */
[----:B------:R-:W1:Y:S07]  /*0030*/  LDCU UR5, c[0x0][0x3a4] ;  /* 0x00007480ff0577ac */ /* 0x000e6e0008000800 */
[----:B------:R-:W0:Y:S02]  /*0040*/  LDC R0, c[0x0][0x360] ;  /* 0x0000d800ff007b82 */ /* 0x000e240000000800 */
[----:B0-----:R-:W-:-:S05]  /*0050*/  IMAD R0, R0, UR4, R3 ;  /* 0x0000000400007c24 */ /* 0x001fca000f8e0203 */
[----:B-1----:R-:W-:-:S13]  /*0060*/  ISETP.GE.U32.AND P0, PT, R0, UR5, PT ;  /* 0x0000000500007c0c */ /* 0x002fda000bf06070 */
[----:B------:R-:W-:Y:S05]  /*0070*/  @P0 EXIT ;  /* 0x000000000000094d */ /* 0x000fea0003800000 */
[----:B------:R-:W0:Y:S01]  /*0080*/  LDC.64 R2, c[0x0][0x380] ;  /* 0x0000e000ff027b82 */ /* 0x000e220000000a00 */
[----:B------:R-:W1:Y:S01]  /*0090*/  LDCU.64 UR4, c[0x0][0x358] ;  /* 0x00006b00ff0477ac */ /* 0x000e620008000a00 */
[----:B------:R-:W2:Y:S01]  /*00a0*/  LDCU.U8 UR6, c[0x0][0x3a0] ;  /* 0x00007400ff0677ac */ /* 0x000ea20008000000 */
[----:B0-----:R-:W-:-:S05]  /*00b0*/  IMAD.WIDE.U32 R2, R0, 0x20, R2 ;  /* 0x0000002000027825 */ /* 0x001fca00078e0002 */
[----:B-1----:R-:W3:Y:S01]  /*00c0*/  LDG.E.U8 R4, desc[UR4][R2.64] ;  /* 0x0000000402047981 */ /* 0x002ee2000c1e1100 */
[----:B------:R-:W-:Y:S01]  /*00d0*/  BSSY.RECONVERGENT B0, `(.L_x_0) ;  /* 0x000008c000007945 */ /* 0x000fe20003800200 */
[----:B------:R-:W-:Y:S01]  /*00e0*/  IMAD.MOV.U32 R7, RZ, RZ, RZ ;  /* 0x000000ffff077224 */ /* 0x000fe200078e00ff */
[----:B---3--:R-:W-:Y:S02]  /*00f0*/  SHF.R.U32.HI R5, RZ, 0x4, R4 ;  /* 0x00000004ff057819 */ /* 0x008fe40000011604 */
[----:B------:R-:W-:Y:S02]  /*0100*/  LOP3.LUT R4, R4, 0xf, RZ, 0xc0, !PT ;  /* 0x0000000f04047812 */ /* 0x000fe400078ec0ff */
[----:B------:R-:W-:-:S04]  /*0110*/  PRMT R5, R5, 0x9910, RZ ;  /* 0x0000991005057816 */ /* 0x000fc800000000ff */
[----:B------:R-:W-:-:S13]  /*0120*/  ISETP.NE.AND P0, PT, R5, R4, PT ;  /* 0x000000040500720c */ /* 0x000fda0003f05270 */
[----:B--2---:R-:W-:Y:S05]  /*0130*/  @P0 BRA `(.L_x_1) ;  /* 0x0000000800140947 */ /* 0x004fea0003800000 */
[----:B------:R-:W2:Y:S01]  /*0140*/  LDG.E.U8 R4, desc[UR4][R2.64+0x1] ;  /* 0x0000010402047981 */ /* 0x000ea2000c1e1100 */
[----:B------:R-:W-:Y:S01]  /*0150*/  IMAD.MOV.U32 R7, RZ, RZ, 0x1 ;  /* 0x00000001ff077424 */ /* 0x000fe200078e00ff */
[----:B--2---:R-:W-:Y:S02]  /*0160*/  SHF.R.U32.HI R5, RZ, 0x4, R4 ;  /* 0x00000004ff057819 */ /* 0x004fe40000011604 */
[----:B------:R-:W-:Y:S02]  /*0170*/  LOP3.LUT R4, R4, 0xf, RZ, 0xc0, !PT ;  /* 0x0000000f04047812 */ /* 0x000fe400078ec0ff */
[----:B------:R-:W-:-:S04]  /*0180*/  PRMT R5, R5, 0x9910, RZ ;  /* 0x0000991005057816 */ /* 0x000fc800000000ff */
[----:B------:R-:W-:-:S13]  /*0190*/  ISETP.NE.AND P0, PT, R5, R4, PT ;  /* 0x000000040500720c */ /* 0x000fda0003f05270 */
[----:B------:R-:W-:Y:S05]  /*01a0*/  @P0 BRA `(.L_x_1) ;  /* 0x0000000400f80947 */ /* 0x000fea0003800000 */
        /* <DEDUP_REMOVED lines=124> */
[----:B------:R-:W-:-:S04]  /*0970*/  ISETP.NE.AND P0, PT, R5, R4, PT ;  /* 0x000000040500720c */ /* 0x000fc80003f05270 */
[----:B------:R-:W-:-:S09]  /*0980*/  SEL R7, R7, 0x13, !P0 ;  /* 0x0000001307077807 */ /* 0x000fd20004000000 */
.L_x_1:
[----:B------:R-:W-:Y:S05]  /*0990*/  BSYNC.RECONVERGENT B0 ;  /* 0x0000000000007941 */ /* 0x000fea0003800200 */
.L_x_0:
[----:B------:R-:W-:-:S04]  /*09a0*/  LOP3.LUT R4, R7, 0xffff, RZ, 0xc0, !PT ;  /* 0x0000ffff07047812 */ /* 0x000fc800078ec0ff */
[----:B------:R-:W-:-:S13]  /*09b0*/  ISETP.LE.U32.AND P0, PT, R4, UR6, PT ;  /* 0x0000000604007c0c */ /* 0x000fda000bf03070 */
[----:B------:R-:W-:Y:S05]  /*09c0*/  @P0 EXIT ;  /* 0x000000000000094d */ /* 0x000fea0003800000 */
[----:B------:R-:W0:Y:S01]  /*09d0*/  LDC.64 R4, c[0x0][0x388] ;  /* 0x0000e200ff047b82 */ /* 0x000e220000000a00 */
[----:B------:R-:W-:Y:S02]  /*09e0*/  IMAD.MOV.U32 R9, RZ, RZ, 0x1 ;  /* 0x00000001ff097424 */ /* 0x000fe400078e00ff */
[----:B0-----:R-:W-:-:S05]  /*09f0*/  IMAD.WIDE.U32 R4, R7, 0x1c, R4 ;  /* 0x0000001c07047825 */ /* 0x001fca00078e0004 */
[----:B------:R-:W2:Y:S02]  /*0a00*/  ATOMG.E.ADD.STRONG.GPU PT, R6, desc[UR4][R4.64], R9 ;  /* 0x80000009040679a8 */ /* 0x000ea400081ef104 */
[----:B--2---:R-:W-:-:S13]  /*0a10*/  ISETP.NE.AND P0, PT, R6, RZ, PT ;  /* 0x000000ff0600720c */ /* 0x004fda0003f05270 */
[----:B------:R-:W-:Y:S05]  /*0a20*/  @P0 EXIT ;  /* 0x000000000000094d */ /* 0x000fea0003800000 */
[----:B------:R-:W-:Y:S04]  /*0a30*/  STG.E desc[UR4][R4.64+0x4], R0 ;  /* 0x0000040004007986 */ /* 0x000fe8000c101904 */
[----:B------:R-:W2:Y:S04]  /*0a40*/  LDG.E.U8 R7, desc[UR4][R2.64] ;  /* 0x0000000402077981 */ /* 0x000ea8000c1e1100 */
[----:B--2---:R0:W-:Y:S04]  /*0a50*/  STG.E.U8 desc[UR4][R4.64+0x8], R7 ;  /* 0x0000080704007986 */ /* 0x0041e8000c101104 */
[----:B------:R-:W2:Y:S04]  /*0a60*/  LDG.E.U8 R9, desc[UR4][R2.64+0x1] ;  /* 0x0000010402097981 */ /* 0x000ea8000c1e1100 */
[----:B--2---:R1:W-:Y:S04]  /*0a70*/  STG.E.U8 desc[UR4][R4.64+0x9], R9 ;  /* 0x0000090904007986 */ /* 0x0043e8000c101104 */
[----:B------:R-:W2:Y:S04]  /*0a80*/  LDG.E.U8 R11, desc[UR4][R2.64+0x2] ;  /* 0x00000204020b7981 */ /* 0x000ea8000c1e1100 */
[----:B--2---:R2:W-:Y:S04]  /*0a90*/  STG.E.U8 desc[UR4][R4.64+0xa], R11 ;  /* 0x00000a0b04007986 */ /* 0x0045e8000c101104 */
[----:B------:R-:W3:Y:S04]  /*0aa0*/  LDG.E.U8 R13, desc[UR4][R2.64+0x3] ;  /* 0x00000304020d7981 */ /* 0x000ee8000c1e1100 */
[----:B---3--:R3:W-:Y:S04]  /*0ab0*/  STG.E.U8 desc[UR4][R4.64+0xb], R13 ;  /* 0x00000b0d04007986 */ /* 0x0087e8000c101104 */
[----:B------:R-:W4:Y:S04]  /*0ac0*/  LDG.E.U8 R15, desc[UR4][R2.64+0x4] ;  /* 0x00000404020f7981 */ /* 0x000f28000c1e1100 */
[----:B----4-:R4:W-:Y:S04]  /*0ad0*/  STG.E.U8 desc[UR4][R4.64+0xc], R15 ;  /* 0x00000c0f04007986 */ /* 0x0109e8000c101104 */
[----:B------:R-:W5:Y:S04]  /*0ae0*/  LDG.E.U8 R17, desc[UR4][R2.64+0x5] ;  /* 0x0000050402117981 */ /* 0x000f68000c1e1100 */
[----:B-----5:R5:W-:Y:S04]  /*0af0*/  STG.E.U8 desc[UR4][R4.64+0xd], R17 ;  /* 0x00000d1104007986 */ /* 0x020be8000c101104 */
[----:B0-----:R-:W2:Y:S04]  /*0b00*/  LDG.E.U8 R7, desc[UR4][R2.64+0x6] ;  /* 0x0000060402077981 */ /* 0x001ea8000c1e1100 */
[----:B--2---:R0:W-:Y:S04]  /*0b10*/  STG.E.U8 desc[UR4][R4.64+0xe], R7 ;  /* 0x00000e0704007986 */ /* 0x0041e8000c101104 */
[----:B-1----:R-:W2:Y:S04]  /*0b20*/  LDG.E.U8 R9, desc[UR4][R2.64+0x7] ;  /* 0x0000070402097981 */ /* 0x002ea8000c1e1100 */
[----:B--2---:R1:W-:Y:S04]  /*0b30*/  STG.E.U8 desc[UR4][R4.64+0xf], R9 ;  /* 0x00000f0904007986 */ /* 0x0043e8000c101104 */
[----:B------:R-:W2:Y:S04]  /*0b40*/  LDG.E.U8 R11, desc[UR4][R2.64+0x8] ;  /* 0x00000804020b7981 */ /* 0x000ea8000c1e1100 */
[----:B--2---:R2:W-:Y:S04]  /*0b50*/  STG.E.U8 desc[UR4][R4.64+0x10], R11 ;  /* 0x0000100b04007986 */ /* 0x0045e8000c101104 */
[----:B---3--:R-:W3:Y:S04]  /*0b60*/  LDG.E.U8 R13, desc[UR4][R2.64+0x9] ;  /* 0x00000904020d7981 */ /* 0x008ee8000c1e1100 */
[----:B---3--:R3:W-:Y:S04]  /*0b70*/  STG.E.U8 desc[UR4][R4.64+0x11], R13 ;  /* 0x0000110d04007986 */ /* 0x0087e8000c101104 */
[----:B----4-:R-:W4:Y:S04]  /*0b80*/  LDG.E.U8 R15, desc[UR4][R2.64+0xa] ;  /* 0x00000a04020f7981 */ /* 0x010f28000c1e1100 */
[----:B----4-:R4:W-:Y:S04]  /*0b90*/  STG.E.U8 desc[UR4][R4.64+0x12], R15 ;  /* 0x0000120f04007986 */ /* 0x0109e8000c101104 */
[----:B-----5:R-:W5:Y:S04]  /*0ba0*/  LDG.E.U8 R17, desc[UR4][R2.64+0xb] ;  /* 0x00000b0402117981 */ /* 0x020f68000c1e1100 */
[----:B-----5:R5:W-:Y:S04]  /*0bb0*/  STG.E.U8 desc[UR4][R4.64+0x13], R17 ;  /* 0x0000131104007986 */ /* 0x020be8000c101104 */
[----:B0-----:R-:W2:Y:S04]  /*0bc0*/  LDG.E.U8 R7, desc[UR4][R2.64+0xc] ;  /* 0x00000c0402077981 */ /* 0x001ea8000c1e1100 */
[----:B--2---:R0:W-:Y:S04]  /*0bd0*/  STG.E.U8 desc[UR4][R4.64+0x14], R7 ;  /* 0x0000140704007986 */ /* 0x0041e8000c101104 */
[----:B-1----:R-:W2:Y:S04]  /*0be0*/  LDG.E.U8 R9, desc[UR4][R2.64+0xd] ;  /* 0x00000d0402097981 */ /* 0x002ea8000c1e1100 */
[----:B--2---:R1:W-:Y:S04]  /*0bf0*/  STG.E.U8 desc[UR4][R4.64+0x15], R9 ;  /* 0x0000150904007986 */ /* 0x0043e8000c101104 */
[----:B------:R-:W2:Y:S04]  /*0c00*/  LDG.E.U8 R11, desc[UR4][R2.64+0xe] ;  /* 0x00000e04020b7981 */ /* 0x000ea8000c1e1100 */
[----:B--2---:R-:W-:Y:S04]  /*0c10*/  STG.E.U8 desc[UR4][R4.64+0x16], R11 ;  /* 0x0000160b04007986 */ /* 0x004fe8000c101104 */
[----:B---3--:R-:W2:Y:S04]  /*0c20*/  LDG.E.U8 R13, desc[UR4][R2.64+0xf] ;  /* 0x00000f04020d7981 */ /* 0x008ea8000c1e1100 */
[----:B--2---:R-:W-:Y:S04]  /*0c30*/  STG.E.U8 desc[UR4][R4.64+0x17], R13 ;  /* 0x0000170d04007986 */ /* 0x004fe8000c101104 */
[----:B----4-:R-:W2:Y:S04]  /*0c40*/  LDG.E.U8 R15, desc[UR4][R2.64+0x10] ;  /* 0x00001004020f7981 */ /* 0x010ea8000c1e1100 */
[----:B--2---:R-:W-:Y:S04]  /*0c50*/  STG.E.U8 desc[UR4][R4.64+0x18], R15 ;  /* 0x0000180f04007986 */ /* 0x004fe8000c101104 */
[----:B-----5:R-:W2:Y:S04]  /*0c60*/  LDG.E.U8 R17, desc[UR4][R2.64+0x11] ;  /* 0x0000110402117981 */ /* 0x020ea8000c1e1100 */
[----:B--2---:R-:W-:Y:S04]  /*0c70*/  STG.E.U8 desc[UR4][R4.64+0x19], R17 ;  /* 0x0000191104007986 */ /* 0x004fe8000c101104 */
[----:B0-----:R-:W2:Y:S04]  /*0c80*/  LDG.E.U8 R7, desc[UR4][R2.64+0x12] ;  /* 0x0000120402077981 */ /* 0x001ea8000c1e1100 */
[----:B--2---:R-:W-:Y:S04]  /*0c90*/  STG.E.U8 desc[UR4][R4.64+0x1a], R7 ;  /* 0x00001a0704007986 */ /* 0x004fe8000c101104 */
[----:B-1----:R-:W2:Y:S04]  /*0ca0*/  LDG.E.U8 R9, desc[UR4][R2.64+0x13] ;  /* 0x0000130402097981 */ /* 0x002ea8000c1e1100 */
[----:B--2---:R-:W-:Y:S01]  /*0cb0*/  STG.E.U8 desc[UR4][R4.64+0x1b], R9 ;  /* 0x00001b0904007986 */ /* 0x004fe2000c101104 */
[----:B------:R-:W-:Y:S05]  /*0cc0*/  EXIT ;  /* 0x000000000000794d */ /* 0x000fea0003800000 */
.L_x_2:
[----:B------:R-:W-:-:S00]  /*0cd0*/  BRA `(.L_x_2) ;  /* 0xfffffffc00fc7947 */ /* 0x000fc0000383ffff */
[----:B------:R-:W-:-:S00]  /*0ce0*/  NOP ;  /* 0x0000000000007918 */ /* 0x000fc00000000000 */
        /* <DEDUP_REMOVED lines=9> */
.L_x_208:


//--------------------- .text.profanity_score_mirror --------------------------
	.section	.text.profanity_score_mirror,"ax",@progbits
	.align	128
        .global         profanity_score_mirror
        .type           profanity_score_mirror,@function
        .size           profanity_score_mirror,(.L_x_209 - profanity_score_mirror)
        .other          profanity_score_mirror,@"STO_CUDA_ENTRY STV_DEFAULT"
profanity_score_mirror:
.text.profanity_score_mirror:
        /* <DEDUP_REMOVED lines=12> */
[----:B-1----:R-:W3:Y:S04]  /*00c0*/  LDG.E.U8 R6, desc[UR4][R2.64+0xa] ;  /* 0x00000a0402067981 */ /* 0x002ee8000c1e1100 */
[----:B------:R-:W4:Y:S01]  /*00d0*/  LDG.E.U8 R4, desc[UR4][R2.64+0x9] ;  /* 0x0000090402047981 */ /* 0x000f22000c1e1100 */
[----:B------:R-:W-:Y:S01]  /*00e0*/  BSSY.RECONVERGENT B0, `(.L_x_3) ;  /* 0x000008a000007945 */ /* 0x000fe20003800200 */
[----:B------:R-:W-:Y:S01]  /*00f0*/  IMAD.MOV.U32 R7, RZ, RZ, RZ ;  /* 0x000000ffff077224 */ /* 0x000fe200078e00ff */
[----:B---3--:R-:W-:-:S04]  /*0100*/  SHF.R.U32.HI R5, RZ, 0x4, R6 ;  /* 0x00000004ff057819 */ /* 0x008fc80000011606 */
[----:B------:R-:W-:Y:S02]  /*0110*/  PRMT R8, R5, 0x9910, RZ ;  /* 0x0000991005087816 */ /* 0x000fe400000000ff */
[----:B----4-:R-:W-:-:S04]  /*0120*/  LOP3.LUT R5, R4, 0xf, RZ, 0xc0, !PT ;  /* 0x0000000f04057812 */ /* 0x010fc800078ec0ff */
[----:B------:R-:W-:-:S13]  /*0130*/  ISETP.NE.AND P0, PT, R5, R8, PT ;  /* 0x000000080500720c */ /* 0x000fda0003f05270 */
[----:B--2---:R-:W-:Y:S05]  /*0140*/  @P0 BRA `(.L_x_4) ;  /* 0x00000008000c0947 */ /* 0x004fea0003800000 */
[----:B------:R-:W-:Y:S01]  /*0150*/  SHF.R.U32.HI R4, RZ, 0x4, R4 ;  /* 0x00000004ff047819 */ /* 0x000fe20000011604 */
[----:B------:R-:W-:Y:S01]  /*0160*/  IMAD.MOV.U32 R7, RZ, RZ, 0x1 ;  /* 0x00000001ff077424 */ /* 0x000fe200078e00ff */
[----:B------:R-:W-:Y:S02]  /*0170*/  LOP3.LUT R6, R6, 0xf, RZ, 0xc0, !PT ;  /* 0x0000000f06067812 */ /* 0x000fe400078ec0ff */
[----:B------:R-:W-:-:S04]  /*0180*/  PRMT R5, R4, 0x9910, RZ ;  /* 0x0000991004057816 */ /* 0x000fc800000000ff */
[----:B------:R-:W-:-:S13]  /*0190*/  ISETP.NE.AND P0, PT, R5, R6, PT ;  /* 0x000000060500720c */ /* 0x000fda0003f05270 */
[----:B------:R-:W-:Y:S05]  /*01a0*/  @P0 BRA `(.L_x_4) ;  /* 0x0000000400f40947 */ /* 0x000fea0003800000 */
[----:B------:R-:W2:Y:S04]  /*01b0*/  LDG.E.U8 R6, desc[UR4][R2.64+0xb] ;  /* 0x00000b0402067981 */ /* 0x000ea8000c1e1100 */
[----:B------:R-:W3:Y:S01]  /*01c0*/  LDG.E.U8 R4, desc[UR4][R2.64+0x8] ;  /* 0x0000080402047981 */ /* 0x000ee2000c1e1100 */
[----:B------:R-:W-:Y:S01]  /*01d0*/  IMAD.MOV.U32 R7, RZ, RZ, 0x2 ;  /* 0x00000002ff077424 */ /* 0x000fe200078e00ff */
[----:B--2---:R-:W-:-:S04]  /*01e0*/  SHF.R.U32.HI R5, RZ, 0x4, R6 ;  /* 0x00000004ff057819 */ /* 0x004fc80000011606 */
[----:B------:R-:W-:Y:S02]  /*01f0*/  PRMT R8, R5, 0x9910, RZ ;  /* 0x0000991005087816 */ /* 0x000fe400000000ff */
[----:B---3--:R-:W-:-:S04]  /*0200*/  LOP3.LUT R5, R4, 0xf, RZ, 0xc0, !PT ;  /* 0x0000000f04057812 */ /* 0x008fc800078ec0ff */
[----:B------:R-:W-:-:S13]  /*0210*/  ISETP.NE.AND P0, PT, R5, R8, PT ;  /* 0x000000080500720c */ /* 0x000fda0003f05270 */
[----:B------:R-:W-:Y:S05]  /*0220*/  @P0 BRA `(.L_x_4) ;  /* 0x0000000400d40947 */ /* 0x000fea0003800000 */
        /* <DEDUP_REMOVED lines=111> */
[----:B------:R-:W-:Y:S02]  /*0920*/  @!P0 SHF.R.U32.HI R4, RZ, 0x4, R4 ;  /* 0x00000004ff048819 */ /* 0x000fe40000011604 */
[----:B------:R-:W-:Y:S02]  /*0930*/  @!P0 LOP3.LUT R6, R6, 0xf, RZ, 0xc0, !PT ;  /* 0x0000000f06068812 */ /* 0x000fe400078ec0ff */
[----:B------:R-:W-:Y:S01]  /*0940*/  @!P0 PRMT R5, R4, 0x9910, RZ ;  /* 0x0000991004058816 */ /* 0x000fe200000000ff */
[----:B------:R-:W-:-:S03]  /*0950*/  @!P0 IMAD.MOV.U32 R4, RZ, RZ, 0x14 ;  /* 0x00000014ff048424 */ /* 0x000fc600078e00ff */
[----:B------:R-:W-:-:S04]  /*0960*/  @!P0 ISETP.NE.AND P1, PT, R5, R6, PT ;  /* 0x000000060500820c */ /* 0x000fc80003f25270 */
[----:B------:R-:W-:-:S09]  /*0970*/  @!P0 SEL R7, R4, 0x13, !P1 ;  /* 0x0000001304078807 */ /* 0x000fd20004800000 */
.L_x_4:
[----:B------:R-:W-:Y:S05]  /*0980*/  BSYNC.RECONVERGENT B0 ;  /* 0x0000000000007941 */ /* 0x000fea0003800200 */
.L_x_3:
        /* <DEDUP_REMOVED lines=51> */
.L_x_5:
        /* <DEDUP_REMOVED lines=12> */
.L_x_209:


//--------------------- .text.profanity_score_leadingrange --------------------------
	.section	.text.profanity_score_leadingrange,"ax",@progbits
	.align	128
        .global         profanity_score_leadingrange
        .type           profanity_score_leadingrange,@function
        .size           profanity_score_leadingrange,(.L_x_210 - profanity_score_leadingrange)
        .other          profanity_score_leadingrange,@"STO_CUDA_ENTRY STV_DEFAULT"
profanity_score_leadingrange:
.text.profanity_score_leadingrange:
        /* <DEDUP_REMOVED lines=10> */
[----:B------:R-:W2:Y:S06]  /*00a0*/  LDCU.U8 UR6, c[0x0][0x3a0] ;  /* 0x00007400ff0677ac */ /* 0x000eac0008000000 */
[----:B------:R-:W3:Y:S01]  /*00b0*/  LDC.64 R4, c[0x0][0x390] ;  /* 0x0000e400ff047b82 */ /* 0x000ee20000000a00 */
[----:B0-----:R-:W-:-:S05]  /*00c0*/  IMAD.WIDE.U32 R2, R0, 0x20, R2 ;  /* 0x0000002000027825 */ /* 0x001fca00078e0002 */
[----:B-1----:R-:W4:Y:S04]  /*00d0*/  LDG.E.U8 R7, desc[UR4][R2.64] ;  /* 0x0000000402077981 */ /* 0x002f28000c1e1100 */
[----:B---3--:R-:W3:Y:S01]  /*00e0*/  LDG.E.U8 R4, desc[UR4][R4.64] ;  /* 0x0000000404047981 */ /* 0x008ee2000c1e1100 */
[----:B------:R-:W-:Y:S01]  /*00f0*/  BSSY.RECONVERGENT B0, `(.L_x_6) ;  /* 0x00000e0000007945 */ /* 0x000fe20003800200 */
[----:B------:R-:W-:Y:S01]  /*0100*/  IMAD.MOV.U32 R6, RZ, RZ, RZ ;  /* 0x000000ffff067224 */ /* 0x000fe200078e00ff */
[----:B----4-:R-:W-:-:S04]  /*0110*/  SHF.R.U32.HI R10, RZ, 0x4, R7 ;  /* 0x00000004ff0a7819 */ /* 0x010fc80000011607 */
[----:B---3--:R-:W-:-:S13]  /*0120*/  ISETP.GE.U32.AND P0, PT, R10, R4, PT ;  /* 0x000000040a00720c */ /* 0x008fda0003f06070 */
[----:B--2---:R-:W-:Y:S05]  /*0130*/  @!P0 BRA `(.L_x_7) ;  /* 0x0000000c006c8947 */ /* 0x004fea0003800000 */
[----:B------:R-:W0:Y:S02]  /*0140*/  LDC.64 R8, c[0x0][0x398] ;  /* 0x0000e600ff087b82 */ /* 0x000e240000000a00 */
[----:B0-----:R-:W2:Y:S02]  /*0150*/  LDG.E.U8 R5, desc[UR4][R8.64] ;  /* 0x0000000408057981 */ /* 0x001ea4000c1e1100 */
[----:B--2---:R-:W-:-:S13]  /*0160*/  ISETP.GT.U32.AND P0, PT, R10, R5, PT ;  /* 0x000000050a00720c */ /* 0x004fda0003f04070 */
[----:B------:R-:W-:Y:S05]  /*0170*/  @P0 BRA `(.L_x_7) ;  /* 0x0000000c005c0947 */ /* 0x000fea0003800000 */
[----:B------:R-:W-:Y:S01]  /*0180*/  LOP3.LUT R7, R7, 0xf, RZ, 0xc0, !PT ;  /* 0x0000000f07077812 */ /* 0x000fe200078ec0ff */
[----:B------:R-:W-:-:S03]  /*0190*/  IMAD.MOV.U32 R6, RZ, RZ, 0x1 ;  /* 0x00000001ff067424 */ /* 0x000fc600078e00ff */
[----:B------:R-:W-:-:S04]  /*01a0*/  ISETP.GT.U32.AND P0, PT, R7, R5, PT ;  /* 0x000000050700720c */ /* 0x000fc80003f04070 */
[----:B------:R-:W-:-:S13]  /*01b0*/  ISETP.LT.U32.OR P0, PT, R7, R4, P0 ;  /* 0x000000040700720c */ /* 0x000fda0000701470 */
[----:B------:R-:W-:Y:S05]  /*01c0*/  @P0 BRA `(.L_x_7) ;  /* 0x0000000c00480947 */ /* 0x000fea0003800000 */
[----:B------:R-:W2:Y:S02]  /*01d0*/  LDG.E.U8 R7, desc[UR4][R2.64+0x1] ;  /* 0x0000010402077981 */ /* 0x000ea4000c1e1100 */
[----:B--2---:R-:W-:-:S04]  /*01e0*/  SHF.R.U32.HI R6, RZ, 0x4, R7 ;  /* 0x00000004ff067819 */ /* 0x004fc80000011607 */
[----:B------:R-:W-:-:S04]  /*01f0*/  ISETP.GT.U32.AND P0, PT, R6, R5, PT ;  /* 0x000000050600720c */ /* 0x000fc80003f04070 */
[----:B------:R-:W-:Y:S01]  /*0200*/  ISETP.LT.U32.OR P0, PT, R6, R4, P0 ;  /* 0x000000040600720c */ /* 0x000fe20000701470 */
[----:B------:R-:W-:-:S12]  /*0210*/  IMAD.MOV.U32 R6, RZ, RZ, 0x2 ;  /* 0x00000002ff067424 */ /* 0x000fd800078e00ff */
        /* <DEDUP_REMOVED lines=201> */
[----:B------:R-:W-:-:S13]  /*0eb0*/  ISETP.GE.U32.AND P1, PT, R7, R4, PT ;  /* 0x000000040700720c */ /* 0x000fda0003f26070 */
[----:B------:R-:W-:Y:S01]  /*0ec0*/  @P1 IMAD.MOV.U32 R4, RZ, RZ, 0x27 ;  /* 0x00000027ff041424 */ /* 0x000fe200078e00ff */
[----:B------:R-:W-:-:S04]  /*0ed0*/  @P1 ISETP.GT.U32.AND P0, PT, R7, R5, PT ;  /* 0x000000050700120c */ /* 0x000fc80003f04070 */
[----:B------:R-:W-:-:S09]  /*0ee0*/  @P1 SEL R6, R4, 0x28, P0 ;  /* 0x0000002804061807 */ /* 0x000fd20000000000 */
.L_x_7:
[----:B------:R-:W-:Y:S05]  /*0ef0*/  BSYNC.RECONVERGENT B0 ;  /* 0x0000000000007941 */ /* 0x000fea0003800200 */
.L_x_6:
        /* <DEDUP_REMOVED lines=51> */
.L_x_8:
        /* <DEDUP_REMOVED lines=13> */
.L_x_210:


//--------------------- .text.profanity_score_zerobytes --------------------------
	.section	.text.profanity_score_zerobytes,"ax",@progbits
	.align	128
        .global         profanity_score_zerobytes
        .type           profanity_score_zerobytes,@function
        .size           profanity_score_zerobytes,(.L_x_211 - profanity_score_zerobytes)
        .other          profanity_score_zerobytes,@"STO_CUDA_ENTRY STV_DEFAULT"
profanity_score_zerobytes:
.text.profanity_score_zerobytes:
        /* <DEDUP_REMOVED lines=13> */
[----:B------:R-:W4:Y:S04]  /*00d0*/  LDG.E.U8 R17, desc[UR4][R2.64] ;  /* 0x0000000402117981 */ /* 0x000f28000c1e1100 */
[----:B------:R-:W5:Y:S04]  /*00e0*/  LDG.E.U8 R19, desc[UR4][R2.64+0x2] ;  /* 0x0000020402137981 */ /* 0x000f68000c1e1100 */
[----:B------:R-:W2:Y:S04]  /*00f0*/  LDG.E.U8 R20, desc[UR4][R2.64+0x3] ;  /* 0x0000030402147981 */ /* 0x000ea8000c1e1100 */
        /* <DEDUP_REMOVED lines=15> */
[----:B------:R-:W2:Y:S01]  /*01f0*/  LDG.E.U8 R4, desc[UR4][R2.64+0x13] ;  /* 0x0000130402047981 */ /* 0x000ea2000c1e1100 */
[----:B---3--:R-:W-:Y:S01]  /*0200*/  ISETP.NE.AND P1, PT, R18, RZ, PT ;  /* 0x000000ff1200720c */ /* 0x008fe20003f25270 */
[----:B------:R-:W-:Y:S01]  /*0210*/  IMAD.MOV.U32 R18, RZ, RZ, 0x2 ;  /* 0x00000002ff127424 */ /* 0x000fe200078e00ff */
[----:B----4-:R-:W-:-:S02]  /*0220*/  ISETP.NE.AND P0, PT, R17, RZ, PT ;  /* 0x000000ff1100720c */ /* 0x010fc40003f05270 */
[----:B------:R-:W-:-:S09]  /*0230*/  SEL R17, RZ, 0x1, P1 ;  /* 0x00000001ff117807 */ /* 0x000fd20000800000 */
[----:B------:R-:W-:Y:S01]  /*0240*/  @P1 IMAD.MOV R18, RZ, RZ, 0x1 ;  /* 0x00000001ff121424 */ /* 0x000fe200078e02ff */
[----:B-----5:R-:W-:Y:S01]  /*0250*/  ISETP.NE.AND P1, PT, R19, RZ, PT ;  /* 0x000000ff1300720c */ /* 0x020fe20003f25270 */
[----:B------:R-:W-:Y:S01]  /*0260*/  @P0 IMAD.MOV R18, RZ, RZ, R17 ;  /* 0x000000ffff120224 */ /* 0x000fe200078e0211 */
[----:B--2---:R-:W-:-:S03]  /*0270*/  ISETP.NE.AND P0, PT, R20, RZ, PT ;  /* 0x000000ff1400720c */ /* 0x004fc60003f05270 */
[----:B------:R-:W-:-:S08]  /*0280*/  VIADD R17, R18, 0x1 ;  /* 0x0000000112117836 */ /* 0x000fd00000000000 */
[----:B------:R-:W-:Y:S02]  /*0290*/  @P1 IADD3 R17, PT, PT, R18, RZ, RZ ;  /* 0x000000ff12111210 */ /* 0x000fe40007ffe0ff */
[----:B------:R-:W-:-:S03]  /*02a0*/  ISETP.NE.AND P1, PT, R21, RZ, PT ;  /* 0x000000ff1500720c */ /* 0x000fc60003f25270 */
[----:B------:R-:W-:Y:S02]  /*02b0*/  VIADD R18, R17, 0x1 ;  /* 0x0000000111127836 */ /* 0x000fe40000000000 */
[----:B------:R-:W-:Y:S01]  /*02c0*/  @P0 IMAD.MOV R18, RZ, RZ, R17 ;  /* 0x000000ffff120224 */ /* 0x000fe200078e0211 */
[----:B------:R-:W-:-:S03]  /*02d0*/  ISETP.NE.AND P0, PT, R22, RZ, PT ;  /* 0x000000ff1600720c */ /* 0x000fc60003f05270 */
[----:B------:R-:W-:-:S04]  /*02e0*/  VIADD R17, R18, 0x1 ;  /* 0x0000000112117836 */ /* 0x000fc80000000000 */
        /* <DEDUP_REMOVED lines=40> */
[----:B------:R-:W-:-:S04]  /*0570*/  ISETP.NE.AND P0, PT, R4, RZ, PT ;  /* 0x000000ff0400720c */ /* 0x000fc80003f05270 */
[----:B------:R-:W-:-:S03]  /*0580*/  IADD3 R4, PT, PT, R5, 0x1, RZ ;  /* 0x0000000105047810 */ /* 0x000fc60007ffe0ff */
[----:B------:R-:W-:-:S04]  /*0590*/  @P1 IMAD.MOV R4, RZ, RZ, R5 ;  /* 0x000000ffff041224 */ /* 0x000fc800078e0205 */
[C---:B------:R-:W-:Y:S02]  /*05a0*/  VIADD R7, R4.reuse, 0x1 ;  /* 0x0000000104077836 */ /* 0x040fe40000000000 */
[----:B------:R-:W-:-:S04]  /*05b0*/  @P0 IADD3 R7, PT, PT, R4, RZ, RZ ;  /* 0x000000ff04070210 */ /* 0x000fc80007ffe0ff */
        /* <DEDUP_REMOVED lines=51> */
.L_x_9:
        /* <DEDUP_REMOVED lines=9> */
.L_x_211:


//--------------------- .text.profanity_score_range --------------------------
	.section	.text.profanity_score_range,"ax",@progbits
	.align	128
        .global         profanity_score_range
        .type           profanity_score_range,@function
        .size           profanity_score_range,(.L_x_212 - profanity_score_range)
        .other          profanity_score_range,@"STO_CUDA_ENTRY STV_DEFAULT"
profanity_score_range:
.text.profanity_score_range:
        /* <DEDUP_REMOVED lines=239> */
.L_x_11:
[----:B------:R-:W-:Y:S05]  /*0ef0*/  BSYNC.RECONVERGENT B0 ;  /* 0x0000000000007941 */ /* 0x000fea0003800200 */
.L_x_10:
        /* <DEDUP_REMOVED lines=51> */
.L_x_12:
        /* <DEDUP_REMOVED lines=13> */
.L_x_212:


//--------------------- .text.profanity_score_leading --------------------------
	.section	.text.profanity_score_leading,"ax",@progbits
	.align	128
        .global         profanity_score_leading
        .type           profanity_score_leading,@function
        .size           profanity_score_leading,(.L_x_213 - profanity_score_leading)
        .other          profanity_score_leading,@"STO_CUDA_ENTRY STV_DEFAULT"
profanity_score_leading:
.text.profanity_score_leading:
        /* <DEDUP_REMOVED lines=16> */
[----:B----4-:R-:W-:-:S04]  /*0100*/  SHF.R.U32.HI R7, RZ, 0x4, R6 ;  /* 0x00000004ff077819 */ /* 0x010fc80000011606 */
[----:B------:R-:W-:-:S04]  /*0110*/  PRMT R7, R7, 0x9910, RZ ;  /* 0x0000991007077816 */ /* 0x000fc800000000ff */
[----:B---3--:R-:W-:Y:S01]  /*0120*/  ISETP.NE.AND P0, PT, R7, R4, PT ;  /* 0x000000040700720c */ /* 0x008fe20003f05270 */
[----:B------:R-:W-:-:S12]  /*0130*/  IMAD.MOV.U32 R7, RZ, RZ, RZ ;  /* 0x000000ffff077224 */ /* 0x000fd800078e00ff */
[----:B--2---:R-:W-:Y:S05]  /*0140*/  @P0 BRA `(.L_x_14) ;  /* 0x0000000c00040947 */ /* 0x004fea0003800000 */
[----:B------:R-:W-:Y:S01]  /*0150*/  LOP3.LUT R5, R6, 0xf, RZ, 0xc0, !PT ;  /* 0x0000000f06057812 */ /* 0x000fe200078ec0ff */
[----:B------:R-:W-:-:S03]  /*0160*/  IMAD.MOV.U32 R7, RZ, RZ, 0x1 ;  /* 0x00000001ff077424 */ /* 0x000fc600078e00ff */
[----:B------:R-:W-:-:S13]  /*0170*/  ISETP.NE.AND P0, PT, R5, R4, PT ;  /* 0x000000040500720c */ /* 0x000fda0003f05270 */
[----:B------:R-:W-:Y:S05]  /*0180*/  @P0 BRA `(.L_x_14) ;  /* 0x0000000800f40947 */ /* 0x000fea0003800000 */
[----:B------:R-:W2:Y:S02]  /*0190*/  LDG.E.U8 R5, desc[UR4][R2.64+0x1] ;  /* 0x0000010402057981 */ /* 0x000ea4000c1e1100 */
[----:B--2---:R-:W-:-:S04]  /*01a0*/  SHF.R.U32.HI R6, RZ, 0x4, R5 ;  /* 0x00000004ff067819 */ /* 0x004fc80000011605 */
[----:B------:R-:W-:-:S04]  /*01b0*/  PRMT R7, R6, 0x9910, RZ ;  /* 0x0000991006077816 */ /* 0x000fc800000000ff */
[----:B------:R-:W-:Y:S01]  /*01c0*/  ISETP.NE.AND P0, PT, R7, R4, PT ;  /* 0x000000040700720c */ /* 0x000fe20003f05270 */
[----:B------:R-:W-:-:S12]  /*01d0*/  IMAD.MOV.U32 R7, RZ, RZ, 0x2 ;  /* 0x00000002ff077424 */ /* 0x000fd800078e00ff */
[----:B------:R-:W-:Y:S05]  /*01e0*/  @P0 BRA `(.L_x_14) ;  /* 0x0000000800dc0947 */ /* 0x000fea0003800000 */
        /* <DEDUP_REMOVED lines=179> */
[----:B------:R-:W-:-:S04]  /*0d20*/  @!P0 LOP3.LUT R5, R5, 0xf, RZ, 0xc0, !PT ;  /* 0x0000000f05058812 */ /* 0x000fc800078ec0ff */
[----:B------:R-:W-:Y:S01]  /*0d30*/  @!P0 ISETP.NE.AND P1, PT, R5, R4, PT ;  /* 0x000000040500820c */ /* 0x000fe20003f25270 */
[----:B------:R-:W-:-:S05]  /*0d40*/  @!P0 IMAD.MOV.U32 R4, RZ, RZ, 0x28 ;  /* 0x00000028ff048424 */ /* 0x000fca00078e00ff */
[----:B------:R-:W-:-:S07]  /*0d50*/  @!P0 SEL R7, R4, 0x27, !P1 ;  /* 0x0000002704078807 */ /* 0x000fce0004800000 */
.L_x_14:
[----:B------:R-:W-:Y:S05]  /*0d60*/  BSYNC.RECONVERGENT B0 ;  /* 0x0000000000007941 */ /* 0x000fea0003800200 */
.L_x_13:
        /* <DEDUP_REMOVED lines=51> */
.L_x_15:
        /* <DEDUP_REMOVED lines=14> */
.L_x_213:


//--------------------- .text.profanity_score_matching --------------------------
	.section	.text.profanity_score_matching,"ax",@progbits
	.align	128
        .global         profanity_score_matching
        .type           profanity_score_matching,@function
        .size           profanity_score_matching,(.L_x_214 - profanity_score_matching)
        .other          profanity_score_matching,@"STO_CUDA_ENTRY STV_DEFAULT"
profanity_score_matching:
.text.profanity_score_matching:
        /* <DEDUP_REMOVED lines=9> */
[----:B------:R-:W0:Y:S01]  /*0090*/  LDCU.64 UR4, c[0x0][0x358] ;  /* 0x00006b00ff0477ac */ /* 0x000e220008000a00 */
[----:B------:R-:W1:Y:S06]  /*00a0*/  LDCU.U8 UR6, c[0x0][0x3a0] ;  /* 0x00007400ff0677ac */ /* 0x000e6c0008000000 */
[----:B------:R-:W2:Y:S01]  /*00b0*/  LDC.64 R12, c[0x0][0x380] ;  /* 0x0000e000ff0c7b82 */ /* 0x000ea20000000a00 */
[----:B0-----:R-:W3:Y:S04]  /*00c0*/  LDG.E.U8 R11, desc[UR4][R14.64] ;  /* 0x000000040e0b7981 */ /* 0x001ee8000c1e1100 */
[----:B------:R-:W4:Y:S04]  /*00d0*/  LDG.E.U8 R25, desc[UR4][R14.64+0x1] ;  /* 0x000001040e197981 */ /* 0x000f28000c1e1100 */
[----:B------:R-:W5:Y:S04]  /*00e0*/  LDG.E.U8 R22, desc[UR4][R14.64+0x2] ;  /* 0x000002040e167981 */ /* 0x000f68000c1e1100 */
[----:B------:R-:W5:Y:S04]  /*00f0*/  LDG.E.U8 R5, desc[UR4][R14.64+0x3] ;  /* 0x000003040e057981 */ /* 0x000f68000c1e1100 */
[----:B------:R-:W5:Y:S01]  /*0100*/  LDG.E.U8 R9, desc[UR4][R14.64+0x4] ;  /* 0x000004040e097981 */ /* 0x000f62000c1e1100 */
[----:B--2---:R-:W-:-:S03]  /*0110*/  IMAD.WIDE.U32 R12, R0, 0x20, R12 ;  /* 0x00000020000c7825 */ /* 0x004fc600078e000c */
[----:B------:R-:W2:Y:S04]  /*0120*/  LDG.E.U8 R4, desc[UR4][R14.64+0x5] ;  /* 0x000005040e047981 */ /* 0x000ea8000c1e1100 */
[----:B------:R-:W2:Y:S04]  /*0130*/  LDG.E.U8 R6, desc[UR4][R14.64+0x6] ;  /* 0x000006040e067981 */ /* 0x000ea8000c1e1100 */
[----:B------:R-:W2:Y:S04]  /*0140*/  LDG.E.U8 R7, desc[UR4][R14.64+0x7] ;  /* 0x000007040e077981 */ /* 0x000ea8000c1e1100 */
[----:B------:R-:W2:Y:S04]  /*0150*/  LDG.E.U8 R8, desc[UR4][R14.64+0x8] ;  /* 0x000008040e087981 */ /* 0x000ea8000c1e1100 */
[----:B------:R-:W2:Y:S01]  /*0160*/  LDG.E.U8 R28, desc[UR4][R14.64+0x9] ;  /* 0x000009040e1c7981 */ /* 0x000ea2000c1e1100 */
[----:B---3--:R-:W-:-:S02]  /*0170*/  ISETP.NE.AND P3, PT, R11, RZ, PT ;  /* 0x000000ff0b00720c */ /* 0x008fc40003f65270 */
[----:B----4-:R-:W-:Y:S02]  /*0180*/  ISETP.NE.AND P4, PT, R25, RZ, PT ;  /* 0x000000ff1900720c */ /* 0x010fe40003f85270 */
[----:B-----5:R-:W-:-:S09]  /*0190*/  ISETP.NE.AND P5, PT, R22, RZ, PT ;  /* 0x000000ff1600720c */ /* 0x020fd20003fa5270 */
[----:B------:R-:W0:Y:S01]  /*01a0*/  @P3 LDC.64 R18, c[0x0][0x398] ;  /* 0x0000e600ff123b82 */ /* 0x000e220000000a00 */
[----:B------:R-:W3:Y:S01]  /*01b0*/  @P3 LDG.E.U8 R10, desc[UR4][R12.64] ;  /* 0x000000040c0a3981 */ /* 0x000ee2000c1e1100 */
[----:B------:R-:W-:-:S03]  /*01c0*/  ISETP.NE.AND P0, PT, R5, RZ, PT ;  /* 0x000000ff0500720c */ /* 0x000fc60003f05270 */
[----:B------:R-:W4:Y:S03]  /*01d0*/  @P4 LDG.E.U8 R24, desc[UR4][R12.64+0x1] ;  /* 0x000001040c184981 */ /* 0x000f26000c1e1100 */
[----:B------:R-:W5:Y:S01]  /*01e0*/  @P4 LDC.64 R26, c[0x0][0x398] ;  /* 0x0000e600ff1a4b82 */ /* 0x000f620000000a00 */
[----:B------:R-:W4:Y:S07]  /*01f0*/  @P5 LDG.E.U8 R21, desc[UR4][R12.64+0x2] ;  /* 0x000002040c155981 */ /* 0x000f2e000c1e1100 */
[----:B------:R-:W1:Y:S01]  /*0200*/  @P5 LDC.64 R2, c[0x0][0x398] ;  /* 0x0000e600ff025b82 */ /* 0x000e620000000a00 */
[----:B0-----:R0:W4:Y:S04]  /*0210*/  @P3 LDG.E.U8 R20, desc[UR4][R18.64] ;  /* 0x0000000412143981 */ /* 0x001128000c1e1100 */
[----:B-----5:R-:W5:Y:S03]  /*0220*/  @P4 LDG.E.U8 R23, desc[UR4][R26.64+0x1] ;  /* 0x000001041a174981 */ /* 0x020f66000c1e1100 */
[----:B------:R-:W2:Y:S01]  /*0230*/  @P0 LDC.64 R16, c[0x0][0x398] ;  /* 0x0000e600ff100b82 */ /* 0x000ea20000000a00 */
[----:B------:R-:W-:Y:S01]  /*0240*/  ISETP.NE.AND P1, PT, R9, RZ, PT ;  /* 0x000000ff0900720c */ /* 0x000fe20003f25270 */
[----:B-1----:R-:W5:-:S12]  /*0250*/  @P5 LDG.E.U8 R3, desc[UR4][R2.64+0x2] ;  /* 0x0000020402035981 */ /* 0x002f58000c1e1100 */
[----:B0-----:R-:W0:Y:S01]  /*0260*/  @P1 LDC.64 R18, c[0x0][0x398] ;  /* 0x0000e600ff121b82 */ /* 0x001e220000000a00 */
[----:B------:R-:W5:Y:S04]  /*0270*/  @P1 LDG.E.U8 R26, desc[UR4][R12.64+0x4] ;  /* 0x000004040c1a1981 */ /* 0x000f68000c1e1100 */
[----:B------:R-:W5:Y:S04]  /*0280*/  @P0 LDG.E.U8 R2, desc[UR4][R12.64+0x3] ;  /* 0x000003040c020981 */ /* 0x000f68000c1e1100 */
[----:B--2---:R1:W2:Y:S04]  /*0290*/  @P0 LDG.E.U8 R16, desc[UR4][R16.64+0x3] ;  /* 0x0000030410100981 */ /* 0x0042a8000c1e1100 */
[----:B0-----:R0:W2:Y:S01]  /*02a0*/  @P1 LDG.E.U8 R18, desc[UR4][R18.64+0x4] ;  /* 0x0000040412121981 */ /* 0x0010a2000c1e1100 */
[----:B------:R-:W-:Y:S01]  /*02b0*/  ISETP.NE.AND P2, PT, R4, RZ, PT ;  /* 0x000000ff0400720c */ /* 0x000fe20003f45270 */
[----:B-1----:R-:W-:-:S12]  /*02c0*/  IMAD.MOV.U32 R17, RZ, RZ, RZ ;  /* 0x000000ffff117224 */ /* 0x002fd800078e00ff */
[----:B------:R-:W2:Y:S01]  /*02d0*/  @P2 LDG.E.U8 R27, desc[UR4][R12.64+0x5] ;  /* 0x000005040c1b2981 */ /* 0x000ea2000c1e1100 */
[----:B0-----:R-:W-:Y:S01]  /*02e0*/  IMAD.MOV.U32 R19, RZ, RZ, RZ ;  /* 0x000000ffff137224 */ /* 0x001fe200078e00ff */
[----:B---3--:R-:W-:-:S04]  /*02f0*/  @P3 LOP3.LUT R10, R11, R10, RZ, 0xc0, !PT ;  /* 0x0000000a0b0a3212 */ /* 0x008fc800078ec0ff */
[----:B------:R-:W-:Y:S02]  /*0300*/  @P3 PRMT R11, R10, 0x9910, RZ ;  /* 0x000099100a0b3816 */ /* 0x000fe400000000ff */
[----:B----4-:R-:W-:Y:S02]  /*0310*/  @P4 LOP3.LUT R24, R25, R24, RZ, 0xc0, !PT ;  /* 0x0000001819184212 */ /* 0x010fe400078ec0ff */
[----:B------:R-:W-:Y:S01]  /*0320*/  @P5 LOP3.LUT R21, R22, R21, RZ, 0xc0, !PT ;  /* 0x0000001516155212 */ /* 0x000fe200078ec0ff */
[----:B------:R-:W3:Y:S01]  /*0330*/  LDG.E.U8 R25, desc[UR4][R14.64+0xb] ;  /* 0x00000b040e197981 */ /* 0x000ee2000c1e1100 */
[----:B------:R-:W-:Y:S01]  /*0340*/  @P4 PRMT R10, R24, 0x9910, RZ ;  /* 0x00009910180a4816 */ /* 0x000fe200000000ff */
[----:B------:R-:W-:Y:S01]  /*0350*/  IMAD.MOV.U32 R24, RZ, RZ, RZ ;  /* 0x000000ffff187224 */ /* 0x000fe200078e00ff */
[----:B------:R-:W-:-:S04]  /*0360*/  @P3 ISETP.NE.AND P6, PT, R11, R20, PT ;  /* 0x000000140b00320c */ /* 0x000fc80003fc5270 */
[----:B------:R-:W-:Y:S02]  /*0370*/  @P3 SEL R24, RZ, 0x1, P6 ;  /* 0x00000001ff183807 */ /* 0x000fe40003000000 */
[----:B------:R-:W-:Y:S02]  /*0380*/  ISETP.NE.AND P3, PT, R6, RZ, PT ;  /* 0x000000ff0600720c */ /* 0x000fe40003f65270 */
[----:B-----5:R-:W-:-:S04]  /*0390*/  @P4 ISETP.NE.AND P6, PT, R10, R23, PT ;  /* 0x000000170a00420c */ /* 0x020fc80003fc5270 */
[----:B------:R-:W-:Y:S02]  /*03a0*/  @P4 SEL R17, RZ, 0x1, P6 ;  /* 0x00000001ff114807 */ /* 0x000fe40003000000 */
[----:B------:R-:W-:Y:S01]  /*03b0*/  ISETP.NE.AND P4, PT, R7, RZ, PT ;  /* 0x000000ff0700720c */ /* 0x000fe20003f85270 */
[----:B------:R-:W0:Y:S01]  /*03c0*/  @P2 LDC.64 R10, c[0x0][0x398] ;  /* 0x0000e600ff0a2b82 */ /* 0x000e220000000a00 */
[----:B------:R-:W-:-:S07]  /*03d0*/  @P5 PRMT R20, R21, 0x9910, RZ ;  /* 0x0000991015145816 */ /* 0x000fce00000000ff */
[----:B------:R-:W1:Y:S01]  /*03e0*/  @P3 LDC.64 R22, c[0x0][0x398] ;  /* 0x0000e600ff163b82 */ /* 0x000e620000000a00 */
[----:B------:R-:W-:-:S07]  /*03f0*/  @P5 ISETP.NE.AND P6, PT, R20, R3, PT ;  /* 0x000000031400520c */ /* 0x000fce0003fc5270 */
[----:B------:R-:W4:Y:S01]  /*0400*/  @P4 LDC.64 R20, c[0x0][0x398] ;  /* 0x0000e600ff144b82 */ /* 0x000f220000000a00 */
[----:B------:R-:W-:Y:S02]  /*0410*/  @P0 LOP3.LUT R2, R5, R2, RZ, 0xc0, !PT ;  /* 0x0000000205020212 */ /* 0x000fe400078ec0ff */
[----:B------:R-:W5:Y:S01]  /*0420*/  @P3 LDG.E.U8 R5, desc[UR4][R12.64+0x6] ;  /* 0x000006040c053981 */ /* 0x000f62000c1e1100 */
[----:B------:R-:W-:Y:S02]  /*0430*/  @P1 LOP3.LUT R26, R9, R26, RZ, 0xc0, !PT ;  /* 0x0000001a091a1212 */ /* 0x000fe400078ec0ff */
[----:B------:R-:W-:Y:S01]  /*0440*/  @P0 PRMT R3, R2, 0x9910, RZ ;  /* 0x0000991002030816 */ /* 0x000fe200000000ff */
[----:B------:R-:W3:Y:S01]  /*0450*/  LDG.E.U8 R9, desc[UR4][R14.64+0xa] ;  /* 0x00000a040e097981 */ /* 0x000ee2000c1e1100 */
[----:B------:R-:W-:Y:S02]  /*0460*/  @P5 SEL R19, RZ, 0x1, P6 ;  /* 0x00000001ff135807 */ /* 0x000fe40003000000 */
[----:B--2---:R-:W-:Y:S01]  /*0470*/  @P0 ISETP.NE.AND P6, PT, R3, R16, PT ;  /* 0x000000100300020c */ /* 0x004fe20003fc5270 */
[----:B0-----:R0:W2:Y:S04]  /*0480*/  @P2 LDG.E.U8 R10, desc[UR4][R10.64+0x5] ;  /* 0x000005040a0a2981 */ /* 0x0010a8000c1e1100 */
[----:B------:R-:W2:Y:S01]  /*0490*/  @P4 LDG.E.U8 R16, desc[UR4][R12.64+0x7] ;  /* 0x000007040c104981 */ /* 0x000ea2000c1e1100 */
[----:B------:R-:W-:-:S03]  /*04a0*/  ISETP.NE.AND P5, PT, R8, RZ, PT ;  /* 0x000000ff0800720c */ /* 0x000fc60003fa5270 */
[----:B-1----:R-:W2:Y:S01]  /*04b0*/  @P3 LDG.E.U8 R22, desc[UR4][R22.64+0x6] ;  /* 0x0000060416163981 */ /* 0x002ea2000c1e1100 */
[----:B------:R-:W-:Y:S01]  /*04c0*/  @P1 PRMT R29, R26, 0x9910, RZ ;  /* 0x000099101a1d1816 */ /* 0x000fe200000000ff */
[----:B0-----:R-:W-:Y:S02]  /*04d0*/  IMAD.MOV.U32 R11, RZ, RZ, RZ ;  /* 0x000000ffff0b7224 */ /* 0x001fe400078e00ff */
[----:B------:R-:W2:Y:S01]  /*04e0*/  LDG.E.U8 R26, desc[UR4][R14.64+0xc] ;  /* 0x00000c040e1a7981 */ /* 0x000ea2000c1e1100 */
[----:B------:R-:W-:-:S03]  /*04f0*/  @P0 SEL R11, RZ, 0x1, P6 ;  /* 0x00000001ff0b0807 */ /* 0x000fc60003000000 */
[----:B----4-:R-:W4:Y:S01]  /*0500*/  @P4 LDG.E.U8 R20, desc[UR4][R20.64+0x7] ;  /* 0x0000070414144981 */ /* 0x010f22000c1e1100 */
[----:B------:R-:W-:-:S03]  /*0510*/  @P1 ISETP.NE.AND P6, PT, R29, R18, PT ;  /* 0x000000121d00120c */ /* 0x000fc60003fc5270 */
[----:B------:R-:W4:Y:S01]  /*0520*/  LDG.E.U8 R18, desc[UR4][R14.64+0xd] ;  /* 0x00000d040e127981 */ /* 0x000f22000c1e1100 */
[----:B------:R-:W0:Y:S03]  /*0530*/  @P5 LDC.64 R2, c[0x0][0x398] ;  /* 0x0000e600ff025b82 */ /* 0x000e260000000a00 */
[----:B------:R-:W4:Y:S01]  /*0540*/  @P5 LDG.E.U8 R23, desc[UR4][R12.64+0x8] ;  /* 0x000008040c175981 */ /* 0x000f22000c1e1100 */
[----:B------:R-:W-:-:S13]  /*0550*/  ISETP.NE.AND P0, PT, R28, RZ, PT ;  /* 0x000000ff1c00720c */ /* 0x000fda0003f05270 */
[----:B------:R-:W4:Y:S04]  /*0560*/  @P0 LDG.E.U8 R21, desc[UR4][R12.64+0x9] ;  /* 0x000009040c150981 */ /* 0x000f28000c1e1100 */
[----:B0-----:R0:W4:Y:S01]  /*0570*/  @P5 LDG.E.U8 R29, desc[UR4][R2.64+0x8] ;  /* 0x00000804021d5981 */ /* 0x001122000c1e1100 */
[----:B------:R-:W-:-:S04]  /*0580*/  @P2 LOP3.LUT R27, R4, R27, RZ, 0xc0, !PT ;  /* 0x0000001b041b2212 */ /* 0x000fc800078ec0ff */
[----:B------:R-:W-:Y:S02]  /*0590*/  @P2 PRMT R27, R27, 0x9910, RZ ;  /* 0x000099101b1b2816 */ /* 0x000fe400000000ff */
[----:B------:R-:W-:Y:S01]  /*05a0*/  IADD3 R17, PT, PT, R19, R17, R24 ;  /* 0x0000001113117210 */ /* 0x000fe20007ffe018 */
[----:B------:R-:W-:Y:S01]  /*05b0*/  IMAD.MOV.U32 R19, RZ, RZ, RZ ;  /* 0x000000ffff137224 */ /* 0x000fe200078e00ff */
[----:B-----5:R-:W-:Y:S01]  /*05c0*/  @P3 LOP3.LUT R5, R6, R5, RZ, 0xc0, !PT ;  /* 0x0000000506053212 */ /* 0x020fe200078ec0ff */
[----:B------:R-:W-:Y:S01]  /*05d0*/  IMAD.MOV.U32 R6, RZ, RZ, RZ ;  /* 0x000000ffff067224 */ /* 0x000fe200078e00ff */
[----:B------:R-:W-:Y:S02]  /*05e0*/  @P1 SEL R6, RZ, 0x1, P6 ;  /* 0x00000001ff061807 */ /* 0x000fe40003000000 */
[----:B---3--:R-:W-:Y:S02]  /*05f0*/  ISETP.NE.AND P1, PT, R9, RZ, PT ;  /* 0x000000ff0900720c */ /* 0x008fe40003f25270 */
[----:B0-----:R-:W-:-:S02]  /*0600*/  @P3 PRMT R3, R5, 0x9910, RZ ;  /* 0x0000991005033816 */ /* 0x001fc400000000ff */
[----:B--2---:R-:W-:Y:S01]  /*0610*/  @P2 ISETP.NE.AND P6, PT, R27, R10, PT ;  /* 0x0000000a1b00220c */ /* 0x004fe20003fc5270 */
[----:B------:R-:W-:Y:S01]  /*0620*/  IMAD.MOV.U32 R10, RZ, RZ, RZ ;  /* 0x000000ffff0a7224 */ /* 0x000fe200078e00ff */
[----:B------:R-:W-:Y:S02]  /*0630*/  @P4 LOP3.LUT R16, R7, R16, RZ, 0xc0, !PT ;  /* 0x0000001007104212 */ /* 0x000fe400078ec0ff */
[----:B------:R-:W-:Y:S02]  /*0640*/  @P2 SEL R10, RZ, 0x1, P6 ;  /* 0x00000001ff0a2807 */ /* 0x000fe40003000000 */
[----:B------:R-:W-:Y:S02]  /*0650*/  ISETP.NE.AND P2, PT, R25, RZ, PT ;  /* 0x000000ff1900720c */ /* 0x000fe40003f45270 */
[----:B------:R-:W-:Y:S02]  /*0660*/  @P3 ISETP.NE.AND P6, PT, R3, R22, PT ;  /* 0x000000160300320c */ /* 0x000fe40003fc5270 */
[----:B------:R-:W-:Y:S01]  /*0670*/  @P4 PRMT R5, R16, 0x9910, RZ ;  /* 0x0000991010054816 */ /* 0x000fe200000000ff */
[----:B------:R-:W-:Y:S01]  /*0680*/  IMAD.MOV.U32 R27, RZ, RZ, RZ ;  /* 0x000000ffff1b7224 */ /* 0x000fe200078e00ff */
[----:B------:R-:W-:Y:S01]  /*0690*/  @P3 SEL R27, RZ, 0x1, P6 ;  /* 0x00000001ff1b3807 */ /* 0x000fe20003000000 */
[----:B------:R-:W0:Y:S01]  /*06a0*/  @P0 LDC.64 R2, c[0x0][0x398] ;  /* 0x0000e600ff020b82 */ /* 0x000e220000000a00 */
[----:B----4-:R-:W-:-:S02]  /*06b0*/  @P4 ISETP.NE.AND P6, PT, R5, R20, PT ;  /* 0x000000140500420c */ /* 0x010fc40003fc5270 */
[----:B------:R-:W-:Y:S02]  /*06c0*/  ISETP.NE.AND P3, PT, R26, RZ, PT ;  /* 0x000000ff1a00720c */ /* 0x000fe40003f65270 */
[----:B------:R-:W-:Y:S01]  /*06d0*/  @P4 SEL R19, RZ, 0x1, P6 ;  /* 0x00000001ff134807 */ /* 0x000fe20003000000 */
[----:B------:R-:W2:Y:S02]  /*06e0*/  @P2 LDG.E.U8 R22, desc[UR4][R12.64+0xb] ;  /* 0x00000b040c162981 */ /* 0x000ea4000c1e1100 */
[----:B------:R-:W1:Y:S01]  /*06f0*/  @P1 LDC.64 R4, c[0x0][0x398] ;  /* 0x0000e600ff041b82 */ /* 0x000e620000000a00 */
[----:B------:R-:W-:Y:S02]  /*0700*/  ISETP.NE.AND P4, PT, R18, RZ, PT ;  /* 0x000000ff1200720c */ /* 0x000fe40003f85270 */
[----:B------:R-:W-:-:S05]  /*0710*/  IADD3 R11, PT, PT, R6, R11, R17 ;  /* 0x0000000b060b7210 */ /* 0x000fca0007ffe011 */
[----:B------:R-:W3:Y:S01]  /*0720*/  @P2 LDC.64 R6, c[0x0][0x398] ;  /* 0x0000e600ff062b82 */ /* 0x000ee20000000a00 */
[----:B------:R-:W-:Y:S02]  /*0730*/  IADD3 R20, PT, PT, R27, R10, R11 ;  /* 0x0000000a1b147210 */ /* 0x000fe40007ffe00b */
[----:B------:R-:W-:Y:S01]  /*0740*/  @P5 LOP3.LUT R23, R8, R23, RZ, 0xc0, !PT ;  /* 0x0000001708175212 */ /* 0x000fe200078ec0ff */
[----:B------:R-:W4:Y:S04]  /*0750*/  @P3 LDG.E.U8 R27, desc[UR4][R12.64+0xc] ;  /* 0x00000c040c1b3981 */ /* 0x000f28000c1e1100 */
[----:B------:R-:W5:Y:S01]  /*0760*/  @P3 LDC.64 R10, c[0x0][0x398] ;  /* 0x0000e600ff0a3b82 */ /* 0x000f620000000a00 */
[----:B------:R-:W4:Y:S04]  /*0770*/  @P1 LDG.E.U8 R8, desc[UR4][R12.64+0xa] ;  /* 0x00000a040c081981 */ /* 0x000f28000c1e1100 */
[----:B0-----:R-:W4:Y:S03]  /*0780*/  @P0 LDG.E.U8 R2, desc[UR4][R2.64+0x9] ;  /* 0x0000090402020981 */ /* 0x001f26000c1e1100 */
[----:B------:R-:W0:Y:S01]  /*0790*/  @P4 LDC.64 R16, c[0x0][0x398] ;  /* 0x0000e600ff104b82 */ /* 0x000e220000000a00 */
[----:B-1----:R-:W4:Y:S01]  /*07a0*/  @P1 LDG.E.U8 R4, desc[UR4][R4.64+0xa] ;  /* 0x00000a0404041981 */ /* 0x002f22000c1e1100 */
[----:B------:R-:W-:-:S03]  /*07b0*/  @P5 PRMT R24, R23, 0x9910, RZ ;  /* 0x0000991017185816 */ /* 0x000fc600000000ff */
[----:B------:R-:W4:Y:S01]  /*07c0*/  LDG.E.U8 R23, desc[UR4][R14.64+0xe] ;  /* 0x00000e040e177981 */ /* 0x000f22000c1e1100 */
[----:B------:R-:W-:-:S03]  /*07d0*/  @P5 ISETP.NE.AND P6, PT, R24, R29, PT ;  /* 0x0000001d1800520c */ /* 0x000fc60003fc5270 */
[----:B---3--:R-:W3:Y:S04]  /*07e0*/  @P2 LDG.E.U8 R6, desc[UR4][R6.64+0xb] ;  /* 0x00000b0406062981 */ /* 0x008ee8000c1e1100 */
[----:B------:R-:W3:Y:S04]  /*07f0*/  LDG.E.U8 R24, desc[UR4][R14.64+0xf] ;  /* 0x00000f040e187981 */ /* 0x000ee8000c1e1100 */
[----:B------:R-:W3:Y:S04]  /*0800*/  @P4 LDG.E.U8 R3, desc[UR4][R12.64+0xd] ;  /* 0x00000d040c034981 */ /* 0x000ee8000c1e1100 */
[----:B------:R-:W3:Y:S04]  /*0810*/  LDG.E.U8 R5, desc[UR4][R14.64+0x10] ;  /* 0x000010040e057981 */ /* 0x000ee8000c1e1100 */
[----:B-----5:R1:W5:Y:S01]  /*0820*/  @P3 LDG.E.U8 R10, desc[UR4][R10.64+0xc] ;  /* 0x00000c040a0a3981 */ /* 0x020362000c1e1100 */
[----:B------:R-:W-:-:S03]  /*0830*/  @P0 LOP3.LUT R29, R28, R21, RZ, 0xc0, !PT ;  /* 0x000000151c1d0212 */ /* 0x000fc600078ec0ff */
[----:B0-----:R-:W5:Y:S04]  /*0840*/  @P4 LDG.E.U8 R16, desc[UR4][R16.64+0xd] ;  /* 0x00000d0410104981 */ /* 0x001f68000c1e1100 */
[----:B------:R-:W5:Y:S04]  /*0850*/  LDG.E.U8 R21, desc[UR4][R14.64+0x11] ;  /* 0x000011040e157981 */ /* 0x000f68000c1e1100 */
[----:B------:R-:W5:Y:S04]  /*0860*/  LDG.E.U8 R7, desc[UR4][R14.64+0x12] ;  /* 0x000012040e077981 */ /* 0x000f68000c1e1100 */
[----:B------:R0:W5:Y:S01]  /*0870*/  LDG.E.U8 R28, desc[UR4][R14.64+0x13] ;  /* 0x000013040e1c7981 */ /* 0x000162000c1e1100 */
[----:B-1----:R-:W-:Y:S01]  /*0880*/  @P0 PRMT R11, R29, 0x9910, RZ ;  /* 0x000099101d0b0816 */ /* 0x002fe200000000ff */
[----:B0-----:R-:W-:Y:S01]  /*0890*/  IMAD.MOV.U32 R14, RZ, RZ, RZ ;  /* 0x000000ffff0e7224 */ /* 0x001fe200078e00ff */
[----:B--2---:R-:W-:-:S04]  /*08a0*/  @P2 LOP3.LUT R22, R25, R22, RZ, 0xc0, !PT ;  /* 0x0000001619162212 */ /* 0x004fc800078ec0ff */
[----:B------:R-:W-:Y:S02]  /*08b0*/  @P2 PRMT R22, R22, 0x9910, RZ ;  /* 0x0000991016162816 */ /* 0x000fe400000000ff */
[----:B----4-:R-:W-:Y:S01]  /*08c0*/  @P1 LOP3.LUT R9, R9, R8, RZ, 0xc0, !PT ;  /* 0x0000000809091212 */ /* 0x010fe200078ec0ff */
[----:B------:R-:W-:Y:S01]  /*08d0*/  IMAD.MOV.U32 R8, RZ, RZ, RZ ;  /* 0x000000ffff087224 */ /* 0x000fe200078e00ff */
[----:B------:R-:W-:Y:S02]  /*08e0*/  @P3 LOP3.LUT R27, R26, R27, RZ, 0xc0, !PT ;  /* 0x0000001b1a1b3212 */ /* 0x000fe400078ec0ff */
[----:B------:R-:W-:Y:S02]  /*08f0*/  @P1 PRMT R9, R9, 0x9910, RZ ;  /* 0x0000991009091816 */ /* 0x000fe400000000ff */
[----:B------:R-:W-:Y:S02]  /*0900*/  @P5 SEL R8, RZ, 0x1, P6 ;  /* 0x00000001ff085807 */ /* 0x000fe40003000000 */
[----:B------:R-:W-:-:S02]  /*0910*/  @P0 ISETP.NE.AND P6, PT, R11, R2, PT ;  /* 0x000000020b00020c */ /* 0x000fc40003fc5270 */
[----:B------:R-:W-:Y:S01]  /*0920*/  @P1 ISETP.NE.AND P5, PT, R9, R4, PT ;  /* 0x000000040900120c */ /* 0x000fe20003fa5270 */
[----:B------:R-:W-:Y:S01]  /*0930*/  @P2 IMAD.MOV.U32 R9, RZ, RZ, R22 ;  /* 0x000000ffff092224 */ /* 0x000fe200078e0016 */
[----:B------:R-:W-:Y:S01]  /*0940*/  @P3 PRMT R27, R27, 0x9910, RZ ;  /* 0x000099101b1b3816 */ /* 0x000fe200000000ff */
[----:B------:R-:W-:Y:S01]  /*0950*/  IMAD.MOV.U32 R11, RZ, RZ, RZ ;  /* 0x000000ffff0b7224 */ /* 0x000fe200078e00ff */
[----:B------:R-:W-:Y:S02]  /*0960*/  @P0 SEL R11, RZ, 0x1, P6 ;  /* 0x00000001ff0b0807 */ /* 0x000fe40003000000 */
[----:B------:R-:W-:Y:S02]  /*0970*/  ISETP.NE.AND P0, PT, R23, RZ, PT ;  /* 0x000000ff1700720c */ /* 0x000fe40003f05270 */
[----:B---3--:R-:W-:Y:S01]  /*0980*/  @P2 ISETP.NE.AND P6, PT, R9, R6, PT ;  /* 0x000000060900220c */ /* 0x008fe20003fc5270 */
[----:B------:R-:W-:Y:S01]  /*0990*/  @P3 IMAD.MOV.U32 R9, RZ, RZ, R27 ;  /* 0x000000ffff093224 */ /* 0x000fe200078e001b */
[----:B------:R-:W-:Y:S01]  /*09a0*/  @P1 SEL R14, RZ, 0x1, P5 ;  /* 0x00000001ff0e1807 */ /* 0x000fe20002800000 */
[----:B------:R-:W-:Y:S01]  /*09b0*/  IMAD.MOV.U32 R4, RZ, RZ, RZ ;  /* 0x000000ffff047224 */ /* 0x000fe200078e00ff */
[----:B------:R-:W-:-:S02]  /*09c0*/  ISETP.NE.AND P1, PT, R24, RZ, PT ;  /* 0x000000ff1800720c */ /* 0x000fc40003f25270 */
[----:B------:R-:W-:Y:S02]  /*09d0*/  @P4 LOP3.LUT R18, R18, R3, RZ, 0xc0, !PT ;  /* 0x0000000312124212 */ /* 0x000fe400078ec0ff */
[----:B------:R-:W-:Y:S02]  /*09e0*/  @P2 SEL R4, RZ, 0x1, P6 ;  /* 0x00000001ff042807 */ /* 0x000fe40003000000 */
[----:B------:R-:W-:Y:S02]  /*09f0*/  ISETP.NE.AND P6, PT, R5, RZ, PT ;  /* 0x000000ff0500720c */ /* 0x000fe40003fc5270 */
[----:B------:R-:W-:Y:S02]  /*0a00*/  @P4 PRMT R15, R18, 0x9910, RZ ;  /* 0x00009910120f4816 */ /* 0x000fe400000000ff */
[----:B-----5:R-:W-:Y:S01]  /*0a10*/  @P3 ISETP.NE.AND P5, PT, R9, R10, PT ;  /* 0x0000000a0900320c */ /* 0x020fe20003fa5270 */
[----:B------:R-:W-:Y:S01]  /*0a20*/  IMAD.MOV.U32 R25, RZ, RZ, RZ ;  /* 0x000000ffff197224 */ /* 0x000fe200078e00ff */
[----:B------:R-:W0:Y:S01]  /*0a30*/  @P0 LDC.64 R2, c[0x0][0x398] ;  /* 0x0000e600ff020b82 */ /* 0x000e220000000a00 */
[----:B------:R-:W-:Y:S01]  /*0a40*/  IMAD.MOV.U32 R22, RZ, RZ, RZ ;  /* 0x000000ffff167224 */ /* 0x000fe200078e00ff */
[----:B------:R-:W-:Y:S01]  /*0a50*/  @P3 SEL R25, RZ, 0x1, P5 ;  /* 0x00000001ff193807 */ /* 0x000fe20002800000 */
[----:B------:R-:W2:Y:S01]  /*0a60*/  @P1 LDG.E.U8 R27, desc[UR4][R12.64+0xf] ;  /* 0x00000f040c1b1981 */ /* 0x000ea2000c1e1100 */
[----:B------:R-:W-:-:S02]  /*0a70*/  @P4 ISETP.NE.AND P5, PT, R15, R16, PT ;  /* 0x000000100f00420c */ /* 0x000fc40003fa5270 */
[----:B------:R-:W-:Y:S01]  /*0a80*/  ISETP.NE.AND P2, PT, R21, RZ, PT ;  /* 0x000000ff1500720c */ /* 0x000fe20003f45270 */
[----:B------:R-:W3:Y:S01]  /*0a90*/  @P6 LDG.E.U8 R26, desc[UR4][R12.64+0x10] ;  /* 0x000010040c1a6981 */ /* 0x000ee2000c1e1100 */
[----:B------:R-:W-:Y:S02]  /*0aa0*/  ISETP.NE.AND P3, PT, R7, RZ, PT ;  /* 0x000000ff0700720c */ /* 0x000fe40003f65270 */
[----:B------:R-:W-:Y:S02]  /*0ab0*/  IADD3 R6, PT, PT, R8, R19, R20 ;  /* 0x0000001308067210 */ /* 0x000fe40007ffe014 */
[----:B------:R-:W-:Y:S01]  /*0ac0*/  @P4 SEL R22, RZ, 0x1, P5 ;  /* 0x00000001ff164807 */ /* 0x000fe20002800000 */
[----:B------:R-:W1:Y:S01]  /*0ad0*/  @P1 LDC.64 R8, c[0x0][0x398] ;  /* 0x0000e600ff081b82 */ /* 0x000e620000000a00 */
[----:B------:R-:W-:Y:S01]  /*0ae0*/  ISETP.NE.AND P4, PT, R28, RZ, PT ;  /* 0x000000ff1c00720c */ /* 0x000fe20003f85270 */
[----:B------:R-:W4:Y:S06]  /*0af0*/  @P0 LDG.E.U8 R20, desc[UR4][R12.64+0xe] ;  /* 0x00000e040c140981 */ /* 0x000f2c000c1e1100 */
[----:B------:R-:W5:Y:S01]  /*0b00*/  @P6 LDC.64 R16, c[0x0][0x398] ;  /* 0x0000e600ff106b82 */ /* 0x000f620000000a00 */
[----:B------:R-:W-:Y:S01]  /*0b10*/  IADD3 R6, PT, PT, R14, R11, R6 ;  /* 0x0000000b0e067210 */ /* 0x000fe20007ffe006 */
[----:B0-----:R-:W4:Y:S04]  /*0b20*/  @P0 LDG.E.U8 R2, desc[UR4][R2.64+0xe] ;  /* 0x00000e0402020981 */ /* 0x001f28000c1e1100 */
[----:B------:R-:W4:Y:S02]  /*0b30*/  @P4 LDG.E.U8 R29, desc[UR4][R12.64+0x13] ;  /* 0x000013040c1d4981 */ /* 0x000f24000c1e1100 */
[----:B------:R-:W0:Y:S02]  /*0b40*/  @P2 LDC.64 R14, c[0x0][0x398] ;  /* 0x0000e600ff0e2b82 */ /* 0x000e240000000a00 */
[----:B------:R-:W4:Y:S06]  /*0b50*/  @P3 LDG.E.U8 R3, desc[UR4][R12.64+0x12] ;  /* 0x000012040c033981 */ /* 0x000f2c000c1e1100 */
[----:B------:R-:W0:Y:S01]  /*0b60*/  @P3 LDC.64 R10, c[0x0][0x398] ;  /* 0x0000e600ff0a3b82 */ /* 0x000e220000000a00 */
[----:B-1----:R-:W4:Y:S07]  /*0b70*/  @P1 LDG.E.U8 R8, desc[UR4][R8.64+0xf] ;  /* 0x00000f0408081981 */ /* 0x002f2e000c1e1100 */
[----:B------:R-:W1:Y:S01]  /*0b80*/  @P4 LDC.64 R18, c[0x0][0x398] ;  /* 0x0000e600ff124b82 */ /* 0x000e620000000a00 */
[----:B-----5:R-:W5:Y:S04]  /*0b90*/  @P6 LDG.E.U8 R16, desc[UR4][R16.64+0x10] ;  /* 0x0000100410106981 */ /* 0x020f68000c1e1100 */
[----:B------:R-:W5:Y:S04]  /*0ba0*/  @P2 LDG.E.U8 R9, desc[UR4][R12.64+0x11] ;  /* 0x000011040c092981 */ /* 0x000f68000c1e1100 */
[----:B0-----:R-:W5:Y:S04]  /*0bb0*/  @P2 LDG.E.U8 R14, desc[UR4][R14.64+0x11] ;  /* 0x000011040e0e2981 */ /* 0x001f68000c1e1100 */
[----:B------:R0:W5:Y:S04]  /*0bc0*/  @P3 LDG.E.U8 R10, desc[UR4][R10.64+0x12] ;  /* 0x000012040a0a3981 */ /* 0x000168000c1e1100 */
[----:B-1----:R-:W5:Y:S01]  /*0bd0*/  @P4 LDG.E.U8 R18, desc[UR4][R18.64+0x13] ;  /* 0x0000130412124981 */ /* 0x002f62000c1e1100 */
[----:B------:R-:W-:-:S02]  /*0be0*/  IADD3 R4, PT, PT, R25, R4, R6 ;  /* 0x0000000419047210 */ /* 0x000fc40007ffe006 */
[----:B--2---:R-:W-:Y:S02]  /*0bf0*/  @P1 LOP3.LUT R27, R24, R27, RZ, 0xc0, !PT ;  /* 0x0000001b181b1212 */ /* 0x004fe400078ec0ff */
[----:B---3--:R-:W-:Y:S02]  /*0c00*/  @P6 LOP3.LUT R26, R5, R26, RZ, 0xc0, !PT ;  /* 0x0000001a051a6212 */ /* 0x008fe400078ec0ff */
[----:B----4-:R-:W-:-:S04]  /*0c10*/  @P0 LOP3.LUT R20, R23, R20, RZ, 0xc0, !PT ;  /* 0x0000001417140212 */ /* 0x010fc800078ec0ff */
[----:B------:R-:W-:Y:S01]  /*0c20*/  @P0 PRMT R23, R20, 0x9910, RZ ;  /* 0x0000991014170816 */ /* 0x000fe200000000ff */
[----:B------:R-:W-:Y:S01]  /*0c30*/  IMAD.MOV.U32 R5, RZ, RZ, RZ ;  /* 0x000000ffff057224 */ /* 0x000fe200078e00ff */
[----:B0-----:R-:W-:Y:S02]  /*0c40*/  @P1 PRMT R11, R27, 0x9910, RZ ;  /* 0x000099101b0b1816 */ /* 0x001fe400000000ff */
[----:B------:R-:W-:Y:S02]  /*0c50*/  @P0 ISETP.NE.AND P5, PT, R23, R2, PT ;  /* 0x000000021700020c */ /* 0x000fe40003fa5270 */
[----:B------:R-:W-:Y:S02]  /*0c60*/  @P6 PRMT R15, R26, 0x9910, RZ ;  /* 0x000099101a0f6816 */ /* 0x000fe400000000ff */
[----:B------:R-:W-:Y:S02]  /*0c70*/  @P0 SEL R5, RZ, 0x1, P5 ;  /* 0x00000001ff050807 */ /* 0x000fe40002800000 */
[----:B------:R-:W-:-:S02]  /*0c80*/  @P4 LOP3.LUT R29, R28, R29, RZ, 0xc0, !PT ;  /* 0x0000001d1c1d4212 */ /* 0x000fc400078ec0ff */
[----:B------:R-:W-:Y:S02]  /*0c90*/  @P3 LOP3.LUT R7, R7, R3, RZ, 0xc0, !PT ;  /* 0x0000000307073212 */ /* 0x000fe400078ec0ff */
[----:B------:R-:W-:Y:S02]  /*0ca0*/  CS2R R2, SRZ ;  /* 0x0000000000027805 */ /* 0x000fe4000001ff00 */
[----:B------:R-:W-:Y:S02]  /*0cb0*/  IADD3 R4, PT, PT, R5, R22, R4 ;  /* 0x0000001605047210 */ /* 0x000fe40007ffe004 */
[----:B------:R-:W-:Y:S02]  /*0cc0*/  @P1 ISETP.NE.AND P0, PT, R11, R8, PT ;  /* 0x000000080b00120c */ /* 0x000fe40003f05270 */
[----:B------:R-:W-:Y:S02]  /*0cd0*/  @P3 PRMT R7, R7, 0x9910, RZ ;  /* 0x0000991007073816 */ /* 0x000fe400000000ff */
[----:B------:R-:W-:-:S02]  /*0ce0*/  @P1 SEL R2, RZ, 0x1, P0 ;  /* 0x00000001ff021807 */ /* 0x000fc40000000000 */
[----:B-----5:R-:W-:Y:S02]  /*0cf0*/  @P6 ISETP.NE.AND P5, PT, R15, R16, PT ;  /* 0x000000100f00620c */ /* 0x020fe40003fa5270 */
[----:B------:R-:W-:Y:S02]  /*0d00*/  @P2 LOP3.LUT R9, R21, R9, RZ, 0xc0, !PT ;  /* 0x0000000915092212 */ /* 0x000fe400078ec0ff */
[----:B------:R-:W-:Y:S02]  /*0d10*/  @P6 SEL R3, RZ, 0x1, P5 ;  /* 0x00000001ff036807 */ /* 0x000fe40002800000 */
[----:B------:R-:W-:Y:S02]  /*0d20*/  @P2 PRMT R5, R9, 0x9910, RZ ;  /* 0x0000991009052816 */ /* 0x000fe400000000ff */
[----:B------:R-:W-:Y:S02]  /*0d30*/  @P4 PRMT R9, R29, 0x9910, RZ ;  /* 0x000099101d094816 */ /* 0x000fe400000000ff */
[----:B------:R-:W-:-:S02]  /*0d40*/  @P2 ISETP.NE.AND P0, PT, R5, R14, PT ;  /* 0x0000000e0500220c */ /* 0x000fc40003f05270 */
[----:B------:R-:W-:Y:S02]  /*0d50*/  IADD3 R6, PT, PT, R3, R2, R4 ;  /* 0x0000000203067210 */ /* 0x000fe40007ffe004 */
[----:B------:R-:W-:Y:S02]  /*0d60*/  @P3 ISETP.NE.AND P1, PT, R7, R10, PT ;  /* 0x0000000a0700320c */ /* 0x000fe40003f25270 */
[----:B------:R-:W-:Y:S02]  /*0d70*/  CS2R R2, SRZ ;  /* 0x0000000000027805 */ /* 0x000fe4000001ff00 */
[----:B------:R-:W-:Y:S02]  /*0d80*/  @P2 SEL R2, RZ, 0x1, P0 ;  /* 0x00000001ff022807 */ /* 0x000fe40000000000 */
[----:B------:R-:W-:Y:S02]  /*0d90*/  @P3 SEL R3, RZ, 0x1, P1 ;  /* 0x00000001ff033807 */ /* 0x000fe40000800000 */
[----:B------:R-:W-:Y:S01]  /*0da0*/  @P4 ISETP.NE.AND P5, PT, R9, R18, PT ;  /* 0x000000120900420c */ /* 0x000fe20003fa5270 */
[----:B------:R-:W-:Y:S01]  /*0db0*/  IMAD.MOV.U32 R4, RZ, RZ, RZ ;  /* 0x000000ffff047224 */ /* 0x000fe200078e00ff */
[----:B------:R-:W-:-:S02]  /*0dc0*/  IADD3 R3, PT, PT, R3, R2, R6 ;  /* 0x0000000203037210 */ /* 0x000fc40007ffe006 */
[----:B------:R-:W-:-:S05]  /*0dd0*/  @P4 SEL R4, RZ, 0x1, P5 ;  /* 0x00000001ff044807 */ /* 0x000fca0002800000 */
[----:B------:R-:W-:-:S05]  /*0de0*/  IMAD.IADD R7, R3, 0x1, R4 ;  /* 0x0000000103077824 */ /* 0x000fca00078e0204 */
        /* <DEDUP_REMOVED lines=51> */
.L_x_16:
        /* <DEDUP_REMOVED lines=14> */
.L_x_214:


//--------------------- .text.profanity_score_benchmark --------------------------
	.section	.text.profanity_score_benchmark,"ax",@progbits
	.align	128
        .global         profanity_score_benchmark
        .type           profanity_score_benchmark,@function
        .size           profanity_score_benchmark,(.L_x_215 - profanity_score_benchmark)
        .other          profanity_score_benchmark,@"STO_CUDA_ENTRY STV_DEFAULT"
profanity_score_benchmark:
.text.profanity_score_benchmark:
[----:B------:R-:W-:Y:S01]  /*0000*/  LDC R1, c[0x0][0x37c] ;  /* 0x0000df00ff017b82 */ /* 0x000fe20000000800 */
[----:B------:R-:W-:Y:S05]  /*0010*/  EXIT ;  /* 0x000000000000794d */ /* 0x000fea0003800000 */
.L_x_17:
        /* <DEDUP_REMOVED lines=14> */
.L_x_215:


//--------------------- .text.profanity_transform_contract --------------------------
	.section	.text.profanity_transform_contract,"ax",@progbits
	.align	128
        .global         profanity_transform_contract
        .type           profanity_transform_contract,@function
        .size           profanity_transform_contract,(.L_x_216 - profanity_transform_contract)
        .other          profanity_transform_contract,@"STO_CUDA_ENTRY STV_DEFAULT"
profanity_transform_contract:
.text.profanity_transform_contract:
        /* <DEDUP_REMOVED lines=10> */
[----:B0-----:R-:W-:-:S05]  /*00a0*/  IMAD.WIDE.U32 R2, R3, 0x20, R36 ;  /* 0x0000002003027825 */ /* 0x001fca00078e0024 */
[----:B-1----:R-:W2:Y:S04]  /*00b0*/  LDG.E.U8 R4, desc[UR8][R2.64] ;  /* 0x0000000802047981 */ /* 0x002ea8000c1e1100 */
[----:B------:R-:W3:Y:S04]  /*00c0*/  LDG.E.U8 R6, desc[UR8][R2.64+0x1] ;  /* 0x0000010802067981 */ /* 0x000ee8000c1e1100 */
[----:B------:R-:W4:Y:S04]  /*00d0*/  LDG.E.U8 R8, desc[UR8][R2.64+0x7] ;  /* 0x0000070802087981 */ /* 0x000f28000c1e1100 */
[----:B------:R-:W5:Y:S04]  /*00e0*/  LDG.E.U8 R10, desc[UR8][R2.64+0x8] ;  /* 0x00000808020a7981 */ /* 0x000f68000c1e1100 */
        /* <DEDUP_REMOVED lines=15> */
[----:B------:R0:W5:Y:S01]  /*01e0*/  LDG.E.U8 R26, desc[UR8][R2.64+0x13] ;  /* 0x00001308021a7981 */ /* 0x000162000c1e1100 */
[----:B------:R-:W-:Y:S01]  /*01f0*/  CS2R R60, SRZ ;  /* 0x00000000003c7805 */ /* 0x000fe2000001ff00 */
[----:B------:R-:W-:Y:S01]  /*0200*/  IMAD.MOV.U32 R59, RZ, RZ, -0x80000000 ;  /* 0x80000000ff3b7424 */ /* 0x000fe200078e00ff */
[----:B------:R-:W-:-:S02]  /*0210*/  CS2R R46, SRZ ;  /* 0x00000000002e7805 */ /* 0x000fc4000001ff00 */
[----:B------:R-:W-:Y:S02]  /*0220*/  CS2R R48, SRZ ;  /* 0x0000000000307805 */ /* 0x000fe4000001ff00 */
[----:B------:R-:W-:Y:S02]  /*0230*/  CS2R R32, SRZ ;  /* 0x0000000000207805 */ /* 0x000fe4000001ff00 */
[----:B------:R-:W-:Y:S01]  /*0240*/  CS2R R34, SRZ ;  /* 0x0000000000227805 */ /* 0x000fe2000001ff00 */
[----:B------:R-:W-:Y:S01]  /*0250*/  IMAD.MOV.U32 R55, RZ, RZ, RZ ;  /* 0x000000ffff377224 */ /* 0x000fe200078e00ff */
[----:B------:R-:W-:Y:S01]  /*0260*/  CS2R R44, SRZ ;  /* 0x00000000002c7805 */ /* 0x000fe2000001ff00 */
[----:B------:R-:W-:Y:S01]  /*0270*/  IMAD.MOV.U32 R43, RZ, RZ, RZ ;  /* 0x000000ffff2b7224 */ /* 0x000fe200078e00ff */
[----:B------:R-:W-:Y:S01]  /*0280*/  CS2R R50, SRZ ;  /* 0x0000000000327805 */ /* 0x000fe2000001ff00 */
[----:B------:R-:W-:Y:S01]  /*0290*/  IMAD.MOV.U32 R40, RZ, RZ, RZ ;  /* 0x000000ffff287224 */ /* 0x000fe200078e00ff */
[----:B------:R-:W-:Y:S01]  /*02a0*/  CS2R R62, SRZ ;  /* 0x00000000003e7805 */ /* 0x000fe2000001ff00 */
[----:B------:R-:W-:-:S02]  /*02b0*/  IMAD.MOV.U32 R57, RZ, RZ, RZ ;  /* 0x000000ffff397224 */ /* 0x000fc400078e00ff */
[----:B------:R-:W-:Y:S02]  /*02c0*/  IMAD.MOV.U32 R38, RZ, RZ, RZ ;  /* 0x000000ffff267224 */ /* 0x000fe400078e00ff */
[----:B------:R-:W-:Y:S02]  /*02d0*/  IMAD.MOV.U32 R58, RZ, RZ, RZ ;  /* 0x000000ffff3a7224 */ /* 0x000fe400078e00ff */
[----:B------:R-:W-:Y:S01]  /*02e0*/  IMAD.MOV.U32 R64, RZ, RZ, RZ ;  /* 0x000000ffff407224 */ /* 0x000fe200078e00ff */
[----:B------:R-:W-:Y:S01]  /*02f0*/  UMOV UR4, URZ ;  /* 0x000000ff00047c82 */ /* 0x000fe20008000000 */
[----:B------:R-:W-:Y:S01]  /*0300*/  UMOV UR5, URZ ;  /* 0x000000ff00057c82 */ /* 0x000fe20008000000 */
[----:B--2---:R-:W-:-:S04]  /*0310*/  IMAD.WIDE.U32 R4, R4, 0x10000, RZ ;  /* 0x0001000004047825 */ /* 0x004fc800078e00ff */
[----:B---3--:R-:W-:-:S04]  /*0320*/  IMAD.WIDE.U32 R6, R6, 0x1000000, RZ ;  /* 0x0100000006067825 */ /* 0x008fc800078e00ff */
[----:B----4-:R-:W-:Y:S01]  /*0330*/  IMAD.WIDE.U32 R8, R8, 0x100, RZ ;  /* 0x0000010008087825 */ /* 0x010fe200078e00ff */
[----:B------:R-:W-:-:S03]  /*0340*/  LOP3.LUT R4, R4, 0x94d6, R6, 0xfe, !PT ;  /* 0x000094d604047812 */ /* 0x000fc600078efe06 */
[----:B-----5:R-:W-:-:S04]  /*0350*/  IMAD.WIDE.U32 R10, R10, 0x10000, RZ ;  /* 0x000100000a0a7825 */ /* 0x020fc800078e00ff */
[----:B------:R-:W-:Y:S01]  /*0360*/  IMAD.WIDE.U32 R12, R12, 0x1000000, RZ ;  /* 0x010000000c0c7825 */ /* 0x000fe200078e00ff */
[----:B------:R-:W-:-:S03]  /*0370*/  LOP3.LUT R15, R15, R5, R7, 0xfe, !PT ;  /* 0x000000050f0f7212 */ /* 0x000fc600078efe07 */
[----:B0-----:R-:W-:-:S04]  /*0380*/  IMAD.WIDE.U32 R2, R22, 0x100, RZ ;  /* 0x0000010016027825 */ /* 0x001fc800078e00ff */
[----:B------:R-:W-:Y:S01]  /*0390*/  IMAD.WIDE.U32 R6, R24, 0x10000, RZ ;  /* 0x0001000018067825 */ /* 0x000fe200078e00ff */
[----:B------:R-:W-:Y:S02]  /*03a0*/  LOP3.LUT R17, R10, R8, R17, 0xfe, !PT ;  /* 0x000000080a117212 */ /* 0x000fe400078efe11 */
[----:B------:R-:W-:Y:S01]  /*03b0*/  LOP3.LUT R8, R13, R9, R11, 0xfe, !PT ;  /* 0x000000090d087212 */ /* 0x000fe200078efe0b */
[----:B------:R-:W-:Y:S02]  /*03c0*/  IMAD.SHL.U32 R19, R19, 0x100, RZ ;  /* 0x0000010013137824 */ /* 0x000fe400078e00ff */
[----:B------:R-:W-:-:S04]  /*03d0*/  IMAD.WIDE.U32 R30, R30, 0x1000000, RZ ;  /* 0x010000001e1e7825 */ /* 0x000fc800078e00ff */
[----:B------:R-:W-:Y:S02]  /*03e0*/  IMAD.SHL.U32 R0, R0, 0x100, RZ ;  /* 0x0000010000007824 */ /* 0x000fe400078e00ff */
[----:B------:R-:W-:Y:S01]  /*03f0*/  IMAD.U32 R5, R14, 0x10000, RZ ;  /* 0x000100000e057824 */ /* 0x000fe200078e00ff */
[----:B------:R-:W-:Y:S02]  /*0400*/  LOP3.LUT R23, R6, R2, R23, 0xfe, !PT ;  /* 0x0000000206177212 */ /* 0x000fe400078efe17 */
[----:B------:R-:W-:Y:S01]  /*0410*/  LOP3.LUT R2, R31, R3, R7, 0xfe, !PT ;  /* 0x000000031f027212 */ /* 0x000fe200078efe07 */
[----:B------:R-:W-:Y:S01]  /*0420*/  IMAD.U32 R20, R20, 0x10000, RZ ;  /* 0x0001000014147824 */ /* 0x000fe200078e00ff */
[----:B------:R-:W-:Y:S01]  /*0430*/  LOP3.LUT R5, R5, R15, R0, 0xfe, !PT ;  /* 0x0000000f05057212 */ /* 0x000fe200078efe00 */
[----:B------:R-:W-:Y:S02]  /*0440*/  IMAD.SHL.U32 R21, R21, 0x1000000, RZ ;  /* 0x0100000015157824 */ /* 0x000fe400078e00ff */
[----:B------:R-:W-:Y:S01]  /*0450*/  IMAD.SHL.U32 R16, R16, 0x1000000, RZ ;  /* 0x0100000010107824 */ /* 0x000fe200078e00ff */
[----:B------:R-:W-:Y:S01]  /*0460*/  LOP3.LUT R18, R19, R8, R18, 0xfe, !PT ;  /* 0x0000000813127212 */ /* 0x000fe200078efe12 */
[----:B------:R-:W-:Y:S01]  /*0470*/  IMAD.MOV.U32 R8, RZ, RZ, RZ ;  /* 0x000000ffff087224 */ /* 0x000fe200078e00ff */
[----:B------:R-:W-:Y:S01]  /*0480*/  LOP3.LUT R29, R17, R12, RZ, 0xfc, !PT ;  /* 0x0000000c111d7212 */ /* 0x000fe200078efcff */
[----:B------:R-:W-:Y:S01]  /*0490*/  IMAD.MOV.U32 R0, RZ, RZ, RZ ;  /* 0x000000ffff007224 */ /* 0x000fe200078e00ff */
[----:B------:R-:W-:-:S02]  /*04a0*/  LOP3.LUT R30, R23, R30, RZ, 0xfc, !PT ;  /* 0x0000001e171e7212 */ /* 0x000fc400078efcff */
[----:B------:R-:W-:Y:S02]  /*04b0*/  PRMT R25, R25, 0x6540, R26 ;  /* 0x0000654019197816 */ /* 0x000fe4000000001a */
[----:B------:R-:W-:Y:S02]  /*04c0*/  CS2R R22, SRZ ;  /* 0x0000000000167805 */ /* 0x000fe4000001ff00 */
[----:B------:R-:W-:Y:S02]  /*04d0*/  LOP3.LUT R66, R21, R18, R20, 0xfe, !PT ;  /* 0x0000001215427212 */ /* 0x000fe400078efe14 */
[----:B------:R-:W-:Y:S02]  /*04e0*/  CS2R R18, SRZ ;  /* 0x0000000000127805 */ /* 0x000fe4000001ff00 */
[----:B------:R-:W-:Y:S02]  /*04f0*/  LOP3.LUT R3, R5, R16, RZ, 0xfc, !PT ;  /* 0x0000001005037212 */ /* 0x000fe400078efcff */
[----:B------:R-:W-:-:S02]  /*0500*/  CS2R R16, SRZ ;  /* 0x0000000000107805 */ /* 0x000fc4000001ff00 */
[----:B------:R-:W-:Y:S02]  /*0510*/  LOP3.LUT R39, R25, 0x1800000, R2, 0xfe, !PT ;  /* 0x0180000019277812 */ /* 0x000fe400078efe02 */
[----:B------:R-:W-:Y:S01]  /*0520*/  CS2R R24, SRZ ;  /* 0x0000000000187805 */ /* 0x000fe2000001ff00 */
[----:B------:R-:W-:Y:S01]  /*0530*/  IMAD.MOV.U32 R2, RZ, RZ, RZ ;  /* 0x000000ffff027224 */ /* 0x000fe200078e00ff */
[----:B------:R-:W-:Y:S01]  /*0540*/  CS2R R20, SRZ ;  /* 0x0000000000147805 */ /* 0x000fe2000001ff00 */
[----:B------:R-:W-:Y:S01]  /*0550*/  IMAD.MOV.U32 R5, RZ, RZ, RZ ;  /* 0x000000ffff057224 */ /* 0x000fe200078e00ff */
[----:B------:R-:W-:Y:S01]  /*0560*/  CS2R R26, SRZ ;  /* 0x00000000001a7805 */ /* 0x000fe2000001ff00 */
[----:B------:R-:W-:Y:S02]  /*0570*/  IMAD.MOV.U32 R6, RZ, RZ, RZ ;  /* 0x000000ffff067224 */ /* 0x000fe400078e00ff */
[----:B------:R-:W-:Y:S02]  /*0580*/  IMAD.MOV.U32 R31, RZ, RZ, RZ ;  /* 0x000000ffff1f7224 */ /* 0x000fe400078e00ff */
[----:B------:R-:W-:-:S02]  /*0590*/  IMAD.MOV.U32 R11, RZ, RZ, RZ ;  /* 0x000000ffff0b7224 */ /* 0x000fc400078e00ff */
[----:B------:R-:W-:-:S07]  /*05a0*/  IMAD.MOV.U32 R13, RZ, RZ, RZ ;  /* 0x000000ffff0d7224 */ /* 0x000fce00078e00ff */
.L_x_18:
[----:B------:R-:W-:Y:S01]  /*05b0*/  LOP3.LUT R28, R24, R35, R30, 0x96, !PT ;  /* 0x00000023181c7212 */ /* 0x000fe200078e961e */
[----:B------:R-:W0:Y:S01]  /*05c0*/  LDCU.64 UR6, c[0x3][UR5] ;  /* 0x00c00000050677ac */ /* 0x000e220008000a00 */
[----:B------:R-:W-:Y:S02]  /*05d0*/  LOP3.LUT R7, R33, R40, R39, 0x96, !PT ;  /* 0x0000002821077212 */ /* 0x000fe400078e9627 */
[----:B------:R-:W-:Y:S01]  /*05e0*/  LOP3.LUT R15, R32, R55, R16, 0x96, !PT ;  /* 0x00000037200f7212 */ /* 0x000fe200078e9610 */
[----:B------:R-:W-:Y:S01]  /*05f0*/  UIADD3 UR4, UPT, UPT, UR4, 0x1, URZ ;  /* 0x0000000104047890 */ /* 0x000fe2000fffe0ff */
[----:B------:R-:W-:Y:S01]  /*0600*/  LOP3.LUT R12, R34, R43, R8, 0x96, !PT ;  /* 0x0000002b220c7212 */ /* 0x000fe200078e9608 */
[----:B------:R-:W-:Y:S01]  /*0610*/  UIADD3 UR5, UPT, UPT, UR5, 0x8, URZ ;  /* 0x0000000805057890 */ /* 0x000fe2000fffe0ff */
[----:B------:R-:W-:Y:S01]  /*0620*/  LOP3.LUT R28, R50, R28, R47, 0x96, !PT ;  /* 0x0000001c321c7212 */ /* 0x000fe200078e962f */
[----:B------:R-:W-:Y:S01]  /*0630*/  UISETP.NE.AND UP0, UPT, UR4, 0x18, UPT ;  /* 0x000000180400788c */ /* 0x000fe2000bf05270 */
[----:B------:R-:W-:-:S02]  /*0640*/  LOP3.LUT R7, R49, R7, R22, 0x96, !PT ;  /* 0x0000000731077212 */ /* 0x000fc400078e9616 */
[----:B------:R-:W-:Y:S02]  /*0650*/  LOP3.LUT R15, R46, R15, R23, 0x96, !PT ;  /* 0x0000000f2e0f7212 */ /* 0x000fe400078e9617 */
[----:B------:R-:W-:Y:S02]  /*0660*/  LOP3.LUT R12, R48, R12, R25, 0x96, !PT ;  /* 0x0000000c300c7212 */ /* 0x000fe400078e9619 */
[----:B------:R-:W-:Y:S02]  /*0670*/  LOP3.LUT R52, R61, R38, R11, 0x96, !PT ;  /* 0x000000263d347212 */ /* 0x000fe400078e960b */
[----:B------:R-:W-:Y:S02]  /*0680*/  LOP3.LUT R53, R31, R62, R13, 0x96, !PT ;  /* 0x0000003e1f357212 */ /* 0x000fe400078e960d */
[----:B------:R-:W-:Y:S02]  /*0690*/  SHF.L.W.U32.HI R10, R28, 0x1, R7 ;  /* 0x000000011c0a7819 */ /* 0x000fe40000010e07 */
[----:B------:R-:W-:-:S02]  /*06a0*/  SHF.L.W.U32.HI R28, R7, 0x1, R28 ;  /* 0x00000001071c7819 */ /* 0x000fc40000010e1c */
[----:B------:R-:W-:Y:S02]  /*06b0*/  LOP3.LUT R7, R5, R17, R4, 0x96, !PT ;  /* 0x0000001105077212 */ /* 0x000fe400078e9604 */
[----:B------:R-:W-:Y:S02]  /*06c0*/  SHF.L.W.U32.HI R41, R15, 0x1, R12 ;  /* 0x000000010f297819 */ /* 0x000fe40000010e0c */
[----:B------:R-:W-:Y:S02]  /*06d0*/  LOP3.LUT R9, R6, R21, R3, 0x96, !PT ;  /* 0x0000001506097212 */ /* 0x000fe400078e9603 */
[----:B------:R-:W-:Y:S02]  /*06e0*/  LOP3.LUT R52, R57, R52, R18, 0x96, !PT ;  /* 0x0000003439347212 */ /* 0x000fe400078e9612 */
[----:B------:R-:W-:Y:S02]  /*06f0*/  LOP3.LUT R53, R45, R53, R20, 0x96, !PT ;  /* 0x000000352d357212 */ /* 0x000fe400078e9614 */
[----:B------:R-:W-:-:S02]  /*0700*/  SHF.L.W.U32.HI R15, R12, 0x1, R15 ;  /* 0x000000010c0f7819 */ /* 0x000fc40000010e0f */
[----:B------:R-:W-:Y:S02]  /*0710*/  LOP3.LUT R12, R63, R26, R29, 0x96, !PT ;  /* 0x0000001a3f0c7212 */ /* 0x000fe400078e961d */
[----:B------:R-:W-:Y:S02]  /*0720*/  LOP3.LUT R65, R64, R27, R66, 0x96, !PT ;  /* 0x0000001b40417212 */ /* 0x000fe400078e9642 */
[----:B------:R-:W-:Y:S02]  /*0730*/  LOP3.LUT R28, R17, R4, R28, 0x96, !PT ;  /* 0x00000004111c7212 */ /* 0x000fe400078e961c */
[----:B------:R-:W-:Y:S02]  /*0740*/  LOP3.LUT R14, R2, R7, R44, 0x96, !PT ;  /* 0x00000007020e7212 */ /* 0x000fe400078e962c */
[----:B------:R-:W-:Y:S02]  /*0750*/  LOP3.LUT R7, R0, R9, R19, 0x96, !PT ;  /* 0x0000000900077212 */ /* 0x000fe400078e9613 */
[----:B------:R-:W-:-:S02]  /*0760*/  SHF.L.W.U32.HI R42, R52, 0x1, R53 ;  /* 0x00000001342a7819 */ /* 0x000fc40000010e35 */
[----:B------:R-:W-:Y:S02]  /*0770*/  LOP3.LUT R67, R21, R3, R10, 0x96, !PT ;  /* 0x0000000315437212 */ /* 0x000fe400078e960a */
[----:B------:R-:W-:Y:S02]  /*0780*/  SHF.L.W.U32.HI R52, R53, 0x1, R52 ;  /* 0x0000000135347819 */ /* 0x000fe40000010e34 */
[----:B------:R-:W-:Y:S02]  /*0790*/  LOP3.LUT R10, R26, R29, R15, 0x96, !PT ;  /* 0x0000001d1a0a7212 */ /* 0x000fe400078e960f */
[----:B------:R-:W-:Y:S02]  /*07a0*/  LOP3.LUT R12, R51, R12, R60, 0x96, !PT ;  /* 0x0000000c330c7212 */ /* 0x000fe400078e963c */
[----:B------:R-:W-:Y:S02]  /*07b0*/  LOP3.LUT R65, R58, R65, R59, 0x96, !PT ;  /* 0x000000413a417212 */ /* 0x000fe400078e963b */
[----:B------:R-:W-:-:S02]  /*07c0*/  LOP3.LUT R53, R44, R28, R5, 0x96, !PT ;  /* 0x0000001c2c357212 */ /* 0x000fc400078e9605 */
[----:B------:R-:W-:Y:S02]  /*07d0*/  SHF.L.W.U32.HI R9, R14, 0x1, R7 ;  /* 0x000000010e097819 */ /* 0x000fe40000010e07 */
[----:B------:R-:W-:Y:S02]  /*07e0*/  LOP3.LUT R41, R27, R66, R41, 0x96, !PT ;  /* 0x000000421b297212 */ /* 0x000fe400078e9629 */
[----:B------:R-:W-:Y:S02]  /*07f0*/  LOP3.LUT R67, R19, R67, R6, 0x96, !PT ;  /* 0x0000004313437212 */ /* 0x000fe400078e9606 */
[----:B------:R-:W-:Y:S02]  /*0800*/  SHF.L.W.U32.HI R14, R7, 0x1, R14 ;  /* 0x00000001070e7819 */ /* 0x000fe40000010e0e */
[----:B------:R-:W-:Y:S02]  /*0810*/  LOP3.LUT R10, R60, R10, R63, 0x96, !PT ;  /* 0x0000000a3c0a7212 */ /* 0x000fe400078e963f */
[----:B------:R-:W-:-:S02]  /*0820*/  SHF.L.W.U32.HI R7, R12, 0x1, R65 ;  /* 0x000000010c077819 */ /* 0x000fc40000010e41 */
[----:B------:R-:W-:Y:S02]  /*0830*/  LOP3.LUT R56, R53, R2, RZ, 0x3c, !PT ;  /* 0x0000000235387212 */ /* 0x000fe400078e3cff */
[----:B------:R-:W-:Y:S02]  /*0840*/  SHF.L.W.U32.HI R12, R65, 0x1, R12 ;  /* 0x00000001410c7819 */ /* 0x000fe40000010e0c */
[----:B------:R-:W-:Y:S02]  /*0850*/  LOP3.LUT R15, R35, R30, R52, 0x96, !PT ;  /* 0x0000001e230f7212 */ /* 0x000fe400078e9634 */
[----:B------:R-:W-:Y:S02]  /*0860*/  LOP3.LUT R65, R59, R41, R64, 0x96, !PT ;  /* 0x000000293b417212 */ /* 0x000fe400078e9640 */
[----:B------:R-:W-:Y:S02]  /*0870*/  LOP3.LUT R53, R67, R0, RZ, 0x3c, !PT ;  /* 0x0000000043357212 */ /* 0x000fe400078e3cff */
[----:B------:R-:W-:-:S02]  /*0880*/  LOP3.LUT R41, R10, R51, RZ, 0x3c, !PT ;  /* 0x000000330a297212 */ /* 0x000fc400078e3cff */
[----:B------:R-:W-:Y:S02]  /*0890*/  LOP3.LUT R10, R26, R56, RZ, 0x3c, !PT ;  /* 0x000000381a0a7212 */ /* 0x000fe400078e3cff */
[----:B------:R-:W-:Y:S02]  /*08a0*/  LOP3.LUT R14, R55, R16, R14, 0x96, !PT ;  /* 0x00000010370e7212 */ /* 0x000fe400078e960e */
[-C--:B------:R-:W-:Y:S02]  /*08b0*/  LOP3.LUT R28, R29, R56.reuse, RZ, 0x3c, !PT ;  /* 0x000000381d1c7212 */ /* 0x080fe400078e3cff */
[-C--:B------:R-:W-:Y:S02]  /*08c0*/  LOP3.LUT R26, R63, R56.reuse, RZ, 0x3c, !PT ;  /* 0x000000383f1a7212 */ /* 0x080fe400078e3cff */
[----:B------:R-:W-:Y:S02]  /*08d0*/  LOP3.LUT R52, R60, R56, RZ, 0x3c, !PT ;  /* 0x000000383c347212 */ /* 0x000fe400078e3cff */
[----:B------:R-:W-:-:S02]  /*08e0*/  LOP3.LUT R67, R47, R15, R24, 0x96, !PT ;  /* 0x0000000f2f437212 */ /* 0x000fc400078e9618 */
[----:B------:R-:W-:Y:S02]  /*08f0*/  LOP3.LUT R56, R51, R56, RZ, 0x3c, !PT ;  /* 0x0000003833387212 */ /* 0x000fe400078e3cff */
[----:B------:R-:W-:Y:S02]  /*0900*/  LOP3.LUT R15, R27, R53, RZ, 0x3c, !PT ;  /* 0x000000351b0f7212 */ /* 0x000fe400078e3cff */
[----:B------:R-:W-:Y:S02]  /*0910*/  LOP3.LUT R42, R40, R39, R42, 0x96, !PT ;  /* 0x00000027282a7212 */ /* 0x000fe400078e962a */
[-C--:B------:R-:W-:Y:S02]  /*0920*/  LOP3.LUT R29, R66, R53.reuse, RZ, 0x3c, !PT ;  /* 0x00000035421d7212 */ /* 0x080fe400078e3cff */
[-C--:B------:R-:W-:Y:S02]  /*0930*/  LOP3.LUT R27, R64, R53.reuse, RZ, 0x3c, !PT ;  /* 0x00000035401b7212 */ /* 0x080fe400078e3cff */
[----:B------:R-:W-:-:S02]  /*0940*/  LOP3.LUT R51, R59, R53, RZ, 0x3c, !PT ;  /* 0x000000353b337212 */ /* 0x000fc400078e3cff */
[----:B------:R-:W-:Y:S02]  /*0950*/  LOP3.LUT R63, R58, R53, RZ, 0x3c, !PT ;  /* 0x000000353a3f7212 */ /* 0x000fe400078e3cff */
[----:B------:R-:W-:Y:S02]  /*0960*/  LOP3.LUT R54, R65, R58, RZ, 0x3c, !PT ;  /* 0x0000003a41367212 */ /* 0x000fe400078e3cff */
[----:B------:R-:W-:Y:S02]  /*0970*/  LOP3.LUT R53, R23, R14, R32, 0x96, !PT ;  /* 0x0000000e17357212 */ /* 0x000fe400078e9620 */
[----:B------:R-:W-:Y:S02]  /*0980*/  LOP3.LUT R65, R67, R50, RZ, 0x3c, !PT ;  /* 0x0000003243417212 */ /* 0x000fe400078e3cff */
[----:B------:R-:W-:Y:S02]  /*0990*/  LOP3.LUT R42, R22, R42, R33, 0x96, !PT ;  /* 0x0000002a162a7212 */ /* 0x000fe400078e9621 */
[----:B------:R-:W-:-:S02]  /*09a0*/  LOP3.LUT R14, R38, R11, R12, 0x96, !PT ;  /* 0x0000000b260e7212 */ /* 0x000fc400078e960c */
[----:B------:R-:W-:Y:S02]  /*09b0*/  LOP3.LUT R9, R43, R8, R9, 0x96, !PT ;  /* 0x000000082b097212 */ /* 0x000fe400078e9609 */
[----:B------:R-:W-:Y:S02]  /*09c0*/  LOP3.LUT R12, R53, R46, RZ, 0x3c, !PT ;  /* 0x0000002e350c7212 */ /* 0x000fe400078e3cff */
[----:B------:R-:W-:Y:S02]  /*09d0*/  LOP3.LUT R58, R30, R41, RZ, 0x3c, !PT ;  /* 0x000000291e3a7212 */ /* 0x000fe400078e3cff */
[----:B------:R-:W-:Y:S02]  /*09e0*/  LOP3.LUT R53, R16, R65, RZ, 0x3c, !PT ;  /* 0x0000004110357212 */ /* 0x000fe400078e3cff */
[----:B------:R-:W-:Y:S02]  /*09f0*/  LOP3.LUT R30, R47, R41, RZ, 0x3c, !PT ;  /* 0x000000292f1e7212 */ /* 0x000fe400078e3cff */
[----:B------:R-:W-:-:S02]  /*0a00*/  LOP3.LUT R67, R42, R49, RZ, 0x3c, !PT ;  /* 0x000000312a437212 */ /* 0x000fc400078e3cff */
[----:B------:R-:W-:Y:S02]  /*0a10*/  LOP3.LUT R16, R23, R65, RZ, 0x3c, !PT ;  /* 0x0000004117107212 */ /* 0x000fe400078e3cff */
[-C--:B------:R-:W-:Y:S02]  /*0a20*/  LOP3.LUT R47, R39, R54.reuse, RZ, 0x3c, !PT ;  /* 0x00000036272f7212 */ /* 0x080fe400078e3cff */
[----:B------:R-:W-:Y:S02]  /*0a30*/  LOP3.LUT R23, R62, R13, R7, 0x96, !PT ;  /* 0x0000000d3e177212 */ /* 0x000fe400078e9607 */
[-C--:B------:R-:W-:Y:S02]  /*0a40*/  LOP3.LUT R40, R40, R54.reuse, RZ, 0x3c, !PT ;  /* 0x0000003628287212 */ /* 0x080fe400078e3cff */
[-C--:B------:R-:W-:Y:S02]  /*0a50*/  LOP3.LUT R59, R33, R54.reuse, RZ, 0x3c, !PT ;  /* 0x00000036213b7212 */ /* 0x080fe400078e3cff */
[----:B------:R-:W-:-:S02]  /*0a60*/  LOP3.LUT R39, R22, R54, RZ, 0x3c, !PT ;  /* 0x0000003616277212 */ /* 0x000fc400078e3cff */
[----:B------:R-:W-:Y:S02]  /*0a70*/  LOP3.LUT R7, R25, R9, R34, 0x96, !PT ;  /* 0x0000000919077212 */ /* 0x000fe400078e9622 */
[----:B------:R-:W-:Y:S02]  /*0a80*/  LOP3.LUT R54, R49, R54, RZ, 0x3c, !PT ;  /* 0x0000003631367212 */ /* 0x000fe400078e3cff */
[----:B------:R-:W-:Y:S02]  /*0a90*/  LOP3.LUT R22, R46, R65, RZ, 0x3c, !PT ;  /* 0x000000412e167212 */ /* 0x000fe400078e3cff */
[-C--:B------:R-:W-:Y:S02]  /*0aa0*/  LOP3.LUT R46, R8, R67.reuse, RZ, 0x3c, !PT ;  /* 0x00000043082e7212 */ /* 0x080fe400078e3cff */
[----:B------:R-:W-:Y:S02]  /*0ab0*/  LOP3.LUT R49, R25, R67, RZ, 0x3c, !PT ;  /* 0x0000004319317212 */ /* 0x000fe400078e3cff */
[----:B------:R-:W-:-:S02]  /*0ac0*/  LOP3.LUT R14, R18, R14, R61, 0x96, !PT ;  /* 0x0000000e120e7212 */ /* 0x000fc400078e963d */
[----:B------:R-:W-:Y:S02]  /*0ad0*/  LOP3.LUT R25, R48, R67, RZ, 0x3c, !PT ;  /* 0x0000004330197212 */ /* 0x000fe400078e3cff */
[----:B------:R-:W-:Y:S02]  /*0ae0*/  LOP3.LUT R8, R20, R23, R31, 0x96, !PT ;  /* 0x0000001714087212 */ /* 0x000fe400078e961f */
[----:B------:R-:W-:Y:S02]  /*0af0*/  LOP3.LUT R48, R7, R48, RZ, 0x3c, !PT ;  /* 0x0000003007307212 */ /* 0x000fe400078e3cff */
[-C--:B------:R-:W-:Y:S02]  /*0b00*/  LOP3.LUT R35, R35, R41.reuse, RZ, 0x3c, !PT ;  /* 0x0000002923237212 */ /* 0x080fe400078e3cff */
[-C--:B------:R-:W-:Y:S02]  /*0b10*/  LOP3.LUT R24, R24, R41.reuse, RZ, 0x3c, !PT ;  /* 0x0000002918187212 */ /* 0x080fe400078e3cff */
[----:B------:R-:W-:-:S02]  /*0b20*/  LOP3.LUT R41, R50, R41, RZ, 0x3c, !PT ;  /* 0x0000002932297212 */ /* 0x000fc400078e3cff */
[----:B------:R-:W-:Y:S02]  /*0b30*/  LOP3.LUT R7, R14, R57, RZ, 0x3c, !PT ;  /* 0x000000390e077212 */ /* 0x000fe400078e3cff */
[----:B------:R-:W-:Y:S02]  /*0b40*/  LOP3.LUT R8, R8, R45, RZ, 0x3c, !PT ;  /* 0x0000002d08087212 */ /* 0x000fe400078e3cff */
[-C--:B------:R-:W-:Y:S02]  /*0b50*/  LOP3.LUT R42, R38, R12.reuse, RZ, 0x3c, !PT ;  /* 0x0000000c262a7212 */ /* 0x080fe400078e3cff */
[----:B------:R-:W-:Y:S02]  /*0b60*/  LOP3.LUT R50, R61, R12, RZ, 0x3c, !PT ;  /* 0x0000000c3d327212 */ /* 0x000fe400078e3cff */
[----:B------:R-:W-:Y:S02]  /*0b70*/  LOP3.LUT R31, R31, R48, RZ, 0x3c, !PT ;  /* 0x000000301f1f7212 */ /* 0x000fe400078e3cff */
[----:B------:R-:W-:-:S02]  /*0b80*/  SHF.L.W.U32.HI R9, R15, 0xc, R10 ;  /* 0x0000000c0f097819 */ /* 0x000fc40000010e0a */
[-C--:B------:R-:W-:Y:S02]  /*0b90*/  LOP3.LUT R23, R11, R12.reuse, RZ, 0x3c, !PT ;  /* 0x0000000c0b177212 */ /* 0x080fe400078e3cff */
[-C--:B------:R-:W-:Y:S02]  /*0ba0*/  LOP3.LUT R38, R18, R12.reuse, RZ, 0x3c, !PT ;  /* 0x0000000c12267212 */ /* 0x080fe400078e3cff */
[----:B------:R-:W-:Y:S02]  /*0bb0*/  LOP3.LUT R14, R57, R12, RZ, 0x3c, !PT ;  /* 0x0000000c390e7212 */ /* 0x000fe400078e3cff */
[----:B------:R-:W-:Y:S02]  /*0bc0*/  SHF.L.W.U32.HI R10, R10, 0xc, R15 ;  /* 0x0000000c0a0a7819 */ /* 0x000fe40000010e0f */
[----:B------:R-:W-:Y:S02]  /*0bd0*/  SHF.L.W.U32.HI R12, R59, 0xb, R24 ;  /* 0x0000000b3b0c7819 */ /* 0x000fe40000010e18 */
[----:B------:R-:W-:-:S02]  /*0be0*/  SHF.L.W.U32.HI R11, R24, 0xb, R59 ;  /* 0x0000000b180b7819 */ /* 0x000fc40000010e3b */
[----:B------:R-:W-:Y:S02]  /*0bf0*/  SHF.L.W.U32.HI R15, R16, 0x15, R49 ;  /* 0x00000015100f7819 */ /* 0x000fe40000010e31 */
[----:B------:R-:W-:Y:S02]  /*0c00*/  SHF.L.W.U32.HI R16, R49, 0x15, R16 ;  /* 0x0000001531107819 */ /* 0x000fe40000010e10 */
[----:B------:R-:W-:Y:S02]  /*0c10*/  LOP3.LUT R59, R44, R7, RZ, 0x3c, !PT ;  /* 0x000000072c3b7212 */ /* 0x000fe400078e3cff */
[----:B------:R-:W-:Y:S02]  /*0c20*/  LOP3.LUT R18, R19, R8, RZ, 0x3c, !PT ;  /* 0x0000000813127212 */ /* 0x000fe400078e3cff */
[-C--:B------:R-:W-:Y:S02]  /*0c30*/  LOP3.LUT R60, R55, R65.reuse, RZ, 0x3c, !PT ;  /* 0x00000041373c7212 */ /* 0x080fe400078e3cff */
[----:B------:R-:W-:-:S02]  /*0c40*/  LOP3.LUT R32, R32, R65, RZ, 0x3c, !PT ;  /* 0x0000004120207212 */ /* 0x000fc400078e3cff */
[----:B------:R-:W-:Y:S02]  /*0c50*/  SHF.L.W.U32.HI R49, R31, 0x7, R50 ;  /* 0x000000071f317819 */ /* 0x000fe40000010e32 */
[-C--:B------:R-:W-:Y:S02]  /*0c60*/  LOP3.LUT R65, R43, R67.reuse, RZ, 0x3c, !PT ;  /* 0x000000432b417212 */ /* 0x080fe400078e3cff */
[----:B------:R-:W-:Y:S02]  /*0c70*/  LOP3.LUT R33, R34, R67, RZ, 0x3c, !PT ;  /* 0x0000004322217212 */ /* 0x000fe400078e3cff */
[----:B------:R-:W-:Y:S02]  /*0c80*/  SHF.L.W.U32.HI R50, R50, 0x7, R31 ;  /* 0x0000000732327819 */ /* 0x000fe40000010e1f */
[-C--:B------:R-:W-:Y:S02]  /*0c90*/  LOP3.LUT R34, R13, R48.reuse, RZ, 0x3c, !PT ;  /* 0x000000300d227212 */ /* 0x080fe400078e3cff */
[----:B------:R-:W-:-:S02]  /*0ca0*/  LOP3.LUT R43, R62, R48, RZ, 0x3c, !PT ;  /* 0x000000303e2b7212 */ /* 0x000fc400078e3cff */
[-C--:B------:R-:W-:Y:S02]  /*0cb0*/  LOP3.LUT R55, R20, R48.reuse, RZ, 0x3c, !PT ;  /* 0x0000003014377212 */ /* 0x080fe400078e3cff */
[----:B------:R-:W-:Y:S02]  /*0cc0*/  LOP3.LUT R45, R45, R48, RZ, 0x3c, !PT ;  /* 0x000000302d2d7212 */ /* 0x000fe400078e3cff */
[----:B------:R-:W-:Y:S02]  /*0cd0*/  LOP3.LUT R24, R17, R7, RZ, 0x3c, !PT ;  /* 0x0000000711187212 */ /* 0x000fe400078e3cff */
[----:B------:R-:W-:Y:S02]  /*0ce0*/  LOP3.LUT R31, R21, R8, RZ, 0x3c, !PT ;  /* 0x00000008151f7212 */ /* 0x000fe400078e3cff */
[----:B------:R-:W-:Y:S02]  /*0cf0*/  SHF.L.W.U32.HI R48, R18, 0x9, R59 ;  /* 0x0000000912307819 */ /* 0x000fe40000010e3b */
[----:B------:R-:W-:-:S02]  /*0d00*/  SHF.L.W.U32.HI R59, R59, 0x9, R18 ;  /* 0x000000093b3b7819 */ /* 0x000fc40000010e12 */
[----:B------:R-:W-:Y:S02]  /*0d10*/  SHF.L.W.U32.HI R17, R25, 0x18, R22 ;  /* 0x0000001819117819 */ /* 0x000fe40000010e16 */
[----:B------:R-:W-:Y:S02]  /*0d20*/  SHF.L.W.U32.HI R18, R22, 0x18, R25 ;  /* 0x0000001816127819 */ /* 0x000fe40000010e19 */
[----:B------:R-:W-:Y:S02]  /*0d30*/  SHF.L.W.U32.HI R21, R31, 0x4, R24 ;  /* 0x000000041f157819 */ /* 0x000fe40000010e18 */
[----:B------:R-:W-:Y:S02]  /*0d40*/  SHF.L.W.U32.HI R22, R24, 0x4, R31 ;  /* 0x0000000418167819 */ /* 0x000fe40000010e1f */
[----:B------:R-:W-:Y:S02]  /*0d50*/  LOP3.LUT R2, R2, R7, RZ, 0x3c, !PT ;  /* 0x0000000702027212 */ /* 0x000fe400078e3cff */
[----:B------:R-:W-:-:S02]  /*0d60*/  LOP3.LUT R31, R0, R8, RZ, 0x3c, !PT ;  /* 0x00000008001f7212 */ /* 0x000fc400078e3cff */
[----:B------:R-:W-:Y:S02]  /*0d70*/  SHF.L.W.U32.HI R25, R26, 0xa, R27 ;  /* 0x0000000a1a197819 */ /* 0x000fe40000010e1b */
[----:B------:R-:W-:Y:S02]  /*0d80*/  SHF.L.W.U32.HI R26, R27, 0xa, R26 ;  /* 0x0000000a1b1a7819 */ /* 0x000fe40000010e1a */
[----:B------:R-:W-:Y:S02]  /*0d90*/  SHF.L.W.U32.HI R20, R23, 0x1b, R34 ;  /* 0x0000001b17147819 */ /* 0x000fe40000010e22 */
[----:B------:R-:W-:Y:S02]  /*0da0*/  SHF.L.W.U32.HI R19, R34, 0x1b, R23 ;  /* 0x0000001b22137819 */ /* 0x000fe40000010e17 */
[----:B------:R-:W-:Y:S02]  /*0db0*/  SHF.L.W.U32.HI R27, R28, 0x1, R29 ;  /* 0x000000011c1b7819 */ /* 0x000fe40000010e1d */
[----:B------:R-:W-:-:S02]  /*0dc0*/  SHF.L.W.U32.HI R24, R30, 0xf, R39 ;  /* 0x0000000f1e187819 */ /* 0x000fc40000010e27 */
        /* <DEDUP_REMOVED lines=26> */
[----:B------:R-:W-:Y:S02]  /*0f70*/  LOP3.LUT R2, R57, R50, R60, 0xb4, !PT ;  /* 0x0000003239027212 */ /* 0x000fe400078eb43c */
[----:B------:R-:W-:Y:S02]  /*0f80*/  LOP3.LUT R51, R60, R59, R50, 0xb4, !PT ;  /* 0x0000003b3c337212 */ /* 0x000fe400078eb432 */
[----:B------:R-:W-:Y:S02]  /*0f90*/  LOP3.LUT R46, R59, R57, R58, 0xb4, !PT ;  /* 0x000000393b2e7212 */ /* 0x000fe400078eb43a */
[----:B------:R-:W-:-:S02]  /*0fa0*/  LOP3.LUT R50, R50, R58, R59, 0xb4, !PT ;  /* 0x0000003a32327212 */ /* 0x000fc400078eb43b */
[----:B------:R-:W-:Y:S02]  /*0fb0*/  LOP3.LUT R57, R58, R60, R57, 0xb4, !PT ;  /* 0x0000003c3a397212 */ /* 0x000fe400078eb439 */
[----:B------:R-:W-:Y:S02]  /*0fc0*/  LOP3.LUT R0, R44, R49, R47, 0xb4, !PT ;  /* 0x000000312c007212 */ /* 0x000fe400078eb42f */
[----:B------:R-:W-:Y:S02]  /*0fd0*/  LOP3.LUT R58, R47, R48, R49, 0xb4, !PT ;  /* 0x000000302f3a7212 */ /* 0x000fe400078eb431 */
[----:B------:R-:W-:Y:S02]  /*0fe0*/  LOP3.LUT R49, R49, R45, R48, 0xb4, !PT ;  /* 0x0000002d31317212 */ /* 0x000fe400078eb430 */
[----:B------:R-:W-:Y:S02]  /*0ff0*/  LOP3.LUT R48, R48, R44, R45, 0xb4, !PT ;  /* 0x0000002c30307212 */ /* 0x000fe400078eb42d */
[----:B------:R-:W-:-:S02]  /*1000*/  LOP3.LUT R45, R45, R47, R44, 0xb4, !PT ;  /* 0x0000002f2d2d7212 */ /* 0x000fc400078eb42c */
[----:B------:R-:W-:Y:S02]  /*1010*/  LOP3.LUT R5, R5, R7, RZ, 0x3c, !PT ;  /* 0x0000000705057212 */ /* 0x000fe400078e3cff */
[----:B------:R-:W-:Y:S02]  /*1020*/  LOP3.LUT R6, R6, R8, RZ, 0x3c, !PT ;  /* 0x0000000806067212 */ /* 0x000fe400078e3cff */
        /* <DEDUP_REMOVED lines=11> */
[----:B------:R-:W-:Y:S02]  /*10e0*/  LOP3.LUT R5, R28, R32, R35, 0xb4, !PT ;  /* 0x000000201c057212 */ /* 0x000fe400078eb423 */
        /* <DEDUP_REMOVED lines=8> */
[----:B0-----:R-:W-:Y:S02]  /*1170*/  LOP3.LUT R28, R11, UR6, R10, 0x9c, !PT ;  /* 0x000000060b1c7c12 */ /* 0x001fe4000f8e9c0a */
[----:B------:R-:W-:-:S02]  /*1180*/  LOP3.LUT R34, R34, R27, R30, 0xb4, !PT ;  /* 0x0000001b22227212 */ /* 0x000fc400078eb41e */
        /* <DEDUP_REMOVED lines=9> */
[----:B------:R-:W-:Y:S02]  /*1220*/  LOP3.LUT R29, R12, UR7, R9, 0x9c, !PT ;  /* 0x000000070c1d7c12 */ /* 0x000fe4000f8e9c09 */
[----:B------:R-:W-:Y:S02]  /*1230*/  LOP3.LUT R40, R56, R42, R43, 0xb4, !PT ;  /* 0x0000002a38287212 */ /* 0x000fe400078eb42b */
[----:B------:R-:W-:-:S02]  /*1240*/  LOP3.LUT R41, R14, R4, R7, 0x6, !PT ;  /* 0x000000040e297212 */ /* 0x000fc400078e0607 */
[--C-:B------:R-:W-:Y:S02]  /*1250*/  LOP3.LUT R39, R10, R4, R7.reuse, 0x90, !PT ;  /* 0x000000040a277212 */ /* 0x100fe400078e9007 */
[----:B------:R-:W-:Y:S02]  /*1260*/  LOP3.LUT R43, R43, R54, R42, 0xb4, !PT ;  /* 0x000000362b2b7212 */ /* 0x000fe400078eb42a */
[----:B------:R-:W-:Y:S02]  /*1270*/  LOP3.LUT R4, R28, R4, R7, 0x96, !PT ;  /* 0x000000041c047212 */ /* 0x000fe400078e9607 */
[-CC-:B------:R-:W-:Y:S02]  /*1280*/  LOP3.LUT R42, R13, R3.reuse, R8.reuse, 0x6, !PT ;  /* 0x000000030d2a7212 */ /* 0x180fe400078e0608 */
[-CC-:B------:R-:W-:Y:S02]  /*1290*/  LOP3.LUT R28, R9, R3.reuse, R8.reuse, 0x90, !PT ;  /* 0x00000003091c7212 */ /* 0x180fe400078e9008 */
[----:B------:R-:W-:-:S02]  /*12a0*/  LOP3.LUT R3, R29, R3, R8, 0x96, !PT ;  /* 0x000000031d037212 */ /* 0x000fc400078e9608 */
[----:B------:R-:W-:Y:S02]  /*12b0*/  LOP3.LUT R29, R10, R16, R11, 0xb4, !PT ;  /* 0x000000100a1d7212 */ /* 0x000fe400078eb40b */
[-C--:B------:R-:W-:Y:S02]  /*12c0*/  LOP3.LUT R30, R11, R14.reuse, R16, 0xb4, !PT ;  /* 0x0000000e0b1e7212 */ /* 0x080fe400078eb410 */
[----:B------:R-:W-:Y:S02]  /*12d0*/  LOP3.LUT R11, R39, R14, RZ, 0x3c, !PT ;  /* 0x0000000e270b7212 */ /* 0x000fe400078e3cff */
[----:B------:R-:W-:Y:S02]  /*12e0*/  LOP3.LUT R39, R12, R13, R15, 0xb4, !PT ;  /* 0x0000000d0c277212 */ /* 0x000fe400078eb40f */
[----:B------:R-:W-:Y:S02]  /*12f0*/  LOP3.LUT R16, R41, R16, RZ, 0x3c, !PT ;  /* 0x0000001029107212 */ /* 0x000fe400078e3cff */
[----:B------:R-:W-:-:S02]  /*1300*/  LOP3.LUT R66, R9, R15, R12, 0xb4, !PT ;  /* 0x0000000f09427212 */ /* 0x000fc400078eb40c */
[----:B------:R-:W-:Y:S02]  /*1310*/  LOP3.LUT R8, R42, R15, RZ, 0x3c, !PT ;  /* 0x0000000f2a087212 */ /* 0x000fe400078e3cff */
[----:B------:R-:W-:Y:S01]  /*1320*/  LOP3.LUT R13, R28, R13, RZ, 0x3c, !PT ;  /* 0x0000000d1c0d7212 */ /* 0x000fe200078e3cff */
[----:B------:R-:W-:Y:S06]  /*1330*/  BRA.U UP0, `(.L_x_18) ;  /* 0xfffffff1009c7547 */ /* 0x000fec000b83ffff */
[----:B------:R-:W0:Y:S01]  /*1340*/  S2R R0, SR_TID.X ;  /* 0x0000000000007919 */ /* 0x000e220000002100 */
[----:B------:R-:W0:Y:S02]  /*1350*/  LDC R3, c[0x0][0x360] ;  /* 0x0000d800ff037b82 */ /* 0x000e240000000800 */
[----:B0-----:R-:W-:-:S04]  /*1360*/  IMAD R3, R3, UR10, R0 ;  /* 0x0000000a03037c24 */ /* 0x001fc8000f8e0200 */
[----:B------:R-:W-:-:S05]  /*1370*/  IMAD.WIDE.U32 R36, R3, 0x20, R36 ;  /* 0x0000002003247825 */ /* 0x000fca00078e0024 */
[----:B------:R-:W-:Y:S04]  /*1380*/  STG.E desc[UR8][R36.64], R66 ;  /* 0x0000004224007986 */ /* 0x000fe8000c101908 */
[----:B------:R-:W-:Y:S04]  /*1390*/  STG.E desc[UR8][R36.64+0x4], R30 ;  /* 0x0000041e24007986 */ /* 0x000fe8000c101908 */
[----:B------:R-:W-:Y:S04]  /*13a0*/  STG.E desc[UR8][R36.64+0x8], R39 ;  /* 0x0000082724007986 */ /* 0x000fe8000c101908 */
[----:B------:R-:W-:Y:S04]  /*13b0*/  STG.E desc[UR8][R36.64+0xc], R16 ;  /* 0x00000c1024007986 */ /* 0x000fe8000c101908 */
[----:B------:R-:W-:Y:S01]  /*13c0*/  STG.E desc[UR8][R36.64+0x10], R8 ;  /* 0x0000100824007986 */ /* 0x000fe2000c101908 */
[----:B------:R-:W-:Y:S05]  /*13d0*/  EXIT ;  /* 0x000000000000794d */ /* 0x000fea0003800000 */
.L_x_19:
        /* <DEDUP_REMOVED lines=10> */
.L_x_216:


//--------------------- .text.profanity_iterate   --------------------------
	.section	.text.profanity_iterate,"ax",@progbits
	.align	128
        .global         profanity_iterate
        .type           profanity_iterate,@function
        .size           profanity_iterate,(.L_x_217 - profanity_iterate)
        .other          profanity_iterate,@"STO_CUDA_ENTRY STV_DEFAULT"
profanity_iterate:
.text.profanity_iterate:
        /* <DEDUP_REMOVED lines=9> */
[----:B------:R-:W1:Y:S07]  /*0090*/  LDCU.64 UR8, c[0x0][0x358] ;  /* 0x00006b00ff0877ac */ /* 0x000e6e0008000a00 */
[----:B------:R-:W2:Y:S01]  /*00a0*/  LDC.64 R34, c[0x0][0x388] ;  /* 0x0000e200ff227b82 */ /* 0x000ea20000000a00 */
[----:B0-----:R-:W-:-:S05]  /*00b0*/  IMAD.WIDE.U32 R60, R17, 0x20, R60 ;  /* 0x00000020113c7825 */ /* 0x001fca00078e003c */
[----:B-1----:R-:W3:Y:S01]  /*00c0*/  LDG.E R0, desc[UR8][R60.64] ;  /* 0x000000083c007981 */ /* 0x002ee2000c1e1900 */
[----:B--2---:R-:W-:-:S03]  /*00d0*/  IMAD.WIDE.U32 R34, R17, 0x20, R34 ;  /* 0x0000002011227825 */ /* 0x004fc600078e0022 */
[----:B------:R-:W2:Y:S04]  /*00e0*/  LDG.E R2, desc[UR8][R60.64+0x4] ;  /* 0x000004083c027981 */ /* 0x000ea8000c1e1900 */
[----:B------:R-:W4:Y:S04]  /*00f0*/  LDG.E R3, desc[UR8][R34.64] ;  /* 0x0000000822037981 */ /* 0x000f28000c1e1900 */
[----:B------:R-:W5:Y:S04]  /*0100*/  LDG.E R5, desc[UR8][R34.64+0x4] ;  /* 0x0000040822057981 */ /* 0x000f68000c1e1900 */
        /* <DEDUP_REMOVED lines=11> */
[----:B------:R-:W5:Y:S01]  /*01c0*/  LDG.E R11, desc[UR8][R34.64+0x1c] ;  /* 0x00001c08220b7981 */ /* 0x000f62000c1e1900 */
[----:B------:R-:W-:Y:S01]  /*01d0*/  BSSY.RECONVERGENT B0, `(.L_x_20) ;  /* 0x0000052000007945 */ /* 0x000fe20003800200 */
[----:B---3--:R-:W-:Y:S01]  /*01e0*/  ISETP.NE.AND P0, PT, R0, RZ, PT ;  /* 0x000000ff0000720c */ /* 0x008fe20003f05270 */
[----:B----4-:R-:W-:-:S05]  /*01f0*/  IMAD.IADD R0, R3, 0x1, -R0 ;  /* 0x0000000103007824 */ /* 0x010fca00078e0a00 */
[----:B------:R-:W-:-:S04]  /*0200*/  ISETP.GE.U32.AND P0, PT, R0, R3, P0 ;  /* 0x000000030000720c */ /* 0x000fc80000706070 */
[----:B------:R-:W-:-:S05]  /*0210*/  SEL R3, RZ, 0x1, !P0 ;  /* 0x00000001ff037807 */ /* 0x000fca0004000000 */
[----:B--2---:R-:W-:-:S04]  /*0220*/  IMAD.IADD R18, R2, 0x1, R3 ;  /* 0x0000000102127824 */ /* 0x004fc800078e0203 */
[----:B-----5:R-:W-:Y:S01]  /*0230*/  IMAD.IADD R2, R5, 0x1, -R18 ;  /* 0x0000000105027824 */ /* 0x020fe200078e0a12 */
[----:B------:R-:W-:-:S04]  /*0240*/  ISETP.NE.AND P1, PT, R18, RZ, PT ;  /* 0x000000ff1200720c */ /* 0x000fc80003f25270 */
[----:B------:R-:W-:Y:S02]  /*0250*/  ISETP.GE.U32.AND P0, PT, R2, R5, PT ;  /* 0x000000050200720c */ /* 0x000fe40003f06070 */
[----:B------:R-:W-:-:S04]  /*0260*/  SEL R3, R3, 0x1, !P1 ;  /* 0x0000000103037807 */ /* 0x000fc80004800000 */
[----:B------:R-:W-:-:S05]  /*0270*/  SEL R5, R3, RZ, P0 ;  /* 0x000000ff03057207 */ /* 0x000fca0000000000 */
[----:B------:R-:W-:-:S04]  /*0280*/  IMAD.IADD R19, R10, 0x1, R5 ;  /* 0x000000010a137824 */ /* 0x000fc800078e0205 */
[----:B------:R-:W-:Y:S01]  /*0290*/  IMAD.IADD R3, R4, 0x1, -R19 ;  /* 0x0000000104037824 */ /* 0x000fe200078e0a13 */
        /* <DEDUP_REMOVED lines=30> */
[----:B------:R-:W-:-:S04]  /*0480*/  LOP3.LUT P0, RZ, R16, R9, RZ, 0xfc, !PT ;  /* 0x0000000910ff7212 */ /* 0x000fc8000780fcff */
[----:B------:R-:W-:-:S13]  /*0490*/  ISETP.LT.U32.OR P0, PT, R8, R11, !P0 ;  /* 0x0000000b0800720c */ /* 0x000fda0004701470 */
[----:B------:R-:W-:Y:S05]  /*04a0*/  @P0 BRA `(.L_x_21) ;  /* 0x0000000000900947 */ /* 0x000fea0003800000 */
[----:B------:R-:W0:Y:S01]  /*04b0*/  LDCU.128 UR4, c[0x3][0xc0] ;  /* 0x00c01800ff0477ac */ /* 0x000e220008000c00 */
[----:B------:R-:W1:Y:S01]  /*04c0*/  LDCU.128 UR12, c[0x3][0xd0] ;  /* 0x00c01a00ff0c77ac */ /* 0x000e620008000c00 */
[----:B0-----:R-:W-:-:S05]  /*04d0*/  VIADD R0, R0, UR4 ;  /* 0x0000000400007c36 */ /* 0x001fca0008000000 */
[----:B------:R-:W-:-:S04]  /*04e0*/  ISETP.GE.U32.AND P0, PT, R0, UR4, PT ;  /* 0x0000000400007c0c */ /* 0x000fc8000bf06070 */
[----:B------:R-:W-:-:S04]  /*04f0*/  SEL R9, RZ, 0x1, P0 ;  /* 0x00000001ff097807 */ /* 0x000fc80000000000 */
[----:B------:R-:W-:-:S04]  /*0500*/  IADD3 R2, PT, PT, R2, UR5, R9 ;  /* 0x0000000502027c10 */ /* 0x000fc8000fffe009 */
[C---:B------:R-:W-:Y:S02]  /*0510*/  ISETP.NE.AND P1, PT, R2.reuse, UR5, PT ;  /* 0x0000000502007c0c */ /* 0x040fe4000bf25270 */
[----:B------:R-:W-:Y:S02]  /*0520*/  ISETP.GE.U32.AND P0, PT, R2, UR5, PT ;  /* 0x0000000502007c0c */ /* 0x000fe4000bf06070 */
[----:B------:R-:W-:-:S04]  /*0530*/  SEL R9, R9, RZ, !P1 ;  /* 0x000000ff09097207 */ /* 0x000fc80004800000 */
[----:B------:R-:W-:-:S04]  /*0540*/  SEL R10, R9, 0x1, P0 ;  /* 0x00000001090a7807 */ /* 0x000fc80000000000 */
        /* <DEDUP_REMOVED lines=10> */
[----:B-1----:R-:W-:-:S04]  /*05f0*/  IADD3 R5, PT, PT, R5, UR12, R10 ;  /* 0x0000000c05057c10 */ /* 0x002fc8000fffe00a */
        /* <DEDUP_REMOVED lines=14> */
[----:B------:R-:W-:-:S07]  /*06e0*/  IADD3 R8, PT, PT, R8, UR15, R9 ;  /* 0x0000000f08087c10 */ /* 0x000fce000fffe009 */
.L_x_21:
[----:B------:R-:W-:Y:S05]  /*06f0*/  BSYNC.RECONVERGENT B0 ;  /* 0x0000000000007941 */ /* 0x000fea0003800200 */
.L_x_20:
[----:B------:R-:W-:Y:S01]  /*0700*/  IMAD R11, R8, R2, RZ ;  /* 0x00000002080b7224 */ /* 0x000fe200078e02ff */
[----:B------:R-:W0:Y:S01]  /*0710*/  LDC.64 R22, c[0x3][0xc0] ;  /* 0x00c03000ff167b82 */ /* 0x000e220000000a00 */
[----:B------:R-:W-:Y:S01]  /*0720*/  IMAD.MOV.U32 R10, RZ, RZ, RZ ;  /* 0x000000ffff0a7224 */ /* 0x000fe200078e00ff */
[----:B------:R-:W1:Y:S01]  /*0730*/  LDCU.128 UR16, c[0x3][0xd0] ;  /* 0x00c01a00ff1077ac */ /* 0x000e620008000c00 */
[----:B------:R-:W-:-:S04]  /*0740*/  IMAD.HI.U32 R9, R2, R8, RZ ;  /* 0x0000000802097227 */ /* 0x000fc800078e00ff */
[-C--:B------:R-:W-:Y:S01]  /*0750*/  IMAD.HI.U32 R51, R0, R8.reuse, R10 ;  /* 0x0000000800337227 */ /* 0x080fe200078e000a */
[----:B------:R-:W2:Y:S03]  /*0760*/  LDC.64 R24, c[0x3][0xc8] ;  /* 0x00c03200ff187b82 */ /* 0x000ea60000000a00 */
[----:B------:R-:W-:Y:S01]  /*0770*/  IMAD.MOV.U32 R10, RZ, RZ, 0x0 ;  /* 0x00000000ff0a7424 */ /* 0x000fe200078e00ff */
[----:B------:R-:W-:Y:S01]  /*0780*/  ISETP.GE.U32.AND P0, PT, R51, R11, PT ;  /* 0x0000000b3300720c */ /* 0x000fe20003f06070 */
[----:B------:R-:W-:Y:S02]  /*0790*/  IMAD.MOV.U32 R11, RZ, RZ, 0x1 ;  /* 0x00000001ff0b7424 */ /* 0x000fe400078e00ff */
[----:B------:R-:W-:Y:S02]  /*07a0*/  IMAD.MOV.U32 R12, RZ, RZ, 0x0 ;  /* 0x00000000ff0c7424 */ /* 0x000fe400078e00ff */
[----:B------:R-:W-:-:S04]  /*07b0*/  IMAD.HI.U32 R45, R2, R8, R10 ;  /* 0x00000008022d7227 */ /* 0x000fc800078e000a */
[----:B------:R-:W-:-:S04]  /*07c0*/  IMAD.WIDE.U32 R10, R3, R8, RZ ;  /* 0x00000008030a7225 */ /* 0x000fc800078e00ff */
[----:B------:R-:W-:Y:S02]  /*07d0*/  @P0 IMAD.MOV R45, RZ, RZ, R9 ;  /* 0x000000ffff2d0224 */ /* 0x000fe400078e0209 */
[----:B------:R-:W-:Y:S02]  /*07e0*/  IMAD.MOV.U32 R13, RZ, RZ, 0x1 ;  /* 0x00000001ff0d7424 */ /* 0x000fe400078e00ff */
[----:B------:R-:W-:Y:S02]  /*07f0*/  IMAD.IADD R45, R10, 0x1, R45 ;  /* 0x000000010a2d7824 */ /* 0x000fe400078e022d */
[----:B------:R-:W-:-:S03]  /*0800*/  IMAD.HI.U32 R55, R3, R8, R12 ;  /* 0x0000000803377227 */ /* 0x000fc600078e000c */
[----:B------:R-:W-:Y:S01]  /*0810*/  ISETP.GE.U32.AND P0, PT, R45, R10, PT ;  /* 0x0000000a2d00720c */ /* 0x000fe20003f06070 */
[----:B------:R-:W-:-:S04]  /*0820*/  IMAD.WIDE.U32 R12, R4, R8, RZ ;  /* 0x00000008040c7225 */ /* 0x000fc800078e00ff */
[----:B------:R-:W-:Y:S02]  /*0830*/  IMAD.MOV.U32 R10, RZ, RZ, 0x0 ;  /* 0x00000000ff0a7424 */ /* 0x000fe400078e00ff */
[----:B------:R-:W-:-:S04]  /*0840*/  IMAD.WIDE.U32 R14, R5, R8, RZ ;  /* 0x00000008050e7225 */ /* 0x000fc800078e00ff */
[----:B------:R-:W-:-:S04]  /*0850*/  IMAD.WIDE.U32 R32, R7, R8, RZ ;  /* 0x0000000807207225 */ /* 0x000fc800078e00ff */
[----:B------:R-:W-:Y:S02]  /*0860*/  @P0 IMAD.MOV R55, RZ, RZ, R11 ;  /* 0x000000ffff370224 */ /* 0x000fe400078e020b */
[----:B------:R-:W-:Y:S02]  /*0870*/  IMAD.MOV.U32 R11, RZ, RZ, 0x1 ;  /* 0x00000001ff0b7424 */ /* 0x000fe400078e00ff */
[----:B------:R-:W-:Y:S02]  /*0880*/  IMAD.IADD R55, R12, 0x1, R55 ;  /* 0x000000010c377824 */ /* 0x000fe400078e0237 */
[----:B------:R-:W-:-:S03]  /*0890*/  IMAD.HI.U32 R49, R4, R8, R10 ;  /* 0x0000000804317227 */ /* 0x000fc600078e000a */
[----:B------:R-:W-:Y:S01]  /*08a0*/  ISETP.GE.U32.AND P0, PT, R55, R12, PT ;  /* 0x0000000c3700720c */ /* 0x000fe20003f06070 */
[----:B------:R-:W-:-:S04]  /*08b0*/  IMAD.HI.U32 R21, R5, R8, R10 ;  /* 0x0000000805157227 */ /* 0x000fc800078e000a */
[----:B------:R-:W-:-:S04]  /*08c0*/  IMAD.WIDE.U32 R10, R6, R8, RZ ;  /* 0x00000008060a7225 */ /* 0x000fc800078e00ff */
[----:B------:R-:W-:Y:S02]  /*08d0*/  IMAD.MOV.U32 R12, RZ, RZ, 0x0 ;  /* 0x00000000ff0c7424 */ /* 0x000fe400078e00ff */
[----:B------:R-:W-:Y:S02]  /*08e0*/  IMAD.MOV.U32 R18, RZ, RZ, 0x0 ;  /* 0x00000000ff127424 */ /* 0x000fe400078e00ff */
[----:B------:R-:W-:Y:S02]  /*08f0*/  @P0 IMAD.MOV R49, RZ, RZ, R13 ;  /* 0x000000ffff310224 */ /* 0x000fe400078e020d */
[----:B------:R-:W-:Y:S02]  /*0900*/  IMAD.MOV.U32 R13, RZ, RZ, 0x1 ;  /* 0x00000001ff0d7424 */ /* 0x000fe400078e00ff */
[----:B------:R-:W-:Y:S02]  /*0910*/  IMAD.IADD R49, R14, 0x1, R49 ;  /* 0x000000010e317824 */ /* 0x000fe400078e0231 */
[----:B------:R-:W-:-:S03]  /*0920*/  IMAD.HI.U32 R13, R6, R8, R12 ;  /* 0x00000008060d7227 */ /* 0x000fc600078e000c */
[----:B------:R-:W-:Y:S01]  /*0930*/  ISETP.GE.U32.AND P0, PT, R49, R14, PT ;  /* 0x0000000e3100720c */ /* 0x000fe20003f06070 */
[----:B------:R-:W-:Y:S02]  /*0940*/  IMAD.MOV.U32 R14, RZ, RZ, RZ ;  /* 0x000000ffff0e7224 */ /* 0x000fe400078e00ff */
[----:B------:R-:W-:Y:S02]  /*0950*/  IMAD.MOV.U32 R19, RZ, RZ, 0x1 ;  /* 0x00000001ff137424 */ /* 0x000fe400078e00ff */
[----:B------:R-:W-:Y:S02]  /*0960*/  IMAD.MOV.U32 R26, RZ, RZ, 0x0 ;  /* 0x00000000ff1a7424 */ /* 0x000fe400078e00ff */
[----:B------:R-:W-:-:S04]  /*0970*/  IMAD.HI.U32 R20, R8, R8, R18 ;  /* 0x0000000808147227 */ /* 0x000fc800078e0012 */
[-C--:B------:R-:W-:Y:S02]  /*0980*/  IMAD.HI.U32 R18, R2, R7.reuse, RZ ;  /* 0x0000000702127227 */ /* 0x080fe400078e00ff */
[----:B------:R-:W-:Y:S02]  /*0990*/  @P0 IADD3 R21, PT, PT, R15, RZ, RZ ;  /* 0x000000ff0f150210 */ /* 0x000fe40007ffe0ff */
[----:B------:R-:W-:Y:S02]  /*09a0*/  IMAD R15, R7, R2, RZ ;  /* 0x00000002070f7224 */ /* 0x000fe400078e02ff */
[----:B------:R-:W-:Y:S02]  /*09b0*/  IMAD.MOV.U32 R27, RZ, RZ, 0x1 ;  /* 0x00000001ff1b7424 */ /* 0x000fe400078e00ff */
[----:B------:R-:W-:Y:S02]  /*09c0*/  IMAD.IADD R21, R10, 0x1, R21 ;  /* 0x000000010a157824 */ /* 0x000fe400078e0215 */
[----:B------:R-:W-:-:S03]  /*09d0*/  IMAD.HI.U32 R57, R0, R7, R14 ;  /* 0x0000000700397227 */ /* 0x000fc600078e000e */
[----:B------:R-:W-:Y:S01]  /*09e0*/  ISETP.GE.U32.AND P0, PT, R21, R10, PT ;  /* 0x0000000a1500720c */ /* 0x000fe20003f06070 */
[----:B------:R-:W-:Y:S01]  /*09f0*/  IMAD.MOV.U32 R14, RZ, RZ, 0x0 ;  /* 0x00000000ff0e7424 */ /* 0x000fe200078e00ff */
[----:B------:R-:W-:Y:S01]  /*0a00*/  ISETP.GE.U32.AND P1, PT, R57, R15, PT ;  /* 0x0000000f3900720c */ /* 0x000fe20003f26070 */
[----:B------:R-:W-:Y:S02]  /*0a10*/  IMAD.MOV.U32 R15, RZ, RZ, 0x1 ;  /* 0x00000001ff0f7424 */ /* 0x000fe400078e00ff */
[----:B------:R-:W-:Y:S02]  /*0a20*/  IMAD R46, R8, R0, RZ ;  /* 0x00000000082e7224 */ /* 0x000fe400078e02ff */
[----:B------:R-:W-:-:S04]  /*0a30*/  IMAD.HI.U32 R29, R3, R7, R26 ;  /* 0x00000007031d7227 */ /* 0x000fc800078e001a */
[----:B------:R-:W-:-:S04]  /*0a40*/  IMAD.WIDE.U32 R26, R4, R7, RZ ;  /* 0x00000007041a7225 */ /* 0x000fc800078e00ff */
[----:B------:R-:W-:Y:S02]  /*0a50*/  @P0 IMAD.MOV R13, RZ, RZ, R11 ;  /* 0x000000ffff0d0224 */ /* 0x000fe400078e020b */
[----:B------:R-:W-:-:S04]  /*0a60*/  IMAD.HI.U32 R11, R2, R7, R14 ;  /* 0x00000007020b7227 */ /* 0x000fc800078e000e */
[----:B------:R-:W-:Y:S02]  /*0a70*/  IMAD.IADD R16, R32, 0x1, R13 ;  /* 0x0000000120107824 */ /* 0x000fe400078e020d */
[----:B------:R-:W-:Y:S02]  /*0a80*/  IMAD.MOV.U32 R13, RZ, RZ, 0x1 ;  /* 0x00000001ff0d7424 */ /* 0x000fe400078e00ff */
[----:B------:R-:W-:Y:S01]  /*0a90*/  IMAD.WIDE.U32 R14, R3, R7, RZ ;  /* 0x00000007030e7225 */ /* 0x000fe200078e00ff */
[----:B------:R-:W-:-:S03]  /*0aa0*/  ISETP.GE.U32.AND P0, PT, R16, R32, PT ;  /* 0x000000201000720c */ /* 0x000fc60003f06070 */
[----:B------:R-:W-:-:S04]  /*0ab0*/  IMAD.HI.U32 R9, R7, R8, R12 ;  /* 0x0000000807097227 */ /* 0x000fc800078e000c */
[----:B------:R-:W-:-:S04]  /*0ac0*/  IMAD.WIDE.U32 R12, R8, R8, RZ ;  /* 0x00000008080c7225 */ /* 0x000fc800078e00ff */
[----:B------:R-:W-:Y:S02]  /*0ad0*/  @P1 IMAD.MOV R11, RZ, RZ, R18 ;  /* 0x000000ffff0b1224 */ /* 0x000fe400078e0212 */
[----:B------:R-:W-:Y:S02]  /*0ae0*/  @P0 IMAD.MOV R9, RZ, RZ, R33 ;  /* 0x000000ffff090224 */ /* 0x000fe400078e0221 */
[----:B------:R-:W-:Y:S02]  /*0af0*/  IMAD.IADD R18, R14, 0x1, R11 ;  /* 0x000000010e127824 */ /* 0x000fe400078e020b */
[----:B------:R-:W-:Y:S02]  /*0b00*/  IMAD.IADD R9, R12, 0x1, R9 ;  /* 0x000000010c097824 */ /* 0x000fe400078e0209 */
[----:B------:R-:W-:Y:S01]  /*0b10*/  IMAD.MOV.U32 R28, RZ, RZ, 0x0 ;  /* 0x00000000ff1c7424 */ /* 0x000fe200078e00ff */
[----:B------:R-:W-:Y:S01]  /*0b20*/  ISETP.GE.U32.AND P1, PT, R18, R14, PT ;  /* 0x0000000e1200720c */ /* 0x000fe20003f26070 */
[----:B------:R-:W-:Y:S01]  /*0b30*/  IMAD.MOV.U32 R30, RZ, RZ, 0x0 ;  /* 0x00000000ff1e7424 */ /* 0x000fe200078e00ff */
[----:B------:R-:W-:Y:S01]  /*0b40*/  ISETP.GE.U32.AND P0, PT, R9, R12, PT ;  /* 0x0000000c0900720c */ /* 0x000fe20003f06070 */
[----:B------:R-:W-:-:S02]  /*0b50*/  IMAD.MOV.U32 R12, RZ, RZ, RZ ;  /* 0x000000ffff0c7224 */ /* 0x000fc400078e00ff */
[----:B------:R-:W-:Y:S02]  /*0b60*/  IMAD.MOV.U32 R31, RZ, RZ, 0x1 ;  /* 0x00000001ff1f7424 */ /* 0x000fe400078e00ff */
[----:B------:R-:W-:-:S04]  /*0b70*/  IMAD.WIDE.U32 R36, R7, R7, RZ ;  /* 0x0000000707247225 */ /* 0x000fc800078e00ff */
[----:B------:R-:W-:Y:S02]  /*0b80*/  IMAD.MOV.U32 R64, RZ, RZ, 0x0 ;  /* 0x00000000ff407424 */ /* 0x000fe400078e00ff */
[----:B------:R-:W-:Y:S02]  /*0b90*/  @P1 IMAD.MOV R29, RZ, RZ, R15 ;  /* 0x000000ffff1d1224 */ /* 0x000fe400078e020f */
[----:B------:R-:W-:Y:S02]  /*0ba0*/  HFMA2 R15, -RZ, RZ, 0, 5.9604644775390625e-08 ;  /* 0x00000001ff0f7431 */ /* 0x000fe400000001ff */
[----:B------:R-:W-:Y:S02]  /*0bb0*/  @P0 IMAD.MOV R20, RZ, RZ, R13 ;  /* 0x000000ffff140224 */ /* 0x000fe400078e020d */
[----:B------:R-:W-:Y:S02]  /*0bc0*/  IMAD.IADD R56, R26, 0x1, R29 ;  /* 0x000000011a387824 */ /* 0x000fe400078e021d */
[----:B0-----:R-:W-:-:S02]  /*0bd0*/  IMAD R13, R23, R20, RZ ;  /* 0x00000014170d7224 */ /* 0x001fc400078e02ff */
[----:B------:R-:W-:Y:S01]  /*0be0*/  IMAD.HI.U32 R14, R20, R23, RZ ;  /* 0x00000017140e7227 */ /* 0x000fe200078e00ff */
[----:B------:R-:W-:-:S03]  /*0bf0*/  ISETP.GE.U32.AND P2, PT, R56, R26, PT ;  /* 0x0000001a3800720c */ /* 0x000fc60003f46070 */
[----:B------:R-:W-:-:S04]  /*0c00*/  IMAD.HI.U32 R62, R20, R22, R12 ;  /* 0x00000016143e7227 */ /* 0x000fc800078e000c */
[----:B------:R-:W-:Y:S01]  /*0c10*/  IMAD.MOV.U32 R12, RZ, RZ, 0x0 ;  /* 0x00000000ff0c7424 */ /* 0x000fe200078e00ff */
[----:B------:R-:W-:Y:S01]  /*0c20*/  ISETP.GE.U32.AND P0, PT, R62, R13, PT ;  /* 0x0000000d3e00720c */ /* 0x000fe20003f06070 */
[----:B------:R-:W-:Y:S02]  /*0c30*/  IMAD.MOV.U32 R13, RZ, RZ, 0x1 ;  /* 0x00000001ff0d7424 */ /* 0x000fe400078e00ff */
[----:B------:R-:W-:Y:S02]  /*0c40*/  IMAD R19, R22, R20, RZ ;  /* 0x0000001416137224 */ /* 0x000fe400078e02ff */
[----:B------:R-:W-:-:S04]  /*0c50*/  IMAD.HI.U32 R11, R20, R23, R12 ;  /* 0x00000017140b7227 */ /* 0x000fc800078e000c */
[----:B--2---:R-:W-:-:S04]  /*0c60*/  IMAD.WIDE.U32 R12, R20, R24, RZ ;  /* 0x00000018140c7225 */ /* 0x004fc800078e00ff */
[----:B------:R-:W-:Y:S01]  /*0c70*/  @P0 IMAD.MOV R11, RZ, RZ, R14 ;  /* 0x000000ffff0b0224 */ /* 0x000fe200078e020e */
[----:B------:R-:W-:Y:S01]  /*0c80*/  ISETP.GE.U32.AND P0, PT, R46, R19, PT ;  /* 0x000000132e00720c */ /* 0x000fe20003f06070 */
[----:B------:R-:W-:Y:S01]  /*0c90*/  IMAD.MOV.U32 R29, RZ, RZ, 0x1 ;  /* 0x00000001ff1d7424 */ /* 0x000fe200078e00ff */
[----:B------:R-:W-:Y:S01]  /*0ca0*/  IADD3 R19, PT, PT, R57, R46, -R19 ;  /* 0x0000002e39137210 */ /* 0x000fe20007ffe813 */
[----:B------:R-:W-:Y:S01]  /*0cb0*/  IMAD.IADD R58, R12, 0x1, R11 ;  /* 0x000000010c3a7824 */ /* 0x000fe200078e020b */
[----:B------:R-:W-:Y:S01]  /*0cc0*/  SEL R11, RZ, 0x1, P0 ;  /* 0x00000001ff0b7807 */ /* 0x000fe20000000000 */
[----:B------:R-:W-:Y:S02]  /*0cd0*/  IMAD.MOV.U32 R14, RZ, RZ, 0x0 ;  /* 0x00000000ff0e7424 */ /* 0x000fe400078e00ff */
[----:B------:R-:W-:Y:S01]  /*0ce0*/  IMAD.HI.U32 R29, R20, R24, R28 ;  /* 0x00000018141d7227 */ /* 0x000fe200078e001c */
[----:B------:R-:W-:-:S03]  /*0cf0*/  ISETP.GE.U32.AND P1, PT, R58, R12, PT ;  /* 0x0000000c3a00720c */ /* 0x000fc60003f26070 */
[----:B------:R-:W-:Y:S02]  /*0d00*/  IMAD.IADD R62, R11, 0x1, R62 ;  /* 0x000000010b3e7824 */ /* 0x000fe400078e023e */
[----:B------:R-:W-:-:S03]  /*0d10*/  IMAD.HI.U32 R33, R4, R7, R14 ;  /* 0x0000000704217227 */ /* 0x000fc600078e000e */
[----:B------:R-:W-:Y:S01]  /*0d20*/  ISETP.GE.U32.AND P0, PT, R51, R62, PT ;  /* 0x0000003e3300720c */ /* 0x000fe20003f06070 */
[----:B------:R-:W-:-:S04]  /*0d30*/  IMAD.WIDE.U32 R14, R20, R25, RZ ;  /* 0x00000019140e7225 */ /* 0x000fc800078e00ff */
[----:B------:R-:W-:Y:S01]  /*0d40*/  @P1 IMAD.MOV R29, RZ, RZ, R13 ;  /* 0x000000ffff1d1224 */ /* 0x000fe200078e020d */
[----:B------:R-:W-:Y:S01]  /*0d50*/  ISETP.NE.AND P1, PT, R62, RZ, PT ;  /* 0x000000ff3e00720c */ /* 0x000fe20003f25270 */
[----:B------:R-:W-:Y:S01]  /*0d60*/  @P2 IMAD.MOV R33, RZ, RZ, R27 ;  /* 0x000000ffff212224 */ /* 0x000fe200078e021b */
[----:B------:R-:W-:Y:S01]  /*0d70*/  IADD3 R62, PT, PT, R18, R51, -R62 ;  /* 0x00000033123e7210 */ /* 0x000fe20007ffe83e */
[----:B------:R-:W-:Y:S01]  /*0d80*/  IMAD.IADD R47, R14, 0x1, R29 ;  /* 0x000000010e2f7824 */ /* 0x000fe200078e021d */
[----:B------:R-:W-:Y:S01]  /*0d90*/  SEL R11, R11, RZ, !P1 ;  /* 0x000000ff0b0b7207 */ /* 0x000fe20004800000 */
[----:B------:R-:W-:-:S03]  /*0da0*/  IMAD.WIDE.U32 R12, R5, R7, RZ ;  /* 0x00000007050c7225 */ /* 0x000fc600078e00ff */
[----:B------:R-:W-:Y:S01]  /*0db0*/  ISETP.GE.U32.AND P2, PT, R47, R14, PT ;  /* 0x0000000e2f00720c */ /* 0x000fe20003f46070 */
[----:B------:R-:W-:Y:S01]  /*0dc0*/  IMAD.IADD R52, R12, 0x1, R33 ;  /* 0x000000010c347824 */ /* 0x000fe200078e0221 */
[----:B------:R-:W-:Y:S01]  /*0dd0*/  SEL R11, R11, 0x1, P0 ;  /* 0x000000010b0b7807 */ /* 0x000fe20000000000 */
[----:B------:R-:W-:-:S03]  /*0de0*/  IMAD.HI.U32 R27, R20, R25, R30 ;  /* 0x00000019141b7227 */ /* 0x000fc600078e001e */
[----:B------:R-:W-:Y:S01]  /*0df0*/  ISETP.GE.U32.AND P3, PT, R52, R12, PT ;  /* 0x0000000c3400720c */ /* 0x000fe20003f66070 */
[----:B------:R-:W-:Y:S02]  /*0e00*/  IMAD.IADD R58, R11, 0x1, R58 ;  /* 0x000000010b3a7824 */ /* 0x000fe400078e023a */
[----:B-1----:R-:W-:-:S03]  /*0e10*/  IMAD.WIDE.U32 R30, R20, UR16, RZ ;  /* 0x00000010141e7c25 */ /* 0x002fc6000f8e00ff */
[----:B------:R-:W-:Y:S01]  /*0e20*/  ISETP.NE.AND P1, PT, R58, RZ, PT ;  /* 0x000000ff3a00720c */ /* 0x000fe20003f25270 */
[----:B------:R-:W-:Y:S01]  /*0e30*/  @P2 IMAD.MOV R27, RZ, RZ, R15 ;  /* 0x000000ffff1b2224 */ /* 0x000fe200078e020f */
[----:B------:R-:W-:Y:S01]  /*0e40*/  ISETP.GE.U32.AND P0, PT, R45, R58, PT ;  /* 0x0000003a2d00720c */ /* 0x000fe20003f06070 */
[----:B------:R-:W-:Y:S01]  /*0e50*/  IMAD.MOV.U32 R29, RZ, RZ, 0x1 ;  /* 0x00000001ff1d7424 */ /* 0x000fe200078e00ff */
[----:B------:R-:W-:Y:S01]  /*0e60*/  SEL R11, R11, RZ, !P1 ;  /* 0x000000ff0b0b7207 */ /* 0x000fe20004800000 */
[----:B------:R-:W-:Y:S01]  /*0e70*/  IMAD.IADD R44, R30, 0x1, R27 ;  /* 0x000000011e2c7824 */ /* 0x000fe200078e021b */
[----:B------:R-:W-:Y:S01]  /*0e80*/  IADD3 R58, PT, PT, R56, R45, -R58 ;  /* 0x0000002d383a7210 */ /* 0x000fe20007ffe83a */
[----:B------:R-:W-:Y:S01]  /*0e90*/  IMAD.HI.U32 R33, R5, R7, R28 ;  /* 0x0000000705217227 */ /* 0x000fe200078e001c */
[----:B------:R-:W-:-:S03]  /*0ea0*/  SEL R27, R11, 0x1, P0 ;  /* 0x000000010b1b7807 */ /* 0x000fc60000000000 */
[----:B------:R-:W-:-:S04]  /*0eb0*/  IMAD.WIDE.U32 R14, R6, R7, RZ ;  /* 0x00000007060e7225 */ /* 0x000fc800078e00ff */
[----:B------:R-:W-:Y:S02]  /*0ec0*/  IMAD.IADD R47, R27, 0x1, R47 ;  /* 0x000000011b2f7824 */ /* 0x000fe400078e022f */
[----:B------:R-:W-:Y:S01]  /*0ed0*/  @P3 IMAD.MOV R33, RZ, RZ, R13 ;  /* 0x000000ffff213224 */ /* 0x000fe200078e020d */
[----:B------:R-:W-:Y:S01]  /*0ee0*/  ISETP.GE.U32.AND P3, PT, R44, R30, PT ;  /* 0x0000001e2c00720c */ /* 0x000fe20003f66070 */
[----:B------:R-:W-:Y:S01]  /*0ef0*/  IMAD.HI.U32 R13, R20, UR16, R28 ;  /* 0x00000010140d7c27 */ /* 0x000fe2000f8e001c */
[----:B------:R-:W-:Y:S02]  /*0f00*/  ISETP.NE.AND P2, PT, R47, RZ, PT ;  /* 0x000000ff2f00720c */ /* 0x000fe40003f45270 */
[----:B------:R-:W-:Y:S01]  /*0f10*/  ISETP.GE.U32.AND P1, PT, R55, R47, PT ;  /* 0x0000002f3700720c */ /* 0x000fe20003f26070 */
[----:B------:R-:W-:Y:S01]  /*0f20*/  IMAD.IADD R11, R14, 0x1, R33 ;  /* 0x000000010e0b7824 */ /* 0x000fe200078e0221 */
[----:B------:R-:W-:Y:S01]  /*0f30*/  SEL R27, R27, RZ, !P2 ;  /* 0x000000ff1b1b7207 */ /* 0x000fe20005000000 */
[----:B------:R-:W-:Y:S01]  /*0f40*/  IMAD.WIDE.U32 R38, R20, UR17, RZ ;  /* 0x0000001114267c25 */ /* 0x000fe2000f8e00ff */
[----:B------:R-:W-:-:S02]  /*0f50*/  IADD3 R47, PT, PT, R52, R55, -R47 ;  /* 0x00000037342f7210 */ /* 0x000fc40007ffe82f */
[----:B------:R-:W-:Y:S01]  /*0f60*/  ISETP.GE.U32.AND P0, PT, R11, R14, PT ;  /* 0x0000000e0b00720c */ /* 0x000fe20003f06070 */
[----:B------:R-:W-:Y:S01]  /*0f70*/  IMAD.HI.U32 R33, R20, UR17, R28 ;  /* 0x0000001114217c27 */ /* 0x000fe2000f8e001c */
[----:B------:R-:W-:-:S03]  /*0f80*/  SEL R27, R27, 0x1, P1 ;  /* 0x000000011b1b7807 */ /* 0x000fc60000800000 */
[----:B------:R-:W-:Y:S02]  /*0f90*/  @P3 IMAD.MOV R13, RZ, RZ, R31 ;  /* 0x000000ffff0d3224 */ /* 0x000fe400078e021f */
[----:B------:R-:W-:Y:S02]  /*0fa0*/  IMAD.IADD R44, R27, 0x1, R44 ;  /* 0x000000011b2c7824 */ /* 0x000fe400078e022c */
[----:B------:R-:W-:Y:S02]  /*0fb0*/  IMAD.IADD R13, R38, 0x1, R13 ;  /* 0x00000001260d7824 */ /* 0x000fe400078e020d */
[----:B------:R-:W-:Y:S01]  /*0fc0*/  IMAD.HI.U32 R31, R6, R7, R28 ;  /* 0x00000007061f7227 */ /* 0x000fe200078e001c */
[----:B------:R-:W-:Y:S02]  /*0fd0*/  ISETP.NE.AND P1, PT, R44, RZ, PT ;  /* 0x000000ff2c00720c */ /* 0x000fe40003f25270 */
[----:B------:R-:W-:Y:S01]  /*0fe0*/  ISETP.GE.U32.AND P2, PT, R13, R38, PT ;  /* 0x000000260d00720c */ /* 0x000fe20003f46070 */
[----:B------:R-:W-:Y:S01]  /*0ff0*/  @P0 IMAD.MOV R31, RZ, RZ, R15 ;  /* 0x000000ffff1f0224 */ /* 0x000fe200078e020f */
[----:B------:R-:W-:Y:S01]  /*1000*/  ISETP.GE.U32.AND P0, PT, R49, R44, PT ;  /* 0x0000002c3100720c */ /* 0x000fe20003f06070 */
[----:B------:R-:W-:Y:S01]  /*1010*/  IMAD.MOV.U32 R65, RZ, RZ, 0x1 ;  /* 0x00000001ff417424 */ /* 0x000fe200078e00ff */
[----:B------:R-:W-:Y:S01]  /*1020*/  SEL R27, R27, RZ, !P1 ;  /* 0x000000ff1b1b7207 */ /* 0x000fe20004800000 */
[----:B------:R-:W-:Y:S01]  /*1030*/  IMAD.IADD R15, R36, 0x1, R31 ;  /* 0x00000001240f7824 */ /* 0x000fe200078e021f */
[----:B------:R-:W-:Y:S01]  /*1040*/  IADD3 R44, PT, PT, R11, R49, -R44 ;  /* 0x000000310b2c7210 */ /* 0x000fe20007ffe82c */
[----:B------:R-:W-:Y:S01]  /*1050*/  IMAD.WIDE.U32 R30, R20, UR18, RZ ;  /* 0x00000012141e7c25 */ /* 0x000fe2000f8e00ff */
[----:B------:R-:W-:-:S02]  /*1060*/  SEL R27, R27, 0x1, P0 ;  /* 0x000000011b1b7807 */ /* 0x000fc40000000000 */
[----:B------:R-:W-:Y:S01]  /*1070*/  ISETP.GE.U32.AND P3, PT, R15, R36, PT ;  /* 0x000000240f00720c */ /* 0x000fe20003f66070 */
[----:B------:R-:W-:-:S04]  /*1080*/  IMAD.HI.U32 R36, R8, R7, R28 ;  /* 0x0000000708247227 */ /* 0x000fc800078e001c */
[----:B------:R-:W-:Y:S02]  /*1090*/  IMAD.IADD R48, R27, 0x1, R13 ;  /* 0x000000011b307824 */ /* 0x000fe400078e020d */
[----:B------:R-:W-:Y:S02]  /*10a0*/  @P2 IMAD.MOV R33, RZ, RZ, R39 ;  /* 0x000000ffff212224 */ /* 0x000fe400078e0227 */
[----:B------:R-:W-:Y:S01]  /*10b0*/  IMAD.HI.U32 R13, R7, R7, R28 ;  /* 0x00000007070d7227 */ /* 0x000fe200078e001c */
[----:B------:R-:W-:Y:S02]  /*10c0*/  ISETP.NE.AND P1, PT, R48, RZ, PT ;  /* 0x000000ff3000720c */ /* 0x000fe40003f25270 */
[----:B------:R-:W-:Y:S01]  /*10d0*/  ISETP.GE.U32.AND P0, PT, R21, R48, PT ;  /* 0x000000301500720c */ /* 0x000fe20003f06070 */
[----:B------:R-:W-:Y:S01]  /*10e0*/  IMAD.IADD R33, R30, 0x1, R33 ;  /* 0x000000011e217824 */ /* 0x000fe200078e0221 */
[----:B------:R-:W-:Y:S01]  /*10f0*/  SEL R27, R27, RZ, !P1 ;  /* 0x000000ff1b1b7207 */ /* 0x000fe20004800000 */
[----:B------:R-:W-:Y:S01]  /*1100*/  @P3 IMAD.MOV R13, RZ, RZ, R37 ;  /* 0x000000ffff0d3224 */ /* 0x000fe200078e0225 */
[----:B------:R-:W-:Y:S01]  /*1110*/  IADD3 R15, PT, PT, R15, R21, -R48 ;  /* 0x000000150f0f7210 */ /* 0x000fe20007ffe830 */
[----:B------:R-:W-:Y:S01]  /*1120*/  IMAD.MOV.U32 R37, RZ, RZ, 0x1 ;  /* 0x00000001ff257424 */ /* 0x000fe200078e00ff */
[----:B------:R-:W-:Y:S01]  /*1130*/  ISETP.GE.U32.AND P1, PT, R33, R30, PT ;  /* 0x0000001e2100720c */ /* 0x000fe20003f26070 */
[----:B------:R-:W-:Y:S01]  /*1140*/  IMAD.IADD R13, R32, 0x1, R13 ;  /* 0x00000001200d7824 */ /* 0x000fe200078e020d */
[----:B------:R-:W-:Y:S01]  /*1150*/  SEL R27, R27, 0x1, P0 ;  /* 0x000000011b1b7807 */ /* 0x000fe20000000000 */
[----:B------:R-:W-:-:S02]  /*1160*/  IMAD.MOV.U32 R30, RZ, RZ, 0x0 ;  /* 0x00000000ff1e7424 */ /* 0x000fc400078e00ff */
[----:B------:R-:W-:Y:S01]  /*1170*/  IMAD.MOV.U32 R66, RZ, RZ, 0x0 ;  /* 0x00000000ff427424 */ /* 0x000fe200078e00ff */
[----:B------:R-:W-:Y:S01]  /*1180*/  ISETP.GE.U32.AND P3, PT, R13, R32, PT ;  /* 0x000000200d00720c */ /* 0x000fe20003f66070 */
[----:B------:R-:W-:Y:S02]  /*1190*/  IMAD.IADD R42, R27, 0x1, R33 ;  /* 0x000000011b2a7824 */ /* 0x000fe400078e0221 */
[----:B------:R-:W-:-:S03]  /*11a0*/  IMAD.HI.U32 R33, R20, UR18, R28 ;  /* 0x0000001214217c27 */ /* 0x000fc6000f8e001c */
[C---:B------:R-:W-:Y:S01]  /*11b0*/  ISETP.NE.AND P2, PT, R42.reuse, RZ, PT ;  /* 0x000000ff2a00720c */ /* 0x040fe20003f45270 */
[----:B------:R-:W-:Y:S01]  /*11c0*/  @P1 IMAD.MOV R33, RZ, RZ, R31 ;  /* 0x000000ffff211224 */ /* 0x000fe200078e021f */
[----:B------:R-:W-:Y:S01]  /*11d0*/  ISETP.GT.U32.AND P0, PT, R42, R16, PT ;  /* 0x000000102a00720c */ /* 0x000fe20003f04070 */
[----:B------:R-:W-:Y:S01]  /*11e0*/  IMAD.HI.U32 R28, R8, R7, RZ ;  /* 0x00000007081c7227 */ /* 0x000fe200078e00ff */
[----:B------:R-:W-:-:S03]  /*11f0*/  SEL R27, R27, RZ, !P2 ;  /* 0x000000ff1b1b7207 */ /* 0x000fc60005000000 */
[----:B------:R-:W-:Y:S01]  /*1200*/  IMAD R33, R20, UR19, R33 ;  /* 0x0000001314217c24 */ /* 0x000fe2000f8e0221 */
[----:B------:R-:W-:Y:S01]  /*1210*/  SEL R20, R27, 0x1, !P0 ;  /* 0x000000011b147807 */ /* 0x000fe20004000000 */
[----:B------:R-:W-:Y:S01]  /*1220*/  @P3 IMAD.MOV R36, RZ, RZ, R28 ;  /* 0x000000ffff243224 */ /* 0x000fe200078e021c */
[----:B------:R-:W-:Y:S01]  /*1230*/  MOV R28, RZ ;  /* 0x000000ff001c7202 */ /* 0x000fe20000000f00 */
[----:B------:R-:W-:Y:S01]  /*1240*/  IMAD R29, R6, R2, RZ ;  /* 0x00000002061d7224 */ /* 0x000fe200078e02ff */
[----:B------:R-:W-:Y:S01]  /*1250*/  IADD3 R33, PT, PT, R9, -R33, -R20 ;  /* 0x8000002109217210 */ /* 0x000fe20007ffe814 */
[----:B------:R-:W-:Y:S02]  /*1260*/  IMAD.MOV.U32 R32, RZ, RZ, RZ ;  /* 0x000000ffff207224 */ /* 0x000fe400078e00ff */
[----:B------:R-:W-:-:S04]  /*1270*/  IMAD.HI.U32 R40, R0, R6, R28 ;  /* 0x0000000600287227 */ /* 0x000fc800078e001c */
[----:B------:R-:W-:Y:S01]  /*1280*/  IMAD.IADD R43, R33, 0x1, R36 ;  /* 0x00000001212b7824 */ /* 0x000fe200078e0224 */
[----:B------:R-:W-:Y:S01]  /*1290*/  ISETP.GE.U32.AND P1, PT, R40, R29, PT ;  /* 0x0000001d2800720c */ /* 0x000fe20003f26070 */
[----:B------:R-:W-:Y:S02]  /*12a0*/  IMAD.MOV.U32 R31, RZ, RZ, 0x1 ;  /* 0x00000001ff1f7424 */ /* 0x000fe400078e00ff */
[----:B------:R-:W-:Y:S02]  /*12b0*/  IMAD R33, R43, R23, RZ ;  /* 0x000000172b217224 */ /* 0x000fe400078e02ff */
[----:B------:R-:W-:-:S04]  /*12c0*/  IMAD.HI.U32 R27, R2, R6, RZ ;  /* 0x00000006021b7227 */ /* 0x000fc800078e00ff */
[----:B------:R-:W-:-:S04]  /*12d0*/  IMAD.HI.U32 R50, R43, R22, R32 ;  /* 0x000000162b327227 */ /* 0x000fc800078e0020 */
[----:B------:R-:W-:Y:S01]  /*12e0*/  IMAD.HI.U32 R9, R2, R6, R30 ;  /* 0x0000000602097227 */ /* 0x000fe200078e001e */
[----:B------:R-:W-:-:S03]  /*12f0*/  ISETP.GE.U32.AND P0, PT, R50, R33, PT ;  /* 0x000000213200720c */ /* 0x000fc60003f06070 */
[----:B------:R-:W-:-:S04]  /*1300*/  IMAD.WIDE.U32 R30, R3, R6, RZ ;  /* 0x00000006031e7225 */ /* 0x000fc800078e00ff */
[----:B------:R-:W-:Y:S02]  /*1310*/  @P1 IMAD.MOV R9, RZ, RZ, R27 ;  /* 0x000000ffff091224 */ /* 0x000fe400078e021b */
[----:B------:R-:W-:Y:S02]  /*1320*/  IMAD.MOV.U32 R32, RZ, RZ, 0x0 ;  /* 0x00000000ff207424 */ /* 0x000fe400078e00ff */
[----:B------:R-:W-:Y:S02]  /*1330*/  IMAD.MOV.U32 R33, RZ, RZ, 0x1 ;  /* 0x00000001ff217424 */ /* 0x000fe400078e00ff */
[----:B------:R-:W-:Y:S02]  /*1340*/  IMAD.IADD R9, R30, 0x1, R9 ;  /* 0x000000011e097824 */ /* 0x000fe400078e0209 */
[----:B------:R-:W-:-:S03]  /*1350*/  IMAD.HI.U32 R20, R43, R23, RZ ;  /* 0x000000172b147227 */ /* 0x000fc600078e00ff */
[----:B------:R-:W-:Y:S01]  /*1360*/  ISETP.GE.U32.AND P1, PT, R9, R30, PT ;  /* 0x0000001e0900720c */ /* 0x000fe20003f26070 */
[----:B------:R-:W-:-:S04]  /*1370*/  IMAD.HI.U32 R33, R43, R23, R32 ;  /* 0x000000172b217227 */ /* 0x000fc800078e0020 */
[----:B------:R-:W-:-:S04]  /*1380*/  IMAD.WIDE.U32 R38, R43, R24, RZ ;  /* 0x000000182b267225 */ /* 0x000fc800078e00ff */
[----:B------:R-:W-:Y:S01]  /*1390*/  @P0 IMAD.MOV R33, RZ, RZ, R20 ;  /* 0x000000ffff210224 */ /* 0x000fe200078e0214 */
[----:B------:R-:W-:Y:S01]  /*13a0*/  ISETP.GE.U32.AND P0, PT, R43, R36, PT ;  /* 0x000000242b00720c */ /* 0x000fe20003f06070 */
[----:B------:R-:W-:Y:S02]  /*13b0*/  IMAD.MOV.U32 R36, RZ, RZ, 0x0 ;  /* 0x00000000ff247424 */ /* 0x000fe400078e00ff */
[----:B------:R-:W-:Y:S02]  /*13c0*/  IMAD.IADD R28, R38, 0x1, R33 ;  /* 0x00000001261c7824 */ /* 0x000fe400078e0221 */
[----:B------:R-:W-:Y:S02]  /*13d0*/  IMAD R27, R7, R0, RZ ;  /* 0x00000000071b7224 */ /* 0x000fe400078e02ff */
[----:B------:R-:W-:Y:S01]  /*13e0*/  IMAD R41, R43, R22, RZ ;  /* 0x000000162b297224 */ /* 0x000fe200078e02ff */
[----:B------:R-:W-:Y:S01]  /*13f0*/  ISETP.GE.U32.AND P2, PT, R28, R38, PT ;  /* 0x000000261c00720c */ /* 0x000fe20003f46070 */
[----:B------:R-:W-:-:S04]  /*1400*/  IMAD.HI.U32 R59, R3, R6, R36 ;  /* 0x00000006033b7227 */ /* 0x000fc800078e0024 */
[----:B------:R-:W-:Y:S01]  /*1410*/  @P1 IMAD.MOV R59, RZ, RZ, R31 ;  /* 0x000000ffff3b1224 */ /* 0x000fe200078e021f */
[----:B------:R-:W-:Y:S01]  /*1420*/  ISETP.GE.U32.AND P1, PT, R27, R41, PT ;  /* 0x000000291b00720c */ /* 0x000fe20003f26070 */
[----:B------:R-:W-:Y:S02]  /*1430*/  IMAD.MOV.U32 R33, RZ, RZ, 0x1 ;  /* 0x00000001ff217424 */ /* 0x000fe400078e00ff */
[----:B------:R-:W-:Y:S01]  /*1440*/  VIADD R20, R50, 0xfffffc2f ;  /* 0xfffffc2f32147836 */ /* 0x000fe20000000000 */
[----:B------:R-:W-:Y:S01]  /*1450*/  SEL R31, RZ, 0x1, P1 ;  /* 0x00000001ff1f7807 */ /* 0x000fe20000800000 */
[----:B------:R-:W-:Y:S02]  /*1460*/  @P0 IMAD.MOV R20, RZ, RZ, R50 ;  /* 0x000000ffff140224 */ /* 0x000fe400078e0232 */
[----:B------:R-:W-:-:S04]  /*1470*/  IMAD.HI.U32 R53, R43, R24, R32 ;  /* 0x000000182b357227 */ /* 0x000fc800078e0020 */
[----:B------:R-:W-:-:S04]  /*1480*/  IMAD.WIDE.U32 R32, R4, R6, RZ ;  /* 0x0000000604207225 */ /* 0x000fc800078e00ff */
[----:B------:R-:W-:-:S04]  /*1490*/  IMAD.WIDE.U32 R36, R43, R25, RZ ;  /* 0x000000192b247225 */ /* 0x000fc800078e00ff */
[----:B------:R-:W-:Y:S02]  /*14a0*/  @P2 IMAD.MOV R53, RZ, RZ, R39 ;  /* 0x000000ffff352224 */ /* 0x000fe400078e0227 */
[----:B------:R-:W-:Y:S02]  /*14b0*/  IMAD.IADD R20, R31, 0x1, R20 ;  /* 0x000000011f147824 */ /* 0x000fe400078e0214 */
[----:B------:R-:W-:Y:S02]  /*14c0*/  IMAD.IADD R54, R32, 0x1, R59 ;  /* 0x0000000120367824 */ /* 0x000fe400078e023b */
[----:B------:R-:W-:Y:S01]  /*14d0*/  IMAD.IADD R53, R36, 0x1, R53 ;  /* 0x0000000124357824 */ /* 0x000fe200078e0235 */
[----:B------:R-:W-:Y:S01]  /*14e0*/  ISETP.NE.AND P2, PT, R20, RZ, PT ;  /* 0x000000ff1400720c */ /* 0x000fe20003f45270 */
[----:B------:R-:W-:Y:S01]  /*14f0*/  VIADD R59, R28, 0xfffffffe ;  /* 0xfffffffe1c3b7836 */ /* 0x000fe20000000000 */
[----:B------:R-:W-:Y:S01]  /*1500*/  ISETP.GE.U32.AND P4, PT, R54, R32, PT ;  /* 0x000000203600720c */ /* 0x000fe20003f86070 */
[----:B------:R-:W-:Y:S01]  /*1510*/  @P0 IMAD.MOV R59, RZ, RZ, R28 ;  /* 0x000000ffff3b0224 */ /* 0x000fe200078e021c */
[----:B------:R-:W-:Y:S01]  /*1520*/  ISETP.GE.U32.AND P3, PT, R53, R36, PT ;  /* 0x000000243500720c */ /* 0x000fe20003f66070 */
[----:B------:R-:W-:Y:S01]  /*1530*/  IMAD.MOV.U32 R38, RZ, RZ, 0x0 ;  /* 0x00000000ff267424 */ /* 0x000fe200078e00ff */
[----:B------:R-:W-:Y:S01]  /*1540*/  ISETP.GE.U32.AND P1, PT, R19, R20, PT ;  /* 0x000000141300720c */ /* 0x000fe20003f26070 */
[----:B------:R-:W-:Y:S01]  /*1550*/  IMAD.MOV.U32 R39, RZ, RZ, 0x1 ;  /* 0x00000001ff277424 */ /* 0x000fe200078e00ff */
[----:B------:R-:W-:Y:S01]  /*1560*/  SEL R31, R31, RZ, !P2 ;  /* 0x000000ff1f1f7207 */ /* 0x000fe20005000000 */
[----:B------:R-:W-:Y:S01]  /*1570*/  IMAD.HI.U32 R50, R4, R6, R64 ;  /* 0x0000000604327227 */ /* 0x000fe200078e0040 */
[----:B------:R-:W-:-:S02]  /*1580*/  SEL R28, RZ, 0xffffffff, P0 ;  /* 0xffffffffff1c7807 */ /* 0x000fc40000000000 */
[----:B------:R-:W-:Y:S01]  /*1590*/  SEL R31, R31, 0x1, P1 ;  /* 0x000000011f1f7807 */ /* 0x000fe20000800000 */
[----:B------:R-:W-:Y:S01]  /*15a0*/  IMAD.HI.U32 R46, R43, R25, R38 ;  /* 0x000000192b2e7227 */ /* 0x000fe200078e0026 */
[----:B------:R-:W-:Y:S02]  /*15b0*/  IADD3 R20, PT, PT, R9, R19, -R20 ;  /* 0x0000001309147210 */ /* 0x000fe40007ffe814 */
[----:B------:R-:W-:Y:S01]  /*15c0*/  IADD3 R59, PT, PT, R31, R59, RZ ;  /* 0x0000003b1f3b7210 */ /* 0x000fe20007ffe0ff */
[----:B------:R-:W-:-:S03]  /*15d0*/  IMAD.WIDE.U32 R64, R5, R6, RZ ;  /* 0x0000000605407225 */ /* 0x000fc600078e00ff */
[----:B------:R-:W-:Y:S01]  /*15e0*/  ISETP.NE.AND P2, PT, R59, RZ, PT ;  /* 0x000000ff3b00720c */ /* 0x000fe20003f45270 */
[----:B------:R-:W-:Y:S01]  /*15f0*/  @P4 IMAD.MOV R50, RZ, RZ, R33 ;  /* 0x000000ffff324224 */ /* 0x000fe200078e0221 */
[----:B------:R-:W-:Y:S01]  /*1600*/  ISETP.GE.U32.AND P1, PT, R62, R59, PT ;  /* 0x0000003b3e00720c */ /* 0x000fe20003f26070 */
[----:B------:R-:W-:Y:S01]  /*1610*/  IMAD.WIDE.U32 R38, R43, UR16, RZ ;  /* 0x000000102b267c25 */ /* 0x000fe2000f8e00ff */
[----:B------:R-:W-:Y:S02]  /*1620*/  SEL R31, R31, RZ, !P2 ;  /* 0x000000ff1f1f7207 */ /* 0x000fe40005000000 */
[----:B------:R-:W-:Y:S01]  /*1630*/  IADD3 R54, PT, PT, R54, R62, -R59 ;  /* 0x0000003e36367210 */ /* 0x000fe20007ffe83b */
[----:B------:R-:W-:Y:S01]  /*1640*/  @P3 IMAD.MOV R46, RZ, RZ, R37 ;  /* 0x000000ffff2e3224 */ /* 0x000fe200078e0225 */
[----:B------:R-:W-:Y:S01]  /*1650*/  SEL R31, R31, 0x1, P1 ;  /* 0x000000011f1f7807 */ /* 0x000fe20000800000 */
[----:B------:R-:W-:Y:S02]  /*1660*/  IMAD.IADD R50, R64, 0x1, R50 ;  /* 0x0000000140327824 */ /* 0x000fe400078e0232 */
[----:B------:R-:W-:Y:S01]  /*1670*/  IMAD.IADD R46, R38, 0x1, R46 ;  /* 0x00000001262e7824 */ /* 0x000fe200078e022e */
[----:B------:R-:W-:Y:S01]  /*1680*/  IADD3 R53, PT, PT, R31, R53, R28 ;  /* 0x000000351f357210 */ /* 0x000fe20007ffe01c */
[----:B------:R-:W-:Y:S01]  /*1690*/  IMAD.MOV.U32 R67, RZ, RZ, 0x1 ;  /* 0x00000001ff437424 */ /* 0x000fe200078e00ff */
[----:B------:R-:W-:Y:S01]  /*16a0*/  ISETP.GE.U32.AND P4, PT, R50, R64, PT ;  /* 0x000000403200720c */ /* 0x000fe20003f86070 */
[----:B------:R-:W-:Y:S01]  /*16b0*/  IMAD.MOV.U32 R36, RZ, RZ, 0x0 ;  /* 0x00000000ff247424 */ /* 0x000fe200078e00ff */
[----:B------:R-:W-:Y:S01]  /*16c0*/  ISETP.GE.U32.AND P3, PT, R46, R38, PT ;  /* 0x000000262e00720c */ /* 0x000fe20003f66070 */
[----:B------:R-:W-:Y:S01]  /*16d0*/  IMAD.MOV.U32 R37, RZ, RZ, 0x1 ;  /* 0x00000001ff257424 */ /* 0x000fe200078e00ff */
[----:B------:R-:W-:Y:S01]  /*16e0*/  ISETP.NE.AND P1, PT, R53, RZ, PT ;  /* 0x000000ff3500720c */ /* 0x000fe20003f25270 */
[----:B------:R-:W-:Y:S01]  /*16f0*/  IMAD.HI.U32 R18, R5, R6, R66 ;  /* 0x0000000605127227 */ /* 0x000fe200078e0042 */
[----:B------:R-:W-:-:S02]  /*1700*/  ISETP.GE.U32.AND P0, PT, R58, R53, PT ;  /* 0x000000353a00720c */ /* 0x000fc40003f06070 */
[----:B------:R-:W-:Y:S01]  /*1710*/  SEL R31, R31, RZ, !P1 ;  /* 0x000000ff1f1f7207 */ /* 0x000fe20004800000 */
[----:B------:R-:W-:Y:S01]  /*1720*/  IMAD.HI.U32 R51, R43, UR16, R36 ;  /* 0x000000102b337c27 */ /* 0x000fe2000f8e0024 */
[----:B------:R-:W-:Y:S02]  /*1730*/  IADD3 R53, PT, PT, R50, R58, -R53 ;  /* 0x0000003a32357210 */ /* 0x000fe40007ffe835 */
[----:B------:R-:W-:Y:S01]  /*1740*/  SEL R31, R31, 0x1, P0 ;  /* 0x000000011f1f7807 */ /* 0x000fe20000000000 */
[----:B------:R-:W-:-:S03]  /*1750*/  IMAD.WIDE.U32 R36, R6, R6, RZ ;  /* 0x0000000606247225 */ /* 0x000fc600078e00ff */
[----:B------:R-:W-:Y:S01]  /*1760*/  IADD3 R46, PT, PT, R31, R46, R28 ;  /* 0x0000002e1f2e7210 */ /* 0x000fe20007ffe01c */
[----:B------:R-:W-:Y:S02]  /*1770*/  @P4 IMAD.MOV R18, RZ, RZ, R65 ;  /* 0x000000ffff124224 */ /* 0x000fe400078e0241 */
[----:B------:R-:W-:Y:S01]  /*1780*/  @P3 IMAD.MOV R51, RZ, RZ, R39 ;  /* 0x000000ffff333224 */ /* 0x000fe200078e0227 */
[----:B------:R-:W-:Y:S01]  /*1790*/  ISETP.NE.AND P1, PT, R46, RZ, PT ;  /* 0x000000ff2e00720c */ /* 0x000fe20003f25270 */
[----:B------:R-:W-:Y:S01]  /*17a0*/  IMAD.WIDE.U32 R38, R43, UR17, RZ ;  /* 0x000000112b267c25 */ /* 0x000fe2000f8e00ff */
[----:B------:R-:W-:Y:S02]  /*17b0*/  ISETP.GE.U32.AND P0, PT, R47, R46, PT ;  /* 0x0000002e2f00720c */ /* 0x000fe40003f06070 */
[----:B------:R-:W-:Y:S01]  /*17c0*/  SEL R31, R31, RZ, !P1 ;  /* 0x000000ff1f1f7207 */ /* 0x000fe20004800000 */
[----:B------:R-:W-:Y:S02]  /*17d0*/  IMAD.IADD R18, R36, 0x1, R18 ;  /* 0x0000000124127824 */ /* 0x000fe400078e0212 */
[----:B------:R-:W-:Y:S01]  /*17e0*/  IMAD.IADD R51, R38, 0x1, R51 ;  /* 0x0000000126337824 */ /* 0x000fe200078e0233 */
[----:B------:R-:W-:Y:S01]  /*17f0*/  SEL R31, R31, 0x1, P0 ;  /* 0x000000011f1f7807 */ /* 0x000fe20000000000 */
[----:B------:R-:W-:Y:S01]  /*1800*/  IMAD.MOV.U32 R56, RZ, RZ, 0x0 ;  /* 0x00000000ff387424 */ /* 0x000fe200078e00ff */
[----:B------:R-:W-:Y:S01]  /*1810*/  ISETP.GE.U32.AND P3, PT, R18, R36, PT ;  /* 0x000000241200720c */ /* 0x000fe20003f66070 */
[----:B------:R-:W-:Y:S01]  /*1820*/  IMAD.MOV.U32 R57, RZ, RZ, 0x1 ;  /* 0x00000001ff397424 */ /* 0x000fe200078e00ff */
[----:B------:R-:W-:Y:S01]  /*1830*/  ISETP.GE.U32.AND P2, PT, R51, R38, PT ;  /* 0x000000263300720c */ /* 0x000fe20003f46070 */
[----:B------:R-:W-:Y:S01]  /*1840*/  IMAD.MOV.U32 R38, RZ, RZ, 0x0 ;  /* 0x00000000ff267424 */ /* 0x000fe200078e00ff */
[----:B------:R-:W-:Y:S01]  /*1850*/  IADD3 R51, PT, PT, R31, R51, R28 ;  /* 0x000000331f337210 */ /* 0x000fe20007ffe01c */
[----:B------:R-:W-:-:S03]  /*1860*/  IMAD.HI.U32 R45, R6, R6, R56 ;  /* 0x00000006062d7227 */ /* 0x000fc600078e0038 */
[----:B------:R-:W-:Y:S01]  /*1870*/  ISETP.NE.AND P1, PT, R51, RZ, PT ;  /* 0x000000ff3300720c */ /* 0x000fe20003f25270 */
[----:B------:R-:W-:Y:S01]  /*1880*/  IMAD.HI.U32 R57, R43, UR17, R56 ;  /* 0x000000112b397c27 */ /* 0x000fe2000f8e0038 */
[----:B------:R-:W-:Y:S02]  /*1890*/  ISETP.GE.U32.AND P0, PT, R44, R51, PT ;  /* 0x000000332c00720c */ /* 0x000fe40003f06070 */
[----:B------:R-:W-:Y:S01]  /*18a0*/  SEL R31, R31, RZ, !P1 ;  /* 0x000000ff1f1f7207 */ /* 0x000fe20004800000 */
[----:B------:R-:W-:Y:S02]  /*18b0*/  @P3 IMAD.MOV R45, RZ, RZ, R37 ;  /* 0x000000ffff2d3224 */ /* 0x000fe400078e0225 */
[----:B------:R-:W-:Y:S01]  /*18c0*/  IMAD.WIDE.U32 R36, R43, UR18, RZ ;  /* 0x000000122b247c25 */ /* 0x000fe2000f8e00ff */
[----:B------:R-:W-:-:S03]  /*18d0*/  SEL R31, R31, 0x1, P0 ;  /* 0x000000011f1f7807 */ /* 0x000fc60000000000 */
[----:B------:R-:W-:Y:S02]  /*18e0*/  @P2 IMAD.MOV R57, RZ, RZ, R39 ;  /* 0x000000ffff392224 */ /* 0x000fe400078e0227 */
[----:B------:R-:W-:Y:S02]  /*18f0*/  IMAD.IADD R45, R14, 0x1, R45 ;  /* 0x000000010e2d7824 */ /* 0x000fe400078e022d */
[----:B------:R-:W-:Y:S02]  /*1900*/  IMAD.IADD R33, R36, 0x1, R57 ;  /* 0x0000000124217824 */ /* 0x000fe400078e0239 */
[----:B------:R-:W-:Y:S01]  /*1910*/  IMAD.MOV.U32 R39, RZ, RZ, 0x1 ;  /* 0x00000001ff277424 */ /* 0x000fe200078e00ff */
[----:B------:R-:W-:Y:S01]  /*1920*/  ISETP.GE.U32.AND P3, PT, R45, R14, PT ;  /* 0x0000000e2d00720c */ /* 0x000fe20003f66070 */
[----:B------:R-:W-:Y:S01]  /*1930*/  IMAD.MOV.U32 R57, RZ, RZ, 0x1 ;  /* 0x00000001ff397424 */ /* 0x000fe200078e00ff */
[----:B------:R-:W-:Y:S01]  /*1940*/  ISETP.GE.U32.AND P2, PT, R33, R36, PT ;  /* 0x000000242100720c */ /* 0x000fe20003f46070 */
[----:B------:R-:W-:Y:S01]  /*1950*/  IMAD.HI.U32 R14, R7, R6, RZ ;  /* 0x00000006070e7227 */ /* 0x000fe200078e00ff */
[----:B------:R-:W-:-:S02]  /*1960*/  IADD3 R11, PT, PT, R31, R33, R28 ;  /* 0x000000211f0b7210 */ /* 0x000fc40007ffe01c */
[----:B------:R-:W-:Y:S01]  /*1970*/  IADD3 R51, PT, PT, R45, R44, -R51 ;  /* 0x0000002c2d337210 */ /* 0x000fe20007ffe833 */
[----:B------:R-:W-:Y:S01]  /*1980*/  IMAD.HI.U32 R39, R7, R6, R38 ;  /* 0x0000000607277227 */ /* 0x000fe200078e0026 */
[C---:B------:R-:W-:Y:S02]  /*1990*/  ISETP.NE.AND P1, PT, R11.reuse, RZ, PT ;  /* 0x000000ff0b00720c */ /* 0x040fe40003f25270 */
[----:B------:R-:W-:Y:S01]  /*19a0*/  ISETP.GT.U32.AND P0, PT, R11, R15, PT ;  /* 0x0000000f0b00720c */ /* 0x000fe20003f04070 */
[----:B------:R-:W-:Y:S01]  /*19b0*/  IMAD.HI.U32 R56, R43, UR18, R56 ;  /* 0x000000122b387c27 */ /* 0x000fe2000f8e0038 */
[----:B------:R-:W-:-:S03]  /*19c0*/  SEL R31, R31, RZ, !P1 ;  /* 0x000000ff1f1f7207 */ /* 0x000fc60004800000 */
[----:B------:R-:W-:Y:S01]  /*19d0*/  @P3 IMAD.MOV R39, RZ, RZ, R14 ;  /* 0x000000ffff273224 */ /* 0x000fe200078e020e */
[----:B------:R-:W-:Y:S01]  /*19e0*/  SEL R31, R31, 0x1, !P0 ;  /* 0x000000011f1f7807 */ /* 0x000fe20004000000 */
[----:B------:R-:W-:Y:S02]  /*19f0*/  @P2 IMAD.MOV R56, RZ, RZ, R37 ;  /* 0x000000ffff382224 */ /* 0x000fe400078e0225 */
[----:B------:R-:W-:Y:S02]  /*1a00*/  IMAD.IADD R21, R10, 0x1, R39 ;  /* 0x000000010a157824 */ /* 0x000fe400078e0227 */
[----:B------:R-:W-:Y:S02]  /*1a10*/  HFMA2 R39, -RZ, RZ, 0, 5.9604644775390625e-08 ;  /* 0x00000001ff277431 */ /* 0x000fe400000001ff */
[----:B------:R-:W-:Y:S02]  /*1a20*/  IMAD R56, R43, UR19, R56 ;  /* 0x000000132b387c24 */ /* 0x000fe4000f8e0238 */
[----:B------:R-:W-:Y:S01]  /*1a30*/  IMAD.MOV.U32 R36, RZ, RZ, 0x0 ;  /* 0x00000000ff247424 */ /* 0x000fe200078e00ff */
[----:B------:R-:W-:Y:S01]  /*1a40*/  ISETP.GE.U32.AND P1, PT, R21, R10, PT ;  /* 0x0000000a1500720c */ /* 0x000fe20003f26070 */
[----:B------:R-:W-:Y:S01]  /*1a50*/  IMAD.MOV.U32 R37, RZ, RZ, 0x1 ;  /* 0x00000001ff257424 */ /* 0x000fe200078e00ff */
[----:B------:R-:W-:Y:S01]  /*1a60*/  IADD3 R31, PT, PT, R31, R56, R28 ;  /* 0x000000381f1f7210 */ /* 0x000fe20007ffe01c */
[----:B------:R-:W-:-:S04]  /*1a70*/  IMAD.HI.U32 R14, R8, R6, RZ ;  /* 0x00000006080e7227 */ /* 0x000fc800078e00ff */
[----:B------:R-:W-:Y:S02]  /*1a80*/  IMAD.IADD R31, R42, 0x1, R31 ;  /* 0x000000012a1f7824 */ /* 0x000fe400078e021f */
[----:B------:R-:W-:-:S03]  /*1a90*/  IMAD.HI.U32 R10, R8, R6, R36 ;  /* 0x00000006080a7227 */ /* 0x000fc600078e0024 */
[----:B------:R-:W-:Y:S01]  /*1aa0*/  IADD3 R13, PT, PT, -R31, R16, R13 ;  /* 0x000000101f0d7210 */ /* 0x000fe20007ffe10d */
[----:B------:R-:W-:Y:S02]  /*1ab0*/  @P1 IMAD.MOV R10, RZ, RZ, R14 ;  /* 0x000000ffff0a1224 */ /* 0x000fe400078e020e */
[----:B------:R-:W-:Y:S02]  /*1ac0*/  IMAD.MOV.U32 R42, RZ, RZ, RZ ;  /* 0x000000ffff2a7224 */ /* 0x000fe400078e00ff */
[----:B------:R-:W-:Y:S02]  /*1ad0*/  IMAD.IADD R13, R13, 0x1, R10 ;  /* 0x000000010d0d7824 */ /* 0x000fe400078e020a */
[----:B------:R-:W-:Y:S02]  /*1ae0*/  IMAD R37, R5, R2, RZ ;  /* 0x0000000205257224 */ /* 0x000fe400078e02ff */
[----:B------:R-:W-:Y:S02]  /*1af0*/  IMAD R43, R13, R23, RZ ;  /* 0x000000170d2b7224 */ /* 0x000fe400078e02ff */
[----:B------:R-:W-:-:S02]  /*1b00*/  IMAD.MOV.U32 R36, RZ, RZ, RZ ;  /* 0x000000ffff247224 */ /* 0x000fc400078e00ff */
[----:B------:R-:W-:-:S04]  /*1b10*/  IMAD.HI.U32 R33, R13, R22, R42 ;  /* 0x000000160d217227 */ /* 0x000fc800078e002a */
[----:B------:R-:W-:Y:S01]  /*1b20*/  IMAD.HI.U32 R56, R0, R5, R36 ;  /* 0x0000000500387227 */ /* 0x000fe200078e0024 */
[----:B------:R-:W-:-:S03]  /*1b30*/  ISETP.GE.U32.AND P0, PT, R33, R43, PT ;  /* 0x0000002b2100720c */ /* 0x000fc60003f06070 */
[----:B------:R-:W-:Y:S01]  /*1b40*/  IMAD.MOV.U32 R42, RZ, RZ, 0x0 ;  /* 0x00000000ff2a7424 */ /* 0x000fe200078e00ff */
[----:B------:R-:W-:Y:S01]  /*1b50*/  ISETP.GE.U32.AND P1, PT, R56, R37, PT ;  /* 0x000000253800720c */ /* 0x000fe20003f26070 */
[----:B------:R-:W-:Y:S02]  /*1b60*/  IMAD.MOV.U32 R43, RZ, RZ, 0x1 ;  /* 0x00000001ff2b7424 */ /* 0x000fe400078e00ff */
[----:B------:R-:W-:-:S04]  /*1b70*/  IMAD.HI.U32 R14, R13, R23, RZ ;  /* 0x000000170d0e7227 */ /* 0x000fc800078e00ff */
[----:B------:R-:W-:-:S04]  /*1b80*/  IMAD.HI.U32 R16, R2, R5, RZ ;  /* 0x0000000502107227 */ /* 0x000fc800078e00ff */
[----:B------:R-:W-:-:S04]  /*1b90*/  IMAD.HI.U32 R31, R13, R23, R42 ;  /* 0x000000170d1f7227 */ /* 0x000fc800078e002a */
[----:B------:R-:W-:-:S04]  /*1ba0*/  IMAD.HI.U32 R49, R2, R5, R38 ;  /* 0x0000000502317227 */ /* 0x000fc800078e0026 */
[----:B------:R-:W-:-:S04]  /*1bb0*/  IMAD.WIDE.U32 R42, R13, R24, RZ ;  /* 0x000000180d2a7225 */ /* 0x000fc800078e00ff */
[----:B------:R-:W-:Y:S01]  /*1bc0*/  @P0 IMAD.MOV R31, RZ, RZ, R14 ;  /* 0x000000ffff1f0224 */ /* 0x000fe200078e020e */
[----:B------:R-:W-:Y:S01]  /*1bd0*/  ISETP.GE.U32.AND P0, PT, R13, R10, PT ;  /* 0x0000000a0d00720c */ /* 0x000fe20003f06070 */
[----:B------:R-:W-:Y:S01]  /*1be0*/  IMAD.WIDE.U32 R38, R3, R5, RZ ;  /* 0x0000000503267225 */ /* 0x000fe200078e00ff */
[----:B------:R-:W-:-:S03]  /*1bf0*/  IADD3 R14, PT, PT, R40, R27, -R41 ;  /* 0x0000001b280e7210 */ /* 0x000fc60007ffe829 */
[----:B------:R-:W-:Y:S02]  /*1c00*/  @P1 IMAD.MOV R49, RZ, RZ, R16 ;  /* 0x000000ffff311224 */ /* 0x000fe400078e0210 */
[----:B------:R-:W-:Y:S02]  /*1c10*/  IMAD.IADD R28, R42, 0x1, R31 ;  /* 0x000000012a1c7824 */ /* 0x000fe400078e021f */
[----:B------:R-:W-:Y:S02]  /*1c20*/  IMAD.IADD R16, R38, 0x1, R49 ;  /* 0x0000000126107824 */ /* 0x000fe400078e0231 */
[----:B------:R-:W-:Y:S01]  /*1c30*/  IMAD.MOV.U32 R48, RZ, RZ, 0x0 ;  /* 0x00000000ff307424 */ /* 0x000fe200078e00ff */
[----:B------:R-:W-:Y:S01]  /*1c40*/  ISETP.GE.U32.AND P1, PT, R28, R42, PT ;  /* 0x0000002a1c00720c */ /* 0x000fe20003f26070 */
[----:B------:R-:W-:Y:S01]  /*1c50*/  IMAD.MOV.U32 R49, RZ, RZ, 0x1 ;  /* 0x00000001ff317424 */ /* 0x000fe200078e00ff */
[----:B------:R-:W-:Y:S01]  /*1c60*/  ISETP.GE.U32.AND P2, PT, R16, R38, PT ;  /* 0x000000261000720c */ /* 0x000fe20003f46070 */
[----:B------:R-:W-:-:S02]  /*1c70*/  IMAD R31, R6, R0, RZ ;  /* 0x00000000061f7224 */ /* 0x000fc400078e02ff */
[C---:B------:R-:W-:Y:S02]  /*1c80*/  IMAD R57, R13.reuse, R22, RZ ;  /* 0x000000160d397224 */ /* 0x040fe400078e02ff */
[----:B------:R-:W-:-:S03]  /*1c90*/  IMAD.HI.U32 R10, R13, R24, R48 ;  /* 0x000000180d0a7227 */ /* 0x000fc600078e0030 */
[----:B------:R-:W-:Y:S01]  /*1ca0*/  IADD3 R56, PT, PT, R56, R31, -R57 ;  /* 0x0000001f38387210 */ /* 0x000fe20007ffe839 */
[----:B------:R-:W-:-:S04]  /*1cb0*/  IMAD.HI.U32 R55, R3, R5, R66 ;  /* 0x0000000503377227 */ /* 0x000fc800078e0042 */
[----:B------:R-:W-:Y:S01]  /*1cc0*/  @P1 IMAD.MOV R10, RZ, RZ, R43 ;  /* 0x000000ffff0a1224 */ /* 0x000fe200078e022b */
[----:B------:R-:W-:Y:S01]  /*1cd0*/  ISETP.GE.U32.AND P1, PT, R31, R57, PT ;  /* 0x000000391f00720c */ /* 0x000fe20003f26070 */
[----:B------:R-:W-:-:S03]  /*1ce0*/  IMAD.WIDE.U32 R40, R4, R5, RZ ;  /* 0x0000000504287225 */ /* 0x000fc600078e00ff */
[----:B------:R-:W-:Y:S01]  /*1cf0*/  SEL R36, RZ, 0x1, P1 ;  /* 0x00000001ff247807 */ /* 0x000fe20000800000 */
[----:B------:R-:W-:Y:S02]  /*1d00*/  @P2 IMAD.MOV R55, RZ, RZ, R39 ;  /* 0x000000ffff372224 */ /* 0x000fe400078e0227 */
[----:B------:R-:W-:Y:S02]  /*1d10*/  VIADD R49, R33, 0xfffffc2f ;  /* 0xfffffc2f21317836 */ /* 0x000fe40000000000 */
[----:B------:R-:W-:Y:S02]  /*1d20*/  IMAD.IADD R55, R40, 0x1, R55 ;  /* 0x0000000128377824 */ /* 0x000fe400078e0237 */
[----:B------:R-:W-:Y:S02]  /*1d30*/  @P0 IMAD.MOV R49, RZ, RZ, R33 ;  /* 0x000000ffff310224 */ /* 0x000fe400078e0221 */
[----:B------:R-:W-:Y:S01]  /*1d40*/  IMAD.WIDE.U32 R42, R13, R25, RZ ;  /* 0x000000190d2a7225 */ /* 0x000fe200078e00ff */
[----:B------:R-:W-:-:S03]  /*1d50*/  ISETP.GE.U32.AND P4, PT, R55, R40, PT ;  /* 0x000000283700720c */ /* 0x000fc60003f86070 */
[----:B------:R-:W-:Y:S02]  /*1d60*/  IMAD.IADD R49, R36, 0x1, R49 ;  /* 0x0000000124317824 */ /* 0x000fe400078e0231 */
[----:B------:R-:W-:Y:S02]  /*1d70*/  IMAD.IADD R10, R42, 0x1, R10 ;  /* 0x000000012a0a7824 */ /* 0x000fe400078e020a */
[----:B------:R-:W-:Y:S01]  /*1d80*/  IMAD.MOV.U32 R68, RZ, RZ, 0x0 ;  /* 0x00000000ff447424 */ /* 0x000fe200078e00ff */
[----:B------:R-:W-:Y:S01]  /*1d90*/  ISETP.NE.AND P2, PT, R49, RZ, PT ;  /* 0x000000ff3100720c */ /* 0x000fe20003f45270 */
[----:B------:R-:W-:Y:S01]  /*1da0*/  IMAD.MOV.U32 R69, RZ, RZ, 0x1 ;  /* 0x00000001ff457424 */ /* 0x000fe200078e00ff */
[----:B------:R-:W-:Y:S01]  /*1db0*/  ISETP.GE.U32.AND P3, PT, R10, R42, PT ;  /* 0x0000002a0a00720c */ /* 0x000fe20003f66070 */
[----:B------:R-:W-:Y:S01]  /*1dc0*/  IMAD.HI.U32 R19, R13, R25, R66 ;  /* 0x000000190d137227 */ /* 0x000fe200078e0042 */
[----:B------:R-:W-:Y:S02]  /*1dd0*/  ISETP.GE.U32.AND P1, PT, R14, R49, PT ;  /* 0x000000310e00720c */ /* 0x000fe40003f26070 */
[----:B------:R-:W-:Y:S01]  /*1de0*/  SEL R36, R36, RZ, !P2 ;  /* 0x000000ff24247207 */ /* 0x000fe20005000000 */
[----:B------:R-:W-:Y:S01]  /*1df0*/  IMAD.HI.U32 R33, R4, R5, R68 ;  /* 0x0000000504217227 */ /* 0x000fe200078e0044 */
[----:B------:R-:W-:-:S02]  /*1e00*/  IADD3 R14, PT, PT, R16, R14, -R49 ;  /* 0x0000000e100e7210 */ /* 0x000fc40007ffe831 */
[----:B------:R-:W-:Y:S01]  /*1e10*/  SEL R36, R36, 0x1, P1 ;  /* 0x0000000124247807 */ /* 0x000fe20000800000 */
[----:B------:R-:W-:Y:S02]  /*1e20*/  VIADD R9, R28, 0xfffffffe ;  /* 0xfffffffe1c097836 */ /* 0x000fe40000000000 */
[----:B------:R-:W-:-:S04]  /*1e30*/  IMAD.WIDE.U32 R66, R5, R5, RZ ;  /* 0x0000000505427225 */ /* 0x000fc800078e00ff */
[----:B------:R-:W-:Y:S02]  /*1e40*/  @P4 IMAD.MOV R33, RZ, RZ, R41 ;  /* 0x000000ffff214224 */ /* 0x000fe400078e0229 */
[----:B------:R-:W-:Y:S01]  /*1e50*/  @P0 IMAD.MOV R9, RZ, RZ, R28 ;  /* 0x000000ffff090224 */ /* 0x000fe200078e021c */
[----:B------:R-:W-:Y:S01]  /*1e60*/  SEL R28, RZ, 0xffffffff, P0 ;  /* 0xffffffffff1c7807 */ /* 0x000fe20000000000 */
[----:B------:R-:W-:Y:S02]  /*1e70*/  IMAD.IADD R33, R66, 0x1, R33 ;  /* 0x0000000142217824 */ /* 0x000fe400078e0221 */
[----:B------:R-:W-:Y:S02]  /*1e80*/  IMAD.IADD R9, R36, 0x1, R9 ;  /* 0x0000000124097824 */ /* 0x000fe400078e0209 */
[----:B------:R-:W-:Y:S01]  /*1e90*/  @P3 IMAD.MOV R19, RZ, RZ, R43 ;  /* 0x000000ffff133224 */ /* 0x000fe200078e022b */
[----:B------:R-:W-:Y:S01]  /*1ea0*/  ISETP.GE.U32.AND P3, PT, R33, R66, PT ;  /* 0x000000422100720c */ /* 0x000fe20003f66070 */
[----:B------:R-:W-:Y:S01]  /*1eb0*/  IMAD.WIDE.U32 R42, R13, UR16, RZ ;  /* 0x000000100d2a7c25 */ /* 0x000fe2000f8e00ff */
[----:B------:R-:W-:-:S02]  /*1ec0*/  ISETP.NE.AND P1, PT, R9, RZ, PT ;  /* 0x000000ff0900720c */ /* 0x000fc40003f25270 */
[----:B------:R-:W-:Y:S01]  /*1ed0*/  ISETP.GE.U32.AND P2, PT, R20, R9, PT ;  /* 0x000000091400720c */ /* 0x000fe20003f46070 */
[----:B------:R-:W-:Y:S01]  /*1ee0*/  IMAD.IADD R19, R42, 0x1, R19 ;  /* 0x000000012a137824 */ /* 0x000fe200078e0213 */
[----:B------:R-:W-:Y:S01]  /*1ef0*/  SEL R36, R36, RZ, !P1 ;  /* 0x000000ff24247207 */ /* 0x000fe20004800000 */
[----:B------:R-:W-:Y:S01]  /*1f00*/  IMAD.HI.U32 R52, R5, R5, R68 ;  /* 0x0000000505347227 */ /* 0x000fe200078e0044 */
[----:B------:R-:W-:Y:S02]  /*1f10*/  IADD3 R9, PT, PT, R55, R20, -R9 ;  /* 0x0000001437097210 */ /* 0x000fe40007ffe809 */
[----:B------:R-:W-:Y:S01]  /*1f20*/  ISETP.GE.U32.AND P1, PT, R19, R42, PT ;  /* 0x0000002a1300720c */ /* 0x000fe20003f26070 */
[----:B------:R-:W-:Y:S01]  /*1f30*/  IMAD.MOV.U32 R66, RZ, RZ, 0x0 ;  /* 0x00000000ff427424 */ /* 0x000fe200078e00ff */
[----:B------:R-:W-:Y:S01]  /*1f40*/  SEL R36, R36, 0x1, P2 ;  /* 0x0000000124247807 */ /* 0x000fe20001000000 */
[----:B------:R-:W-:Y:S02]  /*1f50*/  @P3 IMAD.MOV R52, RZ, RZ, R67 ;  /* 0x000000ffff343224 */ /* 0x000fe400078e0243 */
[----:B------:R-:W-:Y:S01]  /*1f60*/  IMAD.MOV.U32 R67, RZ, RZ, 0x1 ;  /* 0x00000001ff437424 */ /* 0x000fe200078e00ff */
[----:B------:R-:W-:Y:S01]  /*1f70*/  IADD3 R10, PT, PT, R36, R10, R28 ;  /* 0x0000000a240a7210 */ /* 0x000fe20007ffe01c */
[----:B------:R-:W-:-:S02]  /*1f80*/  IMAD.IADD R52, R64, 0x1, R52 ;  /* 0x0000000140347824 */ /* 0x000fc400078e0234 */
[----:B------:R-:W-:Y:S01]  /*1f90*/  IMAD.HI.U32 R48, R13, UR16, R66 ;  /* 0x000000100d307c27 */ /* 0x000fe2000f8e0042 */
[----:B------:R-:W-:Y:S02]  /*1fa0*/  ISETP.NE.AND P2, PT, R10, RZ, PT ;  /* 0x000000ff0a00720c */ /* 0x000fe40003f45270 */
[----:B------:R-:W-:Y:S01]  /*1fb0*/  ISETP.GE.U32.AND P0, PT, R52, R64, PT ;  /* 0x000000403400720c */ /* 0x000fe20003f06070 */
[----:B------:R-:W-:Y:S01]  /*1fc0*/  IMAD.MOV.U32 R62, RZ, RZ, 0x0 ;  /* 0x00000000ff3e7424 */ /* 0x000fe200078e00ff */
[----:B------:R-:W-:Y:S01]  /*1fd0*/  @P1 IADD3 R48, PT, PT, R43, RZ, RZ ;  /* 0x000000ff2b301210 */ /* 0x000fe20007ffe0ff */
[----:B------:R-:W-:Y:S01]  /*1fe0*/  IMAD.WIDE.U32 R42, R13, UR17, RZ ;  /* 0x000000110d2a7c25 */ /* 0x000fe2000f8e00ff */
[----:B------:R-:W-:Y:S02]  /*1ff0*/  ISETP.GE.U32.AND P1, PT, R54, R10, PT ;  /* 0x0000000a3600720c */ /* 0x000fe40003f26070 */
[----:B------:R-:W-:Y:S01]  /*2000*/  SEL R36, R36, RZ, !P2 ;  /* 0x000000ff24247207 */ /* 0x000fe20005000000 */
[----:B------:R-:W-:Y:S01]  /*2010*/  IMAD.IADD R48, R42, 0x1, R48 ;  /* 0x000000012a307824 */ /* 0x000fe200078e0230 */
[----:B------:R-:W-:Y:S01]  /*2020*/  IADD3 R10, PT, PT, R33, R54, -R10 ;  /* 0x00000036210a7210 */ /* 0x000fe20007ffe80a */
[----:B------:R-:W-:Y:S01]  /*2030*/  IMAD.MOV.U32 R63, RZ, RZ, 0x1 ;  /* 0x00000001ff3f7424 */ /* 0x000fe200078e00ff */
[----:B------:R-:W-:Y:S01]  /*2040*/  SEL R36, R36, 0x1, P1 ;  /* 0x0000000124247807 */ /* 0x000fe20000800000 */
[----:B------:R-:W-:Y:S01]  /*2050*/  IMAD.HI.U32 R41, R6, R5, RZ ;  /* 0x0000000506297227 */ /* 0x000fe200078e00ff */
[----:B------:R-:W-:-:S02]  /*2060*/  ISETP.GE.U32.AND P2, PT, R48, R42, PT ;  /* 0x0000002a3000720c */ /* 0x000fc40003f46070 */
[----:B------:R-:W-:Y:S01]  /*2070*/  IADD3 R19, PT, PT, R36, R19, R28 ;  /* 0x0000001324137210 */ /* 0x000fe20007ffe01c */
[----:B------:R-:W-:-:S03]  /*2080*/  IMAD.HI.U32 R39, R6, R5, R62 ;  /* 0x0000000506277227 */ /* 0x000fc600078e003e */
[----:B------:R-:W-:Y:S01]  /*2090*/  ISETP.NE.AND P1, PT, R19, RZ, PT ;  /* 0x000000ff1300720c */ /* 0x000fe20003f25270 */
[----:B------:R-:W-:Y:S01]  /*20a0*/  @P0 IMAD.MOV R39, RZ, RZ, R41 ;  /* 0x000000ffff270224 */ /* 0x000fe200078e0229 */
[----:B------:R-:W-:Y:S01]  /*20b0*/  ISETP.GE.U32.AND P0, PT, R53, R19, PT ;  /* 0x000000133500720c */ /* 0x000fe20003f06070 */
[----:B------:R-:W-:Y:S01]  /*20c0*/  IMAD.MOV.U32 R58, RZ, RZ, 0x0 ;  /* 0x00000000ff3a7424 */ /* 0x000fe200078e00ff */
[----:B------:R-:W-:Y:S01]  /*20d0*/  SEL R41, R36, RZ, !P1 ;  /* 0x000000ff24297207 */ /* 0x000fe20004800000 */
[----:B------:R-:W-:Y:S01]  /*20e0*/  IMAD.MOV.U32 R59, RZ, RZ, 0x1 ;  /* 0x00000001ff3b7424 */ /* 0x000fe200078e00ff */
[----:B------:R-:W-:Y:S01]  /*20f0*/  IADD3 R52, PT, PT, R52, R53, -R19 ;  /* 0x0000003534347210 */ /* 0x000fe20007ffe813 */
[----:B------:R-:W-:Y:S01]  /*2100*/  IMAD.IADD R39, R12, 0x1, R39 ;  /* 0x000000010c277824 */ /* 0x000fe200078e0227 */
[----:B------:R-:W-:Y:S01]  /*2110*/  SEL R41, R41, 0x1, P0 ;  /* 0x0000000129297807 */ /* 0x000fe20000000000 */
[----:B------:R-:W-:-:S03]  /*2120*/  IMAD.HI.U32 R36, R13, UR17, R58 ;  /* 0x000000110d247c27 */ /* 0x000fc6000f8e003a */
[----:B------:R-:W-:Y:S01]  /*2130*/  IADD3 R48, PT, PT, R41, R48, R28 ;  /* 0x0000003029307210 */ /* 0x000fe20007ffe01c */
[----:B------:R-:W-:Y:S01]  /*2140*/  IMAD.WIDE.U32 R58, R13, UR18, RZ ;  /* 0x000000120d3a7c25 */ /* 0x000fe2000f8e00ff */
[----:B------:R-:W-:Y:S02]  /*2150*/  ISETP.GE.U32.AND P3, PT, R39, R12, PT ;  /* 0x0000000c2700720c */ /* 0x000fe40003f66070 */
[----:B------:R-:W-:Y:S01]  /*2160*/  IADD3 R12, PT, PT, R18, R47, -R46 ;  /* 0x0000002f120c7210 */ /* 0x000fe20007ffe82e */
[----:B------:R-:W-:Y:S01]  /*2170*/  @P2 IMAD.MOV R36, RZ, RZ, R43 ;  /* 0x000000ffff242224 */ /* 0x000fe200078e022b */
[----:B------:R-:W-:Y:S01]  /*2180*/  ISETP.NE.AND P1, PT, R48, RZ, PT ;  /* 0x000000ff3000720c */ /* 0x000fe20003f25270 */
[----:B------:R-:W-:Y:S01]  /*2190*/  IMAD.MOV.U32 R42, RZ, RZ, 0x0 ;  /* 0x00000000ff2a7424 */ /* 0x000fe200078e00ff */
[----:B------:R-:W-:Y:S01]  /*21a0*/  ISETP.GE.U32.AND P0, PT, R12, R48, PT ;  /* 0x000000300c00720c */ /* 0x000fe20003f06070 */
[----:B------:R-:W-:Y:S01]  /*21b0*/  IMAD.IADD R63, R58, 0x1, R36 ;  /* 0x000000013a3f7824 */ /* 0x000fe200078e0224 */
[----:B------:R-:W-:Y:S01]  /*21c0*/  SEL R36, R41, RZ, !P1 ;  /* 0x000000ff29247207 */ /* 0x000fe20004800000 */
[----:B------:R-:W-:Y:S01]  /*21d0*/  IMAD.MOV.U32 R43, RZ, RZ, 0x1 ;  /* 0x00000001ff2b7424 */ /* 0x000fe200078e00ff */
[----:B------:R-:W-:Y:S01]  /*21e0*/  IADD3 R39, PT, PT, R39, R12, -R48 ;  /* 0x0000000c27277210 */ /* 0x000fe20007ffe830 */
[----:B------:R-:W-:Y:S01]  /*21f0*/  IMAD.MOV.U32 R46, RZ, RZ, 0x0 ;  /* 0x00000000ff2e7424 */ /* 0x000fe200078e00ff */
[----:B------:R-:W-:Y:S01]  /*2200*/  ISETP.GE.U32.AND P2, PT, R63, R58, PT ;  /* 0x0000003a3f00720c */ /* 0x000fe20003f46070 */
[----:B------:R-:W-:Y:S01]  /*2210*/  IMAD.HI.U32 R50, R7, R5, R42 ;  /* 0x0000000507327227 */ /* 0x000fe200078e002a */
[----:B------:R-:W-:-:S03]  /*2220*/  SEL R36, R36, 0x1, P0 ;  /* 0x0000000124247807 */ /* 0x000fc60000000000 */
[----:B------:R-:W-:Y:S01]  /*2230*/  IMAD.HI.U32 R42, R7, R5, RZ ;  /* 0x00000005072a7227 */ /* 0x000fe200078e00ff */
[----:B------:R-:W-:-:S03]  /*2240*/  IADD3 R18, PT, PT, R36, R63, R28 ;  /* 0x0000003f24127210 */ /* 0x000fc60007ffe01c */
[----:B------:R-:W-:Y:S01]  /*2250*/  IMAD.MOV.U32 R47, RZ, RZ, 0x1 ;  /* 0x00000001ff2f7424 */ /* 0x000fe200078e00ff */
[C---:B------:R-:W-:Y:S01]  /*2260*/  ISETP.NE.AND P1, PT, R18.reuse, RZ, PT ;  /* 0x000000ff1200720c */ /* 0x040fe20003f25270 */
[----:B------:R-:W-:Y:S01]  /*2270*/  IMAD R41, R5, R8, RZ ;  /* 0x0000000805297224 */ /* 0x000fe200078e02ff */
[----:B------:R-:W-:Y:S01]  /*2280*/  ISETP.GT.U32.AND P0, PT, R18, R51, PT ;  /* 0x000000331200720c */ /* 0x000fe20003f04070 */
[----:B------:R-:W-:Y:S01]  /*2290*/  @P3 IMAD.MOV R50, RZ, RZ, R42 ;  /* 0x000000ffff323224 */ /* 0x000fe200078e022a */
[----:B------:R-:W-:Y:S01]  /*22a0*/  SEL R36, R36, RZ, !P1 ;  /* 0x000000ff24247207 */ /* 0x000fe20004800000 */
[----:B------:R-:W-:-:S04]  /*22b0*/  IMAD.HI.U32 R46, R13, UR18, R46 ;  /* 0x000000120d2e7c27 */ /* 0x000fc8000f8e002e */
[----:B------:R-:W-:Y:S02]  /*22c0*/  IMAD.IADD R50, R41, 0x1, R50 ;  /* 0x0000000129327824 */ /* 0x000fe400078e0232 */
[----:B------:R-:W-:Y:S02]  /*22d0*/  @P2 IMAD.MOV R46, RZ, RZ, R59 ;  /* 0x000000ffff2e2224 */ /* 0x000fe400078e023b */
[----:B------:R-:W-:Y:S01]  /*22e0*/  IMAD R43, R4, R2, RZ ;  /* 0x00000002042b7224 */ /* 0x000fe200078e02ff */
[----:B------:R-:W-:Y:S01]  /*22f0*/  ISETP.GE.U32.AND P1, PT, R50, R41, PT ;  /* 0x000000293200720c */ /* 0x000fe20003f26070 */
[----:B------:R-:W-:Y:S01]  /*2300*/  IMAD.MOV.U32 R42, RZ, RZ, RZ ;  /* 0x000000ffff2a7224 */ /* 0x000fe200078e00ff */
[----:B------:R-:W-:Y:S01]  /*2310*/  SEL R41, R36, 0x1, !P0 ;  /* 0x0000000124297807 */ /* 0x000fe20004000000 */
[----:B------:R-:W-:Y:S02]  /*2320*/  IMAD R46, R13, UR19, R46 ;  /* 0x000000130d2e7c24 */ /* 0x000fe4000f8e022e */
[----:B------:R-:W-:-:S03]  /*2330*/  IMAD.HI.U32 R13, R0, R4, R42 ;  /* 0x00000004000d7227 */ /* 0x000fc600078e002a */
[----:B------:R-:W-:Y:S01]  /*2340*/  IADD3 R46, PT, PT, R41, R46, R28 ;  /* 0x0000002e292e7210 */ /* 0x000fe20007ffe01c */
[----:B------:R-:W-:Y:S01]  /*2350*/  IMAD.MOV.U32 R44, RZ, RZ, 0x0 ;  /* 0x00000000ff2c7424 */ /* 0x000fe200078e00ff */
[----:B------:R-:W-:Y:S01]  /*2360*/  ISETP.GE.U32.AND P0, PT, R13, R43, PT ;  /* 0x0000002b0d00720c */ /* 0x000fe20003f06070 */
[----:B------:R-:W-:Y:S02]  /*2370*/  IMAD.MOV.U32 R45, RZ, RZ, 0x1 ;  /* 0x00000001ff2d7424 */ /* 0x000fe400078e00ff */
[----:B------:R-:W-:Y:S02]  /*2380*/  IMAD.IADD R46, R11, 0x1, R46 ;  /* 0x000000010b2e7824 */ /* 0x000fe400078e022e */
[----:B------:R-:W-:-:S03]  /*2390*/  IMAD.HI.U32 R36, R8, R5, RZ ;  /* 0x0000000508247227 */ /* 0x000fc600078e00ff */
[----:B------:R-:W-:Y:S01]  /*23a0*/  IADD3 R15, PT, PT, -R46, R15, R21 ;  /* 0x0000000f2e0f7210 */ /* 0x000fe20007ffe115 */
[----:B------:R-:W-:-:S04]  /*23b0*/  IMAD.HI.U32 R21, R2, R4, RZ ;  /* 0x0000000402157227 */ /* 0x000fc800078e00ff */
[----:B------:R-:W-:-:S04]  /*23c0*/  IMAD.HI.U32 R11, R2, R4, R44 ;  /* 0x00000004020b7227 */ /* 0x000fc800078e002c */
[----:B------:R-:W-:-:S04]  /*23d0*/  IMAD.HI.U32 R28, R8, R5, R44 ;  /* 0x00000005081c7227 */ /* 0x000fc800078e002c */
[----:B------:R-:W-:-:S04]  /*23e0*/  IMAD.WIDE.U32 R44, R3, R4, RZ ;  /* 0x00000004032c7225 */ /* 0x000fc800078e00ff */
[----:B------:R-:W-:Y:S02]  /*23f0*/  @P0 IMAD.MOV R11, RZ, RZ, R21 ;  /* 0x000000ffff0b0224 */ /* 0x000fe400078e0215 */
[----:B------:R-:W-:Y:S02]  /*2400*/  @P1 IMAD.MOV R28, RZ, RZ, R36 ;  /* 0x000000ffff1c1224 */ /* 0x000fe400078e0224 */
[----:B------:R-:W-:Y:S02]  /*2410*/  IMAD.IADD R11, R44, 0x1, R11 ;  /* 0x000000012c0b7824 */ /* 0x000fe400078e020b */
[----:B------:R-:W-:Y:S02]  /*2420*/  IMAD.IADD R42, R15, 0x1, R28 ;  /* 0x000000010f2a7824 */ /* 0x000fe400078e021c */
[----:B------:R-:W-:Y:S01]  /*2430*/  IMAD.MOV.U32 R58, RZ, RZ, RZ ;  /* 0x000000ffff3a7224 */ /* 0x000fe200078e00ff */
[----:B------:R-:W-:Y:S01]  /*2440*/  ISETP.GE.U32.AND P1, PT, R11, R44, PT ;  /* 0x0000002c0b00720c */ /* 0x000fe20003f26070 */
[----:B------:R-:W-:-:S02]  /*2450*/  IMAD R59, R42, R23, RZ ;  /* 0x000000172a3b7224 */ /* 0x000fc400078e02ff */
[----:B------:R-:W-:Y:S02]  /*2460*/  IMAD.MOV.U32 R46, RZ, RZ, 0x0 ;  /* 0x00000000ff2e7424 */ /* 0x000fe400078e00ff */
[----:B------:R-:W-:-:S04]  /*2470*/  IMAD.HI.U32 R21, R42, R22, R58 ;  /* 0x000000162a157227 */ /* 0x000fc800078e003a */
[----:B------:R-:W-:Y:S01]  /*2480*/  IMAD.HI.U32 R15, R3, R4, R46 ;  /* 0x00000004030f7227 */ /* 0x000fe200078e002e */
[----:B------:R-:W-:-:S03]  /*2490*/  ISETP.GE.U32.AND P0, PT, R21, R59, PT ;  /* 0x0000003b1500720c */ /* 0x000fc60003f06070 */
[----:B------:R-:W-:Y:S01]  /*24a0*/  @P1 IADD3 R15, PT, PT, R45, RZ, RZ ;  /* 0x000000ff2d0f1210 */ /* 0x000fe20007ffe0ff */
[----:B------:R-:W-:-:S04]  /*24b0*/  IMAD.WIDE.U32 R46, R4, R4, RZ ;  /* 0x00000004042e7225 */ /* 0x000fc800078e00ff */
        /* <DEDUP_REMOVED lines=9> */
[----:B------:R-:W-:Y:S02]  /*2550*/  IMAD R28, R5, R0, RZ ;  /* 0x00000000051c7224 */ /* 0x000fe400078e02ff */
[----:B------:R-:W-:Y:S02]  /*2560*/  IMAD.IADD R36, R62, 0x1, R59 ;  /* 0x000000013e247824 */ /* 0x000fe400078e023b */
[----:B------:R-:W-:Y:S02]  /*2570*/  IMAD.MOV.U32 R59, RZ, RZ, 0x1 ;  /* 0x00000001ff3b7424 */ /* 0x000fe400078e00ff */
[----:B------:R-:W-:Y:S01]  /*2580*/  IMAD R41, R42, R22, RZ ;  /* 0x000000162a297224 */ /* 0x000fe200078e02ff */
[----:B------:R-:W-:Y:S01]  /*2590*/  ISETP.GE.U32.AND P2, PT, R36, R62, PT ;  /* 0x0000003e2400720c */ /* 0x000fe20003f46070 */
[----:B------:R-:W-:-:S04]  /*25a0*/  IMAD.HI.U32 R58, R4, R4, R58 ;  /* 0x00000004043a7227 */ /* 0x000fc800078e003a */
[----:B------:R-:W-:Y:S01]  /*25b0*/  @P1 IMAD.MOV R58, RZ, RZ, R47 ;  /* 0x000000ffff3a1224 */ /* 0x000fe200078e022f */
[----:B------:R-:W-:Y:S01]  /*25c0*/  ISETP.GE.U32.AND P1, PT, R28, R41, PT ;  /* 0x000000291c00720c */ /* 0x000fe20003f26070 */
[----:B------:R-:W-:Y:S01]  /*25d0*/  IMAD.MOV.U32 R64, RZ, RZ, 0x0 ;  /* 0x00000000ff407424 */ /* 0x000fe200078e00ff */
[----:B------:R-:W-:Y:S01]  /*25e0*/  IADD3 R41, PT, PT, R13, R28, -R41 ;  /* 0x0000001c0d297210 */ /* 0x000fe20007ffe829 */
[----:B------:R-:W-:Y:S02]  /*25f0*/  IMAD.MOV.U32 R65, RZ, RZ, 0x1 ;  /* 0x00000001ff417424 */ /* 0x000fe400078e00ff */
[----:B------:R-:W-:Y:S02]  /*2600*/  VIADD R59, R21, 0xfffffc2f ;  /* 0xfffffc2f153b7836 */ /* 0x000fe40000000000 */
[----:B------:R-:W-:Y:S01]  /*2610*/  @P0 IMAD.MOV R59, RZ, RZ, R21 ;  /* 0x000000ffff3b0224 */ /* 0x000fe200078e0215 */
[----:B------:R-:W-:Y:S01]  /*2620*/  SEL R21, RZ, 0x1, P1 ;  /* 0x00000001ff157807 */ /* 0x000fe20000800000 */
[----:B------:R-:W-:-:S04]  /*2630*/  IMAD.HI.U32 R45, R42, R24, R64 ;  /* 0x000000182a2d7227 */ /* 0x000fc800078e0040 */
[----:B------:R-:W-:Y:S02]  /*2640*/  @P2 IMAD.MOV R45, RZ, RZ, R63 ;  /* 0x000000ffff2d2224 */ /* 0x000fe400078e023f */
[----:B------:R-:W-:-:S04]  /*2650*/  IMAD.WIDE.U32 R46, R42, R25, RZ ;  /* 0x000000192a2e7225 */ /* 0x000fc800078e00ff */
[----:B------:R-:W-:Y:S02]  /*2660*/  IMAD.IADD R59, R21, 0x1, R59 ;  /* 0x00000001153b7824 */ /* 0x000fe400078e023b */
[----:B------:R-:W-:Y:S02]  /*2670*/  IMAD.IADD R45, R46, 0x1, R45 ;  /* 0x000000012e2d7824 */ /* 0x000fe400078e022d */
[----:B------:R-:W-:Y:S01]  /*2680*/  IMAD.IADD R58, R40, 0x1, R58 ;  /* 0x00000001283a7824 */ /* 0x000fe200078e023a */
[----:B------:R-:W-:Y:S01]  /*2690*/  ISETP.NE.AND P3, PT, R59, RZ, PT ;  /* 0x000000ff3b00720c */ /* 0x000fe20003f65270 */
[----:B------:R-:W-:Y:S01]  /*26a0*/  IMAD.MOV.U32 R62, RZ, RZ, 0x0 ;  /* 0x00000000ff3e7424 */ /* 0x000fe200078e00ff */
[----:B------:R-:W-:Y:S01]  /*26b0*/  ISETP.GE.U32.AND P4, PT, R45, R46, PT ;  /* 0x0000002e2d00720c */ /* 0x000fe20003f86070 */
[----:B------:R-:W-:Y:S01]  /*26c0*/  IMAD.MOV.U32 R63, RZ, RZ, 0x1 ;  /* 0x00000001ff3f7424 */ /* 0x000fe200078e00ff */
[----:B------:R-:W-:Y:S01]  /*26d0*/  ISETP.GE.U32.AND P2, PT, R56, R59, PT ;  /* 0x0000003b3800720c */ /* 0x000fe20003f46070 */
[----:B------:R-:W-:Y:S01]  /*26e0*/  IMAD.HI.U32 R16, R5, R4, RZ ;  /* 0x0000000405107227 */ /* 0x000fe200078e00ff */
[----:B------:R-:W-:-:S02]  /*26f0*/  SEL R46, R21, RZ, !P3 ;  /* 0x000000ff152e7207 */ /* 0x000fc40005800000 */
[----:B------:R-:W-:Y:S01]  /*2700*/  ISETP.GE.U32.AND P1, PT, R58, R40, PT ;  /* 0x000000283a00720c */ /* 0x000fe20003f26070 */
[----:B------:R-:W-:Y:S01]  /*2710*/  VIADD R40, R36, 0xfffffffe ;  /* 0xfffffffe24287836 */ /* 0x000fe20000000000 */
[----:B------:R-:W-:Y:S01]  /*2720*/  SEL R46, R46, 0x1, P2 ;  /* 0x000000012e2e7807 */ /* 0x000fe20001000000 */
[----:B------:R-:W-:Y:S01]  /*2730*/  @P0 IMAD.MOV R40, RZ, RZ, R36 ;  /* 0x000000ffff280224 */ /* 0x000fe200078e0224 */
[----:B------:R-:W-:Y:S01]  /*2740*/  IADD3 R11, PT, PT, R11, R56, -R59 ;  /* 0x000000380b0b7210 */ /* 0x000fe20007ffe83b */
[----:B------:R-:W-:-:S04]  /*2750*/  IMAD.HI.U32 R21, R42, R25, R64 ;  /* 0x000000192a157227 */ /* 0x000fc800078e0040 */
[----:B------:R-:W-:Y:S02]  /*2760*/  IMAD.IADD R40, R46, 0x1, R40 ;  /* 0x000000012e287824 */ /* 0x000fe400078e0228 */
[----:B------:R-:W-:-:S03]  /*2770*/  IMAD.WIDE.U32 R64, R42, UR16, RZ ;  /* 0x000000102a407c25 */ /* 0x000fc6000f8e00ff */
[----:B------:R-:W-:Y:S01]  /*2780*/  ISETP.NE.AND P2, PT, R40, RZ, PT ;  /* 0x000000ff2800720c */ /* 0x000fe20003f45270 */
[----:B------:R-:W-:Y:S01]  /*2790*/  @P4 IMAD.MOV R21, RZ, RZ, R47 ;  /* 0x000000ffff154224 */ /* 0x000fe200078e022f */
[----:B------:R-:W-:Y:S01]  /*27a0*/  ISETP.GE.U32.AND P3, PT, R14, R40, PT ;  /* 0x000000280e00720c */ /* 0x000fe20003f66070 */
[----:B------:R-:W-:Y:S01]  /*27b0*/  IMAD.HI.U32 R62, R5, R4, R62 ;  /* 0x00000004053e7227 */ /* 0x000fe200078e003e */
[----:B------:R-:W-:Y:S02]  /*27c0*/  SEL R46, R46, RZ, !P2 ;  /* 0x000000ff2e2e7207 */ /* 0x000fe40005000000 */
[----:B------:R-:W-:Y:S01]  /*27d0*/  IADD3 R14, PT, PT, R15, R14, -R40 ;  /* 0x0000000e0f0e7210 */ /* 0x000fe20007ffe828 */
[----:B------:R-:W-:Y:S01]  /*27e0*/  IMAD.IADD R21, R64, 0x1, R21 ;  /* 0x0000000140157824 */ /* 0x000fe200078e0215 */
[----:B------:R-:W-:Y:S01]  /*27f0*/  SEL R46, R46, 0x1, P3 ;  /* 0x000000012e2e7807 */ /* 0x000fe20001800000 */
[----:B------:R-:W-:Y:S01]  /*2800*/  @P1 IMAD.MOV R62, RZ, RZ, R16 ;  /* 0x000000ffff3e1224 */ /* 0x000fe200078e0210 */
[----:B------:R-:W-:Y:S01]  /*2810*/  SEL R16, RZ, 0xffffffff, P0 ;  /* 0xffffffffff107807 */ /* 0x000fe20000000000 */
[----:B------:R-:W-:Y:S01]  /*2820*/  IMAD.HI.U32 R66, R42, UR16, R66 ;  /* 0x000000102a427c27 */ /* 0x000fe2000f8e0042 */
[----:B------:R-:W-:-:S02]  /*2830*/  ISETP.GE.U32.AND P2, PT, R21, R64, PT ;  /* 0x000000401500720c */ /* 0x000fc40003f46070 */
[----:B------:R-:W-:Y:S01]  /*2840*/  IADD3 R45, PT, PT, R46, R45, R16 ;  /* 0x0000002d2e2d7210 */ /* 0x000fe20007ffe010 */
[----:B------:R-:W-:Y:S02]  /*2850*/  IMAD.IADD R62, R32, 0x1, R62 ;  /* 0x00000001203e7824 */ /* 0x000fe400078e023e */
[----:B------:R-:W-:Y:S01]  /*2860*/  IMAD.MOV.U32 R47, RZ, RZ, 0x1 ;  /* 0x00000001ff2f7424 */ /* 0x000fe200078e00ff */
[----:B------:R-:W-:Y:S01]  /*2870*/  ISETP.NE.AND P3, PT, R45, RZ, PT ;  /* 0x000000ff2d00720c */ /* 0x000fe20003f65270 */
[----:B------:R-:W-:Y:S01]  /*2880*/  IMAD.HI.U32 R36, R6, R4, RZ ;  /* 0x0000000406247227 */ /* 0x000fe200078e00ff */
[----:B------:R-:W-:Y:S02]  /*2890*/  ISETP.GE.U32.AND P1, PT, R9, R45, PT ;  /* 0x0000002d0900720c */ /* 0x000fe40003f26070 */
[----:B------:R-:W-:Y:S01]  /*28a0*/  SEL R20, R46, RZ, !P3 ;  /* 0x000000ff2e147207 */ /* 0x000fe20005800000 */
[----:B------:R-:W-:Y:S01]  /*28b0*/  IMAD.MOV.U32 R46, RZ, RZ, 0x0 ;  /* 0x00000000ff2e7424 */ /* 0x000fe200078e00ff */
[----:B------:R-:W-:Y:S01]  /*28c0*/  ISETP.GE.U32.AND P0, PT, R62, R32, PT ;  /* 0x000000203e00720c */ /* 0x000fe20003f06070 */
[----:B------:R-:W-:Y:S01]  /*28d0*/  @P2 IMAD.MOV R66, RZ, RZ, R65 ;  /* 0x000000ffff422224 */ /* 0x000fe200078e0241 */
[----:B------:R-:W-:Y:S01]  /*28e0*/  SEL R20, R20, 0x1, P1 ;  /* 0x0000000114147807 */ /* 0x000fe20000800000 */
[----:B------:R-:W-:Y:S01]  /*28f0*/  IMAD.WIDE.U32 R64, R42, UR17, RZ ;  /* 0x000000112a407c25 */ /* 0x000fe2000f8e00ff */
[----:B------:R-:W-:-:S02]  /*2900*/  IADD3 R9, PT, PT, R58, R9, -R45 ;  /* 0x000000093a097210 */ /* 0x000fc40007ffe82d */
[----:B------:R-:W-:Y:S01]  /*2910*/  IADD3 R32, PT, PT, R20, R21, R16 ;  /* 0x0000001514207210 */ /* 0x000fe20007ffe010 */
[----:B------:R-:W-:Y:S02]  /*2920*/  IMAD.IADD R66, R64, 0x1, R66 ;  /* 0x0000000140427824 */ /* 0x000fe400078e0242 */
[----:B------:R-:W-:Y:S01]  /*2930*/  IMAD.HI.U32 R46, R6, R4, R46 ;  /* 0x00000004062e7227 */ /* 0x000fe200078e002e */
[----:B------:R-:W-:Y:S02]  /*2940*/  ISETP.NE.AND P1, PT, R32, RZ, PT ;  /* 0x000000ff2000720c */ /* 0x000fe40003f25270 */
[----:B------:R-:W-:Y:S01]  /*2950*/  ISETP.GE.U32.AND P2, PT, R66, R64, PT ;  /* 0x000000404200720c */ /* 0x000fe20003f46070 */
[----:B------:R-:W-:Y:S01]  /*2960*/  IMAD.MOV.U32 R54, RZ, RZ, 0x0 ;  /* 0x00000000ff367424 */ /* 0x000fe200078e00ff */
[----:B------:R-:W-:Y:S01]  /*2970*/  @P0 IADD3 R46, PT, PT, R36, RZ, RZ ;  /* 0x000000ff242e0210 */ /* 0x000fe20007ffe0ff */
[----:B------:R-:W-:Y:S01]  /*2980*/  IMAD.MOV.U32 R55, RZ, RZ, 0x1 ;  /* 0x00000001ff377424 */ /* 0x000fe200078e00ff */
[----:B------:R-:W-:Y:S01]  /*2990*/  ISETP.GE.U32.AND P0, PT, R10, R32, PT ;  /* 0x000000200a00720c */ /* 0x000fe20003f06070 */
[----:B------:R-:W-:Y:S01]  /*29a0*/  IMAD.MOV.U32 R13, RZ, RZ, 0x1 ;  /* 0x00000001ff0d7424 */ /* 0x000fe200078e00ff */
[----:B------:R-:W-:Y:S01]  /*29b0*/  SEL R36, R20, RZ, !P1 ;  /* 0x000000ff14247207 */ /* 0x000fe20004800000 */
[----:B------:R-:W-:Y:S01]  /*29c0*/  IMAD.HI.U32 R49, R42, UR17, R54 ;  /* 0x000000112a317c27 */ /* 0x000fe2000f8e0036 */
[----:B------:R-:W-:-:S02]  /*29d0*/  IADD3 R32, PT, PT, R62, R10, -R32 ;  /* 0x0000000a3e207210 */ /* 0x000fc40007ffe820 */
[----:B------:R-:W-:Y:S01]  /*29e0*/  SEL R36, R36, 0x1, P0 ;  /* 0x0000000124247807 */ /* 0x000fe20000000000 */
[----:B------:R-:W-:-:S03]  /*29f0*/  IMAD.WIDE.U32 R20, R42, UR18, RZ ;  /* 0x000000122a147c25 */ /* 0x000fc6000f8e00ff */
[----:B------:R-:W-:Y:S01]  /*2a00*/  IADD3 R66, PT, PT, R36, R66, R16 ;  /* 0x0000004224427210 */ /* 0x000fe20007ffe010 */
[----:B------:R-:W-:Y:S02]  /*2a10*/  @P2 IMAD.MOV R49, RZ, RZ, R65 ;  /* 0x000000ffff312224 */ /* 0x000fe400078e0241 */
[----:B------:R-:W-:Y:S01]  /*2a20*/  IMAD.IADD R33, R26, 0x1, R46 ;  /* 0x000000011a217824 */ /* 0x000fe200078e022e */
[----:B------:R-:W-:Y:S01]  /*2a30*/  ISETP.NE.AND P1, PT, R66, RZ, PT ;  /* 0x000000ff4200720c */ /* 0x000fe20003f25270 */
[----:B------:R-:W-:Y:S01]  /*2a40*/  IMAD.IADD R49, R20, 0x1, R49 ;  /* 0x0000000114317824 */ /* 0x000fe200078e0231 */
[----:B------:R-:W-:Y:S01]  /*2a50*/  ISETP.GE.U32.AND P0, PT, R52, R66, PT ;  /* 0x000000423400720c */ /* 0x000fe20003f06070 */
[----:B------:R-:W-:Y:S01]  /*2a60*/  IMAD.MOV.U32 R46, RZ, RZ, 0x0 ;  /* 0x00000000ff2e7424 */ /* 0x000fe200078e00ff */
[----:B------:R-:W-:Y:S01]  /*2a70*/  ISETP.GE.U32.AND P3, PT, R33, R26, PT ;  /* 0x0000001a2100720c */ /* 0x000fe20003f66070 */
[----:B------:R-:W-:Y:S01]  /*2a80*/  IMAD.HI.U32 R55, R42, UR18, R54 ;  /* 0x000000122a377c27 */ /* 0x000fe2000f8e0036 */
[----:B------:R-:W-:-:S02]  /*2a90*/  SEL R19, R36, RZ, !P1 ;  /* 0x000000ff24137207 */ /* 0x000fc40004800000 */
[----:B------:R-:W-:Y:S01]  /*2aa0*/  ISETP.GE.U32.AND P2, PT, R49, R20, PT ;  /* 0x000000143100720c */ /* 0x000fe20003f46070 */
[----:B------:R-:W-:Y:S01]  /*2ab0*/  IMAD.HI.U32 R20, R7, R4, RZ ;  /* 0x0000000407147227 */ /* 0x000fe200078e00ff */
[----:B------:R-:W-:Y:S02]  /*2ac0*/  SEL R19, R19, 0x1, P0 ;  /* 0x0000000113137807 */ /* 0x000fe40000000000 */
[----:B------:R-:W-:Y:S01]  /*2ad0*/  IADD3 R52, PT, PT, R33, R52, -R66 ;  /* 0x0000003421347210 */ /* 0x000fe20007ffe842 */
[----:B------:R-:W-:Y:S01]  /*2ae0*/  IMAD.HI.U32 R36, R7, R4, R46 ;  /* 0x0000000407247227 */ /* 0x000fe200078e002e */
[----:B------:R-:W-:-:S03]  /*2af0*/  IADD3 R26, PT, PT, R19, R49, R16 ;  /* 0x00000031131a7210 */ /* 0x000fc60007ffe010 */
[----:B------:R-:W-:Y:S01]  /*2b00*/  IMAD R47, R4, R8, RZ ;  /* 0x00000008042f7224 */ /* 0x000fe200078e02ff */
[C---:B------:R-:W-:Y:S01]  /*2b10*/  ISETP.NE.AND P1, PT, R26.reuse, RZ, PT ;  /* 0x000000ff1a00720c */ /* 0x040fe20003f25270 */
[----:B------:R-:W-:Y:S01]  /*2b20*/  @P3 IMAD.MOV R36, RZ, RZ, R20 ;  /* 0x000000ffff243224 */ /* 0x000fe200078e0214 */
[----:B------:R-:W-:Y:S01]  /*2b30*/  ISETP.GT.U32.AND P0, PT, R26, R39, PT ;  /* 0x000000271a00720c */ /* 0x000fe20003f04070 */
[----:B------:R-:W-:Y:S01]  /*2b40*/  @P2 IMAD.MOV R55, RZ, RZ, R21 ;  /* 0x000000ffff372224 */ /* 0x000fe200078e0215 */
[----:B------:R-:W-:Y:S01]  /*2b50*/  SEL R19, R19, RZ, !P1 ;  /* 0x000000ff13137207 */ /* 0x000fe20004800000 */
[----:B------:R-:W-:Y:S02]  /*2b60*/  IMAD.IADD R36, R47, 0x1, R36 ;  /* 0x000000012f247824 */ /* 0x000fe400078e0224 */
[----:B------:R-:W-:Y:S01]  /*2b70*/  IMAD R55, R42, UR19, R55 ;  /* 0x000000132a377c24 */ /* 0x000fe2000f8e0237 */
[----:B------:R-:W-:Y:S01]  /*2b80*/  SEL R19, R19, 0x1, !P0 ;  /* 0x0000000113137807 */ /* 0x000fe20004000000 */
[----:B------:R-:W-:Y:S01]  /*2b90*/  IMAD R21, R3, R2, RZ ;  /* 0x0000000203157224 */ /* 0x000fe200078e02ff */
[----:B------:R-:W-:Y:S01]  /*2ba0*/  ISETP.GE.U32.AND P1, PT, R36, R47, PT ;  /* 0x0000002f2400720c */ /* 0x000fe20003f26070 */
[----:B------:R-:W-:Y:S01]  /*2bb0*/  IMAD.MOV.U32 R20, RZ, RZ, RZ ;  /* 0x000000ffff147224 */ /* 0x000fe200078e00ff */
[----:B------:R-:W-:Y:S01]  /*2bc0*/  IADD3 R19, PT, PT, R19, R55, R16 ;  /* 0x0000003713137210 */ /* 0x000fe20007ffe010 */
[----:B------:R-:W-:-:S02]  /*2bd0*/  IMAD.MOV.U32 R47, RZ, RZ, 0x1 ;  /* 0x00000001ff2f7424 */ /* 0x000fc400078e00ff */
[----:B------:R-:W-:-:S04]  /*2be0*/  IMAD.HI.U32 R20, R0, R3, R20 ;  /* 0x0000000300147227 */ /* 0x000fc800078e0014 */
[----:B------:R-:W-:Y:S01]  /*2bf0*/  IMAD.IADD R12, R18, 0x1, R19 ;  /* 0x00000001120c7824 */ /* 0x000fe200078e0213 */
[----:B------:R-:W-:Y:S01]  /*2c00*/  ISETP.GE.U32.AND P0, PT, R20, R21, PT ;  /* 0x000000151400720c */ /* 0x000fe20003f06070 */
[----:B------:R-:W-:-:S03]  /*2c10*/  IMAD.HI.U32 R16, R8, R4, RZ ;  /* 0x0000000408107227 */ /* 0x000fc600078e00ff */
[----:B------:R-:W-:Y:S01]  /*2c20*/  IADD3 R49, PT, PT, -R12, R51, R50 ;  /* 0x000000330c317210 */ /* 0x000fe20007ffe132 */
[----:B------:R-:W-:-:S04]  /*2c30*/  IMAD.HI.U32 R42, R8, R4, R46 ;  /* 0x00000004082a7227 */ /* 0x000fc800078e002e */
[----:B------:R-:W-:Y:S02]  /*2c40*/  @P1 IMAD.MOV R42, RZ, RZ, R16 ;  /* 0x000000ffff2a1224 */ /* 0x000fe400078e0210 */
[----:B------:R-:W-:Y:S02]  /*2c50*/  IMAD.MOV.U32 R18, RZ, RZ, 0x0 ;  /* 0x00000000ff127424 */ /* 0x000fe400078e00ff */
[----:B------:R-:W-:Y:S02]  /*2c60*/  IMAD.MOV.U32 R19, RZ, RZ, 0x1 ;  /* 0x00000001ff137424 */ /* 0x000fe400078e00ff */
[----:B------:R-:W-:Y:S02]  /*2c70*/  IMAD.IADD R49, R49, 0x1, R42 ;  /* 0x0000000131317824 */ /* 0x000fe400078e022a */
[----:B------:R-:W-:-:S04]  /*2c80*/  IMAD.HI.U32 R47, R2, R3, R18 ;  /* 0x00000003022f7227 */ /* 0x000fc800078e0012 */
[----:B------:R-:W-:-:S04]  /*2c90*/  IMAD.HI.U32 R12, R2, R3, RZ ;  /* 0x00000003020c7227 */ /* 0x000fc800078e00ff */
[C---:B------:R-:W-:Y:S02]  /*2ca0*/  IMAD R19, R49.reuse, R23, RZ ;  /* 0x0000001731137224 */ /* 0x040fe400078e02ff */
[----:B------:R-:W-:Y:S02]  /*2cb0*/  IMAD.MOV.U32 R18, RZ, RZ, RZ ;  /* 0x000000ffff127224 */ /* 0x000fe400078e00ff */
[----:B------:R-:W-:Y:S02]  /*2cc0*/  @P0 IMAD.MOV R47, RZ, RZ, R12 ;  /* 0x000000ffff2f0224 */ /* 0x000fe400078e020c */
[----:B------:R-:W-:-:S04]  /*2cd0*/  IMAD.HI.U32 R12, R49, R22, R18 ;  /* 0x00000016310c7227 */ /* 0x000fc800078e0012 */
[----:B------:R-:W-:Y:S01]  /*2ce0*/  IMAD.WIDE.U32 R50, R3, R3, RZ ;  /* 0x0000000303327225 */ /* 0x000fe200078e00ff */
[----:B------:R-:W-:-:S03]  /*2cf0*/  ISETP.GE.U32.AND P0, PT, R12, R19, PT ;  /* 0x000000130c00720c */ /* 0x000fc60003f06070 */
[----:B------:R-:W-:Y:S02]  /*2d00*/  IMAD.IADD R48, R50, 0x1, R47 ;  /* 0x0000000132307824 */ /* 0x000fe400078e022f */
[----:B------:R-:W-:Y:S02]  /*2d10*/  IMAD.MOV.U32 R18, RZ, RZ, 0x0 ;  /* 0x00000000ff127424 */ /* 0x000fe400078e00ff */
[----:B------:R-:W-:Y:S01]  /*2d20*/  IMAD.MOV.U32 R19, RZ, RZ, 0x1 ;  /* 0x00000001ff137424 */ /* 0x000fe200078e00ff */
[----:B------:R-:W-:Y:S01]  /*2d30*/  ISETP.GE.U32.AND P1, PT, R48, R50, PT ;  /* 0x000000323000720c */ /* 0x000fe20003f26070 */
[----:B------:R-:W-:Y:S02]  /*2d40*/  IMAD.MOV.U32 R47, RZ, RZ, 0x1 ;  /* 0x00000001ff2f7424 */ /* 0x000fe400078e00ff */
[----:B------:R-:W-:-:S04]  /*2d50*/  IMAD.HI.U32 R16, R49, R23, RZ ;  /* 0x0000001731107227 */ /* 0x000fc800078e00ff */
[----:B------:R-:W-:-:S04]  /*2d60*/  IMAD.HI.U32 R53, R3, R3, R18 ;  /* 0x0000000303357227 */ /* 0x000fc800078e0012 */
[----:B------:R-:W-:-:S04]  /*2d70*/  IMAD.HI.U32 R19, R49, R23, R46 ;  /* 0x0000001731137227 */ /* 0x000fc800078e002e */
[----:B------:R-:W-:-:S04]  /*2d80*/  IMAD.WIDE.U32 R46, R49, R24, RZ ;  /* 0x00000018312e7225 */ /* 0x000fc800078e00ff */
[----:B------:R-:W-:Y:S01]  /*2d90*/  @P0 IMAD.MOV R19, RZ, RZ, R16 ;  /* 0x000000ffff130224 */ /* 0x000fe200078e0210 */
[C---:B------:R-:W-:Y:S01]  /*2da0*/  ISETP.GE.U32.AND P0, PT, R49.reuse, R42, PT ;  /* 0x0000002a3100720c */ /* 0x040fe20003f06070 */
[----:B------:R-:W-:Y:S02]  /*2db0*/  @P1 IMAD.MOV R53, RZ, RZ, R51 ;  /* 0x000000ffff351224 */ /* 0x000fe400078e0233 */
[----:B------:R-:W-:Y:S02]  /*2dc0*/  IMAD.IADD R42, R46, 0x1, R19 ;  /* 0x000000012e2a7824 */ /* 0x000fe400078e0213 */
[----:B------:R-:W-:Y:S02]  /*2dd0*/  IMAD R50, R4, R0, RZ ;  /* 0x0000000004327224 */ /* 0x000fe400078e02ff */
[----:B------:R-:W-:Y:S01]  /*2de0*/  IMAD R51, R49, R22, RZ ;  /* 0x0000001631337224 */ /* 0x000fe200078e02ff */
[----:B------:R-:W-:Y:S01]  /*2df0*/  ISETP.GE.U32.AND P2, PT, R42, R46, PT ;  /* 0x0000002e2a00720c */ /* 0x000fe20003f46070 */
[----:B------:R-:W-:-:S02]  /*2e00*/  IMAD.IADD R16, R44, 0x1, R53 ;  /* 0x000000012c107824 */ /* 0x000fc400078e0235 */
[----:B------:R-:W-:Y:S01]  /*2e10*/  IMAD.MOV.U32 R55, RZ, RZ, 0x1 ;  /* 0x00000001ff377424 */ /* 0x000fe200078e00ff */
[----:B------:R-:W-:Y:S01]  /*2e20*/  ISETP.GE.U32.AND P1, PT, R50, R51, PT ;  /* 0x000000333200720c */ /* 0x000fe20003f26070 */
[----:B------:R-:W-:Y:S01]  /*2e30*/  IMAD.MOV.U32 R19, RZ, RZ, 0x1 ;  /* 0x00000001ff137424 */ /* 0x000fe200078e00ff */
[----:B------:R-:W-:Y:S01]  /*2e40*/  ISETP.GE.U32.AND P3, PT, R16, R44, PT ;  /* 0x0000002c1000720c */ /* 0x000fe20003f66070 */
[----:B------:R-:W-:Y:S01]  /*2e50*/  IMAD.HI.U32 R54, R4, R3, R54 ;  /* 0x0000000304367227 */ /* 0x000fe200078e0036 */
[----:B------:R-:W-:Y:S02]  /*2e60*/  SEL R55, RZ, 0x1, P1 ;  /* 0x00000001ff377807 */ /* 0x000fe40000800000 */
[----:B------:R-:W-:Y:S01]  /*2e70*/  IADD3 R51, PT, PT, R20, R50, -R51 ;  /* 0x0000003214337210 */ /* 0x000fe20007ffe833 */
[----:B------:R-:W-:Y:S01]  /*2e80*/  VIADD R44, R12, 0xfffffc2f ;  /* 0xfffffc2f0c2c7836 */ /* 0x000fe20000000000 */
[----:B------:R-:W-:Y:S01]  /*2e90*/  MOV R20, 0x0 ;  /* 0x0000000000147802 */ /* 0x000fe20000000f00 */
[----:B------:R-:W-:-:S02]  /*2ea0*/  @P0 IMAD.MOV R44, RZ, RZ, R12 ;  /* 0x000000ffff2c0224 */ /* 0x000fc400078e020c */
[----:B------:R-:W-:Y:S01]  /*2eb0*/  IMAD.HI.U32 R53, R49, R24, R18 ;  /* 0x0000001831357227 */ /* 0x000fe200078e0012 */
[----:B------:R-:W-:-:S03]  /*2ec0*/  @P2 IADD3 R53, PT, PT, R47, RZ, RZ ;  /* 0x000000ff2f352210 */ /* 0x000fc60007ffe0ff */
[----:B------:R-:W-:Y:S02]  /*2ed0*/  IMAD.IADD R44, R55, 0x1, R44 ;  /* 0x00000001372c7824 */ /* 0x000fe400078e022c */
[----:B------:R-:W-:-:S03]  /*2ee0*/  IMAD.WIDE.U32 R18, R49, R25, RZ ;  /* 0x0000001931127225 */ /* 0x000fc600078e00ff */
[----:B------:R-:W-:Y:S01]  /*2ef0*/  ISETP.NE.AND P2, PT, R44, RZ, PT ;  /* 0x000000ff2c00720c */ /* 0x000fe20003f45270 */
[----:B------:R-:W-:Y:S01]  /*2f00*/  IMAD.HI.U32 R12, R4, R3, RZ ;  /* 0x00000003040c7227 */ /* 0x000fe200078e00ff */
[----:B------:R-:W-:Y:S02]  /*2f10*/  ISETP.GE.U32.AND P1, PT, R41, R44, PT ;  /* 0x0000002c2900720c */ /* 0x000fe40003f26070 */
[----:B------:R-:W-:Y:S01]  /*2f20*/  SEL R55, R55, RZ, !P2 ;  /* 0x000000ff37377207 */ /* 0x000fe20005000000 */
[----:B------:R-:W-:Y:S01]  /*2f30*/  IMAD.IADD R53, R18, 0x1, R53 ;  /* 0x0000000112357824 */ /* 0x000fe200078e0235 */
[----:B------:R-:W-:Y:S01]  /*2f40*/  IADD3 R44, PT, PT, R48, R41, -R44 ;  /* 0x00000029302c7210 */ /* 0x000fe20007ffe82c */
[----:B------:R-:W-:Y:S01]  /*2f50*/  @P3 IMAD.MOV R54, RZ, RZ, R12 ;  /* 0x000000ffff363224 */ /* 0x000fe200078e020c */
[----:B------:R-:W-:Y:S01]  /*2f60*/  SEL R55, R55, 0x1, P1 ;  /* 0x0000000137377807 */ /* 0x000fe20000800000 */
[----:B------:R-:W-:Y:S01]  /*2f70*/  IMAD.MOV.U32 R46, RZ, RZ, 0x0 ;  /* 0x00000000ff2e7424 */ /* 0x000fe200078e00ff */
[----:B------:R-:W-:Y:S01]  /*2f80*/  ISETP.GE.U32.AND P3, PT, R53, R18, PT ;  /* 0x000000123500720c */ /* 0x000fe20003f66070 */
[----:B------:R-:W-:-:S02]  /*2f90*/  IMAD.IADD R54, R38, 0x1, R54 ;  /* 0x0000000126367824 */ /* 0x000fc400078e0236 */
[----:B------:R-:W-:Y:S02]  /*2fa0*/  VIADD R18, R42, 0xfffffffe ;  /* 0xfffffffe2a127836 */ /* 0x000fe40000000000 */
[----:B------:R-:W-:Y:S01]  /*2fb0*/  @P0 IMAD.MOV R18, RZ, RZ, R42 ;  /* 0x000000ffff120224 */ /* 0x000fe200078e022a */
[----:B------:R-:W-:Y:S01]  /*2fc0*/  ISETP.GE.U32.AND P1, PT, R54, R38, PT ;  /* 0x000000263600720c */ /* 0x000fe20003f26070 */
[----:B------:R-:W-:Y:S02]  /*2fd0*/  IMAD.MOV.U32 R47, RZ, RZ, 0x1 ;  /* 0x00000001ff2f7424 */ /* 0x000fe400078e00ff */
[----:B------:R-:W-:Y:S02]  /*2fe0*/  IMAD.IADD R18, R55, 0x1, R18 ;  /* 0x0000000137127824 */ /* 0x000fe400078e0212 */
[----:B------:R-:W-:Y:S02]  /*2ff0*/  IMAD.MOV.U32 R12, RZ, RZ, 0x0 ;  /* 0x00000000ff0c7424 */ /* 0x000fe400078e00ff */
[----:B------:R-:W-:Y:S01]  /*3000*/  IMAD.HI.U32 R46, R49, R25, R46 ;  /* 0x00000019312e7227 */ /* 0x000fe200078e002e */
[----:B------:R-:W-:-:S03]  /*3010*/  ISETP.NE.AND P2, PT, R18, RZ, PT ;  /* 0x000000ff1200720c */ /* 0x000fc60003f45270 */
[----:B------:R-:W-:Y:S01]  /*3020*/  IMAD.HI.U32 R38, R5, R3, R12 ;  /* 0x0000000305267227 */ /* 0x000fe200078e000c */
[----:B------:R-:W-:-:S03]  /*3030*/  SEL R55, R55, RZ, !P2 ;  /* 0x000000ff37377207 */ /* 0x000fc60005000000 */
[----:B------:R-:W-:-:S04]  /*3040*/  IMAD.WIDE.U32 R12, R49, UR16, RZ ;  /* 0x00000010310c7c25 */ /* 0x000fc8000f8e00ff */
[----:B------:R-:W-:Y:S01]  /*3050*/  @P3 IMAD.MOV R46, RZ, RZ, R19 ;  /* 0x000000ffff2e3224 */ /* 0x000fe200078e0213 */
[----:B------:R-:W-:Y:S01]  /*3060*/  ISETP.GE.U32.AND P3, PT, R11, R18, PT ;  /* 0x000000120b00720c */ /* 0x000fe20003f66070 */
[----:B------:R-:W-:-:S03]  /*3070*/  IMAD.HI.U32 R19, R5, R3, RZ ;  /* 0x0000000305137227 */ /* 0x000fc600078e00ff */
[----:B------:R-:W-:Y:S01]  /*3080*/  SEL R55, R55, 0x1, P3 ;  /* 0x0000000137377807 */ /* 0x000fe20001800000 */
[----:B------:R-:W-:Y:S02]  /*3090*/  IMAD.IADD R42, R12, 0x1, R46 ;  /* 0x000000010c2a7824 */ /* 0x000fe400078e022e */
[----:B------:R-:W-:Y:S01]  /*30a0*/  @P1 IMAD.MOV R38, RZ, RZ, R19 ;  /* 0x000000ffff261224 */ /* 0x000fe200078e0213 */
[----:B------:R-:W-:Y:S01]  /*30b0*/  SEL R19, RZ, 0xffffffff, P0 ;  /* 0xffffffffff137807 */ /* 0x000fe20000000000 */
[----:B------:R-:W-:Y:S01]  /*30c0*/  IMAD.MOV.U32 R46, RZ, RZ, 0x0 ;  /* 0x00000000ff2e7424 */ /* 0x000fe200078e00ff */
[----:B------:R-:W-:Y:S01]  /*30d0*/  ISETP.GE.U32.AND P2, PT, R42, R12, PT ;  /* 0x0000000c2a00720c */ /* 0x000fe20003f46070 */
[----:B------:R-:W-:Y:S01]  /*30e0*/  IMAD.IADD R12, R30, 0x1, R38 ;  /* 0x000000011e0c7824 */ /* 0x000fe200078e0226 */
[----:B------:R-:W-:Y:S01]  /*30f0*/  IADD3 R53, PT, PT, R55, R53, R19 ;  /* 0x0000003537357210 */ /* 0x000fe20007ffe013 */
[----:B------:R-:W-:-:S03]  /*3100*/  IMAD.HI.U32 R38, R49, UR16, R46 ;  /* 0x0000001031267c27 */ /* 0x000fc6000f8e002e */
[----:B------:R-:W-:Y:S01]  /*3110*/  ISETP.NE.AND P3, PT, R53, RZ, PT ;  /* 0x000000ff3500720c */ /* 0x000fe20003f65270 */
[----:B------:R-:W-:Y:S01]  /*3120*/  IMAD.WIDE.U32 R46, R49, UR17, RZ ;  /* 0x00000011312e7c25 */ /* 0x000fe2000f8e00ff */
[----:B------:R-:W-:Y:S02]  /*3130*/  ISETP.GE.U32.AND P1, PT, R14, R53, PT ;  /* 0x000000350e00720c */ /* 0x000fe40003f26070 */
[----:B------:R-:W-:Y:S01]  /*3140*/  SEL R15, R55, RZ, !P3 ;  /* 0x000000ff370f7207 */ /* 0x000fe20005800000 */
[----:B------:R-:W-:Y:S01]  /*3150*/  IMAD.MOV.U32 R56, RZ, RZ, 0x0 ;  /* 0x00000000ff387424 */ /* 0x000fe200078e00ff */
[----:B------:R-:W-:Y:S01]  /*3160*/  ISETP.GE.U32.AND P0, PT, R12, R30, PT ;  /* 0x0000001e0c00720c */ /* 0x000fe20003f06070 */
[----:B------:R-:W-:Y:S01]  /*3170*/  @P2 IMAD.MOV R38, RZ, RZ, R13 ;  /* 0x000000ffff262224 */ /* 0x000fe200078e020d */
[----:B------:R-:W-:Y:S01]  /*3180*/  SEL R15, R15, 0x1, P1 ;  /* 0x000000010f0f7807 */ /* 0x000fe20000800000 */
[----:B------:R-:W-:Y:S02]  /*3190*/  IMAD.MOV.U32 R57, RZ, RZ, 0x1 ;  /* 0x00000001ff397424 */ /* 0x000fe400078e00ff */
[----:B------:R-:W-:Y:S01]  /*31a0*/  IMAD.IADD R38, R46, 0x1, R38 ;  /* 0x000000012e267824 */ /* 0x000fe200078e0226 */
[----:B------:R-:W-:Y:S01]  /*31b0*/  IADD3 R13, PT, PT, R15, R42, R19 ;  /* 0x0000002a0f0d7210 */ /* 0x000fe20007ffe013 */
[----:B------:R-:W-:-:S03]  /*31c0*/  IMAD.HI.U32 R40, R6, R3, RZ ;  /* 0x0000000306287227 */ /* 0x000fc600078e00ff */
[----:B------:R-:W-:Y:S01]  /*31d0*/  ISETP.GE.U32.AND P2, PT, R38, R46, PT ;  /* 0x0000002e2600720c */ /* 0x000fe20003f46070 */
[----:B------:R-:W-:Y:S01]  /*31e0*/  IMAD.HI.U32 R30, R6, R3, R56 ;  /* 0x00000003061e7227 */ /* 0x000fe200078e0038 */
[----:B------:R-:W-:-:S03]  /*31f0*/  ISETP.NE.AND P1, PT, R13, RZ, PT ;  /* 0x000000ff0d00720c */ /* 0x000fc60003f25270 */
[----:B------:R-:W-:Y:S01]  /*3200*/  @P0 IMAD.MOV R30, RZ, RZ, R40 ;  /* 0x000000ffff1e0224 */ /* 0x000fe200078e0228 */
[----:B------:R-:W-:Y:S01]  /*3210*/  ISETP.GE.U32.AND P0, PT, R9, R13, PT ;  /* 0x0000000d0900720c */ /* 0x000fe20003f06070 */
[----:B------:R-:W-:Y:S01]  /*3220*/  IMAD R55, R3, R7, RZ ;  /* 0x0000000703377224 */ /* 0x000fe200078e02ff */
[----:B------:R-:W-:Y:S01]  /*3230*/  SEL R15, R15, RZ, !P1 ;  /* 0x000000ff0f0f7207 */ /* 0x000fe20004800000 */
[----:B------:R-:W-:-:S03]  /*3240*/  IMAD.HI.U32 R45, R49, UR17, R56 ;  /* 0x00000011312d7c27 */ /* 0x000fc6000f8e0038 */
        /* <DEDUP_REMOVED lines=10> */
[----:B------:R-:W-:Y:S01]  /*32f0*/  IMAD.MOV.U32 R47, RZ, RZ, 0x1 ;  /* 0x00000001ff2f7424 */ /* 0x000fe200078e00ff */
[----:B------:R-:W-:Y:S01]  /*3300*/  SEL R40, R40, RZ, !P1 ;  /* 0x000000ff28287207 */ /* 0x000fe20004800000 */
[----:B------:R-:W-:Y:S01]  /*3310*/  IMAD.HI.U32 R45, R7, R3, RZ ;  /* 0x00000003072d7227 */ /* 0x000fe200078e00ff */
[----:B------:R-:W-:-:S02]  /*3320*/  ISETP.GE.U32.AND P2, PT, R38, R56, PT ;  /* 0x000000382600720c */ /* 0x000fc40003f46070 */
[----:B------:R-:W-:Y:S01]  /*3330*/  SEL R40, R40, 0x1, P0 ;  /* 0x0000000128287807 */ /* 0x000fe20000000000 */
[----:B------:R-:W-:Y:S02]  /*3340*/  IMAD.MOV.U32 R58, RZ, RZ, 0x0 ;  /* 0x00000000ff3a7424 */ /* 0x000fe400078e00ff */
[----:B------:R-:W-:Y:S01]  /*3350*/  IMAD.MOV.U32 R59, RZ, RZ, 0x1 ;  /* 0x00000001ff3b7424 */ /* 0x000fe200078e00ff */
[----:B------:R-:W-:Y:S01]  /*3360*/  IADD3 R10, PT, PT, R40, R38, R19 ;  /* 0x00000026280a7210 */ /* 0x000fe20007ffe013 */
[----:B------:R-:W-:Y:S02]  /*3370*/  IMAD.HI.U32 R46, R7, R3, R46 ;  /* 0x00000003072e7227 */ /* 0x000fe400078e002e */
[----:B------:R-:W-:Y:S02]  /*3380*/  @P3 IADD3 R46, PT, PT, R45, RZ, RZ ;  /* 0x000000ff2d2e3210 */ /* 0x000fe40007ffe0ff */
[C---:B------:R-:W-:Y:S01]  /*3390*/  ISETP.NE.AND P1, PT, R10.reuse, RZ, PT ;  /* 0x000000ff0a00720c */ /* 0x040fe20003f25270 */
[----:B------:R-:W-:Y:S01]  /*33a0*/  IMAD.HI.U32 R58, R49, UR18, R58 ;  /* 0x00000012313a7c27 */ /* 0x000fe2000f8e003a */
[----:B------:R-:W-:-:S02]  /*33b0*/  ISETP.GT.U32.AND P0, PT, R10, R52, PT ;  /* 0x000000340a00720c */ /* 0x000fc40003f04070 */
[----:B------:R-:W-:Y:S01]  /*33c0*/  SEL R40, R40, RZ, !P1 ;  /* 0x000000ff28287207 */ /* 0x000fe20004800000 */
[----:B------:R-:W-:Y:S02]  /*33d0*/  IMAD R42, R3, R8, RZ ;  /* 0x00000008032a7224 */ /* 0x000fe400078e02ff */
[----:B------:R-:W-:Y:S01]  /*33e0*/  @P2 IMAD.MOV R58, RZ, RZ, R57 ;  /* 0x000000ffff3a2224 */ /* 0x000fe200078e0239 */
[----:B------:R-:W-:Y:S01]  /*33f0*/  SEL R40, R40, 0x1, !P0 ;  /* 0x0000000128287807 */ /* 0x000fe20004000000 */
[----:B------:R-:W-:Y:S02]  /*3400*/  IMAD.IADD R33, R42, 0x1, R46 ;  /* 0x000000012a217824 */ /* 0x000fe400078e022e */
[----:B------:R-:W-:Y:S02]  /*3410*/  IMAD R58, R49, UR19, R58 ;  /* 0x00000013313a7c24 */ /* 0x000fe4000f8e023a */
[----:B------:R-:W-:Y:S01]  /*3420*/  IMAD R47, R2, R2, RZ ;  /* 0x00000002022f7224 */ /* 0x000fe200078e02ff */
[----:B------:R-:W-:Y:S01]  /*3430*/  ISETP.GE.U32.AND P1, PT, R33, R42, PT ;  /* 0x0000002a2100720c */ /* 0x000fe20003f26070 */
[----:B------:R-:W-:Y:S01]  /*3440*/  IMAD.MOV.U32 R46, RZ, RZ, RZ ;  /* 0x000000ffff2e7224 */ /* 0x000fe200078e00ff */
[----:B------:R-:W-:Y:S01]  /*3450*/  IADD3 R19, PT, PT, R40, R58, R19 ;  /* 0x0000003a28137210 */ /* 0x000fe20007ffe013 */
[----:B------:R-:W-:-:S02]  /*3460*/  IMAD.MOV.U32 R56, RZ, RZ, 0x0 ;  /* 0x00000000ff387424 */ /* 0x000fc400078e00ff */
[----:B------:R-:W-:Y:S02]  /*3470*/  IMAD.MOV.U32 R57, RZ, RZ, 0x1 ;  /* 0x00000001ff397424 */ /* 0x000fe400078e00ff */
[----:B------:R-:W-:Y:S02]  /*3480*/  IMAD.IADD R19, R26, 0x1, R19 ;  /* 0x000000011a137824 */ /* 0x000fe400078e0213 */
[----:B------:R-:W-:-:S03]  /*3490*/  IMAD.HI.U32 R38, R0, R2, R46 ;  /* 0x0000000200267227 */ /* 0x000fc600078e002e */
[----:B------:R-:W-:Y:S01]  /*34a0*/  IADD3 R19, PT, PT, -R19, R39, R36 ;  /* 0x0000002713137210 */ /* 0x000fe20007ffe124 */
[----:B------:R-:W-:Y:S01]  /*34b0*/  IMAD.HI.U32 R42, R8, R3, RZ ;  /* 0x00000003082a7227 */ /* 0x000fe200078e00ff */
[----:B------:R-:W-:-:S03]  /*34c0*/  ISETP.GE.U32.AND P0, PT, R38, R47, PT ;  /* 0x0000002f2600720c */ /* 0x000fc60003f06070 */
[----:B------:R-:W-:-:S04]  /*34d0*/  IMAD.HI.U32 R40, R8, R3, R56 ;  /* 0x0000000308287227 */ /* 0x000fc800078e0038 */
[----:B------:R-:W-:Y:S02]  /*34e0*/  @P1 IMAD.MOV R40, RZ, RZ, R42 ;  /* 0x000000ffff281224 */ /* 0x000fe400078e022a */
[----:B------:R-:W-:Y:S02]  /*34f0*/  IMAD.MOV.U32 R46, RZ, RZ, 0x0 ;  /* 0x00000000ff2e7424 */ /* 0x000fe400078e00ff */
[----:B------:R-:W-:Y:S02]  /*3500*/  IMAD.MOV.U32 R47, RZ, RZ, 0x1 ;  /* 0x00000001ff2f7424 */ /* 0x000fe400078e00ff */
[----:B------:R-:W-:Y:S02]  /*3510*/  IMAD.IADD R26, R19, 0x1, R40 ;  /* 0x00000001131a7824 */ /* 0x000fe400078e0228 */
[----:B------:R-:W-:-:S04]  /*3520*/  IMAD.HI.U32 R39, R2, R2, R46 ;  /* 0x0000000202277227 */ /* 0x000fc800078e002e */
[----:B------:R-:W-:Y:S02]  /*3530*/  IMAD R47, R26, R23, RZ ;  /* 0x000000171a2f7224 */ /* 0x000fe400078e02ff */
[----:B------:R-:W-:Y:S02]  /*3540*/  IMAD.MOV.U32 R46, RZ, RZ, RZ ;  /* 0x000000ffff2e7224 */ /* 0x000fe400078e00ff */
[----:B------:R-:W-:-:S04]  /*3550*/  IMAD.HI.U32 R36, R2, R2, RZ ;  /* 0x0000000202247227 */ /* 0x000fc800078e00ff */
[----:B------:R-:W-:-:S04]  /*3560*/  IMAD.HI.U32 R42, R26, R22, R46 ;  /* 0x000000161a2a7227 */ /* 0x000fc800078e002e */
[----:B------:R-:W-:Y:S01]  /*3570*/  @P0 IMAD.MOV R39, RZ, RZ, R36 ;  /* 0x000000ffff270224 */ /* 0x000fe200078e0224 */
[----:B------:R-:W-:Y:S01]  /*3580*/  ISETP.GE.U32.AND P0, PT, R42, R47, PT ;  /* 0x0000002f2a00720c */ /* 0x000fe20003f06070 */
[----:B------:R-:W-:Y:S02]  /*3590*/  IMAD.MOV.U32 R46, RZ, RZ, 0x0 ;  /* 0x00000000ff2e7424 */ /* 0x000fe400078e00ff */
[----:B------:R-:W-:Y:S02]  /*35a0*/  IMAD.IADD R19, R21, 0x1, R39 ;  /* 0x0000000115137824 */ /* 0x000fe400078e0227 */
[----:B------:R-:W-:Y:S02]  /*35b0*/  IMAD.MOV.U32 R47, RZ, RZ, 0x1 ;  /* 0x00000001ff2f7424 */ /* 0x000fe400078e00ff */
[----:B------:R-:W-:Y:S01]  /*35c0*/  IMAD.WIDE.U32 R58, R26, R24, RZ ;  /* 0x000000181a3a7225 */ /* 0x000fe200078e00ff */
[----:B------:R-:W-:-:S03]  /*35d0*/  ISETP.GE.U32.AND P1, PT, R19, R21, PT ;  /* 0x000000151300720c */ /* 0x000fc60003f26070 */
[----:B------:R-:W-:-:S04]  /*35e0*/  IMAD.HI.U32 R21, R26, R23, RZ ;  /* 0x000000171a157227 */ /* 0x000fc800078e00ff */
[----:B------:R-:W-:-:S04]  /*35f0*/  IMAD.HI.U32 R45, R26, R23, R46 ;  /* 0x000000171a2d7227 */ /* 0x000fc800078e002e */
[----:B------:R-:W-:Y:S01]  /*3600*/  @P0 IMAD.MOV R45, RZ, RZ, R21 ;  /* 0x000000ffff2d0224 */ /* 0x000fe200078e0215 */
[----:B------:R-:W-:Y:S01]  /*3610*/  ISETP.GE.U32.AND P0, PT, R26, R40, PT ;  /* 0x000000281a00720c */ /* 0x000fe20003f06070 */
[----:B------:R-:W-:-:S04]  /*3620*/  IMAD.HI.U32 R36, R3, R2, RZ ;  /* 0x0000000203247227 */ /* 0x000fc800078e00ff */
[----:B------:R-:W-:-:S04]  /*3630*/  IMAD.HI.U32 R57, R3, R2, R56 ;  /* 0x0000000203397227 */ /* 0x000fc800078e0038 */
[----:B------:R-:W-:Y:S02]  /*3640*/  IMAD.IADD R45, R58, 0x1, R45 ;  /* 0x000000013a2d7824 */ /* 0x000fe400078e022d */
[----:B------:R-:W-:Y:S02]  /*3650*/  @P1 IMAD.MOV R57, RZ, RZ, R36 ;  /* 0x000000ffff391224 */ /* 0x000fe400078e0224 */
[----:B------:R-:W-:Y:S01]  /*3660*/  IMAD R40, R3, R0, RZ ;  /* 0x0000000003287224 */ /* 0x000fe200078e02ff */
[----:B------:R-:W-:Y:S01]  /*3670*/  ISETP.GE.U32.AND P2, PT, R45, R58, PT ;  /* 0x0000003a2d00720c */ /* 0x000fe20003f46070 */
[----:B------:R-:W-:Y:S02]  /*3680*/  IMAD.IADD R36, R43, 0x1, R57 ;  /* 0x000000012b247824 */ /* 0x000fe400078e0239 */
[----:B------:R-:W-:Y:S02]  /*3690*/  IMAD R39, R26, R22, RZ ;  /* 0x000000161a277224 */ /* 0x000fe400078e02ff */
[----:B------:R-:W-:Y:S01]  /*36a0*/  IMAD.MOV.U32 R57, RZ, RZ, 0x1 ;  /* 0x00000001ff397424 */ /* 0x000fe200078e00ff */
[----:B------:R-:W-:Y:S01]  /*36b0*/  ISETP.GE.U32.AND P3, PT, R36, R43, PT ;  /* 0x0000002b2400720c */ /* 0x000fe20003f66070 */
[----:B------:R-:W-:Y:S01]  /*36c0*/  VIADD R43, R42, 0xfffffc2f ;  /* 0xfffffc2f2a2b7836 */ /* 0x000fe20000000000 */
[----:B------:R-:W-:Y:S01]  /*36d0*/  ISETP.GE.U32.AND P1, PT, R40, R39, PT ;  /* 0x000000272800720c */ /* 0x000fe20003f26070 */
[----:B------:R-:W-:-:S02]  /*36e0*/  IMAD.HI.U32 R55, R26, R24, R56 ;  /* 0x000000181a377227 */ /* 0x000fc400078e0038 */
[----:B------:R-:W0:Y:S01]  /*36f0*/  LDC.64 R56, c[0x0][0x380] ;  /* 0x0000e000ff387b82 */ /* 0x000e220000000a00 */
[----:B------:R-:W-:Y:S01]  /*3700*/  SEL R62, RZ, 0x1, P1 ;  /* 0x00000001ff3e7807 */ /* 0x000fe20000800000 */
[----:B------:R-:W-:Y:S02]  /*3710*/  @P0 IMAD.MOV R43, RZ, RZ, R42 ;  /* 0x000000ffff2b0224 */ /* 0x000fe400078e022a */
[----:B------:R-:W-:-:S04]  /*3720*/  IMAD.HI.U32 R49, R4, R2, R46 ;  /* 0x0000000204317227 */ /* 0x000fc800078e002e */
[----:B------:R-:W-:-:S04]  /*3730*/  IMAD.WIDE.U32 R46, R26, R25, RZ ;  /* 0x000000191a2e7225 */ /* 0x000fc800078e00ff */
[----:B------:R-:W-:Y:S02]  /*3740*/  @P2 IMAD.MOV R55, RZ, RZ, R59 ;  /* 0x000000ffff372224 */ /* 0x000fe400078e023b */
[----:B------:R-:W-:-:S04]  /*3750*/  IMAD.HI.U32 R21, R4, R2, RZ ;  /* 0x0000000204157227 */ /* 0x000fc800078e00ff */
[----:B------:R-:W-:Y:S02]  /*3760*/  IMAD.IADD R43, R62, 0x1, R43 ;  /* 0x000000013e2b7824 */ /* 0x000fe400078e022b */
[----:B------:R-:W-:Y:S02]  /*3770*/  IMAD.IADD R55, R46, 0x1, R55 ;  /* 0x000000012e377824 */ /* 0x000fe400078e0237 */
[----:B------:R-:W-:Y:S01]  /*3780*/  @P3 IMAD.MOV R49, RZ, RZ, R21 ;  /* 0x000000ffff313224 */ /* 0x000fe200078e0215 */
[----:B------:R-:W-:Y:S01]  /*3790*/  ISETP.NE.AND P1, PT, R43, RZ, PT ;  /* 0x000000ff2b00720c */ /* 0x000fe20003f25270 */
[----:B------:R-:W-:Y:S01]  /*37a0*/  IMAD.MOV.U32 R58, RZ, RZ, 0x0 ;  /* 0x00000000ff3a7424 */ /* 0x000fe200078e00ff */
[----:B------:R-:W-:Y:S01]  /*37b0*/  ISETP.GE.U32.AND P3, PT, R55, R46, PT ;  /* 0x0000002e3700720c */ /* 0x000fe20003f66070 */
[----:B------:R-:W-:Y:S01]  /*37c0*/  IMAD.IADD R42, R37, 0x1, R49 ;  /* 0x00000001252a7824 */ /* 0x000fe200078e0231 */
[----:B------:R-:W-:Y:S01]  /*37d0*/  ISETP.GE.U32.AND P2, PT, R51, R43, PT ;  /* 0x0000002b3300720c */ /* 0x000fe20003f46070 */
[----:B------:R-:W-:Y:S01]  /*37e0*/  VIADD R46, R45, 0xfffffffe ;  /* 0xfffffffe2d2e7836 */ /* 0x000fe20000000000 */
[----:B------:R-:W-:Y:S01]  /*37f0*/  SEL R62, R62, RZ, !P1 ;  /* 0x000000ff3e3e7207 */ /* 0x000fe20004800000 */
[----:B------:R-:W-:Y:S01]  /*3800*/  IMAD.MOV.U32 R59, RZ, RZ, 0x1 ;  /* 0x00000001ff3b7424 */ /* 0x000fe200078e00ff */
[----:B------:R-:W-:Y:S01]  /*3810*/  ISETP.GE.U32.AND P1, PT, R42, R37, PT ;  /* 0x000000252a00720c */ /* 0x000fe20003f26070 */
[----:B------:R-:W-:Y:S01]  /*3820*/  @P0 IMAD.MOV R46, RZ, RZ, R45 ;  /* 0x000000ffff2e0224 */ /* 0x000fe200078e022d */
[----:B------:R-:W-:Y:S01]  /*3830*/  SEL R37, R62, 0x1, P2 ;  /* 0x000000013e257807 */ /* 0x000fe20001000000 */
[----:B------:R-:W-:-:S02]  /*3840*/  IMAD.MOV.U32 R21, RZ, RZ, 0x1 ;  /* 0x00000001ff157424 */ /* 0x000fc400078e00ff */
[----:B------:R-:W-:-:S04]  /*3850*/  IMAD.HI.U32 R59, R26, R25, R58 ;  /* 0x000000191a3b7227 */ /* 0x000fc800078e003a */
[----:B------:R-:W-:Y:S02]  /*3860*/  IMAD.IADD R41, R37, 0x1, R46 ;  /* 0x0000000125297824 */ /* 0x000fe400078e022e */
[----:B------:R-:W-:-:S04]  /*3870*/  IMAD.HI.U32 R45, R5, R2, R20 ;  /* 0x00000002052d7227 */ /* 0x000fc800078e0014 */
[----:B0-----:R-:W-:-:S04]  /*3880*/  IMAD.WIDE.U32 R20, R17, 0x20, R56 ;  /* 0x0000002011147825 */ /* 0x001fc800078e0038 */
[----:B------:R-:W-:Y:S01]  /*3890*/  @P3 IMAD.MOV R59, RZ, RZ, R47 ;  /* 0x000000ffff3b3224 */ /* 0x000fe200078e022f */
[----:B------:R-:W-:Y:S01]  /*38a0*/  ISETP.NE.AND P3, PT, R41, RZ, PT ;  /* 0x000000ff2900720c */ /* 0x000fe20003f65270 */
[----:B------:R-:W-:Y:S01]  /*38b0*/  IMAD.WIDE.U32 R46, R26, UR16, RZ ;  /* 0x000000101a2e7c25 */ /* 0x000fe2000f8e00ff */
[----:B------:R-:W2:Y:S01]  /*38c0*/  LDG.E R17, desc[UR8][R20.64] ;  /* 0x0000000814117981 */ /* 0x000ea2000c1e1900 */
[----:B------:R-:W-:Y:S02]  /*38d0*/  ISETP.GE.U32.AND P2, PT, R44, R41, PT ;  /* 0x000000292c00720c */ /* 0x000fe40003f46070 */
[----:B------:R-:W-:Y:S01]  /*38e0*/  IMAD.IADD R59, R46, 0x1, R59 ;  /* 0x000000012e3b7824 */ /* 0x000fe200078e023b */
[----:B------:R-:W-:Y:S01]  /*38f0*/  SEL R37, R37, RZ, !P3 ;  /* 0x000000ff25257207 */ /* 0x000fe20005800000 */
[----:B------:R-:W-:Y:S01]  /*3900*/  IMAD.HI.U32 R48, R5, R2, RZ ;  /* 0x0000000205307227 */ /* 0x000fe200078e00ff */
[----:B------:R-:W-:Y:S02]  /*3910*/  SEL R58, RZ, 0xffffffff, P0 ;  /* 0xffffffffff3a7807 */ /* 0x000fe40000000000 */
[----:B------:R-:W-:Y:S01]  /*3920*/  ISETP.GE.U32.AND P3, PT, R59, R46, PT ;  /* 0x0000002e3b00720c */ /* 0x000fe20003f66070 */
[----:B------:R-:W-:Y:S01]  /*3930*/  @P1 IMAD.MOV R45, RZ, RZ, R48 ;  /* 0x000000ffff2d1224 */ /* 0x000fe200078e0230 */
[----:B------:R-:W-:-:S03]  /*3940*/  SEL R46, R37, 0x1, P2 ;  /* 0x00000001252e7807 */ /* 0x000fc60001000000 */
[----:B------:R-:W-:Y:S01]  /*3950*/  IMAD.IADD R45, R29, 0x1, R45 ;  /* 0x000000011d2d7824 */ /* 0x000fe200078e022d */
[----:B------:R-:W-:Y:S01]  /*3960*/  IADD3 R37, PT, PT, R46, R55, R58 ;  /* 0x000000372e257210 */ /* 0x000fe20007ffe03a */
[----:B------:R-:W-:Y:S01]  /*3970*/  IMAD.MOV.U32 R56, RZ, RZ, 0x0 ;  /* 0x00000000ff387424 */ /* 0x000fe200078e00ff */
[----:B------:R-:W-:Y:S01]  /*3980*/  IADD3 R18, PT, PT, R16, R11, -R18 ;  /* 0x0000000b10127210 */ /* 0x000fe20007ffe812 */
[----:B------:R-:W-:Y:S01]  /*3990*/  IMAD.MOV.U32 R57, RZ, RZ, 0x1 ;  /* 0x00000001ff397424 */ /* 0x000fe200078e00ff */
[----:B------:R-:W-:Y:S01]  /*39a0*/  ISETP.NE.AND P1, PT, R37, RZ, PT ;  /* 0x000000ff2500720c */ /* 0x000fe20003f25270 */
[----:B------:R-:W-:Y:S01]  /*39b0*/  IMAD.MOV.U32 R48, RZ, RZ, 0x0 ;  /* 0x00000000ff307424 */ /* 0x000fe200078e00ff */
[----:B------:R-:W-:Y:S01]  /*39c0*/  ISETP.GE.U32.AND P2, PT, R45, R29, PT ;  /* 0x0000001d2d00720c */ /* 0x000fe20003f46070 */
[----:B------:R-:W-:Y:S01]  /*39d0*/  IMAD.MOV.U32 R49, RZ, RZ, 0x1 ;  /* 0x00000001ff317424 */ /* 0x000fe200078e00ff */
[----:B------:R-:W3:Y:S01]  /*39e0*/  LDG.E R16, desc[UR8][R20.64+0x4] ;  /* 0x0000040814107981 */ /* 0x000ee2000c1e1900 */
[----:B------:R-:W-:Y:S01]  /*39f0*/  ISETP.GE.U32.AND P0, PT, R18, R37, PT ;  /* 0x000000251200720c */ /* 0x000fe20003f06070 */
[----:B------:R-:W-:Y:S01]  /*3a00*/  IMAD.HI.U32 R11, R26, UR16, R56 ;  /* 0x000000101a0b7c27 */ /* 0x000fe2000f8e0038 */
[----:B------:R-:W-:-:S03]  /*3a10*/  SEL R46, R46, RZ, !P1 ;  /* 0x000000ff2e2e7207 */ /* 0x000fc60004800000 */
[----:B------:R-:W-:Y:S01]  /*3a20*/  IMAD.HI.U32 R48, R6, R2, R48 ;  /* 0x0000000206307227 */ /* 0x000fe200078e0030 */
[----:B------:R-:W-:-:S03]  /*3a30*/  SEL R49, R46, 0x1, P0 ;  /* 0x000000012e317807 */ /* 0x000fc60000000000 */
[----:B------:R-:W-:Y:S02]  /*3a40*/  @P3 IMAD.MOV R11, RZ, RZ, R47 ;  /* 0x000000ffff0b3224 */ /* 0x000fe400078e022f */
[----:B------:R-:W-:Y:S01]  /*3a50*/  IMAD.WIDE.U32 R56, R26, UR17, RZ ;  /* 0x000000111a387c25 */ /* 0x000fe2000f8e00ff */
[----:B------:R-:W-:-:S03]  /*3a60*/  IADD3 R29, PT, PT, R49, R59, R58 ;  /* 0x0000003b311d7210 */ /* 0x000fc60007ffe03a */
[----:B------:R-:W-:-:S04]  /*3a70*/  IMAD.HI.U32 R47, R6, R2, RZ ;  /* 0x00000002062f7227 */ /* 0x000fc800078e00ff */
[----:B------:R-:W-:Y:S01]  /*3a80*/  IMAD.IADD R11, R56, 0x1, R11 ;  /* 0x00000001380b7824 */ /* 0x000fe200078e020b */
[----:B------:R-:W-:Y:S01]  /*3a90*/  IADD3 R54, PT, PT, R54, R14, -R53 ;  /* 0x0000000e36367210 */ /* 0x000fe20007ffe835 */
[----:B------:R-:W-:Y:S01]  /*3aa0*/  @P2 IMAD.MOV R48, RZ, RZ, R47 ;  /* 0x000000ffff302224 */ /* 0x000fe200078e022f */
[----:B------:R-:W-:Y:S02]  /*3ab0*/  ISETP.NE.AND P1, PT, R29, RZ, PT ;  /* 0x000000ff1d00720c */ /* 0x000fe40003f25270 */
[----:B------:R-:W-:Y:S01]  /*3ac0*/  ISETP.GE.U32.AND P2, PT, R11, R56, PT ;  /* 0x000000380b00720c */ /* 0x000fe20003f46070 */
[----:B------:R-:W-:Y:S01]  /*3ad0*/  IMAD R53, R7, R2, RZ ;  /* 0x0000000207357224 */ /* 0x000fe200078e02ff */
[----:B------:R-:W-:Y:S02]  /*3ae0*/  ISETP.GE.U32.AND P0, PT, R54, R29, PT ;  /* 0x0000001d3600720c */ /* 0x000fe40003f06070 */
[----:B------:R-:W-:Y:S01]  /*3af0*/  SEL R14, R49, RZ, !P1 ;  /* 0x000000ff310e7207 */ /* 0x000fe20004800000 */
[----:B------:R-:W-:Y:S01]  /*3b00*/  IMAD.IADD R48, R53, 0x1, R48 ;  /* 0x0000000135307824 */ /* 0x000fe200078e0230 */
[----:B------:R-:W4:Y:S01]  /*3b10*/  LDG.E R49, desc[UR8][R20.64+0x8] ;  /* 0x0000080814317981 */ /* 0x000f22000c1e1900 */
[----:B------:R-:W-:Y:S01]  /*3b20*/  IMAD.MOV.U32 R46, RZ, RZ, 0x0 ;  /* 0x00000000ff2e7424 */ /* 0x000fe200078e00ff */
[----:B------:R-:W-:Y:S01]  /*3b30*/  SEL R14, R14, 0x1, P0 ;  /* 0x000000010e0e7807 */ /* 0x000fe20000000000 */
[----:B------:R-:W-:Y:S01]  /*3b40*/  IMAD.MOV.U32 R47, RZ, RZ, 0x1 ;  /* 0x00000001ff2f7424 */ /* 0x000fe200078e00ff */
[----:B------:R-:W-:-:S02]  /*3b50*/  ISETP.GE.U32.AND P3, PT, R48, R53, PT ;  /* 0x000000353000720c */ /* 0x000fc40003f66070 */
[----:B------:R-:W-:Y:S01]  /*3b60*/  IADD3 R53, PT, PT, R14, R11, R58 ;  /* 0x0000000b0e357210 */ /* 0x000fe20007ffe03a */
[----:B------:R-:W-:Y:S01]  /*3b70*/  IMAD.HI.U32 R59, R26, UR17, R46 ;  /* 0x000000111a3b7c27 */ /* 0x000fe2000f8e002e */
[----:B------:R-:W-:Y:S02]  /*3b80*/  IADD3 R55, PT, PT, R12, R9, -R13 ;  /* 0x000000090c377210 */ /* 0x000fe40007ffe80d */
[----:B------:R-:W-:Y:S01]  /*3b90*/  ISETP.NE.AND P1, PT, R53, RZ, PT ;  /* 0x000000ff3500720c */ /* 0x000fe20003f25270 */
[----:B------:R-:W-:-:S04]  /*3ba0*/  IMAD.WIDE.U32 R46, R26, UR18, RZ ;  /* 0x000000121a2e7c25 */ /* 0x000fc8000f8e00ff */
[----:B------:R-:W-:Y:S01]  /*3bb0*/  @P2 IMAD.MOV R59, RZ, RZ, R57 ;  /* 0x000000ffff3b2224 */ /* 0x000fe200078e0239 */
[----:B------:R-:W-:Y:S01]  /*3bc0*/  ISETP.GE.U32.AND P0, PT, R55, R53, PT ;  /* 0x000000353700720c */ /* 0x000fe20003f06070 */
[----:B------:R-:W5:Y:S02]  /*3bd0*/  LDG.E R9, desc[UR8][R20.64+0xc] ;  /* 0x00000c0814097981 */ /* 0x000f64000c1e1900 */
[----:B------:R-:W-:Y:S01]  /*3be0*/  IMAD.IADD R59, R46, 0x1, R59 ;  /* 0x000000012e3b7824 */ /* 0x000fe200078e023b */
[----:B------:R-:W-:-:S04]  /*3bf0*/  SEL R14, R14, RZ, !P1 ;  /* 0x000000ff0e0e7207 */ /* 0x000fc80004800000 */
[----:B------:R-:W-:Y:S02]  /*3c00*/  ISETP.GE.U32.AND P1, PT, R59, R46, PT ;  /* 0x0000002e3b00720c */ /* 0x000fe40003f26070 */
[----:B------:R-:W-:Y:S01]  /*3c10*/  SEL R11, R14, 0x1, P0 ;  /* 0x000000010e0b7807 */ /* 0x000fe20000000000 */
[----:B------:R-:W-:Y:S02]  /*3c20*/  IMAD.MOV.U32 R12, RZ, RZ, 0x0 ;  /* 0x00000000ff0c7424 */ /* 0x000fe400078e00ff */
[----:B------:R-:W-:Y:S01]  /*3c30*/  IMAD.MOV.U32 R13, RZ, RZ, 0x1 ;  /* 0x00000001ff0d7424 */ /* 0x000fe200078e00ff */
[----:B------:R-:W-:Y:S01]  /*3c40*/  IADD3 R56, PT, PT, R11, R59, R58 ;  /* 0x0000003b0b387210 */ /* 0x000fe20007ffe03a */
[C---:B------:R-:W-:Y:S01]  /*3c50*/  IMAD.HI.U32 R14, R7.reuse, R2, RZ ;  /* 0x00000002070e7227 */ /* 0x040fe200078e00ff */
[----:B------:R-:W-:Y:S02]  /*3c60*/  IADD3 R30, PT, PT, R30, R32, -R15 ;  /* 0x000000201e1e7210 */ /* 0x000fe40007ffe80f */
[C---:B------:R-:W-:Y:S01]  /*3c70*/  ISETP.NE.AND P2, PT, R56.reuse, RZ, PT ;  /* 0x000000ff3800720c */ /* 0x040fe20003f45270 */
[----:B------:R-:W-:Y:S01]  /*3c80*/  IMAD.HI.U32 R57, R7, R2, R12 ;  /* 0x0000000207397227 */ /* 0x000fe200078e000c */
[----:B------:R-:W-:-:S03]  /*3c90*/  ISETP.GT.U32.AND P0, PT, R56, R30, PT ;  /* 0x0000001e3800720c */ /* 0x000fc60003f04070 */
[----:B------:R-:W-:Y:S01]  /*3ca0*/  IMAD.HI.U32 R13, R26, UR18, R12 ;  /* 0x000000121a0d7c27 */ /* 0x000fe2000f8e000c */
[----:B------:R-:W-:-:S03]  /*3cb0*/  SEL R11, R11, RZ, !P2 ;  /* 0x000000ff0b0b7207 */ /* 0x000fc60005000000 */
[----:B------:R-:W-:Y:S02]  /*3cc0*/  @P3 IMAD.MOV R57, RZ, RZ, R14 ;  /* 0x000000ffff393224 */ /* 0x000fe400078e020e */
[----:B------:R-:W-:Y:S02]  /*3cd0*/  IMAD R12, R8, R2, RZ ;  /* 0x00000002080c7224 */ /* 0x000fe400078e02ff */
[----:B------:R-:W-:Y:S01]  /*3ce0*/  @P1 IMAD.MOV R13, RZ, RZ, R47 ;  /* 0x000000ffff0d1224 */ /* 0x000fe200078e022f */
[----:B------:R-:W-:Y:S01]  /*3cf0*/  SEL R11, R11, 0x1, !P0 ;  /* 0x000000010b0b7807 */ /* 0x000fe20004000000 */
[----:B------:R-:W-:Y:S02]  /*3d00*/  IMAD.IADD R57, R12, 0x1, R57 ;  /* 0x000000010c397824 */ /* 0x000fe400078e0239 */
[----:B------:R-:W-:Y:S02]  /*3d10*/  IMAD R13, R26, UR19, R13 ;  /* 0x000000131a0d7c24 */ /* 0x000fe4000f8e020d */
[----:B------:R-:W5:Y:S01]  /*3d20*/  LDG.E R26, desc[UR8][R20.64+0x10] ;  /* 0x00001008141a7981 */ /* 0x000f62000c1e1900 */
[----:B------:R-:W-:-:S02]  /*3d30*/  ISETP.GE.U32.AND P0, PT, R57, R12, PT ;  /* 0x0000000c3900720c */ /* 0x000fc40003f06070 */
[----:B------:R-:W-:Y:S01]  /*3d40*/  IADD3 R13, PT, PT, R11, R13, R58 ;  /* 0x0000000d0b0d7210 */ /* 0x000fe20007ffe03a */
[----:B------:R-:W-:-:S03]  /*3d50*/  IMAD R11, R2, R0, RZ ;  /* 0x00000000020b7224 */ /* 0x000fc600078e02ff */
[----:B------:R-:W-:Y:S01]  /*3d60*/  IADD3 R14, PT, PT, R10, R13, RZ ;  /* 0x0000000d0a0e7210 */ /* 0x000fe20007ffe0ff */
[----:B------:R-:W-:Y:S02]  /*3d70*/  IMAD.MOV.U32 R10, RZ, RZ, RZ ;  /* 0x000000ffff0a7224 */ /* 0x000fe400078e00ff */
[----:B------:R-:W-:Y:S02]  /*3d80*/  IMAD.MOV.U32 R46, RZ, RZ, 0x0 ;  /* 0x00000000ff2e7424 */ /* 0x000fe400078e00ff */
[----:B------:R-:W-:Y:S02]  /*3d90*/  IMAD.MOV.U32 R47, RZ, RZ, 0x1 ;  /* 0x00000001ff2f7424 */ /* 0x000fe400078e00ff */
[----:B------:R-:W-:-:S04]  /*3da0*/  IMAD.HI.U32 R15, R8, R2, RZ ;  /* 0x00000002080f7227 */ /* 0x000fc800078e00ff */
[----:B------:R-:W-:-:S04]  /*3db0*/  IMAD.WIDE.U32 R12, R0, R0, R10 ;  /* 0x00000000000c7225 */ /* 0x000fc800078e000a */
[----:B------:R-:W-:-:S04]  /*3dc0*/  IMAD.HI.U32 R46, R8, R2, R46 ;  /* 0x00000002082e7227 */ /* 0x000fc800078e002e */
[----:B------:R-:W-:Y:S01]  /*3dd0*/  @P0 IMAD.MOV R46, RZ, RZ, R15 ;  /* 0x000000ffff2e0224 */ /* 0x000fe200078e020f */
[----:B------:R-:W-:Y:S01]  /*3de0*/  ISETP.GE.U32.AND P0, PT, R13, R11, PT ;  /* 0x0000000b0d00720c */ /* 0x000fe20003f06070 */
[----:B------:R-:W-:Y:S01]  /*3df0*/  IMAD.MOV.U32 R15, RZ, RZ, 0x1 ;  /* 0x00000001ff0f7424 */ /* 0x000fe200078e00ff */
[----:B------:R-:W-:Y:S01]  /*3e00*/  IADD3 R63, PT, PT, -R14, R52, R33 ;  /* 0x000000340e3f7210 */ /* 0x000fe20007ffe121 */
[----:B------:R-:W-:Y:S01]  /*3e10*/  IMAD.MOV.U32 R14, RZ, RZ, 0x0 ;  /* 0x00000000ff0e7424 */ /* 0x000fe200078e00ff */
[----:B------:R-:W5:Y:S01]  /*3e20*/  LDG.E R52, desc[UR8][R20.64+0x14] ;  /* 0x0000140814347981 */ /* 0x000f62000c1e1900 */
[----:B------:R-:W-:-:S04]  /*3e30*/  IMAD.HI.U32 R10, R2, R0, RZ ;  /* 0x00000000020a7227 */ /* 0x000fc800078e00ff */
[----:B------:R-:W-:-:S04]  /*3e40*/  IMAD.HI.U32 R33, R2, R0, R14 ;  /* 0x0000000002217227 */ /* 0x000fc800078e000e */
[----:B------:R-:W-:Y:S02]  /*3e50*/  IMAD.IADD R63, R63, 0x1, R46 ;  /* 0x000000013f3f7824 */ /* 0x000fe400078e022e */
[----:B------:R-:W-:Y:S02]  /*3e60*/  @P0 IMAD.MOV R33, RZ, RZ, R10 ;  /* 0x000000ffff210224 */ /* 0x000fe400078e020a */
[C---:B------:R-:W-:Y:S01]  /*3e70*/  IMAD R15, R63.reuse, R23, RZ ;  /* 0x000000173f0f7224 */ /* 0x040fe200078e02ff */
[----:B------:R-:W5:Y:S01]  /*3e80*/  LDG.E R10, desc[UR8][R20.64+0x18] ;  /* 0x00001808140a7981 */ /* 0x000f62000c1e1900 */
[----:B------:R-:W-:Y:S02]  /*3e90*/  IMAD.MOV.U32 R14, RZ, RZ, RZ ;  /* 0x000000ffff0e7224 */ /* 0x000fe400078e00ff */
[----:B------:R-:W-:Y:S02]  /*3ea0*/  IMAD.IADD R58, R40, 0x1, R33 ;  /* 0x00000001283a7824 */ /* 0x000fe400078e0221 */
[----:B------:R-:W-:-:S03]  /*3eb0*/  IMAD.HI.U32 R66, R63, R22, R14 ;  /* 0x000000163f427227 */ /* 0x000fc600078e000e */
[----:B------:R-:W-:Y:S01]  /*3ec0*/  ISETP.GE.U32.AND P1, PT, R58, R40, PT ;  /* 0x000000283a00720c */ /* 0x000fe20003f26070 */
[----:B------:R-:W-:Y:S01]  /*3ed0*/  IMAD.MOV.U32 R14, RZ, RZ, 0x0 ;  /* 0x00000000ff0e7424 */ /* 0x000fe200078e00ff */
[----:B------:R-:W-:Y:S01]  /*3ee0*/  ISETP.GE.U32.AND P0, PT, R66, R15, PT ;  /* 0x0000000f4200720c */ /* 0x000fe20003f06070 */
[----:B------:R-:W-:Y:S02]  /*3ef0*/  IMAD.MOV.U32 R15, RZ, RZ, 0x1 ;  /* 0x00000001ff0f7424 */ /* 0x000fe400078e00ff */
[----:B------:R-:W-:Y:S02]  /*3f00*/  IMAD.MOV.U32 R32, RZ, RZ, 0x0 ;  /* 0x00000000ff207424 */ /* 0x000fe400078e00ff */
[----:B------:R-:W-:-:S04]  /*3f10*/  IMAD.HI.U32 R59, R3, R0, R14 ;  /* 0x00000000033b7227 */ /* 0x000fc800078e000e */
[----:B------:R-:W-:Y:S02]  /*3f20*/  IMAD.MOV.U32 R33, RZ, RZ, 0x1 ;  /* 0x00000001ff217424 */ /* 0x000fe400078e00ff */
[----:B------:R-:W-:-:S04]  /*3f30*/  IMAD.HI.U32 R14, R3, R0, RZ ;  /* 0x00000000030e7227 */ /* 0x000fc800078e00ff */
[----:B------:R-:W-:-:S04]  /*3f40*/  IMAD.HI.U32 R33, R63, R23, R32 ;  /* 0x000000173f217227 */ /* 0x000fc800078e0020 */
[----:B------:R-:W-:Y:S02]  /*3f50*/  @P1 IMAD.MOV R59, RZ, RZ, R14 ;  /* 0x000000ffff3b1224 */ /* 0x000fe400078e020e */
[----:B------:R-:W-:-:S04]  /*3f60*/  IMAD.HI.U32 R32, R63, R23, RZ ;  /* 0x000000173f207227 */ /* 0x000fc800078e00ff */
[----:B------:R-:W-:Y:S02]  /*3f70*/  IMAD.IADD R59, R50, 0x1, R59 ;  /* 0x00000001323b7824 */ /* 0x000fe400078e023b */
[----:B------:R-:W-:-:S04]  /*3f80*/  IMAD.WIDE.U32 R14, R63, R24, RZ ;  /* 0x000000183f0e7225 */ /* 0x000fc800078e00ff */
[----:B------:R-:W-:Y:S01]  /*3f90*/  @P0 IMAD.MOV R33, RZ, RZ, R32 ;  /* 0x000000ffff210224 */ /* 0x000fe200078e0220 */
[----:B------:R-:W-:Y:S02]  /*3fa0*/  ISETP.GE.U32.AND P3, PT, R59, R50, PT ;  /* 0x000000323b00720c */ /* 0x000fe40003f66070 */
[----:B------:R-:W5:Y:S01]  /*3fb0*/  LDG.E R50, desc[UR8][R20.64+0x1c] ;  /* 0x00001c0814327981 */ /* 0x000f62000c1e1900 */
[----:B------:R-:W-:Y:S01]  /*3fc0*/  IMAD.IADD R62, R14, 0x1, R33 ;  /* 0x000000010e3e7824 */ /* 0x000fe200078e0221 */
[C---:B------:R-:W-:Y:S01]  /*3fd0*/  ISETP.GE.U32.AND P0, PT, R63.reuse, R46, PT ;  /* 0x0000002e3f00720c */ /* 0x040fe20003f06070 */
[----:B------:R-:W-:-:S03]  /*3fe0*/  IMAD R64, R63, R22, RZ ;  /* 0x000000163f407224 */ /* 0x000fc600078e02ff */
[----:B------:R-:W-:Y:S01]  /*3ff0*/  ISETP.GE.U32.AND P2, PT, R62, R14, PT ;  /* 0x0000000e3e00720c */ /* 0x000fe20003f46070 */
[----:B------:R-:W-:Y:S01]  /*4000*/  IMAD.MOV.U32 R46, RZ, RZ, 0x0 ;  /* 0x00000000ff2e7424 */ /* 0x000fe200078e00ff */
[----:B------:R-:W-:Y:S01]  /*4010*/  ISETP.GE.U32.AND P1, PT, R11, R64, PT ;  /* 0x000000400b00720c */ /* 0x000fe20003f26070 */
[----:B------:R-:W-:Y:S02]  /*4020*/  IMAD.MOV.U32 R32, RZ, RZ, 0x0 ;  /* 0x00000000ff207424 */ /* 0x000fe400078e00ff */
[----:B------:R-:W-:Y:S02]  /*4030*/  IMAD.MOV.U32 R33, RZ, RZ, 0x1 ;  /* 0x00000001ff217424 */ /* 0x000fe400078e00ff */
[----:B------:R-:W-:Y:S01]  /*4040*/  IMAD.HI.U32 R67, R63, R24, R46 ;  /* 0x000000183f437227 */ /* 0x000fe200078e002e */
[----:B------:R-:W-:-:S03]  /*4050*/  SEL R46, RZ, 0x1, P1 ;  /* 0x00000001ff2e7807 */ /* 0x000fc60000800000 */
[----:B------:R-:W-:Y:S02]  /*4060*/  VIADD R14, R66, 0xfffffc2f ;  /* 0xfffffc2f420e7836 */ /* 0x000fe40000000000 */
[----:B------:R-:W-:-:S04]  /*4070*/  IMAD.HI.U32 R47, R4, R0, RZ ;  /* 0x00000000042f7227 */ /* 0x000fc800078e00ff */
[----:B------:R-:W-:Y:S02]  /*4080*/  @P0 IMAD.MOV R14, RZ, RZ, R66 ;  /* 0x000000ffff0e0224 */ /* 0x000fe400078e0242 */
[----:B------:R-:W-:-:S04]  /*4090*/  IMAD.HI.U32 R65, R4, R0, R32 ;  /* 0x0000000004417227 */ /* 0x000fc800078e0020 */
[----:B------:R-:W-:-:S04]  /*40a0*/  IMAD.WIDE.U32 R32, R63, R25, RZ ;  /* 0x000000193f207225 */ /* 0x000fc800078e00ff */
[----:B------:R-:W-:Y:S02]  /*40b0*/  @P2 IMAD.MOV R67, RZ, RZ, R15 ;  /* 0x000000ffff432224 */ /* 0x000fe400078e020f */
[----:B------:R-:W-:Y:S02]  /*40c0*/  @P3 IMAD.MOV R65, RZ, RZ, R47 ;  /* 0x000000ffff413224 */ /* 0x000fe400078e022f */
[----:B------:R-:W-:Y:S02]  /*40d0*/  IMAD.IADD R47, R46, 0x1, R14 ;  /* 0x000000012e2f7824 */ /* 0x000fe400078e020e */
[----:B------:R-:W-:Y:S01]  /*40e0*/  IMAD.IADD R66, R32, 0x1, R67 ;  /* 0x0000000120427824 */ /* 0x000fe200078e0243 */
[----:B------:R-:W-:Y:S02]  /*40f0*/  IADD3 R40, PT, PT, R38, R40, -R39 ;  /* 0x0000002826287210 */ /* 0x000fe40007ffe827 */
[----:B------:R-:W-:Y:S02]  /*4100*/  ISETP.NE.AND P2, PT, R47, RZ, PT ;  /* 0x000000ff2f00720c */ /* 0x000fe40003f45270 */
[----:B------:R-:W-:Y:S01]  /*4110*/  ISETP.GE.U32.AND P3, PT, R66, R32, PT ;  /* 0x000000204200720c */ /* 0x000fe20003f66070 */
[----:B------:R-:W-:Y:S01]  /*4120*/  HFMA2 R15, -RZ, RZ, 0, 5.9604644775390625e-08 ;  /* 0x00000001ff0f7431 */ /* 0x000fe200000001ff */
[----:B------:R-:W-:-:S02]  /*4130*/  ISETP.GE.U32.AND P1, PT, R40, R47, PT ;  /* 0x0000002f2800720c */ /* 0x000fc40003f26070 */
[----:B------:R-:W-:Y:S01]  /*4140*/  SEL R46, R46, RZ, !P2 ;  /* 0x000000ff2e2e7207 */ /* 0x000fe20005000000 */
[----:B------:R-:W-:Y:S02]  /*4150*/  IMAD.IADD R65, R28, 0x1, R65 ;  /* 0x000000011c417824 */ /* 0x000fe400078e0241 */
[----:B------:R-:W-:Y:S01]  /*4160*/  VIADD R32, R62, 0xfffffffe ;  /* 0xfffffffe3e207836 */ /* 0x000fe20000000000 */
[----:B------:R-:W-:Y:S01]  /*4170*/  SEL R46, R46, 0x1, P1 ;  /* 0x000000012e2e7807 */ /* 0x000fe20000800000 */
[----:B------:R-:W-:Y:S02]  /*4180*/  @P0 IMAD.MOV R32, RZ, RZ, R62 ;  /* 0x000000ffff200224 */ /* 0x000fe400078e023e */
[----:B------:R-:W-:Y:S02]  /*4190*/  IMAD.MOV.U32 R38, RZ, RZ, 0x0 ;  /* 0x00000000ff267424 */ /* 0x000fe400078e00ff */
[----:B------:R-:W-:Y:S01]  /*41a0*/  IMAD.MOV.U32 R39, RZ, RZ, 0x1 ;  /* 0x00000001ff277424 */ /* 0x000fe200078e00ff */
[----:B------:R-:W-:Y:S01]  /*41b0*/  ISETP.GE.U32.AND P1, PT, R65, R28, PT ;  /* 0x0000001c4100720c */ /* 0x000fe20003f26070 */
[----:B------:R-:W-:-:S02]  /*41c0*/  IMAD.MOV.U32 R14, RZ, RZ, 0x0 ;  /* 0x00000000ff0e7424 */ /* 0x000fc400078e00ff */
[----:B------:R-:W-:Y:S02]  /*41d0*/  IMAD.IADD R28, R46, 0x1, R32 ;  /* 0x000000012e1c7824 */ /* 0x000fe400078e0220 */
[----:B------:R-:W-:Y:S01]  /*41e0*/  IMAD.HI.U32 R38, R63, R25, R38 ;  /* 0x000000193f267227 */ /* 0x000fe200078e0026 */
[----:B------:R-:W-:-:S03]  /*41f0*/  IADD3 R19, PT, PT, R19, R51, -R43 ;  /* 0x0000003313137210 */ /* 0x000fc60007ffe82b */
[----:B------:R-:W-:Y:S01]  /*4200*/  IMAD.HI.U32 R39, R5, R0, R14 ;  /* 0x0000000005277227 */ /* 0x000fe200078e000e */
[----:B------:R-:W-:-:S03]  /*4210*/  ISETP.NE.AND P2, PT, R28, RZ, PT ;  /* 0x000000ff1c00720c */ /* 0x000fc60003f45270 */
[----:B------:R-:W-:-:S04]  /*4220*/  IMAD.WIDE.U32 R14, R63, UR16, RZ ;  /* 0x000000103f0e7c25 */ /* 0x000fc8000f8e00ff */
[----:B------:R-:W-:Y:S01]  /*4230*/  @P3 IMAD.MOV R38, RZ, RZ, R33 ;  /* 0x000000ffff263224 */ /* 0x000fe200078e0221 */
[----:B------:R-:W-:-:S03]  /*4240*/  ISETP.GE.U32.AND P3, PT, R19, R28, PT ;  /* 0x0000001c1300720c */ /* 0x000fc60003f66070 */
[----:B------:R-:W-:Y:S01]  /*4250*/  IMAD.IADD R38, R14, 0x1, R38 ;  /* 0x000000010e267824 */ /* 0x000fe200078e0226 */
[----:B------:R-:W-:Y:S01]  /*4260*/  SEL R46, R46, RZ, !P2 ;  /* 0x000000ff2e2e7207 */ /* 0x000fe20005000000 */
[----:B------:R-:W-:Y:S01]  /*4270*/  IMAD.HI.U32 R32, R5, R0, RZ ;  /* 0x0000000005207227 */ /* 0x000fe200078e00ff */
[----:B------:R-:W-:Y:S02]  /*4280*/  SEL R43, RZ, 0xffffffff, P0 ;  /* 0xffffffffff2b7807 */ /* 0x000fe40000000000 */
[----:B------:R-:W-:Y:S02]  /*4290*/  ISETP.GE.U32.AND P2, PT, R38, R14, PT ;  /* 0x0000000e2600720c */ /* 0x000fe40003f46070 */
[----:B------:R-:W-:Y:S01]  /*42a0*/  SEL R14, R46, 0x1, P3 ;  /* 0x000000012e0e7807 */ /* 0x000fe20001800000 */
[----:B------:R-:W-:-:S03]  /*42b0*/  @P1 IMAD.MOV R39, RZ, RZ, R32 ;  /* 0x000000ffff271224 */ /* 0x000fc600078e0220 */
[----:B------:R-:W-:Y:S01]  /*42c0*/  IADD3 R66, PT, PT, R14, R66, R43 ;  /* 0x000000420e427210 */ /* 0x000fe20007ffe02b */
[----:B------:R-:W-:Y:S01]  /*42d0*/  IMAD.IADD R39, R31, 0x1, R39 ;  /* 0x000000011f277824 */ /* 0x000fe200078e0227 */
[----:B------:R-:W-:Y:S01]  /*42e0*/  IADD3 R36, PT, PT, R36, R44, -R41 ;  /* 0x0000002c24247210 */ /* 0x000fe20007ffe829 */
[----:B------:R-:W-:Y:S01]  /*42f0*/  IMAD.MOV.U32 R32, RZ, RZ, 0x0 ;  /* 0x00000000ff207424 */ /* 0x000fe200078e00ff */
[----:B------:R-:W-:Y:S01]  /*4300*/  ISETP.NE.AND P3, PT, R66, RZ, PT ;  /* 0x000000ff4200720c */ /* 0x000fe20003f65270 */
[----:B------:R-:W-:Y:S01]  /*4310*/  IMAD.MOV.U32 R33, RZ, RZ, 0x1 ;  /* 0x00000001ff217424 */ /* 0x000fe200078e00ff */
[----:B------:R-:W-:Y:S02]  /*4320*/  ISETP.GE.U32.AND P0, PT, R39, R31, PT ;  /* 0x0000001f2700720c */ /* 0x000fe40003f06070 */
[----:B------:R-:W-:Y:S01]  /*4330*/  ISETP.GE.U32.AND P1, PT, R36, R66, PT ;  /* 0x000000422400720c */ /* 0x000fe20003f26070 */
[----:B------:R-:W-:Y:S01]  /*4340*/  IMAD.HI.U32 R46, R63, UR16, R32 ;  /* 0x000000103f2e7c27 */ /* 0x000fe2000f8e0020 */
[----:B------:R-:W-:-:S03]  /*4350*/  SEL R31, R14, RZ, !P3 ;  /* 0x000000ff0e1f7207 */ /* 0x000fc60005800000 */
[----:B------:R-:W-:Y:S01]  /*4360*/  @P2 IMAD.MOV R46, RZ, RZ, R15 ;  /* 0x000000ffff2e2224 */ /* 0x000fe200078e020f */
[----:B------:R-:W-:Y:S01]  /*4370*/  SEL R31, R31, 0x1, P1 ;  /* 0x000000011f1f7807 */ /* 0x000fe20000800000 */
[----:B------:R-:W-:-:S03]  /*4380*/  IMAD.WIDE.U32 R32, R63, UR17, RZ ;  /* 0x000000113f207c25 */ /* 0x000fc6000f8e00ff */
[----:B------:R-:W-:Y:S01]  /*4390*/  IADD3 R38, PT, PT, R31, R38, R43 ;  /* 0x000000261f267210 */ /* 0x000fe20007ffe02b */
[----:B------:R-:W-:Y:S02]  /*43a0*/  IMAD.IADD R46, R32, 0x1, R46 ;  /* 0x00000001202e7824 */ /* 0x000fe400078e022e */
[----:B------:R-:W-:Y:S02]  /*43b0*/  IMAD.MOV.U32 R14, RZ, RZ, 0x0 ;  /* 0x00000000ff0e7424 */ /* 0x000fe400078e00ff */
[----:B------:R-:W-:Y:S01]  /*43c0*/  IMAD.MOV.U32 R15, RZ, RZ, 0x1 ;  /* 0x00000001ff0f7424 */ /* 0x000fe200078e00ff */
[----:B------:R-:W-:Y:S01]  /*43d0*/  ISETP.GE.U32.AND P2, PT, R46, R32, PT ;  /* 0x000000202e00720c */ /* 0x000fe20003f46070 */
[----:B------:R-:W-:Y:S01]  /*43e0*/  IMAD.HI.U32 R41, R6, R0, RZ ;  /* 0x0000000006297227 */ /* 0x000fe200078e00ff */
[----:B------:R-:W-:Y:S02]  /*43f0*/  IADD3 R18, PT, PT, R42, R18, -R37 ;  /* 0x000000122a127210 */ /* 0x000fe40007ffe825 */
[----:B------:R-:W-:Y:S01]  /*4400*/  ISETP.NE.AND P1, PT, R38, RZ, PT ;  /* 0x000000ff2600720c */ /* 0x000fe20003f25270 */
[----:B------:R-:W-:-:S03]  /*4410*/  IMAD.HI.U32 R44, R6, R0, R14 ;  /* 0x00000000062c7227 */ /* 0x000fc600078e000e */
[----:B------:R-:W-:Y:S01]  /*4420*/  SEL R32, R31, RZ, !P1 ;  /* 0x000000ff1f207207 */ /* 0x000fe20004800000 */
[----:B------:R-:W-:Y:S01]  /*4430*/  @P0 IMAD.MOV R44, RZ, RZ, R41 ;  /* 0x000000ffff2c0224 */ /* 0x000fe200078e0229 */
[----:B------:R-:W-:Y:S01]  /*4440*/  ISETP.GE.U32.AND P0, PT, R18, R38, PT ;  /* 0x000000261200720c */ /* 0x000fe20003f06070 */
[----:B------:R-:W-:-:S03]  /*4450*/  IMAD.HI.U32 R51, R63, UR17, R14 ;  /* 0x000000113f337c27 */ /* 0x000fc6000f8e000e */
[----:B------:R-:W-:Y:S01]  /*4460*/  SEL R41, R32, 0x1, P0 ;  /* 0x0000000120297807 */ /* 0x000fe20000000000 */
[----:B------:R-:W-:Y:S02]  /*4470*/  IMAD.IADD R31, R27, 0x1, R44 ;  /* 0x000000011b1f7824 */ /* 0x000fe400078e022c */
[----:B------:R-:W-:Y:S01]  /*4480*/  IMAD.WIDE.U32 R14, R63, UR18, RZ ;  /* 0x000000123f0e7c25 */ /* 0x000fe2000f8e00ff */
[----:B------:R-:W-:-:S03]  /*4490*/  IADD3 R37, PT, PT, R41, R46, R43 ;  /* 0x0000002e29257210 */ /* 0x000fc60007ffe02b */
[----:B------:R-:W-:Y:S01]  /*44a0*/  @P2 IMAD.MOV R51, RZ, RZ, R33 ;  /* 0x000000ffff332224 */ /* 0x000fe200078e0221 */
[----:B------:R-:W-:Y:S02]  /*44b0*/  ISETP.GE.U32.AND P3, PT, R31, R27, PT ;  /* 0x0000001b1f00720c */ /* 0x000fe40003f66070 */
[----:B------:R-:W-:Y:S01]  /*44c0*/  IADD3 R29, PT, PT, R45, R54, -R29 ;  /* 0x000000362d1d7210 */ /* 0x000fe20007ffe81d */
[----:B------:R-:W-:Y:S01]  /*44d0*/  IMAD.IADD R27, R14, 0x1, R51 ;  /* 0x000000010e1b7824 */ /* 0x000fe200078e0233 */
[----:B------:R-:W-:Y:S02]  /*44e0*/  ISETP.NE.AND P1, PT, R37, RZ, PT ;  /* 0x000000ff2500720c */ /* 0x000fe40003f25270 */
[----:B------:R-:W-:Y:S02]  /*44f0*/  ISETP.GE.U32.AND P0, PT, R29, R37, PT ;  /* 0x000000251d00720c */ /* 0x000fe40003f06070 */
[----:B------:R-:W-:Y:S02]  /*4500*/  SEL R41, R41, RZ, !P1 ;  /* 0x000000ff29297207 */ /* 0x000fe40004800000 */
[----:B------:R-:W-:Y:S01]  /*4510*/  ISETP.GE.U32.AND P2, PT, R27, R14, PT ;  /* 0x0000000e1b00720c */ /* 0x000fe20003f46070 */
[----:B------:R-:W-:Y:S01]  /*4520*/  IMAD.MOV.U32 R32, RZ, RZ, 0x0 ;  /* 0x00000000ff207424 */ /* 0x000fe200078e00ff */
[----:B------:R-:W-:Y:S01]  /*4530*/  SEL R14, R41, 0x1, P0 ;  /* 0x00000001290e7807 */ /* 0x000fe20000000000 */
[----:B------:R-:W-:-:S02]  /*4540*/  IMAD.MOV.U32 R33, RZ, RZ, 0x1 ;  /* 0x00000001ff217424 */ /* 0x000fc400078e00ff */
[----:B------:R-:W-:Y:S01]  /*4550*/  IMAD.HI.U32 R42, R7, R0, RZ ;  /* 0x00000000072a7227 */ /* 0x000fe200078e00ff */
[----:B------:R-:W-:-:S03]  /*4560*/  IADD3 R27, PT, PT, R14, R27, R43 ;  /* 0x0000001b0e1b7210 */ /* 0x000fc60007ffe02b */
[----:B------:R-:W-:Y:S02]  /*4570*/  IMAD.MOV.U32 R44, RZ, RZ, 0x0 ;  /* 0x00000000ff2c7424 */ /* 0x000fe400078e00ff */
[----:B------:R-:W-:Y:S02]  /*4580*/  IMAD.MOV.U32 R45, RZ, RZ, 0x1 ;  /* 0x00000001ff2d7424 */ /* 0x000fe400078e00ff */
[-C--:B------:R-:W-:Y:S01]  /*4590*/  IMAD.HI.U32 R32, R7, R0.reuse, R32 ;  /* 0x0000000007207227 */ /* 0x080fe200078e0020 */
[----:B------:R-:W-:Y:S02]  /*45a0*/  IADD3 R48, PT, PT, R48, R55, -R53 ;  /* 0x0000003730307210 */ /* 0x000fe40007ffe835 */
[----:B------:R-:W-:Y:S01]  /*45b0*/  ISETP.NE.AND P1, PT, R27, RZ, PT ;  /* 0x000000ff1b00720c */ /* 0x000fe20003f25270 */
[----:B------:R-:W-:Y:S02]  /*45c0*/  IMAD R33, R8, R0, RZ ;  /* 0x0000000008217224 */ /* 0x000fe400078e02ff */
[----:B------:R-:W-:-:S02]  /*45d0*/  @P3 IMAD.MOV R32, RZ, RZ, R42 ;  /* 0x000000ffff203224 */ /* 0x000fc400078e022a */
[----:B------:R-:W-:Y:S01]  /*45e0*/  IMAD.HI.U32 R44, R63, UR18, R44 ;  /* 0x000000123f2c7c27 */ /* 0x000fe2000f8e002c */
[----:B------:R-:W-:-:S03]  /*45f0*/  ISETP.GT.U32.AND P0, PT, R27, R48, PT ;  /* 0x000000301b00720c */ /* 0x000fc60003f04070 */
[----:B------:R-:W-:Y:S02]  /*4600*/  @P2 IMAD.MOV R44, RZ, RZ, R15 ;  /* 0x000000ffff2c2224 */ /* 0x000fe400078e020f */
[----:B------:R-:W-:Y:S01]  /*4610*/  IMAD.IADD R41, R33, 0x1, R32 ;  /* 0x0000000121297824 */ /* 0x000fe200078e0220 */
[----:B------:R-:W-:Y:S01]  /*4620*/  SEL R32, R14, RZ, !P1 ;  /* 0x000000ff0e207207 */ /* 0x000fe20004800000 */
[----:B------:R-:W-:-:S03]  /*4630*/  IMAD R44, R63, UR19, R44 ;  /* 0x000000133f2c7c24 */ /* 0x000fc6000f8e022c */
[----:B------:R-:W-:Y:S02]  /*4640*/  SEL R32, R32, 0x1, !P0 ;  /* 0x0000000120207807 */ /* 0x000fe40004000000 */
[----:B------:R-:W-:Y:S01]  /*4650*/  ISETP.GE.U32.AND P1, PT, R41, R33, PT ;  /* 0x000000212900720c */ /* 0x000fe20003f26070 */
[----:B------:R-:W-:Y:S01]  /*4660*/  IMAD.MOV.U32 R14, RZ, RZ, 0x0 ;  /* 0x00000000ff0e7424 */ /* 0x000fe200078e00ff */
[----:B------:R-:W-:Y:S01]  /*4670*/  IADD3 R43, PT, PT, R32, R44, R43 ;  /* 0x0000002c202b7210 */ /* 0x000fe20007ffe02b */
[----:B------:R-:W-:Y:S02]  /*4680*/  IMAD.MOV.U32 R15, RZ, RZ, 0x1 ;  /* 0x00000001ff0f7424 */ /* 0x000fe400078e00ff */
[----:B------:R-:W-:-:S04]  /*4690*/  IMAD.HI.U32 R42, R8, R0, R14 ;  /* 0x00000000082a7227 */ /* 0x000fc800078e000e */
[----:B------:R-:W-:-:S04]  /*46a0*/  IMAD.HI.U32 R14, R8, R0, RZ ;  /* 0x00000000080e7227 */ /* 0x000fc800078e00ff */
[----:B------:R-:W-:Y:S01]  /*46b0*/  IMAD.IADD R43, R56, 0x1, R43 ;  /* 0x00000001382b7824 */ /* 0x000fe200078e022b */
[----:B------:R-:W-:-:S04]  /*46c0*/  @P1 IADD3 R42, PT, PT, R14, RZ, RZ ;  /* 0x000000ff0e2a1210 */ /* 0x000fc80007ffe0ff */
[----:B------:R-:W-:Y:S01]  /*46d0*/  IADD3 R43, PT, PT, -R43, R30, R57 ;  /* 0x0000001e2b2b7210 */ /* 0x000fe20007ffe139 */
[----:B------:R-:W-:-:S04]  /*46e0*/  IMAD.MOV.U32 R14, RZ, RZ, RZ ;  /* 0x000000ffff0e7224 */ /* 0x000fc800078e00ff */
[----:B------:R-:W-:-:S04]  /*46f0*/  IMAD.IADD R43, R43, 0x1, R42 ;  /* 0x000000012b2b7824 */ /* 0x000fc800078e022a */
[C---:B------:R-:W-:Y:S02]  /*4700*/  IMAD R15, R43.reuse, R23, RZ ;  /* 0x000000172b0f7224 */ /* 0x040fe400078e02ff */
[----:B------:R-:W-:-:S05]  /*4710*/  IMAD.HI.U32 R51, R43, R22, R14 ;  /* 0x000000162b337227 */ /* 0x000fca00078e000e */
[----:B------:R-:W-:Y:S01]  /*4720*/  ISETP.GE.U32.AND P0, PT, R51, R15, PT ;  /* 0x0000000f3300720c */ /* 0x000fe20003f06070 */
[----:B------:R-:W-:Y:S02]  /*4730*/  IMAD.MOV.U32 R14, RZ, RZ, 0x0 ;  /* 0x00000000ff0e7424 */ /* 0x000fe400078e00ff */
[----:B------:R-:W-:Y:S02]  /*4740*/  IMAD.MOV.U32 R15, RZ, RZ, 0x1 ;  /* 0x00000001ff0f7424 */ /* 0x000fe400078e00ff */
[C---:B------:R-:W-:Y:S01]  /*4750*/  IMAD.HI.U32 R15, R43.reuse, R23, R14 ;  /* 0x000000172b0f7227 */ /* 0x040fe200078e000e */
[----:B------:R-:W-:-:S03]  /*4760*/  ISETP.GE.U32.AND P1, PT, R43, R42, PT ;  /* 0x0000002a2b00720c */ /* 0x000fc60003f26070 */
[----:B------:R-:W-:-:S04]  /*4770*/  IMAD.HI.U32 R14, R43, R23, RZ ;  /* 0x000000172b0e7227 */ /* 0x000fc800078e00ff */
[----:B------:R-:W-:-:S04]  /*4780*/  IMAD.WIDE.U32 R32, R43, R24, RZ ;  /* 0x000000182b207225 */ /* 0x000fc800078e00ff */
[----:B------:R-:W-:Y:S02]  /*4790*/  @P0 IMAD.MOV R15, RZ, RZ, R14 ;  /* 0x000000ffff0f0224 */ /* 0x000fe400078e020e */
[----:B------:R-:W-:Y:S02]  /*47a0*/  IMAD R45, R43, R22, RZ ;  /* 0x000000162b2d7224 */ /* 0x000fe400078e02ff */
[----:B------:R-:W-:Y:S02]  /*47b0*/  IMAD.IADD R55, R32, 0x1, R15 ;  /* 0x0000000120377824 */ /* 0x000fe400078e020f */
[C---:B------:R-:W-:Y:S01]  /*47c0*/  IMAD.IADD R30, R45.reuse, 0x1, -R12 ;  /* 0x000000012d1e7824 */ /* 0x040fe200078e0a0c */
[----:B------:R-:W-:Y:S02]  /*47d0*/  ISETP.GT.U32.AND P2, PT, R45, R12, PT ;  /* 0x0000000c2d00720c */ /* 0x000fe40003f44070 */
[----:B------:R-:W-:Y:S01]  /*47e0*/  ISETP.GE.U32.AND P3, PT, R55, R32, PT ;  /* 0x000000203700720c */ /* 0x000fe20003f66070 */
[----:B--2---:R-:W-:Y:S01]  /*47f0*/  IMAD.IADD R45, R17, 0x1, R30 ;  /* 0x00000001112d7824 */ /* 0x004fe200078e021e */
[----:B------:R-:W-:Y:S01]  /*4800*/  ISETP.NE.AND P0, PT, R30, RZ, PT ;  /* 0x000000ff1e00720c */ /* 0x000fe20003f05270 */
[----:B------:R-:W-:Y:S01]  /*4810*/  VIADD R53, R51, 0xfffffc2f ;  /* 0xfffffc2f33357836 */ /* 0x000fe20000000000 */
[----:B------:R-:W-:Y:S01]  /*4820*/  SEL R12, RZ, 0x1, !P2 ;  /* 0x00000001ff0c7807 */ /* 0x000fe20005000000 */
[----:B------:R-:W-:Y:S01]  /*4830*/  @P1 IMAD.MOV R53, RZ, RZ, R51 ;  /* 0x000000ffff351224 */ /* 0x000fe200078e0233 */
[----:B------:R-:W-:Y:S01]  /*4840*/  ISETP.GE.U32.AND P0, PT, R45, R17, P0 ;  /* 0x000000112d00720c */ /* 0x000fe20000706070 */
[----:B------:R-:W-:Y:S01]  /*4850*/  IMAD.MOV.U32 R14, RZ, RZ, 0x0 ;  /* 0x00000000ff0e7424 */ /* 0x000fe200078e00ff */
[----:B------:R-:W-:Y:S01]  /*4860*/  IADD3 R11, PT, PT, R13, R11, -R64 ;  /* 0x0000000b0d0b7210 */ /* 0x000fe20007ffe840 */
[----:B------:R-:W-:-:S02]  /*4870*/  IMAD.MOV.U32 R15, RZ, RZ, 0x1 ;  /* 0x00000001ff0f7424 */ /* 0x000fc400078e00ff */
[----:B------:R-:W-:Y:S01]  /*4880*/  IMAD.IADD R30, R12, 0x1, R53 ;  /* 0x000000010c1e7824 */ /* 0x000fe200078e0235 */
[----:B------:R-:W-:Y:S01]  /*4890*/  SEL R32, RZ, 0x1, !P0 ;  /* 0x00000001ff207807 */ /* 0x000fe20004000000 */
[----:B------:R-:W-:-:S03]  /*48a0*/  IMAD.HI.U32 R57, R43, R24, R14 ;  /* 0x000000182b397227 */ /* 0x000fc600078e000e */
[----:B------:R-:W-:Y:S01]  /*48b0*/  ISETP.GE.U32.AND P2, PT, R11, R30, PT ;  /* 0x0000001e0b00720c */ /* 0x000fe20003f46070 */
[----:B------:R-:W-:Y:S01]  /*48c0*/  @P3 IMAD.MOV R57, RZ, RZ, R33 ;  /* 0x000000ffff393224 */ /* 0x000fe200078e0221 */
[----:B------:R-:W-:Y:S01]  /*48d0*/  IADD3 R11, PT, PT, R32, R11, -R30 ;  /* 0x0000000b200b7210 */ /* 0x000fe20007ffe81e */
[----:B------:R-:W-:Y:S01]  /*48e0*/  IMAD.WIDE.U32 R14, R43, R25, RZ ;  /* 0x000000192b0e7225 */ /* 0x000fe200078e00ff */
[----:B------:R-:W-:Y:S02]  /*48f0*/  ISETP.NE.AND P3, PT, R30, RZ, PT ;  /* 0x000000ff1e00720c */ /* 0x000fe40003f65270 */
[----:B------:R-:W-:Y:S01]  /*4900*/  ISETP.NE.AND P0, PT, R11, RZ, PT ;  /* 0x000000ff0b00720c */ /* 0x000fe20003f05270 */
[----:B------:R-:W-:Y:S02]  /*4910*/  IMAD.IADD R17, R14, 0x1, R57 ;  /* 0x000000010e117824 */ /* 0x000fe400078e0239 */
[----:B---3--:R-:W-:Y:S01]  /*4920*/  IMAD.IADD R30, R16, 0x1, -R11 ;  /* 0x00000001101e7824 */ /* 0x008fe200078e0a0b */
[----:B------:R-:W-:Y:S01]  /*4930*/  SEL R11, R12, RZ, !P3 ;  /* 0x000000ff0c0b7207 */ /* 0x000fe20005800000 */
[----:B------:R-:W-:Y:S01]  /*4940*/  VIADD R33, R55, 0xfffffffe ;  /* 0xfffffffe37217836 */ /* 0x000fe20000000000 */
[----:B------:R-:W-:Y:S01]  /*4950*/  ISETP.GE.U32.AND P3, PT, R17, R14, PT ;  /* 0x0000000e1100720c */ /* 0x000fe20003f66070 */
[----:B------:R-:W-:Y:S01]  /*4960*/  @P1 IMAD.MOV R33, RZ, RZ, R55 ;  /* 0x000000ffff211224 */ /* 0x000fe200078e0237 */
[----:B------:R-:W-:-:S02]  /*4970*/  SEL R14, R11, 0x1, P2 ;  /* 0x000000010b0e7807 */ /* 0x000fc40001000000 */
[----:B------:R-:W-:Y:S02]  /*4980*/  ISETP.GE.U32.AND P4, PT, R30, R16, PT ;  /* 0x000000101e00720c */ /* 0x000fe40003f86070 */
[----:B------:R-:W-:Y:S01]  /*4990*/  SEL R32, R32, 0x1, !P0 ;  /* 0x0000000120207807 */ /* 0x000fe20004000000 */
[----:B------:R-:W-:Y:S01]  /*49a0*/  IMAD.IADD R33, R14, 0x1, R33 ;  /* 0x000000010e217824 */ /* 0x000fe200078e0221 */
[----:B------:R-:W-:Y:S02]  /*49b0*/  IADD3 R40, PT, PT, R58, R40, -R47 ;  /* 0x000000283a287210 */ /* 0x000fe40007ffe82f */
[----:B------:R-:W-:Y:S01]  /*49c0*/  SEL R42, R32, RZ, P4 ;  /* 0x000000ff202a7207 */ /* 0x000fe20002000000 */
[----:B------:R-:W-:Y:S02]  /*49d0*/  IMAD.MOV.U32 R12, RZ, RZ, 0x0 ;  /* 0x00000000ff0c7424 */ /* 0x000fe400078e00ff */
[----:B------:R-:W-:Y:S01]  /*49e0*/  IMAD.MOV.U32 R13, RZ, RZ, 0x1 ;  /* 0x00000001ff0d7424 */ /* 0x000fe200078e00ff */
[----:B------:R-:W-:-:S02]  /*49f0*/  IADD3 R16, PT, PT, R42, R40, -R33 ;  /* 0x000000282a107210 */ /* 0x000fc40007ffe821 */
[----:B------:R-:W-:Y:S01]  /*4a00*/  ISETP.NE.AND P2, PT, R33, RZ, PT ;  /* 0x000000ff2100720c */ /* 0x000fe20003f45270 */
[----:B------:R-:W-:Y:S01]  /*4a10*/  IMAD.HI.U32 R47, R43, R25, R12 ;  /* 0x000000192b2f7227 */ /* 0x000fe200078e000c */
[----:B------:R-:W-:-:S03]  /*4a20*/  ISETP.GE.U32.AND P0, PT, R40, R33, PT ;  /* 0x000000212800720c */ /* 0x000fc60003f06070 */
[----:B------:R-:W-:Y:S02]  /*4a30*/  @P3 IMAD.MOV R47, RZ, RZ, R15 ;  /* 0x000000ffff2f3224 */ /* 0x000fe400078e020f */
[----:B------:R-:W-:Y:S01]  /*4a40*/  IMAD.WIDE.U32 R12, R43, UR16, RZ ;  /* 0x000000102b0c7c25 */ /* 0x000fe2000f8e00ff */
[----:B------:R-:W-:Y:S02]  /*4a50*/  ISETP.NE.AND P4, PT, R16, RZ, PT ;  /* 0x000000ff1000720c */ /* 0x000fe40003f85270 */
[----:B------:R-:W-:Y:S01]  /*4a60*/  SEL R14, R14, RZ, !P2 ;  /* 0x000000ff0e0e7207 */ /* 0x000fe20005000000 */
[----:B----4-:R-:W-:Y:S02]  /*4a70*/  IMAD.IADD R11, R49, 0x1, -R16 ;  /* 0x00000001310b7824 */ /* 0x010fe400078e0a10 */
[----:B------:R-:W-:Y:S01]  /*4a80*/  IMAD.IADD R47, R12, 0x1, R47 ;  /* 0x000000010c2f7824 */ /* 0x000fe200078e022f */
[----:B------:R-:W-:Y:S02]  /*4a90*/  SEL R16, RZ, 0xffffffff, P1 ;  /* 0xffffffffff107807 */ /* 0x000fe40000800000 */
[----:B------:R-:W-:-:S02]  /*4aa0*/  ISETP.GE.U32.AND P3, PT, R11, R49, PT ;  /* 0x000000310b00720c */ /* 0x000fc40003f66070 */
[----:B------:R-:W-:Y:S02]  /*4ab0*/  SEL R32, R14, 0x1, P0 ;  /* 0x000000010e207807 */ /* 0x000fe40000000000 */
[----:B------:R-:W-:Y:S02]  /*4ac0*/  SEL R42, R42, 0x1, !P4 ;  /* 0x000000012a2a7807 */ /* 0x000fe40006000000 */
[----:B------:R-:W-:Y:S02]  /*4ad0*/  ISETP.GE.U32.AND P2, PT, R47, R12, PT ;  /* 0x0000000c2f00720c */ /* 0x000fe40003f46070 */
[----:B------:R-:W-:Y:S02]  /*4ae0*/  IADD3 R19, PT, PT, R59, R19, -R28 ;  /* 0x000000133b137210 */ /* 0x000fe40007ffe81c */
[----:B------:R-:W-:Y:S02]  /*4af0*/  IADD3 R12, PT, PT, R32, R17, R16 ;  /* 0x00000011200c7210 */ /* 0x000fe40007ffe010 */
[----:B------:R-:W-:Y:S01]  /*4b00*/  SEL R42, R42, RZ, P3 ;  /* 0x000000ff2a2a7207 */ /* 0x000fe20001800000 */
[----:B------:R-:W-:-:S03]  /*4b10*/  IMAD.MOV.U32 R14, RZ, RZ, 0x0 ;  /* 0x00000000ff0e7424 */ /* 0x000fc600078e00ff */
[----:B------:R-:W-:Y:S01]  /*4b20*/  IADD3 R40, PT, PT, R42, R19, -R12 ;  /* 0x000000132a287210 */ /* 0x000fe20007ffe80c */
[----:B------:R-:W-:Y:S01]  /*4b30*/  IMAD.MOV.U32 R15, RZ, RZ, 0x1 ;  /* 0x00000001ff0f7424 */ /* 0x000fe200078e00ff */
[----:B------:R-:W-:-:S03]  /*4b40*/  ISETP.NE.AND P1, PT, R12, RZ, PT ;  /* 0x000000ff0c00720c */ /* 0x000fc60003f25270 */
[----:B-----5:R-:W-:Y:S01]  /*4b50*/  IMAD.IADD R28, R9, 0x1, -R40 ;  /* 0x00000001091c7824 */ /* 0x020fe200078e0a28 */
[----:B------:R-:W-:Y:S01]  /*4b60*/  ISETP.GE.U32.AND P0, PT, R19, R12, PT ;  /* 0x0000000c1300720c */ /* 0x000fe20003f06070 */
[----:B------:R-:W-:Y:S01]  /*4b70*/  IMAD.HI.U32 R17, R43, UR16, R14 ;  /* 0x000000102b117c27 */ /* 0x000fe2000f8e000e */
[----:B------:R-:W-:-:S03]  /*4b80*/  SEL R32, R32, RZ, !P1 ;  /* 0x000000ff20207207 */ /* 0x000fc60004800000 */
[----:B------:R-:W-:Y:S01]  /*4b90*/  @P2 IMAD.MOV R17, RZ, RZ, R13 ;  /* 0x000000ffff112224 */ /* 0x000fe200078e020d */
[----:B------:R-:W-:Y:S01]  /*4ba0*/  ISETP.NE.AND P2, PT, R40, RZ, PT ;  /* 0x000000ff2800720c */ /* 0x000fe20003f45270 */
[----:B------:R-:W-:Y:S01]  /*4bb0*/  IMAD.WIDE.U32 R14, R43, UR17, RZ ;  /* 0x000000112b0e7c25 */ /* 0x000fe2000f8e00ff */
[----:B------:R-:W-:Y:S02]  /*4bc0*/  ISETP.GE.U32.AND P1, PT, R28, R9, PT ;  /* 0x000000091c00720c */ /* 0x000fe40003f26070 */
[----:B------:R-:W-:Y:S02]  /*4bd0*/  SEL R9, R32, 0x1, P0 ;  /* 0x0000000120097807 */ /* 0x000fe40000000000 */
[----:B------:R-:W-:Y:S02]  /*4be0*/  SEL R42, R42, 0x1, !P2 ;  /* 0x000000012a2a7807 */ /* 0x000fe40005000000 */
[----:B------:R-:W-:Y:S02]  /*4bf0*/  IADD3 R19, PT, PT, R14, R17, RZ ;  /* 0x000000110e137210 */ /* 0x000fe40007ffe0ff */
[----:B------:R-:W-:-:S02]  /*4c00*/  IADD3 R47, PT, PT, R9, R47, R16 ;  /* 0x0000002f092f7210 */ /* 0x000fc40007ffe010 */
[----:B------:R-:W-:Y:S02]  /*4c10*/  IADD3 R36, PT, PT, R65, R36, -R66 ;  /* 0x0000002441247210 */ /* 0x000fe40007ffe842 */
[----:B------:R-:W-:Y:S02]  /*4c20*/  SEL R42, R42, RZ, P1 ;  /* 0x000000ff2a2a7207 */ /* 0x000fe40000800000 */
[----:B------:R-:W-:Y:S02]  /*4c30*/  ISETP.GE.U32.AND P2, PT, R19, R14, PT ;  /* 0x0000000e1300720c */ /* 0x000fe40003f46070 */
[----:B------:R-:W-:Y:S02]  /*4c40*/  ISETP.NE.AND P1, PT, R47, RZ, PT ;  /* 0x000000ff2f00720c */ /* 0x000fe40003f25270 */
[----:B------:R-:W-:Y:S02]  /*4c50*/  IADD3 R17, PT, PT, R42, R36, -R47 ;  /* 0x000000242a117210 */ /* 0x000fe40007ffe82f */
[----:B------:R-:W-:-:S02]  /*4c60*/  ISETP.GE.U32.AND P0, PT, R36, R47, PT ;  /* 0x0000002f2400720c */ /* 0x000fc40003f06070 */
[----:B------:R-:W-:Y:S01]  /*4c70*/  SEL R14, R9, RZ, !P1 ;  /* 0x000000ff090e7207 */ /* 0x000fe20004800000 */
[----:B------:R-:W-:Y:S01]  /*4c80*/  IMAD.MOV.U32 R12, RZ, RZ, 0x0 ;  /* 0x00000000ff0c7424 */ /* 0x000fe200078e00ff */
[----:B------:R-:W-:Y:S01]  /*4c90*/  ISETP.NE.AND P1, PT, R17, RZ, PT ;  /* 0x000000ff1100720c */ /* 0x000fe20003f25270 */
[----:B------:R-:W-:Y:S02]  /*4ca0*/  IMAD.MOV.U32 R13, RZ, RZ, 0x1 ;  /* 0x00000001ff0d7424 */ /* 0x000fe400078e00ff */
[----:B------:R-:W-:Y:S01]  /*4cb0*/  IMAD.IADD R9, R26, 0x1, -R17 ;  /* 0x000000011a097824 */ /* 0x000fe200078e0a11 */
[----:B------:R-:W-:Y:S01]  /*4cc0*/  SEL R17, R14, 0x1, P0 ;  /* 0x000000010e117807 */ /* 0x000fe20000000000 */
[----:B------:R-:W-:Y:S01]  /*4cd0*/  IMAD.HI.U32 R33, R43, UR17, R12 ;  /* 0x000000112b217c27 */ /* 0x000fe2000f8e000c */
[----:B------:R-:W-:Y:S02]  /*4ce0*/  SEL R42, R42, 0x1, !P1 ;  /* 0x000000012a2a7807 */ /* 0x000fe40004800000 */
[----:B------:R-:W-:Y:S01]  /*4cf0*/  IADD3 R19, PT, PT, R17, R19, R16 ;  /* 0x0000001311137210 */ /* 0x000fe20007ffe010 */
[----:B------:R-:W-:Y:S01]  /*4d00*/  IMAD.WIDE.U32 R12, R43, UR18, RZ ;  /* 0x000000122b0c7c25 */ /* 0x000fe2000f8e00ff */
[----:B------:R-:W-:-:S03]  /*4d10*/  ISETP.GE.U32.AND P0, PT, R9, R26, PT ;  /* 0x0000001a0900720c */ /* 0x000fc60003f06070 */
[----:B------:R-:W-:Y:S01]  /*4d20*/  @P2 IMAD.MOV R33, RZ, RZ, R15 ;  /* 0x000000ffff212224 */ /* 0x000fe200078e020f */
[----:B------:R-:W-:Y:S02]  /*4d30*/  IADD3 R18, PT, PT, R39, R18, -R38 ;  /* 0x0000001227127210 */ /* 0x000fe40007ffe826 */
[----:B------:R-:W-:Y:S01]  /*4d40*/  ISETP.NE.AND P2, PT, R19, RZ, PT ;  /* 0x000000ff1300720c */ /* 0x000fe20003f45270 */
[----:B------:R-:W-:Y:S01]  /*4d50*/  IMAD.IADD R33, R12, 0x1, R33 ;  /* 0x000000010c217824 */ /* 0x000fe200078e0221 */
[----:B------:R-:W-:Y:S02]  /*4d60*/  SEL R42, R42, RZ, P0 ;  /* 0x000000ff2a2a7207 */ /* 0x000fe40000000000 */
[----:B------:R-:W-:Y:S02]  /*4d70*/  ISETP.GE.U32.AND P1, PT, R18, R19, PT ;  /* 0x000000131200720c */ /* 0x000fe40003f26070 */
[----:B------:R-:W-:Y:S02]  /*4d80*/  SEL R17, R17, RZ, !P2 ;  /* 0x000000ff11117207 */ /* 0x000fe40005000000 */
[----:B------:R-:W-:-:S02]  /*4d90*/  ISETP.GE.U32.AND P0, PT, R33, R12, PT ;  /* 0x0000000c2100720c */ /* 0x000fc40003f06070 */
[----:B------:R-:W-:Y:S02]  /*4da0*/  IADD3 R39, PT, PT, R42, R18, -R19 ;  /* 0x000000122a277210 */ /* 0x000fe40007ffe813 */
[----:B------:R-:W-:Y:S02]  /*4db0*/  SEL R19, R17, 0x1, P1 ;  /* 0x0000000111137807 */ /* 0x000fe40000800000 */
[----:B------:R-:W-:Y:S01]  /*4dc0*/  ISETP.NE.AND P1, PT, R39, RZ, PT ;  /* 0x000000ff2700720c */ /* 0x000fe20003f25270 */
[----:B------:R-:W-:Y:S01]  /*4dd0*/  IMAD.IADD R17, R52, 0x1, -R39 ;  /* 0x0000000134117824 */ /* 0x000fe200078e0a27 */
[----:B------:R-:W-:Y:S01]  /*4de0*/  IADD3 R12, PT, PT, R19, R33, R16 ;  /* 0x00000021130c7210 */ /* 0x000fe20007ffe010 */
[----:B------:R-:W-:Y:S02]  /*4df0*/  IMAD.MOV.U32 R14, RZ, RZ, 0x0 ;  /* 0x00000000ff0e7424 */ /* 0x000fe400078e00ff */
[----:B------:R-:W-:Y:S01]  /*4e00*/  IMAD.MOV.U32 R15, RZ, RZ, 0x1 ;  /* 0x00000001ff0f7424 */ /* 0x000fe200078e00ff */
[----:B------:R-:W-:-:S02]  /*4e10*/  SEL R42, R42, 0x1, !P1 ;  /* 0x000000012a2a7807 */ /* 0x000fc40004800000 */
[----:B------:R-:W-:Y:S01]  /*4e20*/  ISETP.GE.U32.AND P2, PT, R17, R52, PT ;  /* 0x000000341100720c */ /* 0x000fe20003f46070 */
[----:B------:R-:W-:Y:S01]  /*4e30*/  IMAD.HI.U32 R14, R43, UR18, R14 ;  /* 0x000000122b0e7c27 */ /* 0x000fe2000f8e000e */
[----:B------:R-:W-:Y:S02]  /*4e40*/  IADD3 R29, PT, PT, R31, R29, -R37 ;  /* 0x0000001d1f1d7210 */ /* 0x000fe40007ffe825 */
[----:B------:R-:W-:Y:S01]  /*4e50*/  ISETP.NE.AND P1, PT, R12, RZ, PT ;  /* 0x000000ff0c00720c */ /* 0x000fe20003f25270 */
[----:B------:R-:W-:Y:S01]  /*4e60*/  @P0 IMAD.MOV R14, RZ, RZ, R13 ;  /* 0x000000ffff0e0224 */ /* 0x000fe200078e020d */
[----:B------:R-:W-:Y:S02]  /*4e70*/  SEL R42, R42, RZ, P2 ;  /* 0x000000ff2a2a7207 */ /* 0x000fe40001000000 */
[----:B------:R-:W-:Y:S02]  /*4e80*/  ISETP.GE.U32.AND P0, PT, R29, R12, PT ;  /* 0x0000000c1d00720c */ /* 0x000fe40003f06070 */
[----:B------:R-:W-:Y:S01]  /*4e90*/  SEL R19, R19, RZ, !P1 ;  /* 0x000000ff13137207 */ /* 0x000fe20004800000 */
[----:B------:R-:W-:Y:S01]  /*4ea0*/  IMAD R14, R43, UR19, R14 ;  /* 0x000000132b0e7c24 */ /* 0x000fe2000f8e020e */
[----:B------:R-:W-:-:S02]  /*4eb0*/  IADD3 R29, PT, PT, R42, R29, -R12 ;  /* 0x0000001d2a1d7210 */ /* 0x000fc40007ffe80c */
[----:B------:R-:W-:Y:S02]  /*4ec0*/  SEL R19, R19, 0x1, P0 ;  /* 0x0000000113137807 */ /* 0x000fe40000000000 */
[----:B------:R-:W-:Y:S01]  /*4ed0*/  ISETP.NE.AND P1, PT, R29, RZ, PT ;  /* 0x000000ff1d00720c */ /* 0x000fe20003f25270 */
[----:B------:R-:W-:Y:S01]  /*4ee0*/  IMAD.IADD R13, R10, 0x1, -R29 ;  /* 0x000000010a0d7824 */ /* 0x000fe200078e0a1d */
[----:B------:R-:W-:Y:S02]  /*4ef0*/  IADD3 R14, PT, PT, R19, R14, R16 ;  /* 0x0000000e130e7210 */ /* 0x000fe40007ffe010 */
[----:B------:R-:W-:Y:S02]  /*4f00*/  SEL R42, R42, 0x1, !P1 ;  /* 0x000000012a2a7807 */ /* 0x000fe40004800000 */
[----:B------:R-:W-:Y:S01]  /*4f10*/  ISETP.GE.U32.AND P0, PT, R13, R10, PT ;  /* 0x0000000a0d00720c */ /* 0x000fe20003f06070 */
[----:B------:R-:W-:-:S03]  /*4f20*/  IMAD.IADD R14, R27, 0x1, R14 ;  /* 0x000000011b0e7824 */ /* 0x000fc600078e020e */
[----:B------:R-:W-:Y:S02]  /*4f30*/  SEL R15, R42, RZ, P0 ;  /* 0x000000ff2a0f7207 */ /* 0x000fe40000000000 */
[----:B------:R-:W-:-:S05]  /*4f40*/  IADD3 R14, PT, PT, -R14, R48, R41 ;  /* 0x000000300e0e7210 */ /* 0x000fca0007ffe129 */
[----:B------:R-:W-:-:S04]  /*4f50*/  IMAD.IADD R14, R14, 0x1, R15 ;  /* 0x000000010e0e7824 */ /* 0x000fc800078e020f */
[----:B------:R-:W-:Y:S01]  /*4f60*/  IMAD.IADD R27, R50, 0x1, -R14 ;  /* 0x00000001321b7824 */ /* 0x000fe200078e0a0e */
[----:B------:R-:W-:-:S04]  /*4f70*/  LOP3.LUT P0, RZ, R14, R15, RZ, 0xfc, !PT ;  /* 0x0000000f0eff7212 */ /* 0x000fc8000780fcff */
[----:B------:R-:W-:Y:S01]  /*4f80*/  ISETP.LT.U32.OR P0, PT, R27, R50, !P0 ;  /* 0x000000321b00720c */ /* 0x000fe20004701470 */
[----:B------:R-:W-:-:S12]  /*4f90*/  BSSY.RECONVERGENT B0, `(.L_x_22) ;  /* 0x0000024000007945 */ /* 0x000fd80003800200 */
[----:B------:R-:W-:Y:S05]  /*4fa0*/  @P0 BRA `(.L_x_23) ;  /* 0x0000000000880947 */ /* 0x000fea0003800000 */
[----:B------:R-:W-:-:S05]  /*4fb0*/  IMAD.IADD R45, R45, 0x1, R22 ;  /* 0x000000012d2d7824 */ /* 0x000fca00078e0216 */
[----:B------:R-:W-:-:S04]  /*4fc0*/  ISETP.GE.U32.AND P0, PT, R45, R22, PT ;  /* 0x000000162d00720c */ /* 0x000fc80003f06070 */
[----:B------:R-:W-:-:S04]  /*4fd0*/  SEL R10, RZ, 0x1, P0 ;  /* 0x00000001ff0a7807 */ /* 0x000fc80000000000 */
[----:B------:R-:W-:-:S04]  /*4fe0*/  IADD3 R30, PT, PT, R30, R23, R10 ;  /* 0x000000171e1e7210 */ /* 0x000fc80007ffe00a */
[CC--:B------:R-:W-:Y:S02]  /*4ff0*/  ISETP.NE.AND P1, PT, R30.reuse, R23.reuse, PT ;  /* 0x000000171e00720c */ /* 0x0c0fe40003f25270 */
[----:B------:R-:W-:Y:S02]  /*5000*/  ISETP.GE.U32.AND P0, PT, R30, R23, PT ;  /* 0x000000171e00720c */ /* 0x000fe40003f06070 */
[----:B------:R-:W-:-:S04]  /*5010*/  SEL R10, R10, RZ, !P1 ;  /* 0x000000ff0a0a7207 */ /* 0x000fc80004800000 */
[----:B------:R-:W-:-:S04]  /*5020*/  SEL R10, R10, 0x1, P0 ;  /* 0x000000010a0a7807 */ /* 0x000fc80000000000 */
        /* <DEDUP_REMOVED lines=26> */
.L_x_23:
[----:B------:R-:W-:Y:S05]  /*51d0*/  BSYNC.RECONVERGENT B0 ;  /* 0x0000000000007941 */ /* 0x000fea0003800200 */
.L_x_22:
[----:B------:R-:W0:Y:S01]  /*51e0*/  LDCU.128 UR4, c[0x3][0xe0] ;  /* 0x00c01c00ff0477ac */ /* 0x000e220008000c00 */
[C---:B------:R-:W-:Y:S01]  /*51f0*/  ISETP.NE.AND P0, PT, R45.reuse, RZ, PT ;  /* 0x000000ff2d00720c */ /* 0x040fe20003f05270 */
[----:B------:R-:W-:Y:S01]  /*5200*/  BSSY.RECONVERGENT B0, `(.L_x_24) ;  /* 0x0000054000007945 */ /* 0x000fe20003800200 */
[----:B------:R-:W1:Y:S01]  /*5210*/  LDCU.128 UR12, c[0x3][0xf0] ;  /* 0x00c01e00ff0c77ac */ /* 0x000e620008000c00 */
[----:B0-----:R-:W-:-:S04]  /*5220*/  IADD3 R15, PT, PT, -R45, UR4, RZ ;  /* 0x000000042d0f7c10 */ /* 0x001fc8000fffe1ff */
[----:B------:R-:W-:-:S04]  /*5230*/  ISETP.GE.U32.AND P0, PT, R15, UR4, P0 ;  /* 0x000000040f007c0c */ /* 0x000fc80008706070 */
[----:B------:R-:W-:-:S05]  /*5240*/  SEL R19, RZ, 0x1, !P0 ;  /* 0x00000001ff137807 */ /* 0x000fca0004000000 */
[----:B------:R-:W-:-:S05]  /*5250*/  IMAD.IADD R30, R19, 0x1, R30 ;  /* 0x00000001131e7824 */ /* 0x000fca00078e021e */
[C---:B------:R-:W-:Y:S02]  /*5260*/  IADD3 R18, PT, PT, -R30.reuse, UR5, RZ ;  /* 0x000000051e127c10 */ /* 0x040fe4000fffe1ff */
[----:B------:R-:W-:Y:S02]  /*5270*/  ISETP.NE.AND P1, PT, R30, RZ, PT ;  /* 0x000000ff1e00720c */ /* 0x000fe40003f25270 */
[----:B------:R-:W-:Y:S02]  /*5280*/  ISETP.GE.U32.AND P0, PT, R18, UR5, PT ;  /* 0x0000000512007c0c */ /* 0x000fe4000bf06070 */
[----:B------:R-:W-:-:S04]  /*5290*/  SEL R19, R19, 0x1, !P1 ;  /* 0x0000000113137807 */ /* 0x000fc80004800000 */
[----:B------:R-:W-:-:S05]  /*52a0*/  SEL R10, R19, RZ, P0 ;  /* 0x000000ff130a7207 */ /* 0x000fca0000000000 */
        /* <DEDUP_REMOVED lines=13> */
[C---:B-1----:R-:W-:Y:S02]  /*5380*/  IADD3 R28, PT, PT, -R9.reuse, UR12, RZ ;  /* 0x0000000c091c7c10 */ /* 0x042fe4000fffe1ff */
        /* <DEDUP_REMOVED lines=17> */
[----:B------:R-:W-:-:S04]  /*54a0*/  IADD3 R11, PT, PT, -R27, UR15, RZ ;  /* 0x0000000f1b0b7c10 */ /* 0x000fc8000fffe1ff */
[----:B------:R-:W-:Y:S01]  /*54b0*/  ISETP.GE.U32.AND P0, PT, R11, UR15, PT ;  /* 0x0000000f0b007c0c */ /* 0x000fe2000bf06070 */
[----:B------:R-:W-:-:S12]  /*54c0*/  IMAD.MOV.U32 R32, RZ, RZ, R11 ;  /* 0x000000ffff207224 */ /* 0x000fd800078e000b */
[----:B------:R-:W-:Y:S05]  /*54d0*/  @!P0 BRA `(.L_x_25) ;  /* 0x0000000000988947 */ /* 0x000fea0003800000 */
[----:B------:R-:W0:Y:S01]  /*54e0*/  LDCU UR4, c[0x3][0xfc] ;  /* 0x00c01f80ff0477ac */ /* 0x000e220008000800 */
[----:B------:R-:W-:Y:S01]  /*54f0*/  LOP3.LUT P0, RZ, R27, R10, RZ, 0xfc, !PT ;  /* 0x0000000a1bff7212 */ /* 0x000fe2000780fcff */
[----:B0-----:R-:W-:-:S12]  /*5500*/  IMAD.U32 R32, RZ, RZ, UR4 ;  /* 0x00000004ff207e24 */ /* 0x001fd8000f8e00ff */
[----:B------:R-:W-:Y:S05]  /*5510*/  @!P0 BRA `(.L_x_25) ;  /* 0x0000000000888947 */ /* 0x000fea0003800000 */
        /* <DEDUP_REMOVED lines=34> */
.L_x_25:
[----:B------:R-:W-:Y:S05]  /*5740*/  BSYNC.RECONVERGENT B0 ;  /* 0x0000000000007941 */ /* 0x000fea0003800200 */
.L_x_24:
[----:B------:R-:W-:Y:S01]  /*5750*/  IMAD R45, R32, R2, RZ ;  /* 0x00000002202d7224 */ /* 0x000fe200078e02ff */
[----:B------:R-:W0:Y:S01]  /*5760*/  LDCU.128 UR4, c[0x3][0x120] ;  /* 0x00c02400ff0477ac */ /* 0x000e220008000c00 */
[----:B------:R-:W-:Y:S01]  /*5770*/  IMAD.MOV.U32 R44, RZ, RZ, RZ ;  /* 0x000000ffff2c7224 */ /* 0x000fe200078e00ff */
[----:B------:R-:W-:Y:S01]  /*5780*/  BSSY.RECONVERGENT B0, `(.L_x_26) ;  /* 0x00004a3000007945 */ /* 0x000fe20003800200 */
[----:B------:R-:W-:Y:S01]  /*5790*/  IMAD.MOV.U32 R10, RZ, RZ, 0x0 ;  /* 0x00000000ff0a7424 */ /* 0x000fe200078e00ff */
[----:B------:R-:W1:Y:S01]  /*57a0*/  LDCU.128 UR12, c[0x3][0x130] ;  /* 0x00c02600ff0c77ac */ /* 0x000e620008000c00 */
[----:B------:R-:W-:-:S04]  /*57b0*/  IMAD.HI.U32 R44, R0, R32, R44 ;  /* 0x00000020002c7227 */ /* 0x000fc800078e002c */
[----:B------:R-:W-:Y:S01]  /*57c0*/  IMAD.MOV.U32 R11, RZ, RZ, 0x1 ;  /* 0x00000001ff0b7424 */ /* 0x000fe200078e00ff */
[----:B------:R-:W-:Y:S01]  /*57d0*/  ISETP.GE.U32.AND P0, PT, R44, R45, PT ;  /* 0x0000002d2c00720c */ /* 0x000fe20003f06070 */
[----:B------:R-:W-:-:S04]  /*57e0*/  IMAD.HI.U32 R12, R2, R32, RZ ;  /* 0x00000020020c7227 */ /* 0x000fc800078e00ff */
[----:B------:R-:W-:-:S04]  /*57f0*/  IMAD.HI.U32 R9, R2, R32, R10 ;  /* 0x0000002002097227 */ /* 0x000fc800078e000a */
[----:B------:R-:W-:-:S04]  /*5800*/  IMAD.WIDE.U32 R10, R3, R32, RZ ;  /* 0x00000020030a7225 */ /* 0x000fc800078e00ff */
[----:B------:R-:W-:Y:S02]  /*5810*/  @P0 IMAD.MOV R9, RZ, RZ, R12 ;  /* 0x000000ffff090224 */ /* 0x000fe400078e020c */
[----:B------:R-:W-:Y:S02]  /*5820*/  IMAD.MOV.U32 R12, RZ, RZ, 0x0 ;  /* 0x00000000ff0c7424 */ /* 0x000fe400078e00ff */
[----:B------:R-:W-:Y:S01]  /*5830*/  IMAD.MOV.U32 R13, RZ, RZ, 0x1 ;  /* 0x00000001ff0d7424 */ /* 0x000fe200078e00ff */
[----:B------:R-:W-:Y:S01]  /*5840*/  IADD3 R9, PT, PT, R10, R9, RZ ;  /* 0x000000090a097210 */ /* 0x000fe20007ffe0ff */
[----:B------:R-:W-:-:S03]  /*5850*/  IMAD.HI.U32 R14, R2, R31, RZ ;  /* 0x0000001f020e7227 */ /* 0x000fc600078e00ff */
        /* <DEDUP_REMOVED lines=10> */
[----:B------:R-:W-:-:S04]  /*5900*/  IMAD.WIDE.U32 R10, R5, R32, RZ ;  /* 0x00000020050a7225 */ /* 0x000fc800078e00ff */
[----:B------:R-:W-:Y:S02]  /*5910*/  IMAD.MOV.U32 R12, RZ, RZ, 0x0 ;  /* 0x00000000ff0c7424 */ /* 0x000fe400078e00ff */
[----:B------:R-:W-:-:S06]  /*5920*/  IMAD.WIDE.U32 R16, R7, R32, RZ ;  /* 0x0000002007107225 */ /* 0x000fcc00078e00ff */
[----:B------:R-:W-:Y:S02]  /*5930*/  @P0 IMAD.MOV R29, RZ, RZ, R13 ;  /* 0x000000ffff1d0224 */ /* 0x000fe400078e020d */
[----:B------:R-:W-:Y:S02]  /*5940*/  IMAD.MOV.U32 R13, RZ, RZ, 0x1 ;  /* 0x00000001ff0d7424 */ /* 0x000fe400078e00ff */
[----:B------:R-:W-:Y:S02]  /*5950*/  IMAD.IADD R29, R10, 0x1, R29 ;  /* 0x000000010a1d7824 */ /* 0x000fe400078e021d */
[----:B------:R-:W-:-:S03]  /*5960*/  IMAD.HI.U32 R53, R5, R32, R12 ;  /* 0x0000002005357227 */ /* 0x000fc600078e000c */
[----:B------:R-:W-:Y:S01]  /*5970*/  ISETP.GE.U32.AND P0, PT, R29, R10, PT ;  /* 0x0000000a1d00720c */ /* 0x000fe20003f06070 */
[----:B------:R-:W-:-:S04]  /*5980*/  IMAD.WIDE.U32 R12, R6, R32, RZ ;  /* 0x00000020060c7225 */ /* 0x000fc800078e00ff */
[----:B------:R-:W-:-:S08]  /*5990*/  IMAD.MOV.U32 R10, RZ, RZ, 0x0 ;  /* 0x00000000ff0a7424 */ /* 0x000fd000078e00ff */
[----:B------:R-:W-:Y:S02]  /*59a0*/  @P0 IMAD.MOV R53, RZ, RZ, R11 ;  /* 0x000000ffff350224 */ /* 0x000fe400078e020b */
[----:B------:R-:W-:Y:S02]  /*59b0*/  IMAD.MOV.U32 R11, RZ, RZ, 0x1 ;  /* 0x00000001ff0b7424 */ /* 0x000fe400078e00ff */
[----:B------:R-:W-:Y:S02]  /*59c0*/  IMAD.IADD R53, R12, 0x1, R53 ;  /* 0x000000010c357824 */ /* 0x000fe400078e0235 */
[----:B------:R-:W-:-:S03]  /*59d0*/  IMAD.HI.U32 R33, R6, R32, R10 ;  /* 0x0000002006217227 */ /* 0x000fc600078e000a */
[----:B------:R-:W-:Y:S01]  /*59e0*/  ISETP.GE.U32.AND P0, PT, R53, R12, PT ;  /* 0x0000000c3500720c */ /* 0x000fe20003f06070 */
[----:B------:R-:W-:-:S12]  /*59f0*/  IMAD.MOV.U32 R12, RZ, RZ, RZ ;  /* 0x000000ffff0c7224 */ /* 0x000fd800078e00ff */
[----:B------:R-:W-:Y:S02]  /*5a00*/  @P0 IMAD.MOV R33, RZ, RZ, R13 ;  /* 0x000000ffff210224 */ /* 0x000fe400078e020d */
[----:B------:R-:W-:-:S04]  /*5a10*/  IMAD.HI.U32 R13, R7, R32, R10 ;  /* 0x00000020070d7227 */ /* 0x000fc800078e000a */
[----:B------:R-:W-:Y:S02]  /*5a20*/  IMAD.IADD R33, R16, 0x1, R33 ;  /* 0x0000000110217824 */ /* 0x000fe400078e0221 */
[----:B------:R-:W-:-:S03]  /*5a30*/  IMAD.WIDE.U32 R10, R8, R32, RZ ;  /* 0x00000020080a7225 */ /* 0x000fc600078e00ff */
[----:B------:R-:W-:Y:S01]  /*5a40*/  ISETP.GE.U32.AND P0, PT, R33, R16, PT ;  /* 0x000000102100720c */ /* 0x000fe20003f06070 */
[----:B------:R-:W-:-:S12]  /*5a50*/  IMAD.MOV.U32 R16, RZ, RZ, 0x0 ;  /* 0x00000000ff107424 */ /* 0x000fd800078e00ff */
[----:B------:R-:W-:Y:S02]  /*5a60*/  @P0 IMAD.MOV R13, RZ, RZ, R17 ;  /* 0x000000ffff0d0224 */ /* 0x000fe400078e0211 */
[----:B------:R-:W-:Y:S02]  /*5a70*/  IMAD.MOV.U32 R17, RZ, RZ, 0x1 ;  /* 0x00000001ff117424 */ /* 0x000fe400078e00ff */
[----:B------:R-:W-:Y:S02]  /*5a80*/  IMAD.IADD R40, R10, 0x1, R13 ;  /* 0x000000010a287824 */ /* 0x000fe400078e020d */
[----:B------:R-:W-:Y:S02]  /*5a90*/  IMAD R13, R31, R2, RZ ;  /* 0x000000021f0d7224 */ /* 0x000fe400078e02ff */
[----:B------:R-:W-:Y:S01]  /*5aa0*/  IMAD.HI.U32 R45, R8, R32, R16 ;  /* 0x00000020082d7227 */ /* 0x000fe200078e0010 */
[----:B------:R-:W-:-:S03]  /*5ab0*/  ISETP.GE.U32.AND P0, PT, R40, R10, PT ;  /* 0x0000000a2800720c */ /* 0x000fc60003f06070 */
[----:B------:R-:W-:-:S04]  /*5ac0*/  IMAD.HI.U32 R47, R0, R31, R12 ;  /* 0x0000001f002f7227 */ /* 0x000fc800078e000c */
[----:B------:R-:W-:Y:S01]  /*5ad0*/  IMAD.MOV.U32 R12, RZ, RZ, 0x0 ;  /* 0x00000000ff0c7424 */ /* 0x000fe200078e00ff */
[----:B------:R-:W-:Y:S01]  /*5ae0*/  ISETP.GE.U32.AND P1, PT, R47, R13, PT ;  /* 0x0000000d2f00720c */ /* 0x000fe20003f26070 */
[----:B------:R-:W-:Y:S02]  /*5af0*/  IMAD.MOV.U32 R13, RZ, RZ, 0x1 ;  /* 0x00000001ff0d7424 */ /* 0x000fe400078e00ff */
[----:B------:R-:W-:Y:S02]  /*5b00*/  IMAD.MOV.U32 R10, RZ, RZ, RZ ;  /* 0x000000ffff0a7224 */ /* 0x000fe400078e00ff */
[----:B------:R-:W-:Y:S02]  /*5b10*/  @P0 IMAD.MOV R45, RZ, RZ, R11 ;  /* 0x000000ffff2d0224 */ /* 0x000fe400078e020b */
[----:B------:R-:W-:-:S04]  /*5b20*/  IMAD.HI.U32 R17, R2, R31, R12 ;  /* 0x0000001f02117227 */ /* 0x000fc800078e000c */
[----:B------:R-:W-:Y:S02]  /*5b30*/  IMAD R11, R23, R45, RZ ;  /* 0x0000002d170b7224 */ /* 0x000fe400078e02ff */
[----:B------:R-:W-:-:S04]  /*5b40*/  IMAD.WIDE.U32 R12, R3, R31, RZ ;  /* 0x0000001f030c7225 */ /* 0x000fc800078e00ff */
[----:B------:R-:W-:-:S04]  /*5b50*/  IMAD.HI.U32 R39, R45, R22, R10 ;  /* 0x000000162d277227 */ /* 0x000fc800078e000a */
[----:B------:R-:W-:Y:S01]  /*5b60*/  @P1 IMAD.MOV R17, RZ, RZ, R14 ;  /* 0x000000ffff111224 */ /* 0x000fe200078e020e */
[----:B------:R-:W-:Y:S01]  /*5b70*/  ISETP.GE.U32.AND P0, PT, R39, R11, PT ;  /* 0x0000000b2700720c */ /* 0x000fe20003f06070 */
[----:B------:R-:W-:Y:S02]  /*5b80*/  HFMA2 R11, -RZ, RZ, 0, 5.9604644775390625e-08 ;  /* 0x00000001ff0b7431 */ /* 0x000fe400000001ff */
[----:B------:R-:W-:Y:S02]  /*5b90*/  IMAD.MOV.U32 R10, RZ, RZ, 0x0 ;  /* 0x00000000ff0a7424 */ /* 0x000fe400078e00ff */
[----:B------:R-:W-:Y:S02]  /*5ba0*/  IMAD.IADD R56, R12, 0x1, R17 ;  /* 0x000000010c387824 */ /* 0x000fe400078e0211 */
[----:B------:R-:W-:Y:S02]  /*5bb0*/  IMAD.MOV.U32 R17, RZ, RZ, 0x1 ;  /* 0x00000001ff117424 */ /* 0x000fe400078e00ff */
[----:B------:R-:W-:Y:S01]  /*5bc0*/  IMAD R54, R22, R45, RZ ;  /* 0x0000002d16367224 */ /* 0x000fe200078e02ff */
[----:B------:R-:W-:Y:S01]  /*5bd0*/  ISETP.GE.U32.AND P1, PT, R56, R12, PT ;  /* 0x0000000c3800720c */ /* 0x000fe20003f26070 */
[----:B------:R-:W-:-:S04]  /*5be0*/  IMAD.HI.U32 R12, R45, R23, RZ ;  /* 0x000000172d0c7227 */ /* 0x000fc800078e00ff */
[----:B------:R-:W-:-:S04]  /*5bf0*/  IMAD.HI.U32 R27, R45, R23, R10 ;  /* 0x000000172d1b7227 */ /* 0x000fc800078e000a */
[----:B------:R-:W-:-:S04]  /*5c00*/  IMAD.WIDE.U32 R10, R45, R24, RZ ;  /* 0x000000182d0a7225 */ /* 0x000fc800078e00ff */
[----:B------:R-:W-:Y:S02]  /*5c10*/  @P0 IMAD.MOV R27, RZ, RZ, R12 ;  /* 0x000000ffff1b0224 */ /* 0x000fe400078e020c */
[----:B------:R-:W-:-:S04]  /*5c20*/  IMAD.HI.U32 R37, R3, R31, R16 ;  /* 0x0000001f03257227 */ /* 0x000fc800078e0010 */
[----:B------:R-:W-:-:S04]  /*5c30*/  IMAD.WIDE.U32 R16, R4, R31, RZ ;  /* 0x0000001f04107225 */ /* 0x000fc800078e00ff */
[----:B------:R-:W-:Y:S02]  /*5c40*/  IMAD.IADD R59, R10, 0x1, R27 ;  /* 0x000000010a3b7824 */ /* 0x000fe400078e021b */
[----:B------:R-:W-:Y:S02]  /*5c50*/  @P1 IMAD.MOV R37, RZ, RZ, R13 ;  /* 0x000000ffff251224 */ /* 0x000fe400078e020d */
[----:B------:R-:W-:Y:S01]  /*5c60*/  IMAD R27, R32, R0, RZ ;  /* 0x00000000201b7224 */ /* 0x000fe200078e02ff */
[----:B------:R-:W-:Y:S01]  /*5c70*/  ISETP.GE.U32.AND P1, PT, R59, R10, PT ;  /* 0x0000000a3b00720c */ /* 0x000fe20003f26070 */
[----:B------:R-:W-:Y:S02]  /*5c80*/  IMAD.IADD R46, R16, 0x1, R37 ;  /* 0x00000001102e7824 */ /* 0x000fe400078e0225 */
[----:B------:R-:W-:Y:S01]  /*5c90*/  IMAD.MOV.U32 R37, RZ, RZ, 0x1 ;  /* 0x00000001ff257424 */ /* 0x000fe200078e00ff */
[----:B------:R-:W-:Y:S01]  /*5ca0*/  ISETP.GE.U32.AND P0, PT, R27, R54, PT ;  /* 0x000000361b00720c */ /* 0x000fe20003f06070 */
[----:B------:R-:W-:Y:S01]  /*5cb0*/  IMAD.MOV.U32 R12, RZ, RZ, 0x0 ;  /* 0x00000000ff0c7424 */ /* 0x000fe200078e00ff */
[----:B------:R-:W-:Y:S01]  /*5cc0*/  ISETP.GE.U32.AND P2, PT, R46, R16, PT ;  /* 0x000000102e00720c */ /* 0x000fe20003f46070 */
[----:B------:R-:W-:Y:S01]  /*5cd0*/  IMAD.MOV.U32 R13, RZ, RZ, 0x1 ;  /* 0x00000001ff0d7424 */ /* 0x000fe200078e00ff */
[----:B------:R-:W-:Y:S01]  /*5ce0*/  SEL R16, RZ, 0x1, P0 ;  /* 0x00000001ff107807 */ /* 0x000fe20000000000 */
[----:B------:R-:W-:Y:S01]  /*5cf0*/  IMAD.HI.U32 R37, R45, R24, R36 ;  /* 0x000000182d257227 */ /* 0x000fe200078e0024 */
[----:B------:R-:W-:-:S03]  /*5d00*/  IADD3 R27, PT, PT, R47, R27, -R54 ;  /* 0x0000001b2f1b7210 */ /* 0x000fc60007ffe836 */
[----:B------:R-:W-:Y:S02]  /*5d10*/  IMAD.IADD R14, R16, 0x1, R39 ;  /* 0x00000001100e7824 */ /* 0x000fe400078e0227 */
[----:B------:R-:W-:-:S03]  /*5d20*/  IMAD.HI.U32 R41, R4, R31, R12 ;  /* 0x0000001f04297227 */ /* 0x000fc600078e000c */
[----:B------:R-:W-:Y:S01]  /*5d30*/  ISETP.GE.U32.AND P0, PT, R44, R14, PT ;  /* 0x0000000e2c00720c */ /* 0x000fe20003f06070 */
[----:B------:R-:W-:Y:S01]  /*5d40*/  IMAD.WIDE.U32 R12, R45, R25, RZ ;  /* 0x000000192d0c7225 */ /* 0x000fe200078e00ff */
[----:B------:R-:W-:-:S03]  /*5d50*/  IADD3 R56, PT, PT, R56, R44, -R14 ;  /* 0x0000002c38387210 */ /* 0x000fc60007ffe80e */
[----:B------:R-:W-:Y:S01]  /*5d60*/  @P1 IMAD.MOV R37, RZ, RZ, R11 ;  /* 0x000000ffff251224 */ /* 0x000fe200078e020b */
[----:B------:R-:W-:Y:S01]  /*5d70*/  ISETP.NE.AND P1, PT, R14, RZ, PT ;  /* 0x000000ff0e00720c */ /* 0x000fe20003f25270 */
[----:B------:R-:W-:Y:S02]  /*5d80*/  @P2 IMAD.MOV R41, RZ, RZ, R17 ;  /* 0x000000ffff292224 */ /* 0x000fe400078e0211 */
[----:B------:R-:W-:Y:S01]  /*5d90*/  IMAD.IADD R39, R12, 0x1, R37 ;  /* 0x000000010c277824 */ /* 0x000fe200078e0225 */
[----:B------:R-:W-:Y:S01]  /*5da0*/  SEL R16, R16, RZ, !P1 ;  /* 0x000000ff10107207 */ /* 0x000fe20004800000 */
[----:B------:R-:W-:-:S03]  /*5db0*/  IMAD.WIDE.U32 R10, R5, R31, RZ ;  /* 0x0000001f050a7225 */ /* 0x000fc600078e00ff */
[----:B------:R-:W-:Y:S01]  /*5dc0*/  ISETP.GE.U32.AND P2, PT, R39, R12, PT ;  /* 0x0000000c2700720c */ /* 0x000fe20003f46070 */
[----:B------:R-:W-:Y:S01]  /*5dd0*/  IMAD.IADD R42, R10, 0x1, R41 ;  /* 0x000000010a2a7824 */ /* 0x000fe200078e0229 */
[----:B------:R-:W-:Y:S01]  /*5de0*/  SEL R12, R16, 0x1, P0 ;  /* 0x00000001100c7807 */ /* 0x000fe20000000000 */
[----:B------:R-:W-:Y:S02]  /*5df0*/  IMAD.MOV.U32 R37, RZ, RZ, 0x1 ;  /* 0x00000001ff257424 */ /* 0x000fe400078e00ff */
[----:B------:R-:W-:Y:S01]  /*5e00*/  IMAD.MOV.U32 R16, RZ, RZ, 0x0 ;  /* 0x00000000ff107424 */ /* 0x000fe200078e00ff */
[----:B------:R-:W-:Y:S01]  /*5e10*/  ISETP.GE.U32.AND P3, PT, R42, R10, PT ;  /* 0x0000000a2a00720c */ /* 0x000fe20003f66070 */
[----:B------:R-:W-:Y:S02]  /*5e20*/  IMAD.IADD R59, R12, 0x1, R59 ;  /* 0x000000010c3b7824 */ /* 0x000fe400078e023b */
[----:B------:R-:W-:Y:S02]  /*5e30*/  IMAD.MOV.U32 R17, RZ, RZ, 0x1 ;  /* 0x00000001ff117424 */ /* 0x000fe400078e00ff */
[----:B------:R-:W-:Y:S01]  /*5e40*/  IMAD.HI.U32 R37, R45, R25, R36 ;  /* 0x000000192d257227 */ /* 0x000fe200078e0024 */
[----:B------:R-:W-:-:S02]  /*5e50*/  ISETP.NE.AND P1, PT, R59, RZ, PT ;  /* 0x000000ff3b00720c */ /* 0x000fc40003f25270 */
[----:B------:R-:W-:Y:S01]  /*5e60*/  ISETP.GE.U32.AND P0, PT, R9, R59, PT ;  /* 0x0000003b0900720c */ /* 0x000fe20003f06070 */
[----:B------:R-:W-:Y:S01]  /*5e70*/  IMAD.HI.U32 R55, R5, R31, R16 ;  /* 0x0000001f05377227 */ /* 0x000fe200078e0010 */
[----:B------:R-:W-:Y:S02]  /*5e80*/  SEL R12, R12, RZ, !P1 ;  /* 0x000000ff0c0c7207 */ /* 0x000fe40004800000 */
[----:B------:R-:W-:Y:S01]  /*5e90*/  IADD3 R46, PT, PT, R46, R9, -R59 ;  /* 0x000000092e2e7210 */ /* 0x000fe20007ffe83b */
[----:B------:R-:W-:Y:S01]  /*5ea0*/  IMAD.WIDE.U32 R16, R45, UR16, RZ ;  /* 0x000000102d107c25 */ /* 0x000fe2000f8e00ff */
[----:B------:R-:W-:-:S03]  /*5eb0*/  SEL R36, R12, 0x1, P0 ;  /* 0x000000010c247807 */ /* 0x000fc60000000000 */
[----:B------:R-:W-:Y:S02]  /*5ec0*/  @P2 IMAD.MOV R37, RZ, RZ, R13 ;  /* 0x000000ffff252224 */ /* 0x000fe400078e020d */
[----:B------:R-:W-:Y:S02]  /*5ed0*/  @P3 IMAD.MOV R55, RZ, RZ, R11 ;  /* 0x000000ffff373224 */ /* 0x000fe400078e020b */
[----:B------:R-:W-:-:S04]  /*5ee0*/  IMAD.WIDE.U32 R12, R6, R31, RZ ;  /* 0x0000001f060c7225 */ /* 0x000fc800078e00ff */
[----:B------:R-:W-:Y:S02]  /*5ef0*/  IMAD.IADD R41, R16, 0x1, R37 ;  /* 0x0000000110297824 */ /* 0x000fe400078e0225 */
[----:B------:R-:W-:Y:S02]  /*5f00*/  IMAD.IADD R52, R36, 0x1, R39 ;  /* 0x0000000124347824 */ /* 0x000fe400078e0227 */
[----:B------:R-:W-:Y:S01]  /*5f10*/  IMAD.IADD R55, R12, 0x1, R55 ;  /* 0x000000010c377824 */ /* 0x000fe200078e0237 */
[----:B------:R-:W-:Y:S01]  /*5f20*/  ISETP.GE.U32.AND P3, PT, R41, R16, PT ;  /* 0x000000102900720c */ /* 0x000fe20003f66070 */
[----:B------:R-:W-:Y:S01]  /*5f30*/  IMAD.MOV.U32 R10, RZ, RZ, 0x0 ;  /* 0x00000000ff0a7424 */ /* 0x000fe200078e00ff */
[----:B------:R-:W-:Y:S01]  /*5f40*/  ISETP.NE.AND P2, PT, R52, RZ, PT ;  /* 0x000000ff3400720c */ /* 0x000fe20003f45270 */
[----:B------:R-:W-:Y:S01]  /*5f50*/  IMAD.MOV.U32 R11, RZ, RZ, 0x1 ;  /* 0x00000001ff0b7424 */ /* 0x000fe200078e00ff */
[----:B------:R-:W-:Y:S02]  /*5f60*/  ISETP.GE.U32.AND P0, PT, R55, R12, PT ;  /* 0x0000000c3700720c */ /* 0x000fe40003f06070 */
[----:B------:R-:W-:Y:S01]  /*5f70*/  ISETP.GE.U32.AND P1, PT, R58, R52, PT ;  /* 0x000000343a00720c */ /* 0x000fe20003f26070 */
[----:B------:R-:W-:Y:S01]  /*5f80*/  IMAD.HI.U32 R39, R45, UR16, R10 ;  /* 0x000000102d277c27 */ /* 0x000fe2000f8e000a */
[----:B------:R-:W-:-:S02]  /*5f90*/  SEL R12, R36, RZ, !P2 ;  /* 0x000000ff240c7207 */ /* 0x000fc40005000000 */
[----:B------:R-:W-:Y:S01]  /*5fa0*/  IADD3 R42, PT, PT, R42, R58, -R52 ;  /* 0x0000003a2a2a7210 */ /* 0x000fe20007ffe834 */
[----:B------:R-:W-:Y:S01]  /*5fb0*/  IMAD.WIDE.U32 R36, R45, UR17, RZ ;  /* 0x000000112d247c25 */ /* 0x000fe2000f8e00ff */
[----:B------:R-:W-:-:S03]  /*5fc0*/  SEL R16, R12, 0x1, P1 ;  /* 0x000000010c107807 */ /* 0x000fc60000800000 */
[----:B------:R-:W-:Y:S02]  /*5fd0*/  @P3 IMAD.MOV R39, RZ, RZ, R17 ;  /* 0x000000ffff273224 */ /* 0x000fe400078e0211 */
[----:B------:R-:W-:Y:S02]  /*5fe0*/  IMAD.IADD R41, R16, 0x1, R41 ;  /* 0x0000000110297824 */ /* 0x000fe400078e0229 */
[----:B------:R-:W-:Y:S02]  /*5ff0*/  IMAD.IADD R39, R36, 0x1, R39 ;  /* 0x0000000124277824 */ /* 0x000fe400078e0227 */
[-C--:B------:R-:W-:Y:S01]  /*6000*/  IMAD.HI.U32 R17, R6, R31.reuse, R10 ;  /* 0x0000001f06117227 */ /* 0x080fe200078e000a */
[----:B------:R-:W-:Y:S02]  /*6010*/  ISETP.NE.AND P1, PT, R41, RZ, PT ;  /* 0x000000ff2900720c */ /* 0x000fe40003f25270 */
[----:B------:R-:W-:Y:S01]  /*6020*/  @P0 IADD3 R17, PT, PT, R13, RZ, RZ ;  /* 0x000000ff0d110210 */ /* 0x000fe20007ffe0ff */
[----:B------:R-:W-:Y:S01]  /*6030*/  IMAD.WIDE.U32 R10, R7, R31, RZ ;  /* 0x0000001f070a7225 */ /* 0x000fe200078e00ff */
[----:B------:R-:W-:-:S02]  /*6040*/  ISETP.GE.U32.AND P2, PT, R39, R36, PT ;  /* 0x000000242700720c */ /* 0x000fc40003f46070 */
[----:B------:R-:W-:Y:S01]  /*6050*/  ISETP.GE.U32.AND P0, PT, R29, R41, PT ;  /* 0x000000291d00720c */ /* 0x000fe20003f06070 */
[----:B------:R-:W-:Y:S01]  /*6060*/  IMAD.IADD R50, R10, 0x1, R17 ;  /* 0x000000010a327824 */ /* 0x000fe200078e0211 */
[----:B------:R-:W-:Y:S01]  /*6070*/  SEL R16, R16, RZ, !P1 ;  /* 0x000000ff10107207 */ /* 0x000fe20004800000 */
[----:B------:R-:W-:Y:S01]  /*6080*/  IMAD.MOV.U32 R12, RZ, RZ, 0x0 ;  /* 0x00000000ff0c7424 */ /* 0x000fe200078e00ff */
[----:B------:R-:W-:Y:S01]  /*6090*/  IADD3 R55, PT, PT, R55, R29, -R41 ;  /* 0x0000001d37377210 */ /* 0x000fe20007ffe829 */
[----:B------:R-:W-:Y:S01]  /*60a0*/  IMAD.MOV.U32 R13, RZ, RZ, 0x1 ;  /* 0x00000001ff0d7424 */ /* 0x000fe200078e00ff */
[----:B------:R-:W-:Y:S01]  /*60b0*/  SEL R36, R16, 0x1, P0 ;  /* 0x0000000110247807 */ /* 0x000fe20000000000 */
[----:B------:R-:W-:Y:S01]  /*60c0*/  IMAD.WIDE.U32 R16, R45, UR18, RZ ;  /* 0x000000122d107c25 */ /* 0x000fe2000f8e00ff */
[----:B------:R-:W-:-:S03]  /*60d0*/  ISETP.GE.U32.AND P3, PT, R50, R10, PT ;  /* 0x0000000a3200720c */ /* 0x000fc60003f66070 */
[----:B------:R-:W-:Y:S02]  /*60e0*/  IMAD.IADD R43, R36, 0x1, R39 ;  /* 0x00000001242b7824 */ /* 0x000fe400078e0227 */
[----:B------:R-:W-:-:S03]  /*60f0*/  IMAD.HI.U32 R49, R45, UR17, R12 ;  /* 0x000000112d317c27 */ /* 0x000fc6000f8e000c */
        /* <DEDUP_REMOVED lines=8> */
[----:B------:R-:W-:-:S03]  /*6180*/  IMAD.WIDE.U32 R12, R8, R31, RZ ;  /* 0x0000001f080c7225 */ /* 0x000fc600078e00ff */
[----:B------:R-:W-:Y:S01]  /*6190*/  ISETP.GE.U32.AND P1, PT, R49, R16, PT ;  /* 0x000000103100720c */ /* 0x000fe20003f26070 */
[----:B------:R-:W-:Y:S02]  /*61a0*/  @P3 IMAD.MOV R37, RZ, RZ, R11 ;  /* 0x000000ffff253224 */ /* 0x000fe400078e020b */
[----:B------:R-:W-:Y:S02]  /*61b0*/  IMAD.IADD R38, R36, 0x1, R49 ;  /* 0x0000000124267824 */ /* 0x000fe400078e0231 */
[----:B------:R-:W-:Y:S02]  /*61c0*/  IMAD.IADD R37, R12, 0x1, R37 ;  /* 0x000000010c257824 */ /* 0x000fe400078e0225 */
[----:B------:R-:W-:Y:S01]  /*61d0*/  IMAD.MOV.U32 R10, RZ, RZ, 0x0 ;  /* 0x00000000ff0a7424 */ /* 0x000fe200078e00ff */
[C---:B------:R-:W-:Y:S01]  /*61e0*/  ISETP.NE.AND P2, PT, R38.reuse, RZ, PT ;  /* 0x000000ff2600720c */ /* 0x040fe20003f45270 */
[----:B------:R-:W-:Y:S01]  /*61f0*/  IMAD.MOV.U32 R11, RZ, RZ, 0x1 ;  /* 0x00000001ff0b7424 */ /* 0x000fe200078e00ff */
[----:B------:R-:W-:Y:S01]  /*6200*/  ISETP.GE.U32.AND P3, PT, R37, R12, PT ;  /* 0x0000000c2500720c */ /* 0x000fe20003f66070 */
[----:B------:R-:W-:Y:S01]  /*6210*/  IMAD.MOV.U32 R12, RZ, RZ, RZ ;  /* 0x000000ffff0c7224 */ /* 0x000fe200078e00ff */
[----:B------:R-:W-:Y:S01]  /*6220*/  ISETP.GT.U32.AND P0, PT, R38, R33, PT ;  /* 0x000000212600720c */ /* 0x000fe20003f04070 */
[----:B------:R-:W-:Y:S01]  /*6230*/  IMAD.HI.U32 R16, R45, UR18, R10 ;  /* 0x000000122d107c27 */ /* 0x000fe2000f8e000a */
[----:B------:R-:W-:-:S03]  /*6240*/  SEL R36, R36, RZ, !P2 ;  /* 0x000000ff24247207 */ /* 0x000fc60005000000 */
[----:B------:R-:W-:Y:S01]  /*6250*/  @P1 IMAD.MOV R16, RZ, RZ, R17 ;  /* 0x000000ffff101224 */ /* 0x000fe200078e0211 */
[----:B------:R-:W-:Y:S01]  /*6260*/  SEL R17, R36, 0x1, !P0 ;  /* 0x0000000124117807 */ /* 0x000fe20004000000 */
[----:B------:R-:W-:-:S04]  /*6270*/  IMAD.HI.U32 R39, R8, R31, R10 ;  /* 0x0000001f08277227 */ /* 0x000fc800078e000a */
[----:B------:R-:W-:Y:S02]  /*6280*/  IMAD R16, R45, UR19, R16 ;  /* 0x000000132d107c24 */ /* 0x000fe4000f8e0210 */
[----:B------:R-:W-:Y:S02]  /*6290*/  IMAD R11, R30, R2, RZ ;  /* 0x000000021e0b7224 */ /* 0x000fe400078e02ff */
[----:B------:R-:W-:Y:S01]  /*62a0*/  IMAD.MOV.U32 R10, RZ, RZ, RZ ;  /* 0x000000ffff0a7224 */ /* 0x000fe200078e00ff */
[----:B------:R-:W-:Y:S01]  /*62b0*/  IADD3 R16, PT, PT, R40, -R16, -R17 ;  /* 0x8000001028107210 */ /* 0x000fe20007ffe811 */
[----:B------:R-:W-:Y:S02]  /*62c0*/  @P3 IMAD.MOV R39, RZ, RZ, R13 ;  /* 0x000000ffff273224 */ /* 0x000fe400078e020d */
[----:B------:R-:W-:-:S04]  /*62d0*/  IMAD.HI.U32 R51, R0, R30, R10 ;  /* 0x0000001e00337227 */ /* 0x000fc800078e000a */
[----:B------:R-:W-:Y:S01]  /*62e0*/  IMAD.IADD R49, R16, 0x1, R39 ;  /* 0x0000000110317824 */ /* 0x000fe200078e0227 */
[----:B------:R-:W-:Y:S01]  /*62f0*/  ISETP.GE.U32.AND P1, PT, R51, R11, PT ;  /* 0x0000000b3300720c */ /* 0x000fe20003f26070 */
[----:B------:R-:W-:Y:S02]  /*6300*/  IMAD.MOV.U32 R10, RZ, RZ, 0x0 ;  /* 0x00000000ff0a7424 */ /* 0x000fe400078e00ff */
[C---:B------:R-:W-:Y:S02]  /*6310*/  IMAD R13, R49.reuse, R23, RZ ;  /* 0x00000017310d7224 */ /* 0x040fe400078e02ff */
[----:B------:R-:W-:Y:S02]  /*6320*/  IMAD.MOV.U32 R11, RZ, RZ, 0x1 ;  /* 0x00000001ff0b7424 */ /* 0x000fe400078e00ff */
[----:B------:R-:W-:-:S04]  /*6330*/  IMAD.HI.U32 R36, R49, R22, R12 ;  /* 0x0000001631247227 */ /* 0x000fc800078e000c */
[----:B------:R-:W-:Y:S01]  /*6340*/  IMAD.HI.U32 R12, R2, R30, RZ ;  /* 0x0000001e020c7227 */ /* 0x000fe200078e00ff */
[----:B------:R-:W-:-:S03]  /*6350*/  ISETP.GE.U32.AND P0, PT, R36, R13, PT ;  /* 0x0000000d2400720c */ /* 0x000fc60003f06070 */
[----:B------:R-:W-:-:S04]  /*6360*/  IMAD.HI.U32 R17, R2, R30, R10 ;  /* 0x0000001e02117227 */ /* 0x000fc800078e000a */
[----:B------:R-:W-:-:S04]  /*6370*/  IMAD.WIDE.U32 R10, R3, R30, RZ ;  /* 0x0000001e030a7225 */ /* 0x000fc800078e00ff */
[----:B------:R-:W-:Y:S02]  /*6380*/  @P1 IMAD.MOV R17, RZ, RZ, R12 ;  /* 0x000000ffff111224 */ /* 0x000fe400078e020c */
[----:B------:R-:W-:Y:S02]  /*6390*/  IMAD.MOV.U32 R12, RZ, RZ, 0x0 ;  /* 0x00000000ff0c7424 */ /* 0x000fe400078e00ff */
[----:B------:R-:W-:Y:S02]  /*63a0*/  IMAD.IADD R48, R10, 0x1, R17 ;  /* 0x000000010a307824 */ /* 0x000fe400078e0211 */
[----:B------:R-:W-:Y:S02]  /*63b0*/  IMAD.MOV.U32 R13, RZ, RZ, 0x1 ;  /* 0x00000001ff0d7424 */ /* 0x000fe400078e00ff */
[----:B------:R-:W-:Y:S01]  /*63c0*/  IMAD.HI.U32 R40, R49, R23, RZ ;  /* 0x0000001731287227 */ /* 0x000fe200078e00ff */
[----:B------:R-:W-:-:S03]  /*63d0*/  ISETP.GE.U32.AND P1, PT, R48, R10, PT ;  /* 0x0000000a3000720c */ /* 0x000fc60003f26070 */
[----:B------:R-:W-:-:S04]  /*63e0*/  IMAD.HI.U32 R45, R49, R23, R12 ;  /* 0x00000017312d7227 */ /* 0x000fc800078e000c */
[----:B------:R-:W-:-:S04]  /*63f0*/  IMAD.WIDE.U32 R12, R49, R24, RZ ;  /* 0x00000018310c7225 */ /* 0x000fc800078e00ff */
[----:B------:R-:W-:Y:S01]  /*6400*/  @P0 IMAD.MOV R45, RZ, RZ, R40 ;  /* 0x000000ffff2d0224 */ /* 0x000fe200078e0228 */
[----:B------:R-:W-:Y:S01]  /*6410*/  ISETP.GE.U32.AND P0, PT, R49, R39, PT ;  /* 0x000000273100720c */ /* 0x000fe20003f06070 */
[----:B------:R-:W-:Y:S02]  /*6420*/  IMAD.MOV.U32 R16, RZ, RZ, 0x0 ;  /* 0x00000000ff107424 */ /* 0x000fe400078e00ff */
[----:B------:R-:W-:Y:S02]  /*6430*/  IMAD.MOV.U32 R17, RZ, RZ, 0x1 ;  /* 0x00000001ff117424 */ /* 0x000fe400078e00ff */
[----:B------:R-:W-:Y:S02]  /*6440*/  IMAD.IADD R45, R12, 0x1, R45 ;  /* 0x000000010c2d7824 */ /* 0x000fe400078e022d */
[----:B------:R-:W-:-:S03]  /*6450*/  IMAD.HI.U32 R63, R3, R30, R16 ;  /* 0x0000001e033f7227 */ /* 0x000fc600078e0010 */
[----:B------:R-:W-:Y:S01]  /*6460*/  ISETP.GE.U32.AND P3, PT, R45, R12, PT ;  /* 0x0000000c2d00720c */ /* 0x000fe20003f66070 */
[----:B------:R-:W-:-:S04]  /*6470*/  IMAD.WIDE.U32 R16, R4, R30, RZ ;  /* 0x0000001e04107225 */ /* 0x000fc800078e00ff */
[----:B------:R-:W-:Y:S01]  /*6480*/  @P1 IMAD.MOV R63, RZ, RZ, R11 ;  /* 0x000000ffff3f1224 */ /* 0x000fe200078e020b */
[----:B------:R-:W-:Y:S01]  /*6490*/  MOV R11, 0x1 ;  /* 0x00000001000b7802 */ /* 0x000fe20000000f00 */
[----:B------:R-:W-:Y:S02]  /*64a0*/  IMAD R40, R31, R0, RZ ;  /* 0x000000001f287224 */ /* 0x000fe400078e02ff */
[----:B------:R-:W-:Y:S02]  /*64b0*/  IMAD R39, R49, R22, RZ ;  /* 0x0000001631277224 */ /* 0x000fe400078e02ff */
[----:B------:R-:W-:Y:S02]  /*64c0*/  IMAD.IADD R63, R16, 0x1, R63 ;  /* 0x00000001103f7824 */ /* 0x000fe400078e023f */
[----:B------:R-:W-:Y:S01]  /*64d0*/  IMAD.MOV.U32 R10, RZ, RZ, 0x0 ;  /* 0x00000000ff0a7424 */ /* 0x000fe200078e00ff */
[----:B------:R-:W-:Y:S01]  /*64e0*/  ISETP.GE.U32.AND P2, PT, R40, R39, PT ;  /* 0x000000272800720c */ /* 0x000fe20003f46070 */
[----:B------:R-:W-:Y:S01]  /*64f0*/  VIADD R65, R36, 0xfffffc2f ;  /* 0xfffffc2f24417836 */ /* 0x000fe20000000000 */
[----:B------:R-:W-:Y:S01]  /*6500*/  ISETP.GE.U32.AND P1, PT, R63, R16, PT ;  /* 0x000000103f00720c */ /* 0x000fe20003f26070 */
[----:B------:R-:W-:Y:S01]  /*6510*/  IMAD.HI.U32 R57, R49, R24, R10 ;  /* 0x0000001831397227 */ /* 0x000fe200078e000a */
[----:B------:R-:W-:-:S02]  /*6520*/  SEL R16, RZ, 0x1, P2 ;  /* 0x00000001ff107807 */ /* 0x000fc40001000000 */
[----:B------:R-:W-:Y:S01]  /*6530*/  IADD3 R39, PT, PT, R51, R40, -R39 ;  /* 0x0000002833277210 */ /* 0x000fe20007ffe827 */
[----:B------:R-:W-:Y:S02]  /*6540*/  @P0 IMAD.MOV R65, RZ, RZ, R36 ;  /* 0x000000ffff410224 */ /* 0x000fe400078e0224 */
[----:B------:R-:W-:-:S04]  /*6550*/  IMAD.WIDE.U32 R10, R49, R25, RZ ;  /* 0x00000019310a7225 */ /* 0x000fc800078e00ff */
[----:B------:R-:W-:Y:S02]  /*6560*/  @P3 IMAD.MOV R57, RZ, RZ, R13 ;  /* 0x000000ffff393224 */ /* 0x000fe400078e020d */
[----:B------:R-:W-:Y:S02]  /*6570*/  IMAD.IADD R36, R16, 0x1, R65 ;  /* 0x0000000110247824 */ /* 0x000fe400078e0241 */
[----:B------:R-:W-:Y:S02]  /*6580*/  IMAD.MOV.U32 R12, RZ, RZ, 0x0 ;  /* 0x00000000ff0c7424 */ /* 0x000fe400078e00ff */
[----:B------:R-:W-:Y:S01]  /*6590*/  IMAD.MOV.U32 R13, RZ, RZ, 0x1 ;  /* 0x00000001ff0d7424 */ /* 0x000fe200078e00ff */
[----:B------:R-:W-:Y:S01]  /*65a0*/  ISETP.NE.AND P2, PT, R36, RZ, PT ;  /* 0x000000ff2400720c */ /* 0x000fe20003f45270 */
[----:B------:R-:W-:Y:S01]  /*65b0*/  IMAD.IADD R62, R10, 0x1, R57 ;  /* 0x000000010a3e7824 */ /* 0x000fe200078e0239 */
[----:B------:R-:W-:Y:S01]  /*65c0*/  IADD3 R48, PT, PT, R48, R27, -R36 ;  /* 0x0000001b30307210 */ /* 0x000fe20007ffe824 */
[----:B------:R-:W-:-:S03]  /*65d0*/  IMAD.HI.U32 R57, R4, R30, R12 ;  /* 0x0000001e04397227 */ /* 0x000fc600078e000c */
[----:B------:R-:W-:Y:S01]  /*65e0*/  ISETP.GE.U32.AND P3, PT, R62, R10, PT ;  /* 0x0000000a3e00720c */ /* 0x000fe20003f66070 */
[----:B------:R-:W-:Y:S01]  /*65f0*/  @P1 IMAD.MOV R57, RZ, RZ, R17 ;  /* 0x000000ffff391224 */ /* 0x000fe200078e0211 */
[----:B------:R-:W-:Y:S01]  /*6600*/  ISETP.GE.U32.AND P1, PT, R27, R36, PT ;  /* 0x000000241b00720c */ /* 0x000fe20003f26070 */
[----:B------:R-:W-:Y:S01]  /*6610*/  VIADD R54, R45, 0xfffffffe ;  /* 0xfffffffe2d367836 */ /* 0x000fe20000000000 */
[----:B------:R-:W-:Y:S01]  /*6620*/  SEL R10, R16, RZ, !P2 ;  /* 0x000000ff100a7207 */ /* 0x000fe20005000000 */
[----:B------:R-:W-:Y:S02]  /*6630*/  @P0 IMAD.MOV R54, RZ, RZ, R45 ;  /* 0x000000ffff360224 */ /* 0x000fe400078e022d */
[----:B------:R-:W-:Y:S01]  /*6640*/  IMAD.WIDE.U32 R16, R5, R30, RZ ;  /* 0x0000001e05107225 */ /* 0x000fe200078e00ff */
[----:B------:R-:W-:-:S03]  /*6650*/  SEL R45, R10, 0x1, P1 ;  /* 0x000000010a2d7807 */ /* 0x000fc60000800000 */
[----:B------:R-:W-:Y:S02]  /*6660*/  IMAD.IADD R14, R16, 0x1, R57 ;  /* 0x00000001100e7824 */ /* 0x000fe400078e0239 */
[----:B------:R-:W-:-:S04]  /*6670*/  IMAD.HI.U32 R47, R49, R25, R12 ;  /* 0x00000019312f7227 */ /* 0x000fc800078e000c */
[----:B------:R-:W-:Y:S02]  /*6680*/  IMAD.IADD R57, R45, 0x1, R54 ;  /* 0x000000012d397824 */ /* 0x000fe400078e0236 */
[----:B------:R-:W-:Y:S01]  /*6690*/  @P3 IMAD.MOV R47, RZ, RZ, R11 ;  /* 0x000000ffff2f3224 */ /* 0x000fe200078e020b */
[----:B------:R-:W-:Y:S01]  /*66a0*/  ISETP.GE.U32.AND P3, PT, R14, R16, PT ;  /* 0x000000100e00720c */ /* 0x000fe20003f66070 */
[----:B------:R-:W-:Y:S01]  /*66b0*/  IMAD.WIDE.U32 R10, R49, UR16, RZ ;  /* 0x00000010310a7c25 */ /* 0x000fe2000f8e00ff */
[----:B------:R-:W-:Y:S02]  /*66c0*/  ISETP.NE.AND P2, PT, R57, RZ, PT ;  /* 0x000000ff3900720c */ /* 0x000fe40003f45270 */
[----:B------:R-:W-:Y:S01]  /*66d0*/  ISETP.GE.U32.AND P1, PT, R56, R57, PT ;  /* 0x000000393800720c */ /* 0x000fe20003f26070 */
[----:B------:R-:W-:Y:S01]  /*66e0*/  IMAD.IADD R54, R10, 0x1, R47 ;  /* 0x000000010a367824 */ /* 0x000fe200078e022f */
[----:B------:R-:W-:Y:S01]  /*66f0*/  SEL R45, R45, RZ, !P2 ;  /* 0x000000ff2d2d7207 */ /* 0x000fe20005000000 */
[----:B------:R-:W-:Y:S01]  /*6700*/  IMAD.HI.U32 R65, R5, R30, R12 ;  /* 0x0000001e05417227 */ /* 0x000fe200078e000c */
[----:B------:R-:W-:-:S02]  /*6710*/  SEL R47, RZ, 0xffffffff, P0 ;  /* 0xffffffffff2f7807 */ /* 0x000fc40000000000 */
[----:B------:R-:W-:Y:S01]  /*6720*/  ISETP.GE.U32.AND P2, PT, R54, R10, PT ;  /* 0x0000000a3600720c */ /* 0x000fe20003f46070 */
[----:B------:R-:W-:Y:S01]  /*6730*/  IMAD.MOV.U32 R16, RZ, RZ, 0x0 ;  /* 0x00000000ff107424 */ /* 0x000fe200078e00ff */
[----:B------:R-:W-:Y:S01]  /*6740*/  SEL R10, R45, 0x1, P1 ;  /* 0x000000012d0a7807 */ /* 0x000fe20000800000 */
[----:B------:R-:W-:Y:S01]  /*6750*/  IMAD.WIDE.U32 R44, R6, R30, RZ ;  /* 0x0000001e062c7225 */ /* 0x000fe200078e00ff */
[----:B------:R-:W-:Y:S02]  /*6760*/  IADD3 R57, PT, PT, R63, R56, -R57 ;  /* 0x000000383f397210 */ /* 0x000fe40007ffe839 */
[----:B------:R-:W-:Y:S01]  /*6770*/  IADD3 R62, PT, PT, R10, R62, R47 ;  /* 0x0000003e0a3e7210 */ /* 0x000fe20007ffe02f */
[----:B------:R-:W-:Y:S02]  /*6780*/  @P3 IMAD.MOV R65, RZ, RZ, R17 ;  /* 0x000000ffff413224 */ /* 0x000fe400078e0211 */
[----:B------:R-:W-:Y:S01]  /*6790*/  IMAD.HI.U32 R17, R49, UR16, R12 ;  /* 0x0000001031117c27 */ /* 0x000fe2000f8e000c */
[----:B------:R-:W-:-:S02]  /*67a0*/  ISETP.NE.AND P1, PT, R62, RZ, PT ;  /* 0x000000ff3e00720c */ /* 0x000fc40003f25270 */
[----:B------:R-:W-:Y:S01]  /*67b0*/  ISETP.GE.U32.AND P0, PT, R46, R62, PT ;  /* 0x0000003e2e00720c */ /* 0x000fe20003f06070 */
[----:B------:R-:W-:Y:S01]  /*67c0*/  IMAD.IADD R9, R44, 0x1, R65 ;  /* 0x000000012c097824 */ /* 0x000fe200078e0241 */
[----:B------:R-:W-:Y:S01]  /*67d0*/  SEL R10, R10, RZ, !P1 ;  /* 0x000000ff0a0a7207 */ /* 0x000fe20004800000 */
[----:B------:R-:W-:Y:S01]  /*67e0*/  IMAD.WIDE.U32 R12, R49, UR17, RZ ;  /* 0x00000011310c7c25 */ /* 0x000fe2000f8e00ff */
[----:B------:R-:W-:Y:S02]  /*67f0*/  IADD3 R14, PT, PT, R14, R46, -R62 ;  /* 0x0000002e0e0e7210 */ /* 0x000fe40007ffe83e */
[----:B------:R-:W-:Y:S01]  /*6800*/  SEL R64, R10, 0x1, P0 ;  /* 0x000000010a407807 */ /* 0x000fe20000000000 */
[----:B------:R-:W-:Y:S01]  /*6810*/  @P2 IMAD.MOV R17, RZ, RZ, R11 ;  /* 0x000000ffff112224 */ /* 0x000fe200078e020b */
[----:B------:R-:W-:Y:S01]  /*6820*/  ISETP.GE.U32.AND P3, PT, R9, R44, PT ;  /* 0x0000002c0900720c */ /* 0x000fe20003f66070 */
[----:B------:R-:W-:Y:S01]  /*6830*/  IMAD.MOV.U32 R10, RZ, RZ, 0x0 ;  /* 0x00000000ff0a7424 */ /* 0x000fe200078e00ff */
[----:B------:R-:W-:Y:S01]  /*6840*/  IADD3 R54, PT, PT, R64, R54, R47 ;  /* 0x0000003640367210 */ /* 0x000fe20007ffe02f */
[----:B------:R-:W-:-:S02]  /*6850*/  IMAD.IADD R44, R12, 0x1, R17 ;  /* 0x000000010c2c7824 */ /* 0x000fc400078e0211 */
[----:B------:R-:W-:Y:S01]  /*6860*/  IMAD.MOV.U32 R11, RZ, RZ, 0x1 ;  /* 0x00000001ff0b7424 */ /* 0x000fe200078e00ff */
[----:B------:R-:W-:Y:S01]  /*6870*/  ISETP.NE.AND P1, PT, R54, RZ, PT ;  /* 0x000000ff3600720c */ /* 0x000fe20003f25270 */
[----:B------:R-:W-:Y:S01]  /*6880*/  IMAD.MOV.U32 R17, RZ, RZ, 0x1 ;  /* 0x00000001ff117424 */ /* 0x000fe200078e00ff */
[----:B------:R-:W-:Y:S01]  /*6890*/  ISETP.GE.U32.AND P2, PT, R44, R12, PT ;  /* 0x0000000c2c00720c */ /* 0x000fe20003f46070 */
[----:B------:R-:W-:Y:S01]  /*68a0*/  IMAD.HI.U32 R59, R6, R30, R10 ;  /* 0x0000001e063b7227 */ /* 0x000fe200078e000a */
[----:B------:R-:W-:Y:S02]  /*68b0*/  ISETP.GE.U32.AND P0, PT, R42, R54, PT ;  /* 0x000000362a00720c */ /* 0x000fe40003f06070 */
[----:B------:R-:W-:Y:S01]  /*68c0*/  SEL R64, R64, RZ, !P1 ;  /* 0x000000ff40407207 */ /* 0x000fe20004800000 */
[----:B------:R-:W-:Y:S01]  /*68d0*/  IMAD.HI.U32 R65, R49, UR17, R16 ;  /* 0x0000001131417c27 */ /* 0x000fe2000f8e0010 */
[----:B------:R-:W-:Y:S02]  /*68e0*/  IADD3 R54, PT, PT, R9, R42, -R54 ;  /* 0x0000002a09367210 */ /* 0x000fe40007ffe836 */
[----:B------:R-:W-:Y:S01]  /*68f0*/  SEL R64, R64, 0x1, P0 ;  /* 0x0000000140407807 */ /* 0x000fe20000000000 */
[----:B------:R-:W-:-:S02]  /*6900*/  @P3 IMAD.MOV R59, RZ, RZ, R45 ;  /* 0x000000ffff3b3224 */ /* 0x000fc400078e022d */
[----:B------:R-:W-:Y:S01]  /*6910*/  IMAD.WIDE.U32 R16, R7, R30, RZ ;  /* 0x0000001e07107225 */ /* 0x000fe200078e00ff */
[----:B------:R-:W-:-:S03]  /*6920*/  IADD3 R29, PT, PT, R64, R44, R47 ;  /* 0x0000002c401d7210 */ /* 0x000fc60007ffe02f */
[----:B------:R-:W-:Y:S01]  /*6930*/  IMAD.WIDE.U32 R10, R49, UR18, RZ ;  /* 0x00000012310a7c25 */ /* 0x000fe2000f8e00ff */
[----:B------:R-:W-:Y:S02]  /*6940*/  ISETP.NE.AND P1, PT, R29, RZ, PT ;  /* 0x000000ff1d00720c */ /* 0x000fe40003f25270 */
[----:B------:R-:W-:Y:S01]  /*6950*/  ISETP.GE.U32.AND P0, PT, R55, R29, PT ;  /* 0x0000001d3700720c */ /* 0x000fe20003f06070 */
[----:B------:R-:W-:Y:S01]  /*6960*/  @P2 IMAD.MOV R65, RZ, RZ, R13 ;  /* 0x000000ffff412224 */ /* 0x000fe200078e020d */
[----:B------:R-:W-:Y:S01]  /*6970*/  SEL R64, R64, RZ, !P1 ;  /* 0x000000ff40407207 */ /* 0x000fe20004800000 */
[----:B------:R-:W-:Y:S02]  /*6980*/  IMAD.IADD R41, R16, 0x1, R59 ;  /* 0x0000000110297824 */ /* 0x000fe400078e023b */
[----:B------:R-:W-:Y:S02]  /*6990*/  HFMA2 R13, -RZ, RZ, 0, 5.9604644775390625e-08 ;  /* 0x00000001ff0d7431 */ /* 0x000fe400000001ff */
        /* <DEDUP_REMOVED lines=8> */
[----:B------:R-:W-:Y:S01]  /*6a20*/  IMAD.MOV.U32 R16, RZ, RZ, 0x0 ;  /* 0x00000000ff107424 */ /* 0x000fe200078e00ff */
[----:B------:R-:W-:Y:S01]  /*6a30*/  IADD3 R29, PT, PT, R41, R55, -R29 ;  /* 0x00000037291d7210 */ /* 0x000fe20007ffe81d */
[----:B------:R-:W-:Y:S01]  /*6a40*/  IMAD.HI.U32 R59, R7, R30, R12 ;  /* 0x0000001e073b7227 */ /* 0x000fe200078e000c */
[----:B------:R-:W-:-:S02]  /*6a50*/  ISETP.NE.AND P1, PT, R52, RZ, PT ;  /* 0x000000ff3400720c */ /* 0x000fc40003f25270 */
[----:B------:R-:W-:Y:S01]  /*6a60*/  ISETP.GT.U32.AND P0, PT, R52, R43, PT ;  /* 0x0000002b3400720c */ /* 0x000fe20003f04070 */
[----:B------:R-:W-:Y:S01]  /*6a70*/  IMAD.HI.U32 R10, R49, UR18, R44 ;  /* 0x00000012310a7c27 */ /* 0x000fe2000f8e002c */
[----:B------:R-:W-:-:S03]  /*6a80*/  SEL R64, R64, RZ, !P1 ;  /* 0x000000ff40407207 */ /* 0x000fc60004800000 */
[----:B------:R-:W-:Y:S01]  /*6a90*/  IMAD.WIDE.U32 R12, R8, R30, RZ ;  /* 0x0000001e080c7225 */ /* 0x000fe200078e00ff */
[----:B------:R-:W-:-:S03]  /*6aa0*/  SEL R64, R64, 0x1, !P0 ;  /* 0x0000000140407807 */ /* 0x000fc60004000000 */
[----:B------:R-:W-:Y:S02]  /*6ab0*/  @P3 IMAD.MOV R59, RZ, RZ, R17 ;  /* 0x000000ffff3b3224 */ /* 0x000fe400078e0211 */
[----:B------:R-:W-:Y:S02]  /*6ac0*/  @P2 IMAD.MOV R10, RZ, RZ, R11 ;  /* 0x000000ffff0a2224 */ /* 0x000fe400078e020b */
[----:B------:R-:W-:Y:S02]  /*6ad0*/  IMAD.IADD R44, R12, 0x1, R59 ;  /* 0x000000010c2c7824 */ /* 0x000fe400078e023b */
[----:B------:R-:W-:Y:S02]  /*6ae0*/  IMAD R49, R49, UR19, R10 ;  /* 0x0000001331317c24 */ /* 0x000fe4000f8e020a */
[----:B------:R-:W-:Y:S01]  /*6af0*/  IMAD.MOV.U32 R10, RZ, RZ, 0x0 ;  /* 0x00000000ff0a7424 */ /* 0x000fe200078e00ff */
[----:B------:R-:W-:Y:S01]  /*6b00*/  ISETP.GE.U32.AND P1, PT, R44, R12, PT ;  /* 0x0000000c2c00720c */ /* 0x000fe20003f26070 */
[----:B------:R-:W-:Y:S01]  /*6b10*/  IMAD.MOV.U32 R11, RZ, RZ, 0x1 ;  /* 0x00000001ff0b7424 */ /* 0x000fe200078e00ff */
[----:B------:R-:W-:Y:S01]  /*6b20*/  IADD3 R49, PT, PT, R64, R49, R47 ;  /* 0x0000003140317210 */ /* 0x000fe20007ffe02f */
[----:B------:R-:W-:-:S02]  /*6b30*/  IMAD.MOV.U32 R12, RZ, RZ, RZ ;  /* 0x000000ffff0c7224 */ /* 0x000fc400078e00ff */
[----:B------:R-:W-:-:S04]  /*6b40*/  IMAD.HI.U32 R47, R8, R30, R10 ;  /* 0x0000001e082f7227 */ /* 0x000fc800078e000a */
[----:B------:R-:W-:Y:S02]  /*6b50*/  IMAD.IADD R38, R38, 0x1, R49 ;  /* 0x0000000126267824 */ /* 0x000fe400078e0231 */
[----:B------:R-:W-:Y:S02]  /*6b60*/  IMAD R11, R28, R2, RZ ;  /* 0x000000021c0b7224 */ /* 0x000fe400078e02ff */
[----:B------:R-:W-:Y:S01]  /*6b70*/  IMAD.MOV.U32 R10, RZ, RZ, RZ ;  /* 0x000000ffff0a7224 */ /* 0x000fe200078e00ff */
[----:B------:R-:W-:Y:S01]  /*6b80*/  IADD3 R38, PT, PT, -R38, R33, R37 ;  /* 0x0000002126267210 */ /* 0x000fe20007ffe125 */
        /* <DEDUP_REMOVED lines=23> */
[----:B------:R-:W-:Y:S02]  /*6d00*/  IMAD.IADD R37, R12, 0x1, R37 ;  /* 0x000000010c257824 */ /* 0x000fe400078e0225 */
[----:B------:R-:W-:-:S03]  /*6d10*/  IMAD.HI.U32 R33, R3, R28, R16 ;  /* 0x0000001c03217227 */ /* 0x000fc600078e0010 */
[----:B------:R-:W-:Y:S01]  /*6d20*/  ISETP.GE.U32.AND P3, PT, R37, R12, PT ;  /* 0x0000000c2500720c */ /* 0x000fe20003f66070 */
[----:B------:R-:W-:Y:S01]  /*6d30*/  IMAD.WIDE.U32 R16, R4, R28, RZ ;  /* 0x0000001c04107225 */ /* 0x000fe200078e00ff */
[----:B------:R-:W-:-:S03]  /*6d40*/  MOV R12, 0x0 ;  /* 0x00000000000c7802 */ /* 0x000fc60000000f00 */
[----:B------:R-:W-:Y:S02]  /*6d50*/  @P1 IMAD.MOV R33, RZ, RZ, R11 ;  /* 0x000000ffff211224 */ /* 0x000fe400078e020b */
[----:B------:R-:W-:Y:S02]  /*6d60*/  IMAD R59, R30, R0, RZ ;  /* 0x000000001e3b7224 */ /* 0x000fe400078e02ff */
[----:B------:R-:W-:Y:S02]  /*6d70*/  IMAD R49, R53, R22, RZ ;  /* 0x0000001635317224 */ /* 0x000fe400078e02ff */
[----:B------:R-:W-:Y:S02]  /*6d80*/  IMAD.IADD R33, R16, 0x1, R33 ;  /* 0x0000000110217824 */ /* 0x000fe400078e0221 */
[----:B------:R-:W-:Y:S01]  /*6d90*/  IMAD.MOV.U32 R10, RZ, RZ, 0x0 ;  /* 0x00000000ff0a7424 */ /* 0x000fe200078e00ff */
[----:B------:R-:W-:Y:S01]  /*6da0*/  ISETP.GE.U32.AND P2, PT, R59, R49, PT ;  /* 0x000000313b00720c */ /* 0x000fe20003f46070 */
[----:B------:R-:W-:Y:S01]  /*6db0*/  IMAD.MOV.U32 R11, RZ, RZ, 0x1 ;  /* 0x00000001ff0b7424 */ /* 0x000fe200078e00ff */
[----:B------:R-:W-:Y:S01]  /*6dc0*/  ISETP.GE.U32.AND P1, PT, R33, R16, PT ;  /* 0x000000102100720c */ /* 0x000fe20003f26070 */
[----:B------:R-:W-:Y:S01]  /*6dd0*/  VIADD R67, R38, 0xfffffc2f ;  /* 0xfffffc2f26437836 */ /* 0x000fe20000000000 */
[----:B------:R-:W-:Y:S01]  /*6de0*/  SEL R16, RZ, 0x1, P2 ;  /* 0x00000001ff107807 */ /* 0x000fe20001000000 */
[----:B------:R-:W-:Y:S01]  /*6df0*/  IMAD.HI.U32 R47, R53, R24, R10 ;  /* 0x00000018352f7227 */ /* 0x000fe200078e000a */
[----:B------:R-:W-:-:S03]  /*6e00*/  IADD3 R59, PT, PT, R45, R59, -R49 ;  /* 0x0000003b2d3b7210 */ /* 0x000fc60007ffe831 */
[----:B------:R-:W-:Y:S02]  /*6e10*/  @P0 IMAD.MOV R67, RZ, RZ, R38 ;  /* 0x000000ffff430224 */ /* 0x000fe400078e0226 */
[----:B------:R-:W-:-:S04]  /*6e20*/  IMAD.WIDE.U32 R10, R53, R25, RZ ;  /* 0x00000019350a7225 */ /* 0x000fc800078e00ff */
[----:B------:R-:W-:Y:S02]  /*6e30*/  @P3 IMAD.MOV R47, RZ, RZ, R13 ;  /* 0x000000ffff2f3224 */ /* 0x000fe400078e020d */
[----:B------:R-:W-:Y:S02]  /*6e40*/  IMAD.IADD R38, R16, 0x1, R67 ;  /* 0x0000000110267824 */ /* 0x000fe400078e0243 */
[----:B------:R-:W-:Y:S02]  /*6e50*/  IMAD.MOV.U32 R13, RZ, RZ, 0x1 ;  /* 0x00000001ff0d7424 */ /* 0x000fe400078e00ff */
[----:B------:R-:W-:Y:S01]  /*6e60*/  IMAD.IADD R47, R10, 0x1, R47 ;  /* 0x000000010a2f7824 */ /* 0x000fe200078e022f */
[----:B------:R-:W-:Y:S01]  /*6e70*/  ISETP.NE.AND P2, PT, R38, RZ, PT ;  /* 0x000000ff2600720c */ /* 0x000fe20003f45270 */
[----:B------:R-:W-:Y:S01]  /*6e80*/  IMAD.HI.U32 R65, R4, R28, R12 ;  /* 0x0000001c04417227 */ /* 0x000fe200078e000c */
[----:B------:R-:W-:Y:S02]  /*6e90*/  IADD3 R50, PT, PT, R50, R39, -R38 ;  /* 0x0000002732327210 */ /* 0x000fe40007ffe826 */
[----:B------:R-:W-:Y:S01]  /*6ea0*/  ISETP.GE.U32.AND P3, PT, R47, R10, PT ;  /* 0x0000000a2f00720c */ /* 0x000fe20003f66070 */
[----:B------:R-:W-:Y:S01]  /*6eb0*/  @P1 IMAD.MOV R65, RZ, RZ, R17 ;  /* 0x000000ffff411224 */ /* 0x000fe200078e0211 */
[----:B------:R-:W-:Y:S01]  /*6ec0*/  ISETP.GE.U32.AND P1, PT, R39, R38, PT ;  /* 0x000000262700720c */ /* 0x000fe20003f26070 */
[----:B------:R-:W-:Y:S01]  /*6ed0*/  VIADD R58, R37, 0xfffffffe ;  /* 0xfffffffe253a7836 */ /* 0x000fe20000000000 */
[----:B------:R-:W-:Y:S01]  /*6ee0*/  SEL R10, R16, RZ, !P2 ;  /* 0x000000ff100a7207 */ /* 0x000fe20005000000 */
[----:B------:R-:W-:-:S02]  /*6ef0*/  @P0 IMAD.MOV R58, RZ, RZ, R37 ;  /* 0x000000ffff3a0224 */ /* 0x000fc400078e0225 */
[----:B------:R-:W-:Y:S01]  /*6f00*/  IMAD.WIDE.U32 R16, R5, R28, RZ ;  /* 0x0000001c05107225 */ /* 0x000fe200078e00ff */
[----:B------:R-:W-:-:S03]  /*6f10*/  SEL R37, R10, 0x1, P1 ;  /* 0x000000010a257807 */ /* 0x000fc60000800000 */
[----:B------:R-:W-:-:S04]  /*6f20*/  IMAD.HI.U32 R51, R53, R25, R12 ;  /* 0x0000001935337227 */ /* 0x000fc800078e000c */
[----:B------:R-:W-:Y:S02]  /*6f30*/  IMAD.IADD R58, R37, 0x1, R58 ;  /* 0x00000001253a7824 */ /* 0x000fe400078e023a */
[----:B------:R-:W-:Y:S02]  /*6f40*/  @P3 IMAD.MOV R51, RZ, RZ, R11 ;  /* 0x000000ffff333224 */ /* 0x000fe400078e020b */
[----:B------:R-:W-:Y:S01]  /*6f50*/  IMAD.IADD R40, R16, 0x1, R65 ;  /* 0x0000000110287824 */ /* 0x000fe200078e0241 */
[----:B------:R-:W-:Y:S01]  /*6f60*/  ISETP.NE.AND P2, PT, R58, RZ, PT ;  /* 0x000000ff3a00720c */ /* 0x000fe20003f45270 */
[----:B------:R-:W-:Y:S01]  /*6f70*/  IMAD.WIDE.U32 R10, R53, UR16, RZ ;  /* 0x00000010350a7c25 */ /* 0x000fe2000f8e00ff */
[----:B------:R-:W-:Y:S02]  /*6f80*/  ISETP.GE.U32.AND P1, PT, R48, R58, PT ;  /* 0x0000003a3000720c */ /* 0x000fe40003f26070 */
        /* <DEDUP_REMOVED lines=60> */
[----:B------:R-:W-:Y:S02]  /*7350*/  @P2 IADD3 R36, PT, PT, R11, RZ, RZ ;  /* 0x000000ff0b242210 */ /* 0x000fe40007ffe0ff */
[----:B------:R-:W-:Y:S01]  /*7360*/  SEL R64, R64, 0x1, !P0 ;  /* 0x0000000140407807 */ /* 0x000fe20004000000 */
[----:B------:R-:W-:Y:S02]  /*7370*/  @P3 IMAD.MOV R63, RZ, RZ, R17 ;  /* 0x000000ffff3f3224 */ /* 0x000fe400078e0211 */
[----:B------:R-:W-:Y:S02]  /*7380*/  IMAD R36, R53, UR19, R36 ;  /* 0x0000001335247c24 */ /* 0x000fe4000f8e0224 */
[----:B------:R-:W-:Y:S02]  /*7390*/  IMAD.IADD R41, R12, 0x1, R63 ;  /* 0x000000010c297824 */ /* 0x000fe400078e023f */
[----:B------:R-:W-:Y:S01]  /*73a0*/  IMAD.MOV.U32 R10, RZ, RZ, 0x0 ;  /* 0x00000000ff0a7424 */ /* 0x000fe200078e00ff */
[----:B------:R-:W-:Y:S01]  /*73b0*/  IADD3 R17, PT, PT, R64, R36, R51 ;  /* 0x0000002440117210 */ /* 0x000fe20007ffe033 */
[----:B------:R-:W-:Y:S01]  /*73c0*/  IMAD.MOV.U32 R11, RZ, RZ, 0x1 ;  /* 0x00000001ff0b7424 */ /* 0x000fe200078e00ff */
[----:B------:R-:W-:Y:S01]  /*73d0*/  ISETP.GE.U32.AND P1, PT, R41, R12, PT ;  /* 0x0000000c2900720c */ /* 0x000fe20003f26070 */
[----:B------:R-:W-:-:S02]  /*73e0*/  IMAD.MOV.U32 R12, RZ, RZ, RZ ;  /* 0x000000ffff0c7224 */ /* 0x000fc400078e00ff */
[----:B------:R-:W-:Y:S02]  /*73f0*/  IMAD.IADD R17, R52, 0x1, R17 ;  /* 0x0000000134117824 */ /* 0x000fe400078e0211 */
[----:B------:R-:W-:-:S03]  /*7400*/  IMAD.HI.U32 R51, R8, R28, R10 ;  /* 0x0000001c08337227 */ /* 0x000fc600078e000a */
[----:B------:R-:W-:Y:S01]  /*7410*/  IADD3 R44, PT, PT, -R17, R43, R44 ;  /* 0x0000002b112c7210 */ /* 0x000fe20007ffe12c */
[----:B------:R-:W-:Y:S02]  /*7420*/  IMAD R11, R26, R2, RZ ;  /* 0x000000021a0b7224 */ /* 0x000fe400078e02ff */
[----:B------:R-:W-:Y:S02]  /*7430*/  IMAD.MOV.U32 R10, RZ, RZ, RZ ;  /* 0x000000ffff0a7224 */ /* 0x000fe400078e00ff */
        /* <DEDUP_REMOVED lines=41> */
[----:B------:R-:W-:-:S03]  /*76d0*/  IMAD.WIDE.U32 R10, R44, R25, RZ ;  /* 0x000000192c0a7225 */ /* 0x000fc600078e00ff */
[----:B------:R-:W-:Y:S01]  /*76e0*/  IADD3 R37, PT, PT, R16, R65, RZ ;  /* 0x0000004110257210 */ /* 0x000fe20007ffe0ff */
[----:B------:R-:W-:Y:S02]  /*76f0*/  @P3 IMAD.MOV R51, RZ, RZ, R13 ;  /* 0x000000ffff333224 */ /* 0x000fe400078e020d */
[----:B------:R-:W-:Y:S01]  /*7700*/  IMAD.MOV.U32 R12, RZ, RZ, 0x0 ;  /* 0x00000000ff0c7424 */ /* 0x000fe200078e00ff */
[----:B------:R-:W-:Y:S01]  /*7710*/  ISETP.NE.AND P2, PT, R37, RZ, PT ;  /* 0x000000ff2500720c */ /* 0x000fe20003f45270 */
[----:B------:R-:W-:Y:S02]  /*7720*/  IMAD.MOV.U32 R13, RZ, RZ, 0x1 ;  /* 0x00000001ff0d7424 */ /* 0x000fe400078e00ff */
[----:B------:R-:W-:Y:S02]  /*7730*/  IMAD.IADD R62, R10, 0x1, R51 ;  /* 0x000000010a3e7824 */ /* 0x000fe400078e0233 */
[----:B------:R-:W-:-:S03]  /*7740*/  IMAD.HI.U32 R51, R4, R26, R12 ;  /* 0x0000001a04337227 */ /* 0x000fc600078e000c */
[----:B------:R-:W-:Y:S01]  /*7750*/  ISETP.GE.U32.AND P3, PT, R62, R10, PT ;  /* 0x0000000a3e00720c */ /* 0x000fe20003f66070 */
[----:B------:R-:W-:Y:S01]  /*7760*/  @P1 IMAD.MOV R51, RZ, RZ, R17 ;  /* 0x000000ffff331224 */ /* 0x000fe200078e0211 */
[----:B------:R-:W-:Y:S01]  /*7770*/  ISETP.GE.U32.AND P1, PT, R59, R37, PT ;  /* 0x000000253b00720c */ /* 0x000fe20003f26070 */
[----:B------:R-:W-:Y:S01]  /*7780*/  VIADD R64, R43, 0xfffffffe ;  /* 0xfffffffe2b407836 */ /* 0x000fe20000000000 */
[----:B------:R-:W-:Y:S01]  /*7790*/  SEL R10, R16, RZ, !P2 ;  /* 0x000000ff100a7207 */ /* 0x000fe20005000000 */
[----:B------:R-:W-:Y:S01]  /*77a0*/  @P0 IMAD.MOV R64, RZ, RZ, R43 ;  /* 0x000000ffff400224 */ /* 0x000fe200078e022b */
[----:B------:R-:W-:Y:S01]  /*77b0*/  IADD3 R59, PT, PT, R36, R59, -R37 ;  /* 0x0000003b243b7210 */ /* 0x000fe20007ffe825 */
        /* <DEDUP_REMOVED lines=15> */
[----:B------:R-:W-:Y:S01]  /*78b0*/  IMAD.WIDE.U32 R38, R6, R26, RZ ;  /* 0x0000001a06267225 */ /* 0x000fe200078e00ff */
[----:B------:R-:W-:Y:S02]  /*78c0*/  SEL R10, R16, 0x1, P1 ;  /* 0x00000001100a7807 */ /* 0x000fe40000800000 */
[----:B------:R-:W-:Y:S01]  /*78d0*/  IADD3 R50, PT, PT, R63, R50, -R49 ;  /* 0x000000323f327210 */ /* 0x000fe20007ffe831 */
[----:B------:R-:W-:Y:S01]  /*78e0*/  IMAD.MOV.U32 R16, RZ, RZ, 0x0 ;  /* 0x00000000ff107424 */ /* 0x000fe200078e00ff */
        /* <DEDUP_REMOVED lines=47> */
[----:B------:R-:W-:Y:S01]  /*7be0*/  IMAD.WIDE.U32 R12, R8, R26, RZ ;  /* 0x0000001a080c7225 */ /* 0x000fe200078e00ff */
[----:B------:R-:W-:-:S03]  /*7bf0*/  SEL R58, R58, RZ, !P1 ;  /* 0x000000ff3a3a7207 */ /* 0x000fc60004800000 */
[----:B------:R-:W-:Y:S01]  /*7c00*/  @P3 IMAD.MOV R67, RZ, RZ, R17 ;  /* 0x000000ffff433224 */ /* 0x000fe200078e0211 */
[----:B------:R-:W-:Y:S01]  /*7c10*/  SEL R58, R58, 0x1, !P0 ;  /* 0x000000013a3a7807 */ /* 0x000fe20004000000 */
[----:B------:R-:W-:-:S04]  /*7c20*/  IMAD.HI.U32 R57, R44, UR18, R38 ;  /* 0x000000122c397c27 */ /* 0x000fc8000f8e0026 */
        /* <DEDUP_REMOVED lines=8> */
[----:B------:R-:W-:Y:S01]  /*7cb0*/  IMAD.HI.U32 R44, R8, R26, R10 ;  /* 0x0000001a082c7227 */ /* 0x000fe200078e000a */
[----:B------:R-:W-:-:S03]  /*7cc0*/  IADD3 R42, PT, PT, R42, R57, RZ ;  /* 0x000000392a2a7210 */ /* 0x000fc60007ffe0ff */
[----:B------:R-:W-:Y:S01]  /*7cd0*/  IMAD R11, R19, R2, RZ ;  /* 0x00000002130b7224 */ /* 0x000fe200078e02ff */
[----:B------:R-:W-:Y:S01]  /*7ce0*/  IADD3 R43, PT, PT, -R42, R29, R41 ;  /* 0x0000001d2a2b7210 */ /* 0x000fe20007ffe129 */
        /* <DEDUP_REMOVED lines=46> */
[----:B------:R-:W-:Y:S01]  /*7fd0*/  IMAD.MOV.U32 R13, RZ, RZ, 0x1 ;  /* 0x00000001ff0d7424 */ /* 0x000fe200078e00ff */
[----:B------:R-:W-:Y:S01]  /*7fe0*/  ISETP.NE.AND P2, PT, R29, RZ, PT ;  /* 0x000000ff1d00720c */ /* 0x000fe20003f45270 */
        /* <DEDUP_REMOVED lines=11> */
[----:B------:R-:W-:Y:S02]  /*80a0*/  IMAD.HI.U32 R67, R43, R25, R12 ;  /* 0x000000192b437227 */ /* 0x000fe400078e000c */
[----:B------:R-:W-:Y:S02]  /*80b0*/  @P3 IADD3 R67, PT, PT, R11, RZ, RZ ;  /* 0x000000ff0b433210 */ /* 0x000fe40007ffe0ff */
[----:B------:R-:W-:Y:S02]  /*80c0*/  IMAD.IADD R53, R41, 0x1, R52 ;  /* 0x0000000129357824 */ /* 0x000fe400078e0234 */
[----:B------:R-:W-:Y:S02]  /*80d0*/  IMAD.IADD R54, R16, 0x1, R65 ;  /* 0x0000000110367824 */ /* 0x000fe400078e0241 */
[----:B------:R-:W-:Y:S01]  /*80e0*/  IMAD.WIDE.U32 R10, R43, UR16, RZ ;  /* 0x000000102b0a7c25 */ /* 0x000fe2000f8e00ff */
[----:B------:R-:W-:Y:S02]  /*80f0*/  ISETP.NE.AND P2, PT, R53, RZ, PT ;  /* 0x000000ff3500720c */ /* 0x000fe40003f45270 */
[----:B------:R-:W-:Y:S01]  /*8100*/  ISETP.GE.U32.AND P3, PT, R54, R16, PT ;  /* 0x000000103600720c */ /* 0x000fe20003f66070 */
[----:B------:R-:W-:Y:S01]  /*8110*/  IMAD.IADD R52, R10, 0x1, R67 ;  /* 0x000000010a347824 */ /* 0x000fe200078e0243 */
[----:B------:R-:W-:Y:S01]  /*8120*/  ISETP.GE.U32.AND P1, PT, R59, R53, PT ;  /* 0x000000353b00720c */ /* 0x000fe20003f26070 */
[----:B------:R-:W-:Y:S01]  /*8130*/  IMAD.HI.U32 R65, R5, R19, R12 ;  /* 0x0000001305417227 */ /* 0x000fe200078e000c */
[----:B------:R-:W-:-:S02]  /*8140*/  SEL R16, R41, RZ, !P2 ;  /* 0x000000ff29107207 */ /* 0x000fc40005000000 */
[----:B------:R-:W-:Y:S01]  /*8150*/  ISETP.GE.U32.AND P2, PT, R52, R10, PT ;  /* 0x0000000a3400720c */ /* 0x000fe20003f46070 */
[----:B------:R-:W-:Y:S01]  /*8160*/  IMAD.WIDE.U32 R36, R6, R19, RZ ;  /* 0x0000001306247225 */ /* 0x000fe200078e00ff */
[----:B------:R-:W-:Y:S02]  /*8170*/  SEL R41, RZ, 0xffffffff, P0 ;  /* 0xffffffffff297807 */ /* 0x000fe40000000000 */
[----:B------:R-:W-:Y:S01]  /*8180*/  SEL R10, R16, 0x1, P1 ;  /* 0x00000001100a7807 */ /* 0x000fe20000800000 */
[----:B------:R-:W-:Y:S01]  /*8190*/  IMAD.MOV.U32 R16, RZ, RZ, 0x0 ;  /* 0x00000000ff107424 */ /* 0x000fe200078e00ff */
[----:B------:R-:W-:Y:S01]  /*81a0*/  IADD3 R59, PT, PT, R57, R59, -R53 ;  /* 0x0000003b393b7210 */ /* 0x000fe20007ffe835 */
[----:B------:R-:W-:Y:S01]  /*81b0*/  @P3 IMAD.MOV R65, RZ, RZ, R17 ;  /* 0x000000ffff413224 */ /* 0x000fe200078e0211 */
[----:B------:R-:W-:Y:S01]  /*81c0*/  IADD3 R46, PT, PT, R10, R46, R41 ;  /* 0x0000002e0a2e7210 */ /* 0x000fe20007ffe029 */
[----:B------:R-:W-:-:S03]  /*81d0*/  IMAD.HI.U32 R17, R43, UR16, R12 ;  /* 0x000000102b117c27 */ /* 0x000fc6000f8e000c */
[----:B------:R-:W-:Y:S01]  /*81e0*/  ISETP.NE.AND P1, PT, R46, RZ, PT ;  /* 0x000000ff2e00720c */ /* 0x000fe20003f25270 */
[----:B------:R-:W-:Y:S01]  /*81f0*/  IMAD.IADD R49, R36, 0x1, R65 ;  /* 0x0000000124317824 */ /* 0x000fe200078e0241 */
[----:B------:R-:W-:Y:S01]  /*8200*/  ISETP.GE.U32.AND P0, PT, R50, R46, PT ;  /* 0x0000002e3200720c */ /* 0x000fe20003f06070 */
[----:B------:R-:W-:Y:S01]  /*8210*/  IMAD.WIDE.U32 R12, R43, UR17, RZ ;  /* 0x000000112b0c7c25 */ /* 0x000fe2000f8e00ff */
[----:B------:R-:W-:Y:S02]  /*8220*/  SEL R10, R10, RZ, !P1 ;  /* 0x000000ff0a0a7207 */ /* 0x000fe40004800000 */
[----:B------:R-:W-:Y:S01]  /*8230*/  ISETP.GE.U32.AND P3, PT, R49, R36, PT ;  /* 0x000000243100720c */ /* 0x000fe20003f66070 */
[----:B------:R-:W-:Y:S01]  /*8240*/  @P2 IMAD.MOV R17, RZ, RZ, R11 ;  /* 0x000000ffff112224 */ /* 0x000fe200078e020b */
[----:B------:R-:W-:Y:S01]  /*8250*/  SEL R64, R10, 0x1, P0 ;  /* 0x000000010a407807 */ /* 0x000fe20000000000 */
[----:B------:R-:W-:Y:S01]  /*8260*/  IMAD.MOV.U32 R10, RZ, RZ, 0x0 ;  /* 0x00000000ff0a7424 */ /* 0x000fe200078e00ff */
[----:B------:R-:W-:Y:S01]  /*8270*/  IADD3 R46, PT, PT, R54, R50, -R46 ;  /* 0x00000032362e7210 */ /* 0x000fe20007ffe82e */
[----:B------:R-:W-:Y:S01]  /*8280*/  IMAD.IADD R36, R12, 0x1, R17 ;  /* 0x000000010c247824 */ /* 0x000fe200078e0211 */
[----:B------:R-:W-:Y:S01]  /*8290*/  IADD3 R52, PT, PT, R64, R52, R41 ;  /* 0x0000003440347210 */ /* 0x000fe20007ffe029 */
[----:B------:R-:W-:-:S02]  /*82a0*/  IMAD.MOV.U32 R11, RZ, RZ, 0x1 ;  /* 0x00000001ff0b7424 */ /* 0x000fc400078e00ff */
[----:B------:R-:W-:Y:S01]  /*82b0*/  IMAD.MOV.U32 R17, RZ, RZ, 0x1 ;  /* 0x00000001ff117424 */ /* 0x000fe200078e00ff */
[----:B------:R-:W-:Y:S01]  /*82c0*/  ISETP.GE.U32.AND P2, PT, R36, R12, PT ;  /* 0x0000000c2400720c */ /* 0x000fe20003f46070 */
[----:B------:R-:W-:Y:S01]  /*82d0*/  IMAD.HI.U32 R63, R6, R19, R10 ;  /* 0x00000013063f7227 */ /* 0x000fe200078e000a */
[----:B------:R-:W-:Y:S02]  /*82e0*/  ISETP.NE.AND P1, PT, R52, RZ, PT ;  /* 0x000000ff3400720c */ /* 0x000fe40003f25270 */
[----:B------:R-:W-:Y:S01]  /*82f0*/  ISETP.GE.U32.AND P0, PT, R45, R52, PT ;  /* 0x000000342d00720c */ /* 0x000fe20003f06070 */
[----:B------:R-:W-:Y:S01]  /*8300*/  IMAD.HI.U32 R65, R43, UR17, R16 ;  /* 0x000000112b417c27 */ /* 0x000fe2000f8e0010 */
[----:B------:R-:W-:Y:S02]  /*8310*/  SEL R64, R64, RZ, !P1 ;  /* 0x000000ff40407207 */ /* 0x000fe40004800000 */
[----:B------:R-:W-:Y:S01]  /*8320*/  IADD3 R52, PT, PT, R49, R45, -R52 ;  /* 0x0000002d31347210 */ /* 0x000fe20007ffe834 */
[----:B------:R-:W-:Y:S01]  /*8330*/  @P3 IMAD.MOV R63, RZ, RZ, R37 ;  /* 0x000000ffff3f3224 */ /* 0x000fe200078e0225 */
[----:B------:R-:W-:Y:S01]  /*8340*/  SEL R64, R64, 0x1, P0 ;  /* 0x0000000140407807 */ /* 0x000fe20000000000 */
[----:B------:R-:W-:-:S03]  /*8350*/  IMAD.WIDE.U32 R16, R7, R19, RZ ;  /* 0x0000001307107225 */ /* 0x000fc600078e00ff */
[----:B------:R-:W-:Y:S01]  /*8360*/  IADD3 R47, PT, PT, R64, R36, R41 ;  /* 0x00000024402f7210 */ /* 0x000fe20007ffe029 */
[----:B------:R-:W-:-:S03]  /*8370*/  IMAD.WIDE.U32 R10, R43, UR18, RZ ;  /* 0x000000122b0a7c25 */ /* 0x000fc6000f8e00ff */
[----:B------:R-:W-:Y:S01]  /*8380*/  ISETP.NE.AND P1, PT, R47, RZ, PT ;  /* 0x000000ff2f00720c */ /* 0x000fe20003f25270 */
[----:B------:R-:W-:Y:S01]  /*8390*/  @P2 IMAD.MOV R65, RZ, RZ, R13 ;  /* 0x000000ffff412224 */ /* 0x000fe200078e020d */
[----:B------:R-:W-:Y:S01]  /*83a0*/  ISETP.GE.U32.AND P0, PT, R51, R47, PT ;  /* 0x0000002f3300720c */ /* 0x000fe20003f06070 */
[----:B------:R-:W-:Y:S01]  /*83b0*/  IMAD.IADD R48, R16, 0x1, R63 ;  /* 0x0000000110307824 */ /* 0x000fe200078e023f */
[----:B------:R-:W-:Y:S01]  /*83c0*/  SEL R64, R64, RZ, !P1 ;  /* 0x000000ff40407207 */ /* 0x000fe20004800000 */
[----:B------:R-:W-:Y:S02]  /*83d0*/  IMAD.IADD R65, R10, 0x1, R65 ;  /* 0x000000010a417824 */ /* 0x000fe400078e0241 */
[----:B------:R-:W-:Y:S01]  /*83e0*/  IMAD.MOV.U32 R12, RZ, RZ, 0x0 ;  /* 0x00000000ff0c7424 */ /* 0x000fe200078e00ff */
[----:B------:R-:W-:Y:S01]  /*83f0*/  ISETP.GE.U32.AND P3, PT, R48, R16, PT ;  /* 0x000000103000720c */ /* 0x000fe20003f66070 */
[----:B------:R-:W-:Y:S01]  /*8400*/  IMAD.MOV.U32 R13, RZ, RZ, 0x1 ;  /* 0x00000001ff0d7424 */ /* 0x000fe200078e00ff */
[----:B------:R-:W-:Y:S01]  /*8410*/  ISETP.GE.U32.AND P2, PT, R65, R10, PT ;  /* 0x0000000a4100720c */ /* 0x000fe20003f46070 */
[----:B------:R-:W-:Y:S01]  /*8420*/  IMAD.MOV.U32 R36, RZ, RZ, 0x0 ;  /* 0x00000000ff247424 */ /* 0x000fe200078e00ff */
[----:B------:R-:W-:Y:S01]  /*8430*/  SEL R64, R64, 0x1, P0 ;  /* 0x0000000140407807 */ /* 0x000fe20000000000 */
[----:B------:R-:W-:Y:S01]  /*8440*/  IMAD.MOV.U32 R37, RZ, RZ, 0x1 ;  /* 0x00000001ff257424 */ /* 0x000fe200078e00ff */
[----:B------:R-:W-:Y:S01]  /*8450*/  IADD3 R47, PT, PT, R48, R51, -R47 ;  /* 0x00000033302f7210 */ /* 0x000fe20007ffe82f */
[----:B------:R-:W-:Y:S01]  /*8460*/  IMAD.HI.U32 R63, R7, R19, R12 ;  /* 0x00000013073f7227 */ /* 0x000fe200078e000c */
[----:B------:R-:W-:-:S03]  /*8470*/  IADD3 R33, PT, PT, R64, R65, R41 ;  /* 0x0000004140217210 */ /* 0x000fc60007ffe029 */
[----:B------:R-:W-:Y:S01]  /*8480*/  IMAD.HI.U32 R36, R43, UR18, R36 ;  /* 0x000000122b247c27 */ /* 0x000fe2000f8e0024 */
[C---:B------:R-:W-:Y:S02]  /*8490*/  ISETP.NE.AND P1, PT, R33.reuse, RZ, PT ;  /* 0x000000ff2100720c */ /* 0x040fe40003f25270 */
[----:B------:R-:W-:Y:S01]  /*84a0*/  ISETP.GT.U32.AND P0, PT, R33, R14, PT ;  /* 0x0000000e2100720c */ /* 0x000fe20003f04070 */
[----:B------:R-:W-:Y:S01]  /*84b0*/  IMAD.WIDE.U32 R12, R8, R19, RZ ;  /* 0x00000013080c7225 */ /* 0x000fe200078e00ff */
[----:B------:R-:W-:-:S03]  /*84c0*/  SEL R64, R64, RZ, !P1 ;  /* 0x000000ff40407207 */ /* 0x000fc60004800000 */
[----:B------:R-:W-:Y:S01]  /*84d0*/  @P3 IMAD.MOV R63, RZ, RZ, R17 ;  /* 0x000000ffff3f3224 */ /* 0x000fe200078e0211 */
[----:B------:R-:W-:Y:S01]  /*84e0*/  SEL R64, R64, 0x1, !P0 ;  /* 0x0000000140407807 */ /* 0x000fe20004000000 */
        /* <DEDUP_REMOVED lines=15> */
[----:B------:R-:W-:Y:S02]  /*85e0*/  HFMA2 R10, -RZ, RZ, 0, 0 ;  /* 0x00000000ff0a7431 */ /* 0x000fe400000001ff */
[----:B------:R-:W-:Y:S01]  /*85f0*/  IMAD.IADD R41, R41, 0x1, R36 ;  /* 0x0000000129297824 */ /* 0x000fe200078e0224 */
[----:B------:R-:W-:Y:S01]  /*8600*/  ISETP.GE.U32.AND P1, PT, R40, R11, PT ;  /* 0x0000000b2800720c */ /* 0x000fe20003f26070 */
[----:B------:R-:W-:Y:S02]  /*8610*/  IMAD.MOV.U32 R11, RZ, RZ, 0x1 ;  /* 0x00000001ff0b7424 */ /* 0x000fe400078e00ff */
[CC--:B------:R-:W-:Y:S02]  /*8620*/  IMAD R13, R41.reuse, R23.reuse, RZ ;  /* 0x00000017290d7224 */ /* 0x0c0fe400078e02ff */
[----:B------:R-:W-:-:S04]  /*8630*/  IMAD.HI.U32 R37, R41, R23, RZ ;  /* 0x0000001729257227 */ /* 0x000fc800078e00ff */
        /* <DEDUP_REMOVED lines=9> */
[----:B------:R-:W-:Y:S01]  /*86d0*/  IMAD.MOV.U32 R16, RZ, RZ, 0x0 ;  /* 0x00000000ff107424 */ /* 0x000fe200078e00ff */
[----:B------:R-:W-:Y:S01]  /*86e0*/  ISETP.GE.U32.AND P1, PT, R9, R10, PT ;  /* 0x0000000a0900720c */ /* 0x000fe20003f26070 */
[----:B------:R-:W-:-:S04]  /*86f0*/  IMAD.HI.U32 R39, R41, R23, R12 ;  /* 0x0000001729277227 */ /* 0x000fc800078e000c */
[----:B------:R-:W-:Y:S02]  /*8700*/  IMAD.MOV.U32 R17, RZ, RZ, 0x1 ;  /* 0x00000001ff117424 */ /* 0x000fe400078e00ff */
[----:B------:R-:W-:-:S04]  /*8710*/  IMAD.WIDE.U32 R12, R41, R24, RZ ;  /* 0x00000018290c7225 */ /* 0x000fc800078e00ff */
[----:B------:R-:W-:Y:S01]  /*8720*/  @P0 IMAD.MOV R39, RZ, RZ, R37 ;  /* 0x000000ffff270224 */ /* 0x000fe200078e0225 */
[----:B------:R-:W-:Y:S01]  /*8730*/  ISETP.GE.U32.AND P0, PT, R41, R36, PT ;  /* 0x000000242900720c */ /* 0x000fe20003f06070 */
[----:B------:R-:W-:-:S03]  /*8740*/  IMAD.HI.U32 R37, R3, R18, R16 ;  /* 0x0000001203257227 */ /* 0x000fc600078e0010 */
[----:B------:R-:W-:Y:S01]  /*8750*/  SEL R29, RZ, 0xffffffff, P0 ;  /* 0xffffffffff1d7807 */ /* 0x000fe20000000000 */
[----:B------:R-:W-:Y:S02]  /*8760*/  IMAD.IADD R39, R12, 0x1, R39 ;  /* 0x000000010c277824 */ /* 0x000fe400078e0227 */
[----:B------:R-:W-:-:S03]  /*8770*/  IMAD.WIDE.U32 R16, R4, R18, RZ ;  /* 0x0000001204107225 */ /* 0x000fc600078e00ff */
[----:B------:R-:W-:Y:S01]  /*8780*/  ISETP.GE.U32.AND P3, PT, R39, R12, PT ;  /* 0x0000000c2700720c */ /* 0x000fe20003f66070 */
[----:B------:R-:W-:Y:S02]  /*8790*/  @P1 IMAD.MOV R37, RZ, RZ, R11 ;  /* 0x000000ffff251224 */ /* 0x000fe400078e020b */
[----:B------:R-:W-:Y:S02]  /*87a0*/  IMAD R36, R41, R22, RZ ;  /* 0x0000001629247224 */ /* 0x000fe400078e02ff */
[----:B------:R-:W-:Y:S02]  /*87b0*/  IMAD.IADD R56, R16, 0x1, R37 ;  /* 0x0000000110387824 */ /* 0x000fe400078e0225 */
[----:B------:R-:W-:Y:S02]  /*87c0*/  IMAD R37, R19, R0, RZ ;  /* 0x0000000013257224 */ /* 0x000fe400078e02ff */
[----:B------:R-:W-:Y:S01]  /*87d0*/  IMAD.MOV.U32 R10, RZ, RZ, 0x0 ;  /* 0x00000000ff0a7424 */ /* 0x000fe200078e00ff */
[----:B------:R-:W-:Y:S01]  /*87e0*/  ISETP.GE.U32.AND P1, PT, R56, R16, PT ;  /* 0x000000103800720c */ /* 0x000fe20003f26070 */
[----:B------:R-:W-:Y:S01]  /*87f0*/  IMAD.MOV.U32 R11, RZ, RZ, 0x1 ;  /* 0x00000001ff0b7424 */ /* 0x000fe200078e00ff */
[----:B------:R-:W-:Y:S01]  /*8800*/  ISETP.GE.U32.AND P2, PT, R37, R36, PT ;  /* 0x000000242500720c */ /* 0x000fe20003f46070 */
[----:B------:R-:W-:-:S02]  /*8810*/  VIADD R65, R43, 0xfffffc2f ;  /* 0xfffffc2f2b417836 */ /* 0x000fc40000000000 */
[----:B------:R-:W-:Y:S01]  /*8820*/  IMAD.HI.U32 R63, R41, R24, R10 ;  /* 0x00000018293f7227 */ /* 0x000fe200078e000a */
[----:B------:R-:W-:-:S03]  /*8830*/  SEL R16, RZ, 0x1, P2 ;  /* 0x00000001ff107807 */ /* 0x000fc60001000000 */
        /* <DEDUP_REMOVED lines=28> */
[----:B------:R-:W-:-:S02]  /*8a00*/  IADD3 R55, PT, PT, R56, R55, -R63 ;  /* 0x0000003738377210 */ /* 0x000fc40007ffe83f */
[----:B------:R-:W-:Y:S01]  /*8a10*/  ISETP.GE.U32.AND P2, PT, R44, R10, PT ;  /* 0x0000000a2c00720c */ /* 0x000fe20003f46070 */
[----:B------:R-:W-:Y:S01]  /*8a20*/  IMAD.MOV.U32 R16, RZ, RZ, 0x0 ;  /* 0x00000000ff107424 */ /* 0x000fe200078e00ff */
[----:B------:R-:W-:Y:S01]  /*8a30*/  SEL R10, R39, 0x1, P1 ;  /* 0x00000001270a7807 */ /* 0x000fe20000800000 */
[----:B------:R-:W-:Y:S01]  /*8a40*/  IMAD.WIDE.U32 R38, R6, R18, RZ ;  /* 0x0000001206267225 */ /* 0x000fe200078e00ff */
[----:B------:R-:W-:Y:S02]  /*8a50*/  @P3 IADD3 R65, PT, PT, R17, RZ, RZ ;  /* 0x000000ff11413210 */ /* 0x000fe40007ffe0ff */
        /* <DEDUP_REMOVED lines=74> */
[----:B------:R-:W-:Y:S01]  /*8f00*/  IMAD.HI.U32 R17, R2, R15, R10 ;  /* 0x0000000f02117227 */ /* 0x000fe200078e000a */
[----:B------:R-:W-:-:S03]  /*8f10*/  @P1 IADD3 R17, PT, PT, R12, RZ, RZ ;  /* 0x000000ff0c111210 */ /* 0x000fc60007ffe0ff */
        /* <DEDUP_REMOVED lines=10> */
[----:B------:R-:W-:-:S04]  /*8fc0*/  IMAD.HI.U32 R57, R3, R15, R12 ;  /* 0x0000000f03397227 */ /* 0x000fc800078e000c */
[----:B------:R-:W-:Y:S02]  /*8fd0*/  IMAD.IADD R54, R16, 0x1, R27 ;  /* 0x0000000110367824 */ /* 0x000fe400078e021b */
[----:B------:R-:W-:-:S03]  /*8fe0*/  IMAD.WIDE.U32 R38, R4, R15, RZ ;  /* 0x0000000f04267225 */ /* 0x000fc600078e00ff */
[----:B------:R-:W-:Y:S01]  /*8ff0*/  ISETP.GE.U32.AND P3, PT, R54, R16, PT ;  /* 0x000000103600720c */ /* 0x000fe20003f66070 */
[----:B------:R-:W-:Y:S02]  /*9000*/  @P1 IMAD.MOV R57, RZ, RZ, R11 ;  /* 0x000000ffff391224 */ /* 0x000fe400078e020b */
[----:B------:R-:W-:Y:S02]  /*9010*/  IMAD R29, R18, R0, RZ ;  /* 0x00000000121d7224 */ /* 0x000fe400078e02ff */
[C---:B------:R-:W-:Y:S02]  /*9020*/  IMAD R27, R51.reuse, R22, RZ ;  /* 0x00000016331b7224 */ /* 0x040fe400078e02ff */
[----:B------:R-:W-:Y:S02]  /*9030*/  IMAD.IADD R11, R38, 0x1, R57 ;  /* 0x00000001260b7824 */ /* 0x000fe400078e0239 */
[----:B------:R-:W-:Y:S01]  /*9040*/  IMAD.HI.U32 R57, R51, R24, R12 ;  /* 0x0000001833397227 */ /* 0x000fe200078e000c */
[----:B------:R-:W-:-:S02]  /*9050*/  ISETP.GE.U32.AND P2, PT, R29, R27, PT ;  /* 0x0000001b1d00720c */ /* 0x000fc40003f46070 */
[----:B------:R-:W-:Y:S01]  /*9060*/  ISETP.GE.U32.AND P1, PT, R11, R38, PT ;  /* 0x000000260b00720c */ /* 0x000fe20003f26070 */
[----:B------:R-:W-:Y:S01]  /*9070*/  IMAD.WIDE.U32 R12, R51, R25, RZ ;  /* 0x00000019330c7225 */ /* 0x000fe200078e00ff */
[----:B------:R-:W-:Y:S02]  /*9080*/  SEL R38, RZ, 0x1, P2 ;  /* 0x00000001ff267807 */ /* 0x000fe40001000000 */
[----:B------:R-:W-:Y:S01]  /*9090*/  IADD3 R27, PT, PT, R33, R29, -R27 ;  /* 0x0000001d211b7210 */ /* 0x000fe20007ffe81b */
[----:B------:R-:W-:Y:S02]  /*90a0*/  @P3 IMAD.MOV R57, RZ, RZ, R17 ;  /* 0x000000ffff393224 */ /* 0x000fe400078e0211 */
[----:B------:R-:W-:Y:S02]  /*90b0*/  VIADD R65, R41, 0xfffffc2f ;  /* 0xfffffc2f29417836 */ /* 0x000fe40000000000 */
[----:B------:R-:W-:Y:S02]  /*90c0*/  IMAD.MOV.U32 R16, RZ, RZ, 0x0 ;  /* 0x00000000ff107424 */ /* 0x000fe400078e00ff */
[----:B------:R-:W-:-:S02]  /*90d0*/  IMAD.MOV.U32 R17, RZ, RZ, 0x1 ;  /* 0x00000001ff117424 */ /* 0x000fc400078e00ff */
[----:B------:R-:W-:Y:S02]  /*90e0*/  @P0 IMAD.MOV R65, RZ, RZ, R41 ;  /* 0x000000ffff410224 */ /* 0x000fe400078e0229 */
[----:B------:R-:W-:Y:S02]  /*90f0*/  IMAD.IADD R10, R12, 0x1, R57 ;  /* 0x000000010c0a7824 */ /* 0x000fe400078e0239 */
[----:B------:R-:W-:Y:S01]  /*9100*/  IMAD.HI.U32 R57, R4, R15, R16 ;  /* 0x0000000f04397227 */ /* 0x000fe200078e0010 */
[----:B------:R-:W-:Y:S02]  /*9110*/  IADD3 R17, PT, PT, R40, R37, -R36 ;  /* 0x0000002528117210 */ /* 0x000fe40007ffe824 */
[----:B------:R-:W-:Y:S01]  /*9120*/  ISETP.GE.U32.AND P3, PT, R10, R12, PT ;  /* 0x0000000c0a00720c */ /* 0x000fe20003f66070 */
[----:B------:R-:W-:Y:S01]  /*9130*/  IMAD.IADD R16, R38, 0x1, R65 ;  /* 0x0000000126107824 */ /* 0x000fe200078e0241 */
[----:B------:R-:W-:Y:S01]  /*9140*/  IADD3 R12, PT, PT, R9, R42, -R43 ;  /* 0x0000002a090c7210 */ /* 0x000fe20007ffe82b */
[----:B------:R-:W-:-:S02]  /*9150*/  @P1 IMAD.MOV R57, RZ, RZ, R39 ;  /* 0x000000ffff391224 */ /* 0x000fc400078e0227 */
[----:B------:R-:W-:Y:S01]  /*9160*/  IMAD.MOV.U32 R36, RZ, RZ, 0x0 ;  /* 0x00000000ff247424 */ /* 0x000fe200078e00ff */
[----:B------:R-:W-:Y:S01]  /*9170*/  ISETP.NE.AND P2, PT, R16, RZ, PT ;  /* 0x000000ff1000720c */ /* 0x000fe20003f45270 */
[----:B------:R-:W-:Y:S01]  /*9180*/  IMAD.MOV.U32 R37, RZ, RZ, 0x1 ;  /* 0x00000001ff257424 */ /* 0x000fe200078e00ff */
[----:B------:R-:W-:Y:S01]  /*9190*/  ISETP.GE.U32.AND P1, PT, R17, R16, PT ;  /* 0x000000101100720c */ /* 0x000fe20003f26070 */
[----:B------:R-:W-:Y:S01]  /*91a0*/  VIADD R39, R54, 0xfffffffe ;  /* 0xfffffffe36277836 */ /* 0x000fe20000000000 */
[----:B------:R-:W-:Y:S01]  /*91b0*/  SEL R38, R38, RZ, !P2 ;  /* 0x000000ff26267207 */ /* 0x000fe20005000000 */
[----:B------:R-:W-:Y:S01]  /*91c0*/  @P0 IMAD.MOV R39, RZ, RZ, R54 ;  /* 0x000000ffff270224 */ /* 0x000fe200078e0236 */
[----:B------:R-:W-:Y:S01]  /*91d0*/  IADD3 R14, PT, PT, R14, R17, -R16 ;  /* 0x000000110e0e7210 */ /* 0x000fe20007ffe810 */
[----:B------:R-:W-:Y:S01]  /*91e0*/  IMAD.HI.U32 R65, R51, R25, R36 ;  /* 0x0000001933417227 */ /* 0x000fe200078e0024 */
[----:B------:R-:W-:-:S03]  /*91f0*/  SEL R54, R38, 0x1, P1 ;  /* 0x0000000126367807 */ /* 0x000fc60000800000 */
[----:B------:R-:W-:Y:S02]  /*9200*/  @P3 IMAD.MOV R65, RZ, RZ, R13 ;  /* 0x000000ffff413224 */ /* 0x000fe400078e020d */
[----:B------:R-:W-:Y:S02]  /*9210*/  IMAD.IADD R13, R54, 0x1, R39 ;  /* 0x00000001360d7824 */ /* 0x000fe400078e0227 */
[----:B------:R-:W-:-:S03]  /*9220*/  IMAD.WIDE.U32 R40, R5, R15, RZ ;  /* 0x0000000f05287225 */ /* 0x000fc600078e00ff */
[----:B------:R-:W-:Y:S01]  /*9230*/  ISETP.NE.AND P2, PT, R13, RZ, PT ;  /* 0x000000ff0d00720c */ /* 0x000fe20003f45270 */
[----:B------:R-:W-:Y:S01]  /*9240*/  IMAD.WIDE.U32 R38, R51, UR16, RZ ;  /* 0x0000001033267c25 */ /* 0x000fe2000f8e00ff */
[----:B------:R-:W-:Y:S02]  /*9250*/  ISETP.GE.U32.AND P1, PT, R12, R13, PT ;  /* 0x0000000d0c00720c */ /* 0x000fe40003f26070 */
[----:B------:R-:W-:Y:S01]  /*9260*/  IADD3 R11, PT, PT, R11, R12, -R13 ;  /* 0x0000000c0b0b7210 */ /* 0x000fe20007ffe80d */
[----:B------:R-:W-:Y:S02]  /*9270*/  IMAD.IADD R9, R40, 0x1, R57 ;  /* 0x0000000128097824 */ /* 0x000fe400078e0239 */
[----:B------:R-:W-:Y:S01]  /*9280*/  IMAD.IADD R57, R38, 0x1, R65 ;  /* 0x0000000126397824 */ /* 0x000fe200078e0241 */
[----:B------:R-:W-:Y:S01]  /*9290*/  SEL R65, R54, RZ, !P2 ;  /* 0x000000ff36417207 */ /* 0x000fe20005000000 */
[----:B------:R-:W-:Y:S01]  /*92a0*/  IMAD.MOV.U32 R42, RZ, RZ, 0x0 ;  /* 0x00000000ff2a7424 */ /* 0x000fe200078e00ff */
[----:B------:R-:W-:Y:S01]  /*92b0*/  ISETP.GE.U32.AND P3, PT, R9, R40, PT ;  /* 0x000000280900720c */ /* 0x000fe20003f66070 */
[----:B------:R-:W-:Y:S01]  /*92c0*/  IMAD.MOV.U32 R43, RZ, RZ, 0x1 ;  /* 0x00000001ff2b7424 */ /* 0x000fe200078e00ff */
[----:B------:R-:W-:Y:S01]  /*92d0*/  SEL R54, RZ, 0xffffffff, P0 ;  /* 0xffffffffff367807 */ /* 0x000fe20000000000 */
[----:B------:R-:W-:Y:S01]  /*92e0*/  IMAD.HI.U32 R67, R5, R15, R36 ;  /* 0x0000000f05437227 */ /* 0x000fe200078e0024 */
[----:B------:R-:W-:-:S02]  /*92f0*/  SEL R65, R65, 0x1, P1 ;  /* 0x0000000141417807 */ /* 0x000fc40000800000 */
[----:B------:R-:W-:Y:S01]  /*9300*/  ISETP.GE.U32.AND P2, PT, R57, R38, PT ;  /* 0x000000263900720c */ /* 0x000fe20003f46070 */
[----:B------:R-:W-:Y:S01]  /*9310*/  IMAD.WIDE.U32 R36, R6, R15, RZ ;  /* 0x0000000f06247225 */ /* 0x000fe200078e00ff */
[----:B------:R-:W-:-:S03]  /*9320*/  IADD3 R10, PT, PT, R65, R10, R54 ;  /* 0x0000000a410a7210 */ /* 0x000fc60007ffe036 */
[----:B------:R-:W-:Y:S01]  /*9330*/  IMAD.HI.U32 R63, R51, UR16, R42 ;  /* 0x00000010333f7c27 */ /* 0x000fe2000f8e002a */
[----:B------:R-:W-:Y:S02]  /*9340*/  ISETP.NE.AND P1, PT, R10, RZ, PT ;  /* 0x000000ff0a00720c */ /* 0x000fe40003f25270 */
[----:B------:R-:W-:Y:S01]  /*9350*/  ISETP.GE.U32.AND P0, PT, R55, R10, PT ;  /* 0x0000000a3700720c */ /* 0x000fe20003f06070 */
[----:B------:R-:W-:Y:S01]  /*9360*/  @P3 IMAD.MOV R67, RZ, RZ, R41 ;  /* 0x000000ffff433224 */ /* 0x000fe200078e0229 */
[----:B------:R-:W-:Y:S01]  /*9370*/  SEL R65, R65, RZ, !P1 ;  /* 0x000000ff41417207 */ /* 0x000fe20004800000 */
[----:B------:R-:W-:Y:S01]  /*9380*/  IMAD.WIDE.U32 R40, R51, UR17, RZ ;  /* 0x0000001133287c25 */ /* 0x000fe2000f8e00ff */
[----:B------:R-:W-:Y:S02]  /*9390*/  IADD3 R9, PT, PT, R9, R55, -R10 ;  /* 0x0000003709097210 */ /* 0x000fe40007ffe80a */
[----:B------:R-:W-:Y:S01]  /*93a0*/  @P2 IADD3 R63, PT, PT, R39, RZ, RZ ;  /* 0x000000ff273f2210 */ /* 0x000fe20007ffe0ff */
[----:B------:R-:W-:Y:S01]  /*93b0*/  IMAD.IADD R56, R36, 0x1, R67 ;  /* 0x0000000124387824 */ /* 0x000fe200078e0243 */
[----:B------:R-:W-:Y:S01]  /*93c0*/  SEL R65, R65, 0x1, P0 ;  /* 0x0000000141417807 */ /* 0x000fe20000000000 */
[----:B------:R-:W-:-:S02]  /*93d0*/  IMAD.MOV.U32 R38, RZ, RZ, 0x0 ;  /* 0x00000000ff267424 */ /* 0x000fc400078e00ff */
[----:B------:R-:W-:Y:S01]  /*93e0*/  IMAD.IADD R63, R40, 0x1, R63 ;  /* 0x00000001283f7824 */ /* 0x000fe200078e023f */
[----:B------:R-:W-:Y:S01]  /*93f0*/  IADD3 R57, PT, PT, R65, R57, R54 ;  /* 0x0000003941397210 */ /* 0x000fe20007ffe036 */
[----:B------:R-:W-:Y:S01]  /*9400*/  IMAD.MOV.U32 R39, RZ, RZ, 0x1 ;  /* 0x00000001ff277424 */ /* 0x000fe200078e00ff */
[----:B------:R-:W-:Y:S01]  /*9410*/  ISETP.GE.U32.AND P3, PT, R56, R36, PT ;  /* 0x000000243800720c */ /* 0x000fe20003f66070 */
[----:B------:R-:W-:Y:S01]  /*9420*/  IMAD.HI.U32 R43, R51, UR17, R42 ;  /* 0x00000011332b7c27 */ /* 0x000fe2000f8e002a */
[----:B------:R-:W-:Y:S02]  /*9430*/  ISETP.GE.U32.AND P2, PT, R63, R40, PT ;  /* 0x000000283f00720c */ /* 0x000fe40003f46070 */
[----:B------:R-:W-:Y:S01]  /*9440*/  ISETP.NE.AND P1, PT, R57, RZ, PT ;  /* 0x000000ff3900720c */ /* 0x000fe20003f25270 */
[----:B------:R-:W-:Y:S01]  /*9450*/  IMAD.HI.U32 R59, R6, R15, R38 ;  /* 0x0000000f063b7227 */ /* 0x000fe200078e0026 */
[----:B------:R-:W-:Y:S02]  /*9460*/  ISETP.GE.U32.AND P0, PT, R58, R57, PT ;  /* 0x000000393a00720c */ /* 0x000fe40003f06070 */
[----:B------:R-:W-:Y:S01]  /*9470*/  SEL R65, R65, RZ, !P1 ;  /* 0x000000ff41417207 */ /* 0x000fe20004800000 */
[----:B------:R-:W-:Y:S01]  /*9480*/  IMAD.WIDE.U32 R38, R51, UR18, RZ ;  /* 0x0000001233267c25 */ /* 0x000fe2000f8e00ff */
[----:B------:R-:W-:-:S02]  /*9490*/  IADD3 R56, PT, PT, R56, R58, -R57 ;  /* 0x0000003a38387210 */ /* 0x000fc40007ffe839 */
[----:B------:R-:W-:Y:S01]  /*94a0*/  SEL R65, R65, 0x1, P0 ;  /* 0x0000000141417807 */ /* 0x000fe20000000000 */
[----:B------:R-:W-:Y:S02]  /*94b0*/  @P3 IMAD.MOV R59, RZ, RZ, R37 ;  /* 0x000000ffff3b3224 */ /* 0x000fe400078e0225 */
[----:B------:R-:W-:Y:S01]  /*94c0*/  IMAD.WIDE.U32 R36, R7, R15, RZ ;  /* 0x0000000f07247225 */ /* 0x000fe200078e00ff */
[----:B------:R-:W-:-:S03]  /*94d0*/  IADD3 R63, PT, PT, R65, R63, R54 ;  /* 0x0000003f413f7210 */ /* 0x000fc60007ffe036 */
[----:B------:R-:W-:Y:S01]  /*94e0*/  @P2 IMAD.MOV R43, RZ, RZ, R41 ;  /* 0x000000ffff2b2224 */ /* 0x000fe200078e0229 */
[----:B------:R-:W-:Y:S01]  /*94f0*/  ISETP.NE.AND P1, PT, R63, RZ, PT ;  /* 0x000000ff3f00720c */ /* 0x000fe20003f25270 */
[----:B------:R-:W-:Y:S01]  /*9500*/  IMAD.IADD R46, R36, 0x1, R59 ;  /* 0x00000001242e7824 */ /* 0x000fe200078e023b */
[----:B------:R-:W-:Y:S01]  /*9510*/  ISETP.GE.U32.AND P0, PT, R44, R63, PT ;  /* 0x0000003f2c00720c */ /* 0x000fe20003f06070 */
[----:B------:R-:W-:Y:S01]  /*9520*/  IMAD.IADD R53, R38, 0x1, R43 ;  /* 0x0000000126357824 */ /* 0x000fe200078e022b */
[----:B------:R-:W-:Y:S01]  /*9530*/  SEL R65, R65, RZ, !P1 ;  /* 0x000000ff41417207 */ /* 0x000fe20004800000 */
[----:B------:R-:W-:Y:S01]  /*9540*/  IMAD.MOV.U32 R43, RZ, RZ, 0x1 ;  /* 0x00000001ff2b7424 */ /* 0x000fe200078e00ff */
[C---:B------:R-:W-:Y:S01]  /*9550*/  ISETP.GE.U32.AND P3, PT, R46.reuse, R36, PT ;  /* 0x000000242e00720c */ /* 0x040fe20003f66070 */
[----:B------:R-:W-:Y:S01]  /*9560*/  IMAD.MOV.U32 R40, RZ, RZ, 0x0 ;  /* 0x00000000ff287424 */ /* 0x000fe200078e00ff */
[----:B------:R-:W-:Y:S01]  /*9570*/  ISETP.GE.U32.AND P2, PT, R53, R38, PT ;  /* 0x000000263500720c */ /* 0x000fe20003f46070 */
[----:B------:R-:W-:Y:S01]  /*9580*/  IMAD.MOV.U32 R41, RZ, RZ, 0x1 ;  /* 0x00000001ff297424 */ /* 0x000fe200078e00ff */
[----:B------:R-:W-:Y:S01]  /*9590*/  SEL R65, R65, 0x1, P0 ;  /* 0x0000000141417807 */ /* 0x000fe20000000000 */
[----:B------:R-:W-:Y:S01]  /*95a0*/  IMAD.HI.U32 R42, R51, UR18, R42 ;  /* 0x00000012332a7c27 */ /* 0x000fe2000f8e002a */
[----:B------:R-:W-:-:S02]  /*95b0*/  IADD3 R44, PT, PT, R46, R44, -R63 ;  /* 0x0000002c2e2c7210 */ /* 0x000fc40007ffe83f */
[----:B------:R-:W-:Y:S01]  /*95c0*/  IADD3 R43, PT, PT, R65, R53, R54 ;  /* 0x00000035412b7210 */ /* 0x000fe20007ffe036 */
[----:B------:R-:W-:-:S03]  /*95d0*/  IMAD.HI.U32 R59, R7, R15, R40 ;  /* 0x0000000f073b7227 */ /* 0x000fc600078e0028 */
[C---:B------:R-:W-:Y:S01]  /*95e0*/  ISETP.NE.AND P1, PT, R43.reuse, RZ, PT ;  /* 0x000000ff2b00720c */ /* 0x040fe20003f25270 */
[----:B------:R-:W-:Y:S01]  /*95f0*/  IMAD.WIDE.U32 R40, R8, R15, RZ ;  /* 0x0000000f08287225 */ /* 0x000fe200078e00ff */
[----:B------:R-:W-:Y:S02]  /*9600*/  ISETP.GT.U32.AND P0, PT, R43, R45, PT ;  /* 0x0000002d2b00720c */ /* 0x000fe40003f04070 */
[----:B------:R-:W-:Y:S01]  /*9610*/  SEL R65, R65, RZ, !P1 ;  /* 0x000000ff41417207 */ /* 0x000fe20004800000 */
[----:B------:R-:W-:Y:S02]  /*9620*/  @P3 IMAD.MOV R59, RZ, RZ, R37 ;  /* 0x000000ffff3b3224 */ /* 0x000fe400078e0225 */
[----:B------:R-:W-:Y:S01]  /*9630*/  @P2 IMAD.MOV R42, RZ, RZ, R39 ;  /* 0x000000ffff2a2224 */ /* 0x000fe200078e0227 */
[----:B------:R-:W-:Y:S01]  /*9640*/  SEL R65, R65, 0x1, !P0 ;  /* 0x0000000141417807 */ /* 0x000fe20004000000 */
[----:B------:R-:W-:Y:S02]  /*9650*/  IMAD.IADD R50, R40, 0x1, R59 ;  /* 0x0000000128327824 */ /* 0x000fe400078e023b */
[----:B------:R-:W-:-:S02]  /*9660*/  IMAD R42, R51, UR19, R42 ;  /* 0x00000013332a7c24 */ /* 0x000fc4000f8e022a */
[----:B------:R-:W-:Y:S01]  /*9670*/  IMAD.MOV.U32 R36, RZ, RZ, 0x0 ;  /* 0x00000000ff247424 */ /* 0x000fe200078e00ff */
[----:B------:R-:W-:Y:S01]  /*9680*/  ISETP.GE.U32.AND P1, PT, R50, R40, PT ;  /* 0x000000283200720c */ /* 0x000fe20003f26070 */
[----:B------:R-:W-:Y:S01]  /*9690*/  IMAD.MOV.U32 R37, RZ, RZ, 0x1 ;  /* 0x00000001ff257424 */ /* 0x000fe200078e00ff */
[----:B------:R-:W-:Y:S01]  /*96a0*/  IADD3 R42, PT, PT, R65, R42, R54 ;  /* 0x0000002a412a7210 */ /* 0x000fe20007ffe036 */
[----:B------:R-:W-:Y:S02]  /*96b0*/  IMAD R40, R15, R0, RZ ;  /* 0x000000000f287224 */ /* 0x000fe400078e02ff */
[----:B------:R-:W-:-:S04]  /*96c0*/  IMAD.HI.U32 R38, R8, R15, R36 ;  /* 0x0000000f08267227 */ /* 0x000fc800078e0024 */
[----:B------:R-:W-:Y:S02]  /*96d0*/  IMAD.IADD R42, R49, 0x1, R42 ;  /* 0x00000001312a7824 */ /* 0x000fe400078e022a */
[----:B------:R-:W-:Y:S02]  /*96e0*/  IMAD.MOV.U32 R36, RZ, RZ, RZ ;  /* 0x000000ffff247224 */ /* 0x000fe400078e00ff */
[----:B------:R-:W-:Y:S01]  /*96f0*/  @P1 IMAD.MOV R38, RZ, RZ, R41 ;  /* 0x000000ffff261224 */ /* 0x000fe200078e0229 */
[----:B------:R-:W-:Y:S01]  /*9700*/  IADD3 R47, PT, PT, -R42, R47, R48 ;  /* 0x0000002f2a2f7210 */ /* 0x000fe20007ffe130 */
[----:B------:R-:W-:-:S04]  /*9710*/  IMAD.MOV.U32 R10, RZ, RZ, 0x0 ;  /* 0x00000000ff0a7424 */ /* 0x000fc800078e00ff */
[----:B------:R-:W-:-:S04]  /*9720*/  IMAD.IADD R47, R47, 0x1, R38 ;  /* 0x000000012f2f7824 */ /* 0x000fc800078e0226 */
[C---:B------:R-:W-:Y:S01]  /*9730*/  IMAD R37, R47.reuse, R23, RZ ;  /* 0x000000172f257224 */ /* 0x040fe200078e02ff */
[C---:B------:R-:W-:Y:S01]  /*9740*/  ISETP.GE.U32.AND P1, PT, R47.reuse, R38, PT ;  /* 0x000000262f00720c */ /* 0x040fe20003f26070 */
[----:B------:R-:W-:-:S04]  /*9750*/  IMAD.WIDE.U32 R38, R47, R24, RZ ;  /* 0x000000182f267225 */ /* 0x000fc800078e00ff */
[----:B------:R-:W-:-:S04]  /*9760*/  IMAD.HI.U32 R51, R47, R22, R36 ;  /* 0x000000162f337227 */ /* 0x000fc800078e0024 */
[----:B------:R-:W-:Y:S01]  /*9770*/  IMAD.MOV.U32 R36, RZ, RZ, 0x0 ;  /* 0x00000000ff247424 */ /* 0x000fe200078e00ff */
[----:B------:R-:W-:Y:S01]  /*9780*/  ISETP.GE.U32.AND P0, PT, R51, R37, PT ;  /* 0x000000253300720c */ /* 0x000fe20003f06070 */
[----:B------:R-:W-:Y:S02]  /*9790*/  IMAD.MOV.U32 R37, RZ, RZ, 0x1 ;  /* 0x00000001ff257424 */ /* 0x000fe400078e00ff */
[C---:B------:R-:W-:Y:S02]  /*97a0*/  IMAD R41, R47.reuse, R22, RZ ;  /* 0x000000162f297224 */ /* 0x040fe400078e02ff */
[----:B------:R-:W-:-:S03]  /*97b0*/  IMAD.HI.U32 R49, R47, R23, R36 ;  /* 0x000000172f317227 */ /* 0x000fc600078e0024 */
[----:B------:R-:W-:Y:S01]  /*97c0*/  ISETP.GT.U32.AND P2, PT, R41, R40, PT ;  /* 0x000000282900720c */ /* 0x000fe20003f44070 */
[----:B------:R-:W-:-:S04]  /*97d0*/  IMAD.HI.U32 R36, R47, R23, RZ ;  /* 0x000000172f247227 */ /* 0x000fc800078e00ff */
[----:B------:R-:W-:Y:S02]  /*97e0*/  @P0 IMAD.MOV R49, RZ, RZ, R36 ;  /* 0x000000ffff310224 */ /* 0x000fe400078e0224 */
[----:B------:R-:W-:Y:S01]  /*97f0*/  IMAD.IADD R54, R41, 0x1, -R40 ;  /* 0x0000000129367824 */ /* 0x000fe200078e0a28 */
[----:B------:R-:W-:Y:S01]  /*9800*/  SEL R40, RZ, 0x1, !P2 ;  /* 0x00000001ff287807 */ /* 0x000fe20005000000 */
[----:B------:R-:W-:Y:S02]  /*9810*/  IMAD.IADD R49, R38, 0x1, R49 ;  /* 0x0000000126317824 */ /* 0x000fe400078e0231 */
[----:B------:R-:W-:Y:S01]  /*9820*/  VIADD R41, R51, 0xfffffc2f ;  /* 0xfffffc2f33297836 */ /* 0x000fe20000000000 */
[C---:B------:R-:W-:Y:S01]  /*9830*/  ISETP.NE.AND P0, PT, R54.reuse, RZ, PT ;  /* 0x000000ff3600720c */ /* 0x040fe20003f05270 */
[----:B0-----:R-:W-:Y:S01]  /*9840*/  VIADD R54, R54, UR4 ;  /* 0x0000000436367c36 */ /* 0x001fe20008000000 */
[----:B------:R-:W-:Y:S01]  /*9850*/  ISETP.GE.U32.AND P3, PT, R49, R38, PT ;  /* 0x000000263100720c */ /* 0x000fe20003f66070 */
[----:B------:R-:W-:Y:S01]  /*9860*/  IMAD.MOV.U32 R36, RZ, RZ, 0x0 ;  /* 0x00000000ff247424 */ /* 0x000fe200078e00ff */
[----:B------:R-:W-:Y:S01]  /*9870*/  @P1 IADD3 R41, PT, PT, R51, RZ, RZ ;  /* 0x000000ff33291210 */ /* 0x000fe20007ffe0ff */
[----:B------:R-:W-:Y:S01]  /*9880*/  VIADD R42, R49, 0xfffffffe ;  /* 0xfffffffe312a7836 */ /* 0x000fe20000000000 */
[----:B------:R-:W-:Y:S01]  /*9890*/  ISETP.GE.U32.AND P0, PT, R54, UR4, P0 ;  /* 0x0000000436007c0c */ /* 0x000fe20008706070 */
[----:B------:R-:W-:-:S03]  /*98a0*/  IMAD.HI.U32 R53, R47, R24, R36 ;  /* 0x000000182f357227 */ /* 0x000fc600078e0024 */
[----:B------:R-:W-:Y:S01]  /*98b0*/  SEL R48, RZ, 0x1, !P0 ;  /* 0x00000001ff307807 */ /* 0x000fe20004000000 */
[----:B------:R-:W-:Y:S02]  /*98c0*/  IMAD.IADD R38, R40, 0x1, R41 ;  /* 0x0000000128267824 */ /* 0x000fe400078e0229 */
[----:B------:R-:W-:-:S03]  /*98d0*/  IMAD.WIDE.U32 R36, R47, R25, RZ ;  /* 0x000000192f247225 */ /* 0x000fc600078e00ff */
[----:B------:R-:W-:Y:S01]  /*98e0*/  IADD3 R29, PT, PT, R48, R27, -R38 ;  /* 0x0000001b301d7210 */ /* 0x000fe20007ffe826 */
[----:B------:R-:W-:Y:S01]  /*98f0*/  @P3 IMAD.MOV R53, RZ, RZ, R39 ;  /* 0x000000ffff353224 */ /* 0x000fe200078e0227 */
[----:B------:R-:W-:Y:S01]  /*9900*/  ISETP.GE.U32.AND P3, PT, R27, R38, PT ;  /* 0x000000261b00720c */ /* 0x000fe20003f66070 */
[----:B------:R-:W-:Y:S01]  /*9910*/  IMAD.MOV.U32 R41, RZ, RZ, 0x1 ;  /* 0x00000001ff297424 */ /* 0x000fe200078e00ff */
[----:B------:R-:W-:Y:S01]  /*9920*/  ISETP.NE.AND P4, PT, R38, RZ, PT ;  /* 0x000000ff2600720c */ /* 0x000fe20003f85270 */
[----:B------:R-:W-:Y:S01]  /*9930*/  IMAD.IADD R27, R36, 0x1, R53 ;  /* 0x00000001241b7824 */ /* 0x000fe200078e0235 */
[C---:B------:R-:W-:Y:S01]  /*9940*/  ISETP.NE.AND P2, PT, R29.reuse, RZ, PT ;  /* 0x000000ff1d00720c */ /* 0x040fe20003f45270 */
[----:B------:R-:W-:Y:S01]  /*9950*/  @P1 IMAD.MOV R42, RZ, RZ, R49 ;  /* 0x000000ffff2a1224 */ /* 0x000fe200078e0231 */
[----:B------:R-:W-:Y:S01]  /*9960*/  IADD3 R38, PT, PT, -R29, UR5, RZ ;  /* 0x000000051d267c10 */ /* 0x000fe2000fffe1ff */
[----:B------:R-:W-:Y:S01]  /*9970*/  IMAD.WIDE.U32 R16, R47, UR16, RZ ;  /* 0x000000102f107c25 */ /* 0x000fe2000f8e00ff */
[----:B------:R-:W-:-:S02]  /*9980*/  ISETP.GE.U32.AND P0, PT, R27, R36, PT ;  /* 0x000000241b00720c */ /* 0x000fc40003f06070 */
[----:B------:R-:W-:Y:S01]  /*9990*/  SEL R29, R40, RZ, !P4 ;  /* 0x000000ff281d7207 */ /* 0x000fe20006000000 */
[----:B------:R-:W-:Y:S01]  /*99a0*/  IMAD.MOV.U32 R40, RZ, RZ, 0x0 ;  /* 0x00000000ff287424 */ /* 0x000fe200078e00ff */
[----:B------:R-:W-:Y:S01]  /*99b0*/  ISETP.GE.U32.AND P4, PT, R38, UR5, PT ;  /* 0x0000000526007c0c */ /* 0x000fe2000bf86070 */
[----:B------:R-:W-:Y:S01]  /*99c0*/  IMAD.MOV.U32 R36, RZ, RZ, 0x0 ;  /* 0x00000000ff247424 */ /* 0x000fe200078e00ff */
[----:B------:R-:W-:Y:S01]  /*99d0*/  SEL R33, R29, 0x1, P3 ;  /* 0x000000011d217807 */ /* 0x000fe20001800000 */
[----:B------:R-:W-:Y:S01]  /*99e0*/  IMAD.HI.U32 R29, R47, R25, R40 ;  /* 0x000000192f1d7227 */ /* 0x000fe200078e0028 */
[----:B------:R-:W-:-:S03]  /*99f0*/  SEL R48, R48, 0x1, !P2 ;  /* 0x0000000130307807 */ /* 0x000fc60005000000 */
[----:B------:R-:W-:Y:S01]  /*9a00*/  IMAD.IADD R39, R33, 0x1, R42 ;  /* 0x0000000121277824 */ /* 0x000fe200078e022a */
[----:B------:R-:W-:Y:S01]  /*9a10*/  SEL R48, R48, RZ, P4 ;  /* 0x000000ff30307207 */ /* 0x000fe20002000000 */
[----:B------:R-:W-:Y:S02]  /*9a20*/  @P0 IMAD.MOV R29, RZ, RZ, R37 ;  /* 0x000000ffff1d0224 */ /* 0x000fe400078e0225 */
[----:B------:R-:W-:Y:S01]  /*9a30*/  IMAD.MOV.U32 R37, RZ, RZ, 0x1 ;  /* 0x00000001ff257424 */ /* 0x000fe200078e00ff */
[----:B------:R-:W-:Y:S01]  /*9a40*/  ISETP.NE.AND P4, PT, R39, RZ, PT ;  /* 0x000000ff2700720c */ /* 0x000fe20003f85270 */
[----:B------:R-:W-:Y:S01]  /*9a50*/  IMAD.IADD R29, R16, 0x1, R29 ;  /* 0x00000001101d7824 */ /* 0x000fe200078e021d */
[----:B------:R-:W-:Y:S01]  /*9a60*/  IADD3 R42, PT, PT, R48, R14, -R39 ;  /* 0x0000000e302a7210 */ /* 0x000fe20007ffe827 */
[----:B------:R-:W-:Y:S01]  /*9a70*/  IMAD.HI.U32 R37, R47, UR16, R36 ;  /* 0x000000102f257c27 */ /* 0x000fe2000f8e0024 */
[----:B------:R-:W-:Y:S02]  /*9a80*/  ISETP.GE.U32.AND P3, PT, R14, R39, PT ;  /* 0x000000270e00720c */ /* 0x000fe40003f66070 */
[----:B------:R-:W-:-:S02]  /*9a90*/  SEL R33, R33, RZ, !P4 ;  /* 0x000000ff21217207 */ /* 0x000fc40006000000 */
[C---:B------:R-:W-:Y:S02]  /*9aa0*/  ISETP.NE.AND P2, PT, R42.reuse, RZ, PT ;  /* 0x000000ff2a00720c */ /* 0x040fe40003f45270 */
[----:B------:R-:W-:Y:S02]  /*9ab0*/  ISETP.GE.U32.AND P0, PT, R29, R16, PT ;  /* 0x000000101d00720c */ /* 0x000fe40003f06070 */
[----:B------:R-:W-:Y:S02]  /*9ac0*/  IADD3 R42, PT, PT, -R42, UR6, RZ ;  /* 0x000000062a2a7c10 */ /* 0x000fe4000fffe1ff */
[----:B------:R-:W-:Y:S02]  /*9ad0*/  SEL R14, RZ, 0xffffffff, P1 ;  /* 0xffffffffff0e7807 */ /* 0x000fe40000800000 */
[----:B------:R-:W-:Y:S02]  /*9ae0*/  SEL R33, R33, 0x1, P3 ;  /* 0x0000000121217807 */ /* 0x000fe40001800000 */
[----:B------:R-:W-:-:S02]  /*9af0*/  ISETP.GE.U32.AND P1, PT, R42, UR6, PT ;  /* 0x000000062a007c0c */ /* 0x000fc4000bf26070 */
[----:B------:R-:W-:Y:S02]  /*9b00*/  SEL R48, R48, 0x1, !P2 ;  /* 0x0000000130307807 */ /* 0x000fe40005000000 */
[----:B------:R-:W-:Y:S01]  /*9b10*/  IADD3 R12, PT, PT, R33, R27, R14 ;  /* 0x0000001b210c7210 */ /* 0x000fe20007ffe00e */
[----:B------:R-:W-:Y:S01]  /*9b20*/  @P0 IMAD.MOV R37, RZ, RZ, R17 ;  /* 0x000000ffff250224 */ /* 0x000fe200078e0211 */
[----:B------:R-:W-:Y:S02]  /*9b30*/  SEL R48, R48, RZ, P1 ;  /* 0x000000ff30307207 */ /* 0x000fe40000800000 */
[----:B------:R-:W-:Y:S02]  /*9b40*/  ISETP.NE.AND P1, PT, R12, RZ, PT ;  /* 0x000000ff0c00720c */ /* 0x000fe40003f25270 */
[----:B------:R-:W-:Y:S02]  /*9b50*/  IADD3 R16, PT, PT, R48, R11, -R12 ;  /* 0x0000000b30107210 */ /* 0x000fe40007ffe80c */
[----:B------:R-:W-:Y:S01]  /*9b60*/  ISETP.GE.U32.AND P0, PT, R11, R12, PT ;  /* 0x0000000c0b00720c */ /* 0x000fe20003f06070 */
[----:B------:R-:W-:Y:S01]  /*9b70*/  IMAD.WIDE.U32 R12, R47, UR17, RZ ;  /* 0x000000112f0c7c25 */ /* 0x000fe2000f8e00ff */
[----:B------:R-:W-:-:S02]  /*9b80*/  SEL R33, R33, RZ, !P1 ;  /* 0x000000ff21217207 */ /* 0x000fc40004800000 */
[----:B------:R-:W-:Y:S01]  /*9b90*/  IADD3 R27, PT, PT, -R16, UR7, RZ ;  /* 0x00000007101b7c10 */ /* 0x000fe2000fffe1ff */
[----:B------:R-:W-:Y:S01]  /*9ba0*/  IMAD.IADD R37, R12, 0x1, R37 ;  /* 0x000000010c257824 */ /* 0x000fe200078e0225 */
[----:B------:R-:W-:Y:S01]  /*9bb0*/  ISETP.NE.AND P2, PT, R16, RZ, PT ;  /* 0x000000ff1000720c */ /* 0x000fe20003f45270 */
[----:B------:R-:W-:Y:S01]  /*9bc0*/  IMAD.MOV.U32 R11, RZ, RZ, 0x1 ;  /* 0x00000001ff0b7424 */ /* 0x000fe200078e00ff */
[----:B------:R-:W-:Y:S02]  /*9bd0*/  SEL R33, R33, 0x1, P0 ;  /* 0x0000000121217807 */ /* 0x000fe40000000000 */
[----:B------:R-:W-:Y:S01]  /*9be0*/  ISETP.GE.U32.AND P1, PT, R27, UR7, PT ;  /* 0x000000071b007c0c */ /* 0x000fe2000bf26070 */
[----:B------:R-:W-:Y:S01]  /*9bf0*/  IMAD.HI.U32 R17, R47, UR17, R10 ;  /* 0x000000112f117c27 */ /* 0x000fe2000f8e000a */
[----:B------:R-:W-:Y:S02]  /*9c00*/  SEL R48, R48, 0x1, !P2 ;  /* 0x0000000130307807 */ /* 0x000fe40005000000 */
[----:B------:R-:W-:Y:S01]  /*9c10*/  IADD3 R16, PT, PT, R33, R29, R14 ;  /* 0x0000001d21107210 */ /* 0x000fe20007ffe00e */
[----:B------:R-:W-:Y:S01]  /*9c20*/  IMAD.WIDE.U32 R10, R47, UR18, RZ ;  /* 0x000000122f0a7c25 */ /* 0x000fe2000f8e00ff */
[----:B------:R-:W-:-:S02]  /*9c30*/  SEL R48, R48, RZ, P1 ;  /* 0x000000ff30307207 */ /* 0x000fc40000800000 */
[----:B------:R-:W-:Y:S02]  /*9c40*/  ISETP.GE.U32.AND P2, PT, R37, R12, PT ;  /* 0x0000000c2500720c */ /* 0x000fe40003f46070 */
[----:B------:R-:W-:Y:S02]  /*9c50*/  ISETP.NE.AND P1, PT, R16, RZ, PT ;  /* 0x000000ff1000720c */ /* 0x000fe40003f25270 */
[----:B------:R-:W-:Y:S02]  /*9c60*/  ISETP.GE.U32.AND P0, PT, R9, R16, PT ;  /* 0x000000100900720c */ /* 0x000fe40003f06070 */
[----:B------:R-:W-:Y:S02]  /*9c70*/  SEL R33, R33, RZ, !P1 ;  /* 0x000000ff21217207 */ /* 0x000fe40004800000 */
[----:B------:R-:W-:Y:S02]  /*9c80*/  IADD3 R12, PT, PT, R48, R9, -R16 ;  /* 0x00000009300c7210 */ /* 0x000fe40007ffe810 */
[----:B------:R-:W-:-:S02]  /*9c90*/  SEL R33, R33, 0x1, P0 ;  /* 0x0000000121217807 */ /* 0x000fc40000000000 */
[C---:B------:R-:W-:Y:S01]  /*9ca0*/  ISETP.NE.AND P1, PT, R12.reuse, RZ, PT ;  /* 0x000000ff0c00720c */ /* 0x040fe20003f25270 */
[----:B------:R-:W-:Y:S01]  /*9cb0*/  @P2 IMAD.MOV R17, RZ, RZ, R13 ;  /* 0x000000ffff112224 */ /* 0x000fe200078e020d */
[----:B-1----:R-:W-:Y:S01]  /*9cc0*/  IADD3 R9, PT, PT, -R12, UR12, RZ ;  /* 0x0000000c0c097c10 */ /* 0x002fe2000fffe1ff */
[----:B------:R-:W-:Y:S01]  /*9cd0*/  IMAD.MOV.U32 R12, RZ, RZ, 0x0 ;  /* 0x00000000ff0c7424 */ /* 0x000fe200078e00ff */
[----:B------:R-:W-:Y:S01]  /*9ce0*/  IADD3 R37, PT, PT, R33, R37, R14 ;  /* 0x0000002521257210 */ /* 0x000fe20007ffe00e */
[----:B------:R-:W-:Y:S01]  /*9cf0*/  IMAD.IADD R29, R10, 0x1, R17 ;  /* 0x000000010a1d7824 */ /* 0x000fe200078e0211 */
[----:B------:R-:W-:Y:S01]  /*9d00*/  ISETP.GE.U32.AND P0, PT, R9, UR12, PT ;  /* 0x0000000c09007c0c */ /* 0x000fe2000bf06070 */
[----:B------:R-:W-:Y:S01]  /*9d10*/  IMAD.MOV.U32 R13, RZ, RZ, 0x1 ;  /* 0x00000001ff0d7424 */ /* 0x000fe200078e00ff */
[----:B------:R-:W-:Y:S02]  /*9d20*/  SEL R48, R48, 0x1, !P1 ;  /* 0x0000000130307807 */ /* 0x000fe40004800000 */
[----:B------:R-:W-:Y:S01]  /*9d30*/  ISETP.NE.AND P2, PT, R37, RZ, PT ;  /* 0x000000ff2500720c */ /* 0x000fe20003f45270 */
[----:B------:R-:W-:Y:S01]  /*9d40*/  IMAD.HI.U32 R12, R47, UR18, R12 ;  /* 0x000000122f0c7c27 */ /* 0x000fe2000f8e000c */
[----:B------:R-:W-:-:S02]  /*9d50*/  SEL R48, R48, RZ, P0 ;  /* 0x000000ff30307207 */ /* 0x000fc40000000000 */
[----:B------:R-:W-:Y:S02]  /*9d60*/  ISETP.GE.U32.AND P1, PT, R56, R37, PT ;  /* 0x000000253800720c */ /* 0x000fe40003f26070 */
[----:B------:R-:W-:Y:S02]  /*9d70*/  SEL R33, R33, RZ, !P2 ;  /* 0x000000ff21217207 */ /* 0x000fe40005000000 */
[----:B------:R-:W-:Y:S02]  /*9d80*/  ISETP.GE.U32.AND P0, PT, R29, R10, PT ;  /* 0x0000000a1d00720c */ /* 0x000fe40003f06070 */
[----:B------:R-:W-:Y:S02]  /*9d90*/  IADD3 R37, PT, PT, R48, R56, -R37 ;  /* 0x0000003830257210 */ /* 0x000fe40007ffe825 */
[----:B------:R-:W-:Y:S02]  /*9da0*/  SEL R33, R33, 0x1, P1 ;  /* 0x0000000121217807 */ /* 0x000fe40000800000 */
[----:B------:R-:W-:-:S02]  /*9db0*/  ISETP.NE.AND P1, PT, R37, RZ, PT ;  /* 0x000000ff2500720c */ /* 0x000fc40003f25270 */
[----:B------:R-:W-:Y:S02]  /*9dc0*/  IADD3 R29, PT, PT, R33, R29, R14 ;  /* 0x0000001d211d7210 */ /* 0x000fe40007ffe00e */
[----:B------:R-:W-:Y:S02]  /*9dd0*/  IADD3 R17, PT, PT, -R37, UR13, RZ ;  /* 0x0000000d25117c10 */ /* 0x000fe4000fffe1ff */
[----:B------:R-:W-:Y:S01]  /*9de0*/  SEL R48, R48, 0x1, !P1 ;  /* 0x0000000130307807 */ /* 0x000fe20004800000 */
[----:B------:R-:W-:Y:S01]  /*9df0*/  @P0 IMAD.MOV R12, RZ, RZ, R11 ;  /* 0x000000ffff0c0224 */ /* 0x000fe200078e020b */
[----:B------:R-:W-:Y:S02]  /*9e00*/  ISETP.NE.AND P1, PT, R29, RZ, PT ;  /* 0x000000ff1d00720c */ /* 0x000fe40003f25270 */
[----:B------:R-:W-:Y:S01]  /*9e10*/  ISETP.GE.U32.AND P2, PT, R17, UR13, PT ;  /* 0x0000000d11007c0c */ /* 0x000fe2000bf46070 */
[----:B------:R-:W-:Y:S01]  /*9e20*/  IMAD R12, R47, UR19, R12 ;  /* 0x000000132f0c7c24 */ /* 0x000fe2000f8e020c */
[----:B------:R-:W-:-:S02]  /*9e30*/  ISETP.GE.U32.AND P0, PT, R44, R29, PT ;  /* 0x0000001d2c00720c */ /* 0x000fc40003f06070 */
[----:B------:R-:W-:Y:S02]  /*9e40*/  SEL R33, R33, RZ, !P1 ;  /* 0x000000ff21217207 */ /* 0x000fe40004800000 */
[----:B------:R-:W-:Y:S02]  /*9e50*/  SEL R48, R48, RZ, P2 ;  /* 0x000000ff30307207 */ /* 0x000fe40001000000 */
[----:B------:R-:W-:Y:S02]  /*9e60*/  SEL R33, R33, 0x1, P0 ;  /* 0x0000000121217807 */ /* 0x000fe40000000000 */
[----:B------:R-:W-:Y:S02]  /*9e70*/  IADD3 R29, PT, PT, R48, R44, -R29 ;  /* 0x0000002c301d7210 */ /* 0x000fe40007ffe81d */
[----:B------:R-:W-:Y:S02]  /*9e80*/  IADD3 R12, PT, PT, R33, R12, R14 ;  /* 0x0000000c210c7210 */ /* 0x000fe40007ffe00e */
[----:B------:R-:W-:-:S02]  /*9e90*/  IADD3 R13, PT, PT, -R29, UR14, RZ ;  /* 0x0000000e1d0d7c10 */ /* 0x000fc4000fffe1ff */
[----:B------:R-:W-:Y:S01]  /*9ea0*/  ISETP.NE.AND P1, PT, R29, RZ, PT ;  /* 0x000000ff1d00720c */ /* 0x000fe20003f25270 */
[----:B------:R-:W-:Y:S01]  /*9eb0*/  IMAD.IADD R12, R43, 0x1, R12 ;  /* 0x000000012b0c7824 */ /* 0x000fe200078e020c */
[----:B------:R-:W-:Y:S02]  /*9ec0*/  ISETP.GE.U32.AND P0, PT, R13, UR14, PT ;  /* 0x0000000e0d007c0c */ /* 0x000fe4000bf06070 */
[----:B------:R-:W-:Y:S02]  /*9ed0*/  SEL R48, R48, 0x1, !P1 ;  /* 0x0000000130307807 */ /* 0x000fe40004800000 */
[----:B------:R-:W-:Y:S02]  /*9ee0*/  IADD3 R12, PT, PT, -R12, R45, R50 ;  /* 0x0000002d0c0c7210 */ /* 0x000fe40007ffe132 */
        /* <DEDUP_REMOVED lines=44> */
.L_x_27:
[----:B------:R-:W-:Y:S05]  /*a1b0*/  BSYNC.RECONVERGENT B0 ;  /* 0x0000000000007941 */ /* 0x000fea0003800200 */
.L_x_26:
[----:B------:R-:W0:Y:S01]  /*a1c0*/  LDCU.128 UR4, c[0x3][0x140] ;  /* 0x00c02800ff0477ac */ /* 0x000e220008000c00 */
[----:B------:R1:W-:Y:S01]  /*a1d0*/  STG.E desc[UR8][R20.64], R15 ;  /* 0x0000000f14007986 */ /* 0x0003e2000c101908 */
[----:B------:R-:W-:Y:S01]  /*a1e0*/  BSSY.RECONVERGENT B0, `(.L_x_28) ;  /* 0x0000060000007945 */ /* 0x000fe20003800200 */
[----:B------:R-:W2:Y:S02]  /*a1f0*/  LDCU.128 UR12, c[0x3][0x150] ;  /* 0x00c02a00ff0c77ac */ /* 0x000ea40008000c00 */
[----:B------:R3:W-:Y:S04]  /*a200*/  STG.E desc[UR8][R20.64+0x4], R18 ;  /* 0x0000041214007986 */ /* 0x0007e8000c101908 */
[----:B------:R3:W-:Y:S04]  /*a210*/  STG.E desc[UR8][R20.64+0x8], R19 ;  /* 0x0000081314007986 */ /* 0x0007e8000c101908 */
[----:B------:R3:W-:Y:S04]  /*a220*/  STG.E desc[UR8][R20.64+0xc], R26 ;  /* 0x00000c1a14007986 */ /* 0x0007e8000c101908 */
[----:B------:R3:W-:Y:S01]  /*a230*/  STG.E desc[UR8][R20.64+0x10], R28 ;  /* 0x0000101c14007986 */ /* 0x0007e2000c101908 */
[----:B0-----:R-:W-:Y:S01]  /*a240*/  VIADD R11, R15, -UR4 ;  /* 0x800000040f0b7c36 */ /* 0x001fe20008000000 */
[----:B------:R-:W-:-:S02]  /*a250*/  ISETP.NE.AND P0, PT, RZ, UR4, PT ;  /* 0x00000004ff007c0c */ /* 0x000fc4000bf05270 */
[----:B------:R3:W-:Y:S02]  /*a260*/  STG.E desc[UR8][R20.64+0x14], R30 ;  /* 0x0000141e14007986 */ /* 0x0007e4000c101908 */
[----:B------:R-:W-:Y:S02]  /*a270*/  ISETP.GE.U32.AND P0, PT, R11, R15, P0 ;  /* 0x0000000f0b00720c */ /* 0x000fe40000706070 */
[----:B------:R3:W-:Y:S02]  /*a280*/  STG.E desc[UR8][R20.64+0x18], R31 ;  /* 0x0000181f14007986 */ /* 0x0007e4000c101908 */
[----:B------:R-:W-:Y:S02]  /*a290*/  SEL R10, RZ, 0x1, !P0 ;  /* 0x00000001ff0a7807 */ /* 0x000fe40004000000 */
[----:B------:R3:W-:Y:S02]  /*a2a0*/  STG.E desc[UR8][R20.64+0x1c], R32 ;  /* 0x00001c2014007986 */ /* 0x0007e4000c101908 */
[----:B------:R-:W-:-:S02]  /*a2b0*/  IADD3 R29, PT, PT, R10, UR5, RZ ;  /* 0x000000050a1d7c10 */ /* 0x000fc4000fffe0ff */
[----:B------:R3:W-:Y:S02]  /*a2c0*/  STG.E desc[UR8][R60.64], R0 ;  /* 0x000000003c007986 */ /* 0x0007e4000c101908 */
[----:B------:R-:W-:Y:S01]  /*a2d0*/  ISETP.NE.AND P1, PT, R29, RZ, PT ;  /* 0x000000ff1d00720c */ /* 0x000fe20003f25270 */
[----:B------:R-:W-:Y:S01]  /*a2e0*/  IMAD.IADD R16, R18, 0x1, -R29 ;  /* 0x0000000112107824 */ /* 0x000fe200078e0a1d */
[----:B------:R3:W-:Y:S02]  /*a2f0*/  STG.E desc[UR8][R60.64+0x4], R2 ;  /* 0x000004023c007986 */ /* 0x0007e4000c101908 */
[----:B------:R-:W-:Y:S02]  /*a300*/  SEL R10, R10, 0x1, !P1 ;  /* 0x000000010a0a7807 */ /* 0x000fe40004800000 */
[----:B------:R-:W-:Y:S01]  /*a310*/  ISETP.GE.U32.AND P0, PT, R16, R18, PT ;  /* 0x000000121000720c */ /* 0x000fe20003f06070 */
[----:B------:R3:W-:Y:S03]  /*a320*/  STG.E desc[UR8][R60.64+0x8], R3 ;  /* 0x000008033c007986 */ /* 0x0007e6000c101908 */
[----:B------:R-:W-:Y:S01]  /*a330*/  SEL R10, R10, RZ, P0 ;  /* 0x000000ff0a0a7207 */ /* 0x000fe20000000000 */
[----:B------:R3:W-:Y:S04]  /*a340*/  STG.E desc[UR8][R60.64+0xc], R4 ;  /* 0x00000c043c007986 */ /* 0x0007e8000c101908 */
[----:B------:R-:W-:Y:S01]  /*a350*/  VIADD R12, R10, UR6 ;  /* 0x000000060a0c7c36 */ /* 0x000fe20008000000 */
[----:B------:R3:W-:Y:S03]  /*a360*/  STG.E desc[UR8][R60.64+0x10], R5 ;  /* 0x000010053c007986 */ /* 0x0007e6000c101908 */
[----:B------:R-:W-:Y:S01]  /*a370*/  IMAD.IADD R39, R19, 0x1, -R12 ;  /* 0x0000000113277824 */ /* 0x000fe200078e0a0c */
[----:B------:R-:W-:Y:S01]  /*a380*/  ISETP.NE.AND P1, PT, R12, RZ, PT ;  /* 0x000000ff0c00720c */ /* 0x000fe20003f25270 */
[----:B------:R3:W-:Y:S03]  /*a390*/  STG.E desc[UR8][R60.64+0x14], R6 ;  /* 0x000014063c007986 */ /* 0x0007e6000c101908 */
[----:B------:R-:W-:Y:S01]  /*a3a0*/  ISETP.GE.U32.AND P0, PT, R39, R19, PT ;  /* 0x000000132700720c */ /* 0x000fe20003f06070 */
[----:B------:R3:W-:Y:S01]  /*a3b0*/  STG.E desc[UR8][R60.64+0x18], R7 ;  /* 0x000018073c007986 */ /* 0x0007e2000c101908 */
[----:B------:R-:W-:-:S03]  /*a3c0*/  SEL R10, R10, 0x1, !P1 ;  /* 0x000000010a0a7807 */ /* 0x000fc60004800000 */
[----:B------:R3:W-:Y:S01]  /*a3d0*/  STG.E desc[UR8][R60.64+0x1c], R8 ;  /* 0x00001c083c007986 */ /* 0x0007e2000c101908 */
[----:B------:R-:W-:-:S05]  /*a3e0*/  SEL R10, R10, RZ, P0 ;  /* 0x000000ff0a0a7207 */ /* 0x000fca0000000000 */
[----:B------:R-:W-:-:S04]  /*a3f0*/  VIADD R29, R10, UR7 ;  /* 0x000000070a1d7c36 */ /* 0x000fc80008000000 */
[----:B------:R-:W-:Y:S01]  /*a400*/  IMAD.IADD R12, R26, 0x1, -R29 ;  /* 0x000000011a0c7824 */ /* 0x000fe200078e0a1d */
[----:B------:R-:W-:-:S04]  /*a410*/  ISETP.NE.AND P1, PT, R29, RZ, PT ;  /* 0x000000ff1d00720c */ /* 0x000fc80003f25270 */
[----:B------:R-:W-:Y:S02]  /*a420*/  ISETP.GE.U32.AND P0, PT, R12, R26, PT ;  /* 0x0000001a0c00720c */ /* 0x000fe40003f06070 */
[----:B------:R-:W-:-:S04]  /*a430*/  SEL R10, R10, 0x1, !P1 ;  /* 0x000000010a0a7807 */ /* 0x000fc80004800000 */
[----:B------:R-:W-:-:S05]  /*a440*/  SEL R10, R10, RZ, P0 ;  /* 0x000000ff0a0a7207 */ /* 0x000fca0000000000 */
[----:B--2---:R-:W-:-:S04]  /*a450*/  VIADD R33, R10, UR12 ;  /* 0x0000000c0a217c36 */ /* 0x004fc80008000000 */
[----:B------:R-:W-:Y:S01]  /*a460*/  IMAD.IADD R29, R28, 0x1, -R33 ;  /* 0x000000011c1d7824 */ /* 0x000fe200078e0a21 */
[----:B------:R-:W-:-:S04]  /*a470*/  ISETP.NE.AND P1, PT, R33, RZ, PT ;  /* 0x000000ff2100720c */ /* 0x000fc80003f25270 */
[----:B------:R-:W-:Y:S02]  /*a480*/  ISETP.GE.U32.AND P0, PT, R29, R28, PT ;  /* 0x0000001c1d00720c */ /* 0x000fe40003f06070 */
[----:B------:R-:W-:-:S04]  /*a490*/  SEL R10, R10, 0x1, !P1 ;  /* 0x000000010a0a7807 */ /* 0x000fc80004800000 */
[----:B------:R-:W-:-:S05]  /*a4a0*/  SEL R33, R10, RZ, P0 ;  /* 0x000000ff0a217207 */ /* 0x000fca0000000000 */
[----:B------:R-:W-:-:S04]  /*a4b0*/  VIADD R37, R33, UR13 ;  /* 0x0000000d21257c36 */ /* 0x000fc80008000000 */
        /* <DEDUP_REMOVED lines=11> */
[----:B-1----:R-:W-:-:S05]  /*a570*/  VIADD R15, R33, UR15 ;  /* 0x0000000f210f7c36 */ /* 0x002fca0008000000 */
[----:B------:R-:W-:Y:S01]  /*a580*/  LOP3.LUT P0, RZ, R15, R33, RZ, 0xfc, !PT ;  /* 0x000000210fff7212 */ /* 0x000fe2000780fcff */
[----:B------:R-:W-:-:S05]  /*a590*/  IMAD.IADD R15, R32, 0x1, -R15 ;  /* 0x00000001200f7824 */ /* 0x000fca00078e0a0f */
[----:B------:R-:W-:-:S13]  /*a5a0*/  ISETP.LT.U32.OR P0, PT, R15, R32, !P0 ;  /* 0x000000200f00720c */ /* 0x000fda0004701470 */
[----:B---3--:R-:W-:Y:S05]  /*a5b0*/  @P0 BRA `(.L_x_29) ;  /* 0x0000000000880947 */ /* 0x008fea0003800000 */
        /* <DEDUP_REMOVED lines=34> */
.L_x_29:
[----:B------:R-:W-:Y:S05]  /*a7e0*/  BSYNC.RECONVERGENT B0 ;  /* 0x0000000000007941 */ /* 0x000fea0003800200 */
.L_x_28:
[----:B------:R-:W-:Y:S01]  /*a7f0*/  CS2R R46, SRZ ;  /* 0x00000000002e7805 */ /* 0x000fe2000001ff00 */
[----:B------:R-:W-:Y:S01]  /*a800*/  IMAD.MOV.U32 R22, RZ, RZ, -0x80000000 ;  /* 0x80000000ff167424 */ /* 0x000fe200078e00ff */
[----:B------:R-:W-:Y:S01]  /*a810*/  CS2R R48, SRZ ;  /* 0x0000000000307805 */ /* 0x000fe2000001ff00 */
[----:B------:R-:W-:Y:S01]  /*a820*/  IMAD.MOV.U32 R56, RZ, RZ, 0x1 ;  /* 0x00000001ff387424 */ /* 0x000fe200078e00ff */
[----:B------:R-:W-:Y:S01]  /*a830*/  CS2R R24, SRZ ;  /* 0x0000000000187805 */ /* 0x000fe2000001ff00 */
[----:B------:R-:W-:Y:S01]  /*a840*/  IMAD.MOV.U32 R55, RZ, RZ, RZ ;  /* 0x000000ffff377224 */ /* 0x000fe200078e00ff */
        /* <DEDUP_REMOVED lines=16> */
[----:B------:R-:W-:Y:S01]  /*a950*/  PRMT R5, R15, 0x123, RZ ;  /* 0x000001230f057816 */ /* 0x000fe200000000ff */
[----:B------:R-:W-:Y:S01]  /*a960*/  IMAD.MOV.U32 R30, RZ, RZ, RZ ;  /* 0x000000ffff1e7224 */ /* 0x000fe200078e00ff */
[----:B------:R-:W-:Y:S01]  /*a970*/  PRMT R6, R52, 0x123, RZ ;  /* 0x0000012334067816 */ /* 0x000fe200000000ff */
[----:B------:R-:W-:Y:S01]  /*a980*/  UMOV UR4, URZ ;  /* 0x000000ff00047c82 */ /* 0x000fe20008000000 */
[----:B------:R-:W-:Y:S01]  /*a990*/  PRMT R10, R10, 0x123, RZ ;  /* 0x000001230a0a7816 */ /* 0x000fe200000000ff */
[----:B------:R-:W-:Y:S01]  /*a9a0*/  UMOV UR5, URZ ;  /* 0x000000ff00057c82 */ /* 0x000fe20008000000 */
[----:B------:R-:W-:-:S02]  /*a9b0*/  PRMT R29, R29, 0x123, RZ ;  /* 0x000001231d1d7816 */ /* 0x000fc400000000ff */
[----:B------:R-:W-:Y:S02]  /*a9c0*/  PRMT R12, R12, 0x123, RZ ;  /* 0x000001230c0c7816 */ /* 0x000fe400000000ff */
[----:B------:R-:W-:Y:S02]  /*a9d0*/  PRMT R39, R39, 0x123, RZ ;  /* 0x0000012327277816 */ /* 0x000fe400000000ff */
[----:B------:R-:W-:Y:S02]  /*a9e0*/  PRMT R16, R16, 0x123, RZ ;  /* 0x0000012310107816 */ /* 0x000fe400000000ff */
[----:B------:R-:W-:Y:S02]  /*a9f0*/  PRMT R7, R11, 0x123, RZ ;  /* 0x000001230b077816 */ /* 0x000fe400000000ff */
[----:B------:R-:W-:Y:S02]  /*aa00*/  PRMT R14, R14, 0x123, RZ ;  /* 0x000001230e0e7816 */ /* 0x000fe400000000ff */
[----:B------:R-:W-:-:S02]  /*aa10*/  PRMT R13, R13, 0x123, RZ ;  /* 0x000001230d0d7816 */ /* 0x000fc400000000ff */
[----:B------:R-:W-:Y:S02]  /*aa20*/  PRMT R17, R17, 0x123, RZ ;  /* 0x0000012311117816 */ /* 0x000fe400000000ff */
[----:B------:R-:W-:Y:S02]  /*aa30*/  PRMT R21, R9, 0x123, RZ ;  /* 0x0000012309157816 */ /* 0x000fe400000000ff */
[----:B------:R-:W-:Y:S02]  /*aa40*/  PRMT R27, R27, 0x123, RZ ;  /* 0x000001231b1b7816 */ /* 0x000fe400000000ff */
[----:B------:R-:W-:Y:S02]  /*aa50*/  PRMT R42, R42, 0x123, RZ ;  /* 0x000001232a2a7816 */ /* 0x000fe400000000ff */
[----:B------:R-:W-:Y:S02]  /*aa60*/  PRMT R38, R38, 0x123, RZ ;  /* 0x0000012326267816 */ /* 0x000fe400000000ff */
[----:B------:R-:W-:-:S07]  /*aa70*/  PRMT R54, R54, 0x123, RZ ;  /* 0x0000012336367816 */ /* 0x000fce00000000ff */
.L_x_30:
        /* <DEDUP_REMOVED lines=12> */
[----:B------:R-:W-:Y:S02]  /*ab40*/  SHF.L.W.U32.HI R11, R28, 0x1, R9 ;  /* 0x000000011c0b7819 */ /* 0x000fe40000010e09 */
[----:B------:R-:W-:Y:S02]  /*ab50*/  SHF.L.W.U32.HI R28, R9, 0x1, R28 ;  /* 0x00000001091c7819 */ /* 0x000fe40000010e1c */
[----:B------:R-:W-:Y:S02]  /*ab60*/  LOP3.LUT R65, R3, R17, R5, 0x96, !PT ;  /* 0x0000001103417212 */ /* 0x000fe400078e9605 */
[----:B------:R-:W-:-:S02]  /*ab70*/  LOP3.LUT R9, R4, R21, R6, 0x96, !PT ;  /* 0x0000001504097212 */ /* 0x000fc400078e9606 */
[----:B------:R-:W-:Y:S02]  /*ab80*/  SHF.L.W.U32.HI R31, R15, 0x1, R8 ;  /* 0x000000010f1f7819 */ /* 0x000fe40000010e08 */
[----:B------:R-:W-:Y:S02]  /*ab90*/  LOP3.LUT R62, R61, R27, R10, 0x96, !PT ;  /* 0x0000001b3d3e7212 */ /* 0x000fe400078e960a */
[----:B------:R-:W-:Y:S02]  /*aba0*/  LOP3.LUT R51, R30, R42, R29, 0x96, !PT ;  /* 0x0000002a1e337212 */ /* 0x000fe400078e961d */
[----:B------:R-:W-:Y:S02]  /*abb0*/  SHF.L.W.U32.HI R15, R8, 0x1, R15 ;  /* 0x00000001080f7819 */ /* 0x000fe40000010e0f */
        /* <DEDUP_REMOVED lines=8> */
[----:B------:R-:W-:Y:S02]  /*ac40*/  SHF.L.W.U32.HI R9, R65, 0x1, R8 ;  /* 0x0000000141097819 */ /* 0x000fe40000010e08 */
[----:B------:R-:W-:Y:S02]  /*ac50*/  LOP3.LUT R28, R17, R5, R28, 0x96, !PT ;  /* 0x00000005111c7212 */ /* 0x000fe400078e961c */
[----:B------:R-:W-:Y:S02]  /*ac60*/  SHF.L.W.U32.HI R65, R8, 0x1, R65 ;  /* 0x0000000108417819 */ /* 0x000fe40000010e41 */
[----:B------:R-:W-:Y:S02]  /*ac70*/  SHF.L.W.U32.HI R8, R62, 0x1, R51 ;  /* 0x000000013e087819 */ /* 0x000fe40000010e33 */
[----:B------:R-:W-:Y:S02]  /*ac80*/  SHF.L.W.U32.HI R62, R51, 0x1, R62 ;  /* 0x00000001333e7819 */ /* 0x000fe40000010e3e */
[----:B------:R-:W-:-:S02]  /*ac90*/  LOP3.LUT R67, R21, R6, R11, 0x96, !PT ;  /* 0x0000000615437212 */ /* 0x000fc400078e960b */
[----:B------:R-:W-:Y:S02]  /*aca0*/  LOP3.LUT R15, R27, R10, R15, 0x96, !PT ;  /* 0x0000000a1b0f7212 */ /* 0x000fe400078e960f */
[----:B------:R-:W-:Y:S02]  /*acb0*/  SHF.L.W.U32.HI R63, R43, 0x1, R52 ;  /* 0x000000012b3f7819 */ /* 0x000fe40000010e34 */
[----:B------:R-:W-:Y:S02]  /*acc0*/  LOP3.LUT R51, R44, R28, R3, 0x96, !PT ;  /* 0x0000001c2c337212 */ /* 0x000fe400078e9603 */
[----:B------:R-:W-:Y:S02]  /*acd0*/  SHF.L.W.U32.HI R43, R52, 0x1, R43 ;  /* 0x00000001342b7819 */ /* 0x000fe40000010e2b */
[----:B------:R-:W-:Y:S02]  /*ace0*/  LOP3.LUT R31, R42, R29, R31, 0x96, !PT ;  /* 0x0000001d2a1f7212 */ /* 0x000fe400078e961f */
[----:B------:R-:W-:-:S02]  /*acf0*/  LOP3.LUT R67, R20, R67, R4, 0x96, !PT ;  /* 0x0000004314437212 */ /* 0x000fc400078e9604 */
[----:B------:R-:W-:Y:S02]  /*ad00*/  LOP3.LUT R28, R46, R15, R61, 0x96, !PT ;  /* 0x0000000f2e1c7212 */ /* 0x000fe400078e963d */
[----:B------:R-:W-:Y:S02]  /*ad10*/  LOP3.LUT R52, R51, R2, RZ, 0x3c, !PT ;  /* 0x0000000233347212 */ /* 0x000fe400078e3cff */
[----:B------:R-:W-:Y:S02]  /*ad20*/  LOP3.LUT R11, R38, R12, R43, 0x96, !PT ;  /* 0x0000000c260b7212 */ /* 0x000fe400078e962b */
[----:B------:R-:W-:Y:S02]  /*ad30*/  LOP3.LUT R43, R22, R31, R30, 0x96, !PT ;  /* 0x0000001f162b7212 */ /* 0x000fe400078e961e */
[----:B------:R-:W-:Y:S02]  /*ad40*/  LOP3.LUT R67, R67, R0, RZ, 0x3c, !PT ;  /* 0x0000000043437212 */ /* 0x000fe400078e3cff */
[----:B------:R-:W-:-:S02]  /*ad50*/  LOP3.LUT R15, R28, R53, RZ, 0x3c, !PT ;  /* 0x000000351c0f7212 */ /* 0x000fc400078e3cff */
[----:B------:R-:W-:Y:S02]  /*ad60*/  LOP3.LUT R63, R54, R39, R63, 0x96, !PT ;  /* 0x00000027363f7212 */ /* 0x000fe400078e963f */
[-C--:B------:R-:W-:Y:S02]  /*ad70*/  LOP3.LUT R28, R10, R52.reuse, RZ, 0x3c, !PT ;  /* 0x000000340a1c7212 */ /* 0x080fe400078e3cff */
[-C--:B------:R-:W-:Y:S02]  /*ad80*/  LOP3.LUT R10, R27, R52.reuse, RZ, 0x3c, !PT ;  /* 0x000000341b0a7212 */ /* 0x080fe400078e3cff */
[-C--:B------:R-:W-:Y:S02]  /*ad90*/  LOP3.LUT R27, R61, R52.reuse, RZ, 0x3c, !PT ;  /* 0x000000343d1b7212 */ /* 0x080fe400078e3cff */
[-C--:B------:R-:W-:Y:S02]  /*ada0*/  LOP3.LUT R51, R46, R52.reuse, RZ, 0x3c, !PT ;  /* 0x000000342e337212 */ /* 0x080fe400078e3cff */
[----:B------:R-:W-:-:S02]  /*adb0*/  LOP3.LUT R31, R53, R52, RZ, 0x3c, !PT ;  /* 0x00000034351f7212 */ /* 0x000fc400078e3cff */
[----:B------:R-:W-:Y:S02]  /*adc0*/  LOP3.LUT R43, R43, R58, RZ, 0x3c, !PT ;  /* 0x0000003a2b2b7212 */ /* 0x000fe400078e3cff */
[----:B------:R-:W-:Y:S02]  /*add0*/  LOP3.LUT R53, R26, R11, R59, 0x96, !PT ;  /* 0x0000000b1a357212 */ /* 0x000fe400078e963b */
[----:B------:R-:W-:Y:S02]  /*ade0*/  LOP3.LUT R52, R22, R67, RZ, 0x3c, !PT ;  /* 0x0000004316347212 */ /* 0x000fe400078e3cff */
[----:B------:R-:W-:Y:S02]  /*adf0*/  LOP3.LUT R64, R25, R63, R60, 0x96, !PT ;  /* 0x0000003f19407212 */ /* 0x000fe400078e963c */
[----:B------:R-:W-:Y:S02]  /*ae00*/  LOP3.LUT R11, R42, R67, RZ, 0x3c, !PT ;  /* 0x000000432a0b7212 */ /* 0x000fe400078e3cff */
[----:B------:R-:W-:-:S02]  /*ae10*/  LOP3.LUT R22, R12, R15, RZ, 0x3c, !PT ;  /* 0x0000000f0c167212 */ /* 0x000fc400078e3cff */
[----:B------:R-:W-:Y:S02]  /*ae20*/  LOP3.LUT R65, R56, R16, R65, 0x96, !PT ;  /* 0x0000001038417212 */ /* 0x000fe400078e9641 */
[-C--:B------:R-:W-:Y:S02]  /*ae30*/  LOP3.LUT R38, R38, R15.reuse, RZ, 0x3c, !PT ;  /* 0x0000000f26267212 */ /* 0x080fe400078e3cff */
[-C--:B------:R-:W-:Y:S02]  /*ae40*/  LOP3.LUT R12, R59, R15.reuse, RZ, 0x3c, !PT ;  /* 0x0000000f3b0c7212 */ /* 0x080fe400078e3cff */
[-C--:B------:R-:W-:Y:S02]  /*ae50*/  LOP3.LUT R26, R26, R15.reuse, RZ, 0x3c, !PT ;  /* 0x0000000f1a1a7212 */ /* 0x080fe400078e3cff */
[----:B------:R-:W-:Y:S02]  /*ae60*/  LOP3.LUT R42, R50, R15, RZ, 0x3c, !PT ;  /* 0x0000000f322a7212 */ /* 0x000fe400078e3cff */
[----:B------:R-:W-:-:S02]  /*ae70*/  LOP3.LUT R15, R60, R43, RZ, 0x3c, !PT ;  /* 0x0000002b3c0f7212 */ /* 0x000fc400078e3cff */
[----:B------:R-:W-:Y:S02]  /*ae80*/  LOP3.LUT R53, R53, R50, RZ, 0x3c, !PT ;  /* 0x0000003235357212 */ /* 0x000fe400078e3cff */
[----:B------:R-:W-:Y:S02]  /*ae90*/  LOP3.LUT R60, R64, R49, RZ, 0x3c, !PT ;  /* 0x00000031403c7212 */ /* 0x000fe400078e3cff */
[----:B------:R-:W-:Y:S02]  /*aea0*/  LOP3.LUT R64, R55, R7, R9, 0x96, !PT ;  /* 0x0000000737407212 */ /* 0x000fe400078e9609 */
[----:B------:R-:W-:Y:S02]  /*aeb0*/  LOP3.LUT R50, R24, R65, R32, 0x96, !PT ;  /* 0x0000004118327212 */ /* 0x000fe400078e9620 */
[-C--:B------:R-:W-:Y:S02]  /*aec0*/  LOP3.LUT R46, R39, R43.reuse, RZ, 0x3c, !PT ;  /* 0x0000002b272e7212 */ /* 0x080fe400078e3cff */
[----:B------:R-:W-:-:S02]  /*aed0*/  LOP3.LUT R39, R54, R43, RZ, 0x3c, !PT ;  /* 0x0000002b36277212 */ /* 0x000fc400078e3cff */
[-C--:B------:R-:W-:Y:S02]  /*aee0*/  LOP3.LUT R25, R25, R43.reuse, RZ, 0x3c, !PT ;  /* 0x0000002b19197212 */ /* 0x080fe400078e3cff */
[----:B------:R-:W-:Y:S02]  /*aef0*/  LOP3.LUT R59, R40, R14, R62, 0x96, !PT ;  /* 0x0000000e283b7212 */ /* 0x000fe400078e963e */
[----:B------:R-:W-:Y:S02]  /*af00*/  LOP3.LUT R43, R49, R43, RZ, 0x3c, !PT ;  /* 0x0000002b312b7212 */ /* 0x000fe400078e3cff */
[----:B------:R-:W-:Y:S02]  /*af10*/  LOP3.LUT R54, R16, R53, RZ, 0x3c, !PT ;  /* 0x0000003510367212 */ /* 0x000fe400078e3cff */
[----:B------:R-:W-:Y:S02]  /*af20*/  LOP3.LUT R62, R41, R13, R8, 0x96, !PT ;  /* 0x0000000d293e7212 */ /* 0x000fe400078e9608 */
[----:B------:R-:W-:-:S02]  /*af30*/  LOP3.LUT R16, R24, R53, RZ, 0x3c, !PT ;  /* 0x0000003518107212 */ /* 0x000fc400078e3cff */
[----:B------:R-:W-:Y:S02]  /*af40*/  LOP3.LUT R49, R23, R64, R33, 0x96, !PT ;  /* 0x0000004017317212 */ /* 0x000fe400078e9621 */
[----:B------:R-:W-:Y:S02]  /*af50*/  LOP3.LUT R9, R50, R47, RZ, 0x3c, !PT ;  /* 0x0000002f32097212 */ /* 0x000fe400078e3cff */
[-C--:B------:R-:W-:Y:S02]  /*af60*/  LOP3.LUT R56, R56, R53.reuse, RZ, 0x3c, !PT ;  /* 0x0000003538387212 */ /* 0x080fe400078e3cff */
[-C--:B------:R-:W-:Y:S02]  /*af70*/  LOP3.LUT R32, R32, R53.reuse, RZ, 0x3c, !PT ;  /* 0x0000003520207212 */ /* 0x080fe400078e3cff */
[----:B------:R-:W-:Y:S02]  /*af80*/  LOP3.LUT R24, R47, R53, RZ, 0x3c, !PT ;  /* 0x000000352f187212 */ /* 0x000fe400078e3cff */
[----:B------:R-:W-:-:S02]  /*af90*/  LOP3.LUT R8, R18, R59, R36, 0x96, !PT ;  /* 0x0000003b12087212 */ /* 0x000fc400078e9624 */
[-C--:B------:R-:W-:Y:S02]  /*afa0*/  LOP3.LUT R53, R7, R60.reuse, RZ, 0x3c, !PT ;  /* 0x0000003c07357212 */ /* 0x080fe400078e3cff */
[-C--:B------:R-:W-:Y:S02]  /*afb0*/  LOP3.LUT R55, R55, R60.reuse, RZ, 0x3c, !PT ;  /* 0x0000003c37377212 */ /* 0x080fe400078e3cff */
[-C--:B------:R-:W-:Y:S02]  /*afc0*/  LOP3.LUT R33, R33, R60.reuse, RZ, 0x3c, !PT ;  /* 0x0000003c21217212 */ /* 0x080fe400078e3cff */
[-C--:B------:R-:W-:Y:S02]  /*afd0*/  LOP3.LUT R47, R23, R60.reuse, RZ, 0x3c, !PT ;  /* 0x0000003c172f7212 */ /* 0x080fe400078e3cff */
[----:B------:R-:W-:Y:S02]  /*afe0*/  LOP3.LUT R60, R48, R60, RZ, 0x3c, !PT ;  /* 0x0000003c303c7212 */ /* 0x000fe400078e3cff */
[----:B------:R-:W-:-:S02]  /*aff0*/  LOP3.LUT R62, R19, R62, R37, 0x96, !PT ;  /* 0x0000003e133e7212 */ /* 0x000fc400078e9625 */
[----:B------:R-:W-:Y:S02]  /*b000*/  LOP3.LUT R48, R49, R48, RZ, 0x3c, !PT ;  /* 0x0000003031307212 */ /* 0x000fe400078e3cff */
[----:B------:R-:W-:Y:S02]  /*b010*/  LOP3.LUT R7, R8, R57, RZ, 0x3c, !PT ;  /* 0x0000003908077212 */ /* 0x000fe400078e3cff */
[-C--:B------:R-:W-:Y:S02]  /*b020*/  LOP3.LUT R23, R14, R9.reuse, RZ, 0x3c, !PT ;  /* 0x000000090e177212 */ /* 0x080fe400078e3cff */
[-C--:B------:R-:W-:Y:S02]  /*b030*/  LOP3.LUT R50, R36, R9.reuse, RZ, 0x3c, !PT ;  /* 0x0000000924327212 */ /* 0x080fe400078e3cff */
[-C--:B------:R-:W-:Y:S02]  /*b040*/  LOP3.LUT R40, R40, R9.reuse, RZ, 0x3c, !PT ;  /* 0x0000000928287212 */ /* 0x080fe400078e3cff */
[----:B------:R-:W-:-:S02]  /*b050*/  LOP3.LUT R36, R18, R9, RZ, 0x3c, !PT ;  /* 0x0000000912247212 */ /* 0x000fc400078e3cff */
[----:B------:R-:W-:Y:S02]  /*b060*/  LOP3.LUT R14, R57, R9, RZ, 0x3c, !PT ;  /* 0x00000009390e7212 */ /* 0x000fe400078e3cff */
[----:B------:R-:W-:Y:S02]  /*b070*/  LOP3.LUT R8, R62, R45, RZ, 0x3c, !PT ;  /* 0x0000002d3e087212 */ /* 0x000fe400078e3cff */
[-C--:B------:R-:W-:Y:S02]  /*b080*/  LOP3.LUT R45, R45, R48.reuse, RZ, 0x3c, !PT ;  /* 0x000000302d2d7212 */ /* 0x080fe400078e3cff */
[----:B------:R-:W-:Y:S02]  /*b090*/  SHF.L.W.U32.HI R9, R11, 0xc, R10 ;  /* 0x0000000c0b097819 */ /* 0x000fe40000010e0a */
[----:B------:R-:W-:Y:S02]  /*b0a0*/  LOP3.LUT R57, R37, R48, RZ, 0x3c, !PT ;  /* 0x0000003025397212 */ /* 0x000fe400078e3cff */
[----:B------:R-:W-:-:S02]  /*b0b0*/  SHF.L.W.U32.HI R10, R10, 0xc, R11 ;  /* 0x0000000c0a0a7819 */ /* 0x000fc40000010e0b */
[----:B------:R-:W-:Y:S02]  /*b0c0*/  LOP3.LUT R58, R58, R67, RZ, 0x3c, !PT ;  /* 0x000000433a3a7212 */ /* 0x000fe400078e3cff */
[----:B------:R-:W-:Y:S02]  /*b0d0*/  SHF.L.W.U32.HI R11, R15, 0xb, R12 ;  /* 0x0000000b0f0b7819 */ /* 0x000fe40000010e0c */
[----:B------:R-:W-:Y:S02]  /*b0e0*/  LOP3.LUT R61, R13, R48, RZ, 0x3c, !PT ;  /* 0x000000300d3d7212 */ /* 0x000fe400078e3cff */
[----:B------:R-:W-:Y:S02]  /*b0f0*/  SHF.L.W.U32.HI R12, R12, 0xb, R15 ;  /* 0x0000000b0c0c7819 */ /* 0x000fe40000010e0f */
[----:B------:R-:W-:Y:S02]  /*b100*/  SHF.L.W.U32.HI R13, R14, 0xe, R45 ;  /* 0x0000000e0e0d7819 */ /* 0x000fe40000010e2d */
[----:B------:R-:W-:-:S02]  /*b110*/  SHF.L.W.U32.HI R15, R16, 0x15, R47 ;  /* 0x00000015100f7819 */ /* 0x000fc40000010e2f */
[----:B------:R-:W-:Y:S02]  /*b120*/  SHF.L.W.U32.HI R14, R45, 0xe, R14 ;  /* 0x0000000e2d0e7819 */ /* 0x000fe40000010e0e */
[----:B------:R-:W-:Y:S02]  /*b130*/  SHF.L.W.U32.HI R16, R47, 0x15, R16 ;  /* 0x000000152f107819 */ /* 0x000fe40000010e10 */
[----:B------:R-:W-:Y:S02]  /*b140*/  SHF.L.W.U32.HI R49, R57, 0x7, R50 ;  /* 0x0000000739317819 */ /* 0x000fe40000010e32 */
[----:B------:R-:W-:Y:S02]  /*b150*/  LOP3.LUT R47, R44, R7, RZ, 0x3c, !PT ;  /* 0x000000072c2f7212 */ /* 0x000fe400078e3cff */
[----:B------:R-:W-:Y:S02]  /*b160*/  SHF.L.W.U32.HI R50, R50, 0x7, R57 ;  /* 0x0000000732327819 */ /* 0x000fe40000010e39 */
[----:B------:R-:W-:-:S02]  /*b170*/  SHF.L.W.U32.HI R45, R31, 0x2, R58 ;  /* 0x000000021f2d7819 */ /* 0x000fc40000010e3a */
[-C--:B------:R-:W-:Y:S02]  /*b180*/  LOP3.LUT R20, R20, R8.reuse, RZ, 0x3c, !PT ;  /* 0x0000000814147212 */ /* 0x080fe400078e3cff */
[----:B------:R-:W-:Y:S02]  /*b190*/  SHF.L.W.U32.HI R44, R46, 0x1e, R22 ;  /* 0x0000001e2e2c7819 */ /* 0x000fe40000010e16 */
[----:B------:R-:W-:Y:S02]  /*b1a0*/  SHF.L.W.U32.HI R57, R22, 0x1e, R46 ;  /* 0x0000001e16397819 */ /* 0x000fe40000010e2e */
[----:B------:R-:W-:Y:S02]  /*b1b0*/  SHF.L.W.U32.HI R58, R58, 0x2, R31 ;  /* 0x000000023a3a7819 */ /* 0x000fe40000010e1f */
[----:B------:R-:W-:Y:S02]  /*b1c0*/  LOP3.LUT R22, R17, R7, RZ, 0x3c, !PT ;  /* 0x0000000711167212 */ /* 0x000fe400078e3cff */
[----:B------:R-:W-:-:S02]  /*b1d0*/  LOP3.LUT R31, R21, R8, RZ, 0x3c, !PT ;  /* 0x00000008151f7212 */ /* 0x000fc400078e3cff */
[-C--:B------:R-:W-:Y:S02]  /*b1e0*/  LOP3.LUT R41, R41, R48.reuse, RZ, 0x3c, !PT ;  /* 0x0000003029297212 */ /* 0x080fe400078e3cff */
[----:B------:R-:W-:Y:S02]  /*b1f0*/  LOP3.LUT R37, R19, R48, RZ, 0x3c, !PT ;  /* 0x0000003013257212 */ /* 0x000fe400078e3cff */
[-C--:B------:R-:W-:Y:S02]  /*b200*/  LOP3.LUT R30, R30, R67.reuse, RZ, 0x3c, !PT ;  /* 0x000000431e1e7212 */ /* 0x080fe400078e3cff */
[----:B------:R-:W-:Y:S02]  /*b210*/  SHF.L.W.U32.HI R48, R20, 0x9, R47 ;  /* 0x0000000914307819 */ /* 0x000fe40000010e2f */
[----:B------:R-:W-:Y:S02]  /*b220*/  LOP3.LUT R29, R29, R67, RZ, 0x3c, !PT ;  /* 0x000000431d1d7212 */ /* 0x000fe400078e3cff */
        /* <DEDUP_REMOVED lines=41> */
[----:B------:R-:W-:Y:S02]  /*b4c0*/  LOP3.LUT R3, R3, R7, RZ, 0x3c, !PT ;  /* 0x0000000703037212 */ /* 0x000fe400078e3cff */
[----:B------:R-:W-:-:S02]  /*b4d0*/  LOP3.LUT R4, R4, R8, RZ, 0x3c, !PT ;  /* 0x0000000804047212 */ /* 0x000fc400078e3cff */
[----:B------:R-:W-:Y:S02]  /*b4e0*/  LOP3.LUT R48, R48, R44, R45, 0xb4, !PT ;  /* 0x0000002c30307212 */ /* 0x000fe400078eb42d */
[----:B------:R-:W-:Y:S02]  /*b4f0*/  LOP3.LUT R45, R45, R46, R44, 0xb4, !PT ;  /* 0x0000002e2d2d7212 */ /* 0x000fe400078eb42c */
[----:B------:R-:W-:Y:S02]  /*b500*/  LOP3.LUT R44, R20, R26, R22, 0xb4, !PT ;  /* 0x0000001a142c7212 */ /* 0x000fe400078eb416 */
[----:B------:R-:W-:Y:S02]  /*b510*/  LOP3.LUT R46, R22, R24, R26, 0xb4, !PT ;  /* 0x00000018162e7212 */ /* 0x000fe400078eb41a */
[----:B------:R-:W-:Y:S02]  /*b520*/  LOP3.LUT R26, R26, R18, R24, 0xb4, !PT ;  /* 0x000000121a1a7212 */ /* 0x000fe400078eb418 */
[----:B------:R-:W-:-:S02]  /*b530*/  SHF.L.W.U32.HI R55, R3, 0x3, R4 ;  /* 0x0000000303377819 */ /* 0x000fc40000010e04 */
[----:B------:R-:W-:Y:S02]  /*b540*/  SHF.L.W.U32.HI R56, R4, 0x3, R3 ;  /* 0x0000000304387819 */ /* 0x000fe40000010e03 */
        /* <DEDUP_REMOVED lines=25> */
[----:B0-----:R-:W-:Y:S02]  /*b6e0*/  LOP3.LUT R28, R12, UR6, R10, 0x9c, !PT ;  /* 0x000000060c1c7c12 */ /* 0x001fe4000f8e9c0a */
[----:B------:R-:W-:Y:S02]  /*b6f0*/  LOP3.LUT R55, R43, R52, R41, 0xb4, !PT ;  /* 0x000000342b377212 */ /* 0x000fe400078eb429 */
[----:B------:R-:W-:Y:S02]  /*b700*/  LOP3.LUT R41, R41, R39, R52, 0xb4, !PT ;  /* 0x0000002729297212 */ /* 0x000fe400078eb434 */
[----:B------:R-:W-:-:S02]  /*b710*/  LOP3.LUT R39, R14, R5, R7, 0x6, !PT ;  /* 0x000000050e277212 */ /* 0x000fc400078e0607 */
[-C--:B------:R-:W-:Y:S02]  /*b720*/  LOP3.LUT R31, R10, R5.reuse, R7, 0x90, !PT ;  /* 0x000000050a1f7212 */ /* 0x080fe400078e9007 */
[----:B------:R-:W-:Y:S02]  /*b730*/  LOP3.LUT R29, R11, UR7, R9, 0x9c, !PT ;  /* 0x000000070b1d7c12 */ /* 0x000fe4000f8e9c09 */
[----:B------:R-:W-:Y:S02]  /*b740*/  LOP3.LUT R5, R28, R5, R7, 0x96, !PT ;  /* 0x000000051c057212 */ /* 0x000fe400078e9607 */
[-CC-:B------:R-:W-:Y:S02]  /*b750*/  LOP3.LUT R52, R13, R6.reuse, R8.reuse, 0x6, !PT ;  /* 0x000000060d347212 */ /* 0x180fe400078e0608 */
[----:B------:R-:W-:Y:S02]  /*b760*/  LOP3.LUT R28, R9, R6, R8, 0x90, !PT ;  /* 0x00000006091c7212 */ /* 0x000fe400078e9008 */
[----:B------:R-:W-:-:S02]  /*b770*/  LOP3.LUT R10, R10, R16, R12, 0xb4, !PT ;  /* 0x000000100a0a7212 */ /* 0x000fc400078eb40c */
[----:B------:R-:W-:Y:S02]  /*b780*/  LOP3.LUT R12, R12, R14, R16, 0xb4, !PT ;  /* 0x0000000e0c0c7212 */ /* 0x000fe400078eb410 */
[----:B------:R-:W-:Y:S02]  /*b790*/  LOP3.LUT R16, R39, R16, RZ, 0x3c, !PT ;  /* 0x0000001027107212 */ /* 0x000fe400078e3cff */
[----:B------:R-:W-:Y:S02]  /*b7a0*/  LOP3.LUT R6, R29, R6, R8, 0x96, !PT ;  /* 0x000000061d067212 */ /* 0x000fe400078e9608 */
[----:B------:R-:W-:Y:S02]  /*b7b0*/  LOP3.LUT R39, R11, R13, R15, 0xb4, !PT ;  /* 0x0000000d0b277212 */ /* 0x000fe400078eb40f */
[----:B------:R-:W-:Y:S02]  /*b7c0*/  LOP3.LUT R14, R31, R14, RZ, 0x3c, !PT ;  /* 0x0000000e1f0e7212 */ /* 0x000fe400078e3cff */
[----:B------:R-:W-:-:S02]  /*b7d0*/  LOP3.LUT R29, R9, R15, R11, 0xb4, !PT ;  /* 0x0000000f091d7212 */ /* 0x000fc400078eb40b */
[----:B------:R-:W-:Y:S02]  /*b7e0*/  LOP3.LUT R7, R52, R15, RZ, 0x3c, !PT ;  /* 0x0000000f34077212 */ /* 0x000fe400078e3cff */
[----:B------:R-:W-:Y:S01]  /*b7f0*/  LOP3.LUT R13, R28, R13, RZ, 0x3c, !PT ;  /* 0x0000000d1c0d7212 */ /* 0x000fe200078e3cff */
[----:B------:R-:W-:Y:S06]  /*b800*/  BRA.U UP0, `(.L_x_30) ;  /* 0xfffffff1009c7547 */ /* 0x000fec000b83ffff */
[----:B------:R-:W-:Y:S04]  /*b810*/  STG.E desc[UR8][R34.64], R29 ;  /* 0x0000001d22007986 */ /* 0x000fe8000c101908 */
[----:B------:R-:W-:Y:S04]  /*b820*/  STG.E desc[UR8][R34.64+0x4], R12 ;  /* 0x0000040c22007986 */ /* 0x000fe8000c101908 */
[----:B------:R-:W-:Y:S04]  /*b830*/  STG.E desc[UR8][R34.64+0x8], R39 ;  /* 0x0000082722007986 */ /* 0x000fe8000c101908 */
[----:B------:R-:W-:Y:S04]  /*b840*/  STG.E desc[UR8][R34.64+0xc], R16 ;  /* 0x00000c1022007986 */ /* 0x000fe8000c101908 */
[----:B------:R-:W-:Y:S01]  /*b850*/  STG.E desc[UR8][R34.64+0x10], R7 ;  /* 0x0000100722007986 */ /* 0x000fe2000c101908 */
[----:B------:R-:W-:Y:S05]  /*b860*/  EXIT ;  /* 0x000000000000794d */ /* 0x000fea0003800000 */
.L_x_31:
        /* <DEDUP_REMOVED lines=9> */
.L_x_217:


//--------------------- .text.profanity_inverse   --------------------------
	.section	.text.profanity_inverse,"ax",@progbits
	.align	128
        .global         profanity_inverse
        .type           profanity_inverse,@function
        .size           profanity_inverse,(.L_x_218 - profanity_inverse)
        .other          profanity_inverse,@"STO_CUDA_ENTRY STV_DEFAULT"
profanity_inverse:
.text.profanity_inverse:
[----:B------:R-:W0:Y:S01]  /*0000*/  LDC R1, c[0x0][0x37c] ;  /* 0x0000df00ff017b82 */ /* 0x000e220000000800 */
[----:B------:R-:W1:Y:S07]  /*0010*/  S2R R3, SR_TID.X ;  /* 0x0000000000037919 */ /* 0x000e6e0000002100 */
[----:B------:R-:W1:Y:S01]  /*0020*/  S2UR UR4, SR_CTAID.X ;  /* 0x00000000000479c3 */ /* 0x000e620000002500 */
[----:B------:R-:W2:Y:S01]  /*0030*/  LDCU.64 UR10, c[0x0][0x390] ;  /* 0x00007200ff0a77ac */ /* 0x000ea20008000a00 */
[----:B0-----:R-:W-:-:S05]  /*0040*/  VIADD R1, R1, 0xffffc040 ;  /* 0xffffc04001017836 */ /* 0x001fca0000000000 */
[C---:B------:R-:W-:Y:S01]  /*0050*/  R2UR UR5, R1.reuse ;  /* 0x00000000010572ca */ /* 0x040fe200000e0000 */
[----:B------:R-:W1:Y:S01]  /*0060*/  LDC R26, c[0x0][0x360] ;  /* 0x0000d800ff1a7b82 */ /* 0x000e620000000800 */
[----:B------:R-:W-:Y:S01]  /*0070*/  R2UR UR36, R1 ;  /* 0x00000000012472ca */ /* 0x000fe200000e0000 */
[----:B-1----:R-:W-:Y:S01]  /*0080*/  IMAD R26, R26, UR4, R3 ;  /* 0x000000041a1a7c24 */ /* 0x002fe2000f8e0203 */
[----:B------:R-:W0:Y:S03]  /*0090*/  LDCU UR4, c[0x0][0x394] ;  /* 0x00007280ff0477ac */ /* 0x000e260008000800 */
[----:B--2---:R-:W-:-:S03]  /*00a0*/  IMAD.WIDE.U32 R26, R26, UR11, RZ ;  /* 0x0000000b1a1a7c25 */ /* 0x004fc6000f8e00ff */
[----:B------:R-:W-:-:S04]  /*00b0*/  ISETP.GE.U32.AND P0, PT, R26, UR10, PT ;  /* 0x0000000a1a007c0c */ /* 0x000fc8000bf06070 */
[----:B------:R-:W-:-:S13]  /*00c0*/  ISETP.GE.U32.AND.EX P0, PT, R27, RZ, PT, P0 ;  /* 0x000000ff1b00720c */ /* 0x000fda0003f06100 */
[----:B0-----:R-:W-:Y:S05]  /*00d0*/  @P0 EXIT ;  /* 0x000000000000094d */ /* 0x001fea0003800000 */
[----:B------:R-:W0:Y:S01]  /*00e0*/  LDCU.64 UR6, c[0x0][0x380] ;  /* 0x00007000ff0677ac */ /* 0x000e220008000a00 */
[----:B------:R-:W1:Y:S01]  /*00f0*/  LDCU.64 UR8, c[0x0][0x358] ;  /* 0x00006b00ff0877ac */ /* 0x000e620008000a00 */
[----:B0-----:R-:W-:-:S04]  /*0100*/  LEA R2, P0, R26, UR6, 0x5 ;  /* 0x000000061a027c11 */ /* 0x001fc8000f8028ff */
[----:B------:R-:W-:-:S05]  /*0110*/  LEA.HI.X R3, R26, UR7, R27, 0x5, P0 ;  /* 0x000000071a037c11 */ /* 0x000fca00080f2c1b */
[----:B-1----:R-:W2:Y:S04]  /*0120*/  LDG.E R20, desc[UR8][R2.64] ;  /* 0x0000000802147981 */ /* 0x002ea8000c1e1900 */
[----:B------:R-:W2:Y:S04]  /*0130*/  LDG.E R21, desc[UR8][R2.64+0x4] ;  /* 0x0000040802157981 */ /* 0x000ea8000c1e1900 */
[----:B------:R-:W2:Y:S04]  /*0140*/  LDG.E R22, desc[UR8][R2.64+0x8] ;  /* 0x0000080802167981 */ /* 0x000ea8000c1e1900 */
[----:B------:R-:W2:Y:S04]  /*0150*/  LDG.E R23, desc[UR8][R2.64+0xc] ;  /* 0x00000c0802177981 */ /* 0x000ea8000c1e1900 */
[----:B------:R-:W3:Y:S04]  /*0160*/  LDG.E R16, desc[UR8][R2.64+0x10] ;  /* 0x0000100802107981 */ /* 0x000ee8000c1e1900 */
[----:B------:R-:W3:Y:S04]  /*0170*/  LDG.E R17, desc[UR8][R2.64+0x14] ;  /* 0x0000140802117981 */ /* 0x000ee8000c1e1900 */
[----:B------:R-:W3:Y:S04]  /*0180*/  LDG.E R18, desc[UR8][R2.64+0x18] ;  /* 0x0000180802127981 */ /* 0x000ee8000c1e1900 */
[----:B------:R-:W3:Y:S01]  /*0190*/  LDG.E R19, desc[UR8][R2.64+0x1c] ;  /* 0x00001c0802137981 */ /* 0x000ee2000c1e1900 */
[----:B------:R-:W-:-:S02]  /*01a0*/  UISETP.GE.U32.AND UP0, UPT, UR11, 0x2, UPT ;  /* 0x000000020b00788c */ /* 0x000fc4000bf06070 */
[----:B------:R-:W-:Y:S01]  /*01b0*/  UIADD3 UR10, UPT, UPT, UR5, 0x1fe0, URZ ;  /* 0x00001fe0050a7890 */ /* 0x000fe2000fffe0ff */
[----:B--2---:R0:W-:Y:S04]  /*01c0*/  STL.128 [R1], R20 ;  /* 0x0000001401007387 */ /* 0x0041e80000100c00 */
[----:B---3--:R0:W-:Y:S02]  /*01d0*/  STL.128 [R1+0x10], R16 ;  /* 0x0000101001007387 */ /* 0x0081e40000100c00 */
[----:B------:R-:W-:Y:S05]  /*01e0*/  BRA.U !UP0, `(.L_x_32) ;  /* 0x0000004508a87547 */ /* 0x000fea000b800000 */
[----:B------:R-:W-:Y:S01]  /*01f0*/  IADD3 R32, P0, PT, R2, 0x3c, RZ ;  /* 0x0000003c02207810 */ /* 0x000fe20007f1e0ff */
[----:B------:R-:W-:Y:S01]  /*0200*/  UIADD3 UR7, UPT, UPT, UR5, 0x2010, URZ ;  /* 0x0000201005077890 */ /* 0x000fe2000fffe0ff */
[----:B------:R-:W1:Y:S03]  /*0210*/  LDCU.128 UR12, c[0x3][0xc0] ;  /* 0x00c01800ff0c77ac */ /* 0x000e660008000c00 */
[----:B------:R-:W-:Y:S01]  /*0220*/  IMAD.X R33, RZ, RZ, R3, P0 ;  /* 0x000000ffff217224 */ /* 0x000fe200000e0603 */
[----:B------:R-:W2:Y:S01]  /*0230*/  LDCU.128 UR16, c[0x3][0xd0] ;  /* 0x00c01a00ff1077ac */ /* 0x000ea20008000c00 */
[----:B------:R-:W-:Y:S02]  /*0240*/  UIADD3 UR5, UPT, UPT, UR5, 0x30, URZ ;  /* 0x0000003005057890 */ /* 0x000fe4000fffe0ff */
[----:B------:R-:W-:-:S12]  /*0250*/  UIADD3 UR6, UPT, UPT, -UR11, URZ, URZ ;  /* 0x000000ff0b067290 */ /* 0x000fd8000fffe1ff */
.L_x_33:
[----:B---3--:R-:W3:Y:S04]  /*0260*/  LDG.E R13, desc[UR8][R32.64+-0x18] ;  /* 0xffffe808200d7981 */ /* 0x008ee8000c1e1900 */
[----:B------:R-:W4:Y:S04]  /*0270*/  LDG.E R12, desc[UR8][R32.64+-0x1c] ;  /* 0xffffe408200c7981 */ /* 0x000f28000c1e1900 */
[----:B------:R-:W5:Y:S04]  /*0280*/  LDG.E R14, desc[UR8][R32.64+-0x14] ;  /* 0xffffec08200e7981 */ /* 0x000f68000c1e1900 */
[----:B------:R-:W5:Y:S04]  /*0290*/  LDG.E R15, desc[UR8][R32.64+-0x10] ;  /* 0xfffff008200f7981 */ /* 0x000f68000c1e1900 */
[----:B------:R-:W2:Y:S04]  /*02a0*/  LDG.E R8, desc[UR8][R32.64+-0xc] ;  /* 0xfffff40820087981 */ /* 0x000ea8000c1e1900 */
[----:B------:R-:W2:Y:S04]  /*02b0*/  LDG.E R9, desc[UR8][R32.64+-0x8] ;  /* 0xfffff80820097981 */ /* 0x000ea8000c1e1900 */
[----:B------:R-:W2:Y:S04]  /*02c0*/  LDG.E R10, desc[UR8][R32.64+-0x4] ;  /* 0xfffffc08200a7981 */ /* 0x000ea8000c1e1900 */
[----:B------:R-:W2:Y:S01]  /*02d0*/  LDG.E R11, desc[UR8][R32.64] ;  /* 0x00000008200b7981 */ /* 0x000ea2000c1e1900 */
[----:B------:R-:W-:-:S02]  /*02e0*/  IMAD.MOV.U32 R24, RZ, RZ, RZ ;  /* 0x000000ffff187224 */ /* 0x000fc400078e00ff */
[----:B------:R-:W-:Y:S02]  /*02f0*/  HFMA2 R2, -RZ, RZ, 0, 0 ;  /* 0x00000000ff027431 */ /* 0x000fe400000001ff */
[----:B------:R-:W-:Y:S01]  /*0300*/  IMAD.MOV.U32 R3, RZ, RZ, 0x1 ;  /* 0x00000001ff037424 */ /* 0x000fe200078e00ff */
[----:B------:R-:W-:Y:S01]  /*0310*/  MOV R4, 0x0 ;  /* 0x0000000000047802 */ /* 0x000fe20000000f00 */
[----:B------:R-:W-:Y:S02]  /*0320*/  IMAD.MOV.U32 R28, RZ, RZ, RZ ;  /* 0x000000ffff1c7224 */ /* 0x000fe400078e00ff */
[----:B------:R-:W-:Y:S02]  /*0330*/  HFMA2 R36, -RZ, RZ, 0, 0 ;  /* 0x00000000ff247431 */ /* 0x000fe400000001ff */
[----:B------:R-:W-:Y:S01]  /*0340*/  IMAD.MOV.U32 R37, RZ, RZ, 0x1 ;  /* 0x00000001ff257424 */ /* 0x000fe200078e00ff */
[----:B------:R-:W-:Y:S01]  /*0350*/  MOV R54, 0x0 ;  /* 0x0000000000367802 */ /* 0x000fe20000000f00 */
[----:B------:R-:W-:-:S02]  /*0360*/  IMAD.MOV.U32 R52, RZ, RZ, 0x0 ;  /* 0x00000000ff347424 */ /* 0x000fc400078e00ff */
[----:B------:R-:W-:Y:S01]  /*0370*/  HFMA2 R56, -RZ, RZ, 0, 0 ;  /* 0x00000000ff387431 */ /* 0x000fe200000001ff */
[----:B------:R-:W-:-:S04]  /*0380*/  UIADD3 UR6, UPT, UPT, UR6, 0x1, URZ ;  /* 0x0000000106067890 */ /* 0x000fc8000fffe0ff */
[----:B------:R-:W-:Y:S01]  /*0390*/  UISETP.NE.AND UP0, UPT, UR6, -0x1, UPT ;  /* 0xffffffff0600788c */ /* 0x000fe2000bf05270 */
[CC--:B---3--:R-:W-:Y:S02]  /*03a0*/  IMAD R25, R13.reuse, R19.reuse, RZ ;  /* 0x000000130d197224 */ /* 0x0c8fe400078e02ff */
[----:B------:R-:W-:-:S04]  /*03b0*/  IMAD.HI.U32 R0, R13, R19, RZ ;  /* 0x000000130d007227 */ /* 0x000fc800078e00ff */
[----:B----4-:R-:W-:-:S04]  /*03c0*/  IMAD.HI.U32 R24, R12, R19, R24 ;  /* 0x000000130c187227 */ /* 0x010fc800078e0018 */
[----:B------:R-:W-:Y:S01]  /*03d0*/  IMAD.HI.U32 R5, R13, R19, R2 ;  /* 0x000000130d057227 */ /* 0x000fe200078e0002 */
[----:B------:R-:W-:Y:S01]  /*03e0*/  ISETP.GE.U32.AND P0, PT, R24, R25, PT ;  /* 0x000000191800720c */ /* 0x000fe20003f06070 */
[----:B-----5:R3:W-:Y:S02]  /*03f0*/  STL.128 [UR7+-0x10], R12 ;  /* 0xfffff00cff007987 */ /* 0x0207e40008100c07 */
[----:B------:R-:W-:-:S04]  /*0400*/  IMAD.WIDE.U32 R2, R14, R19, RZ ;  /* 0x000000130e027225 */ /* 0x000fc800078e00ff */
[-C--:B------:R-:W-:Y:S02]  /*0410*/  IMAD R29, R13, R18.reuse, RZ ;  /* 0x000000120d1d7224 */ /* 0x080fe400078e02ff */
[----:B------:R-:W-:-:S04]  /*0420*/  IMAD.WIDE.U32 R30, R14, R18, RZ ;  /* 0x000000120e1e7225 */ /* 0x000fc800078e00ff */
[----:B------:R-:W-:Y:S02]  /*0430*/  @P0 IMAD.MOV R5, RZ, RZ, R0 ;  /* 0x000000ffff050224 */ /* 0x000fe400078e0200 */
[----:B------:R-:W-:Y:S01]  /*0440*/  IMAD.HI.U32 R47, R12, R18, R28 ;  /* 0x000000120c2f7227 */ /* 0x000fe200078e001c */
[----:B--2---:R3:W-:Y:S01]  /*0450*/  STL.128 [UR7], R8 ;  /* 0x00000008ff007987 */ /* 0x0047e20008100c07 */
[----:B------:R-:W-:Y:S02]  /*0460*/  UIADD3 UR7, UPT, UPT, UR7, 0x20, URZ ;  /* 0x0000002007077890 */ /* 0x000fe4000fffe0ff */
[----:B------:R-:W-:Y:S01]  /*0470*/  IMAD.IADD R38, R2, 0x1, R5 ;  /* 0x0000000102267824 */ /* 0x000fe200078e0205 */
[----:B------:R-:W-:Y:S01]  /*0480*/  ISETP.GE.U32.AND P1, PT, R47, R29, PT ;  /* 0x0000001d2f00720c */ /* 0x000fe20003f26070 */
[----:B------:R-:W-:Y:S01]  /*0490*/  IMAD.MOV.U32 R5, RZ, RZ, 0x1 ;  /* 0x00000001ff057424 */ /* 0x000fe200078e00ff */
[----:B------:R-:W-:Y:S01]  /*04a0*/  MOV R29, 0x1 ;  /* 0x00000001001d7802 */ /* 0x000fe20000000f00 */
[----:B------:R-:W-:Y:S01]  /*04b0*/  IMAD.MOV.U32 R28, RZ, RZ, 0x0 ;  /* 0x00000000ff1c7424 */ /* 0x000fe200078e00ff */
[----:B------:R-:W-:Y:S01]  /*04c0*/  ISETP.GE.U32.AND P0, PT, R38, R2, PT ;  /* 0x000000022600720c */ /* 0x000fe20003f06070 */
[----:B------:R-:W-:-:S04]  /*04d0*/  IMAD.HI.U32 R43, R14, R19, R4 ;  /* 0x000000130e2b7227 */ /* 0x000fc800078e0004 */
[----:B------:R-:W-:Y:S02]  /*04e0*/  HFMA2 R2, -RZ, RZ, 0, 0 ;  /* 0x00000000ff027431 */ /* 0x000fe400000001ff */
[----:B------:R-:W-:-:S04]  /*04f0*/  IMAD.WIDE.U32 R4, R15, R19, RZ ;  /* 0x000000130f047225 */ /* 0x000fc800078e00ff */
[----:B------:R-:W-:-:S04]  /*0500*/  IMAD.HI.U32 R39, R13, R18, R28 ;  /* 0x000000120d277227 */ /* 0x000fc800078e001c */
[----:B------:R-:W-:Y:S02]  /*0510*/  @P0 IMAD.MOV R43, RZ, RZ, R3 ;  /* 0x000000ffff2b0224 */ /* 0x000fe400078e0203 */
[----:B------:R-:W-:Y:S02]  /*0520*/  IMAD.MOV.U32 R3, RZ, RZ, 0x1 ;  /* 0x00000001ff037424 */ /* 0x000fe400078e00ff */
[----:B------:R-:W-:Y:S02]  /*0530*/  IMAD.IADD R43, R4, 0x1, R43 ;  /* 0x00000001042b7824 */ /* 0x000fe400078e022b */
[----:B------:R-:W-:-:S03]  /*0540*/  IMAD.HI.U32 R7, R15, R19, R2 ;  /* 0x000000130f077227 */ /* 0x000fc600078e0002 */
[----:B------:R-:W-:Y:S01]  /*0550*/  ISETP.GE.U32.AND P0, PT, R43, R4, PT ;  /* 0x000000042b00720c */ /* 0x000fe20003f06070 */
[----:B------:R-:W-:Y:S01]  /*0560*/  IMAD.WIDE.U32 R2, R8, R19, RZ ;  /* 0x0000001308027225 */ /* 0x000fe200078e00ff */
[----:B------:R-:W-:-:S03]  /*0570*/  MOV R4, 0x0 ;  /* 0x0000000000047802 */ /* 0x000fc60000000f00 */
[----:B------:R-:W-:-:S08]  /*0580*/  IMAD R50, R12, R19, RZ ;  /* 0x000000130c327224 */ /* 0x000fd000078e02ff */
[----:B------:R-:W-:Y:S02]  /*0590*/  @P0 IMAD.MOV R7, RZ, RZ, R5 ;  /* 0x000000ffff070224 */ /* 0x000fe400078e0205 */
[----:B------:R-:W-:Y:S02]  /*05a0*/  IMAD.MOV.U32 R5, RZ, RZ, 0x1 ;  /* 0x00000001ff057424 */ /* 0x000fe400078e00ff */
[----:B------:R-:W-:Y:S02]  /*05b0*/  IMAD.IADD R0, R2, 0x1, R7 ;  /* 0x0000000102007824 */ /* 0x000fe400078e0207 */
[----:B------:R-:W-:-:S03]  /*05c0*/  IMAD.HI.U32 R5, R8, R19, R4 ;  /* 0x0000001308057227 */ /* 0x000fc600078e0004 */
[----:B------:R-:W-:Y:S01]  /*05d0*/  ISETP.GE.U32.AND P0, PT, R0, R2, PT ;  /* 0x000000020000720c */ /* 0x000fe20003f06070 */
[----:B------:R-:W-:-:S04]  /*05e0*/  IMAD.WIDE.U32 R6, R9, R19, RZ ;  /* 0x0000001309067225 */ /* 0x000fc800078e00ff */
[----:B------:R-:W-:-:S04]  /*05f0*/  IMAD.HI.U32 R2, R13, R18, RZ ;  /* 0x000000120d027227 */ /* 0x000fc800078e00ff */
[----:B------:R-:W-:-:S04]  /*0600*/  @P1 IMAD.MOV R39, RZ, RZ, R2 ;  /* 0x000000ffff271224 */ /* 0x000fc800078e0202 */
[----:B------:R-:W-:Y:S02]  /*0610*/  @P0 IMAD.MOV R5, RZ, RZ, R3 ;  /* 0x000000ffff050224 */ /* 0x000fe400078e0203 */
[----:B------:R-:W-:Y:S02]  /*0620*/  IMAD.IADD R39, R30, 0x1, R39 ;  /* 0x000000011e277824 */ /* 0x000fe400078e0227 */
[----:B------:R-:W-:Y:S02]  /*0630*/  IMAD.IADD R3, R6, 0x1, R5 ;  /* 0x0000000106037824 */ /* 0x000fe400078e0205 */
[----:B------:R-:W-:Y:S01]  /*0640*/  HFMA2 R5, -RZ, RZ, 0, 5.9604644775390625e-08 ;  /* 0x00000001ff057431 */ /* 0x000fe200000001ff */
[----:B------:R-:W-:Y:S02]  /*0650*/  ISETP.GE.U32.AND P1, PT, R39, R30, PT ;  /* 0x0000001e2700720c */ /* 0x000fe40003f26070 */
[----:B------:R-:W-:Y:S01]  /*0660*/  ISETP.GE.U32.AND P0, PT, R3, R6, PT ;  /* 0x000000060300720c */ /* 0x000fe20003f06070 */
[----:B------:R-:W-:-:S04]  /*0670*/  IMAD.HI.U32 R25, R9, R19, R4 ;  /* 0x0000001309197227 */ /* 0x000fc800078e0004 */
[----:B------:R-:W-:-:S08]  /*0680*/  IMAD.WIDE.U32 R4, R10, R19, RZ ;  /* 0x000000130a047225 */ /* 0x000fd000078e00ff */
[----:B------:R-:W-:-:S04]  /*0690*/  @P0 IMAD.MOV R25, RZ, RZ, R7 ;  /* 0x000000ffff190224 */ /* 0x000fc800078e0207 */
[----:B------:R-:W-:Y:S02]  /*06a0*/  IMAD.IADD R7, R4, 0x1, R25 ;  /* 0x0000000104077824 */ /* 0x000fe400078e0219 */
[----:B------:R-:W-:-:S03]  /*06b0*/  IMAD.HI.U32 R25, R10, R19, R28 ;  /* 0x000000130a197227 */ /* 0x000fc600078e001c */
[----:B------:R-:W-:Y:S01]  /*06c0*/  ISETP.GE.U32.AND P0, PT, R7, R4, PT ;  /* 0x000000040700720c */ /* 0x000fe20003f06070 */
[----:B------:R-:W-:-:S04]  /*06d0*/  IMAD.WIDE.U32 R28, R11, R19, RZ ;  /* 0x000000130b1c7225 */ /* 0x000fc800078e00ff */
[----:B------:R-:W-:-:S08]  /*06e0*/  IMAD.MOV.U32 R4, RZ, RZ, 0x0 ;  /* 0x00000000ff047424 */ /* 0x000fd000078e00ff */
[----:B------:R-:W-:Y:S01]  /*06f0*/  @P0 IADD3 R25, PT, PT, R5, RZ, RZ ;  /* 0x000000ff05190210 */ /* 0x000fe20007ffe0ff */
[----:B------:R-:W-:-:S04]  /*0700*/  IMAD.MOV.U32 R5, RZ, RZ, 0x1 ;  /* 0x00000001ff057424 */ /* 0x000fc800078e00ff */
[----:B------:R-:W-:Y:S02]  /*0710*/  IMAD.IADD R34, R28, 0x1, R25 ;  /* 0x000000011c227824 */ /* 0x000fe400078e0219 */
[----:B------:R-:W-:-:S03]  /*0720*/  IMAD.HI.U32 R49, R14, R18, R4 ;  /* 0x000000120e317227 */ /* 0x000fc600078e0004 */
[----:B------:R-:W-:Y:S01]  /*0730*/  ISETP.GE.U32.AND P0, PT, R34, R28, PT ;  /* 0x0000001c2200720c */ /* 0x000fe20003f06070 */
[----:B------:R-:W-:Y:S02]  /*0740*/  @P1 IMAD.MOV R49, RZ, RZ, R31 ;  /* 0x000000ffff311224 */ /* 0x000fe400078e021f */
[----:B------:R-:W-:-:S04]  /*0750*/  IMAD.WIDE.U32 R4, R15, R18, RZ ;  /* 0x000000120f047225 */ /* 0x000fc800078e00ff */
[----:B------:R-:W-:-:S04]  /*0760*/  IMAD.HI.U32 R31, R11, R19, R36 ;  /* 0x000000130b1f7227 */ /* 0x000fc800078e0024 */
[----:B------:R-:W-:Y:S02]  /*0770*/  IMAD.IADD R49, R4, 0x1, R49 ;  /* 0x0000000104317824 */ /* 0x000fe400078e0231 */
[----:B------:R-:W-:Y:S01]  /*0780*/  @P0 IADD3 R31, PT, PT, R29, RZ, RZ ;  /* 0x000000ff1d1f0210 */ /* 0x000fe20007ffe0ff */
[----:B------:R-:W-:Y:S02]  /*0790*/  IMAD.MOV.U32 R28, RZ, RZ, RZ ;  /* 0x000000ffff1c7224 */ /* 0x000fe400078e00ff */
[----:B------:R-:W-:Y:S01]  /*07a0*/  ISETP.GE.U32.AND P1, PT, R49, R4, PT ;  /* 0x000000043100720c */ /* 0x000fe20003f26070 */
[----:B------:R-:W-:-:S04]  /*07b0*/  IMAD.HI.U32 R25, R15, R18, R36 ;  /* 0x000000120f197227 */ /* 0x000fc800078e0024 */
[----:B-1----:R-:W-:Y:S02]  /*07c0*/  IMAD R29, R31, UR13, RZ ;  /* 0x0000000d1f1d7c24 */ /* 0x002fe4000f8e02ff */
[----:B------:R-:W-:-:S04]  /*07d0*/  IMAD.WIDE.U32 R36, R8, R18, RZ ;  /* 0x0000001208247225 */ /* 0x000fc800078e00ff */
[----:B------:R-:W-:-:S04]  /*07e0*/  IMAD.HI.U32 R45, R31, UR12, R28 ;  /* 0x0000000c1f2d7c27 */ /* 0x000fc8000f8e001c */
[----:B------:R-:W-:Y:S01]  /*07f0*/  @P1 IMAD.MOV R25, RZ, RZ, R5 ;  /* 0x000000ffff191224 */ /* 0x000fe200078e0205 */
[----:B------:R-:W-:Y:S01]  /*0800*/  ISETP.GE.U32.AND P0, PT, R45, R29, PT ;  /* 0x0000001d2d00720c */ /* 0x000fe20003f06070 */
[----:B------:R-:W-:Y:S01]  /*0810*/  IMAD.MOV.U32 R4, RZ, RZ, 0x0 ;  /* 0x00000000ff047424 */ /* 0x000fe200078e00ff */
[----:B------:R-:W-:Y:S01]  /*0820*/  MOV R5, 0x1 ;  /* 0x0000000100057802 */ /* 0x000fe20000000f00 */
[----:B------:R-:W-:Y:S02]  /*0830*/  IMAD.IADD R2, R36, 0x1, R25 ;  /* 0x0000000124027824 */ /* 0x000fe400078e0219 */
[----:B------:R-:W-:Y:S02]  /*0840*/  HFMA2 R29, -RZ, RZ, 0, 5.9604644775390625e-08 ;  /* 0x00000001ff1d7431 */ /* 0x000fe400000001ff */
[----:B------:R-:W-:Y:S01]  /*0850*/  IMAD.HI.U32 R6, R31, UR13, RZ ;  /* 0x0000000d1f067c27 */ /* 0x000fe2000f8e00ff */
[----:B------:R-:W-:-:S03]  /*0860*/  ISETP.GE.U32.AND P1, PT, R2, R36, PT ;  /* 0x000000240200720c */ /* 0x000fc60003f26070 */
[----:B------:R-:W-:-:S04]  /*0870*/  IMAD.HI.U32 R25, R31, UR13, R4 ;  /* 0x0000000d1f197c27 */ /* 0x000fc8000f8e0004 */
[----:B------:R-:W-:-:S04]  /*0880*/  IMAD.WIDE.U32 R4, R31, UR14, RZ ;  /* 0x0000000e1f047c25 */ /* 0x000fc8000f8e00ff */
[----:B------:R-:W-:Y:S02]  /*0890*/  @P0 IMAD.MOV R25, RZ, RZ, R6 ;  /* 0x000000ffff190224 */ /* 0x000fe400078e0206 */
[----:B------:R-:W-:Y:S02]  /*08a0*/  IMAD.MOV.U32 R28, RZ, RZ, 0x0 ;  /* 0x00000000ff1c7424 */ /* 0x000fe400078e00ff */
[----:B------:R-:W-:Y:S02]  /*08b0*/  IMAD.IADD R30, R4, 0x1, R25 ;  /* 0x00000001041e7824 */ /* 0x000fe400078e0219 */
[----:B------:R-:W-:-:S03]  /*08c0*/  IMAD.HI.U32 R41, R8, R18, R28 ;  /* 0x0000001208297227 */ /* 0x000fc600078e001c */
[----:B------:R-:W-:Y:S01]  /*08d0*/  ISETP.GE.U32.AND P0, PT, R30, R4, PT ;  /* 0x000000041e00720c */ /* 0x000fe20003f06070 */
[----:B------:R-:W-:-:S04]  /*08e0*/  IMAD.WIDE.U32 R28, R9, R18, RZ ;  /* 0x00000012091c7225 */ /* 0x000fc800078e00ff */
[----:B------:R-:W-:Y:S01]  /*08f0*/  @P1 IMAD.MOV R41, RZ, RZ, R37 ;  /* 0x000000ffff291224 */ /* 0x000fe200078e0225 */
[----:B------:R-:W-:Y:S01]  /*0900*/  MOV R37, 0x1 ;  /* 0x0000000100257802 */ /* 0x000fe20000000f00 */
[----:B------:R-:W-:Y:S02]  /*0910*/  IMAD.MOV.U32 R36, RZ, RZ, 0x0 ;  /* 0x00000000ff247424 */ /* 0x000fe400078e00ff */
[----:B------:R-:W-:Y:S02]  /*0920*/  IMAD.IADD R41, R28, 0x1, R41 ;  /* 0x000000011c297824 */ /* 0x000fe400078e0229 */
[----:B------:R-:W-:-:S03]  /*0930*/  IMAD.HI.U32 R25, R31, UR14, R36 ;  /* 0x0000000e1f197c27 */ /* 0x000fc6000f8e0024 */
[----:B------:R-:W-:Y:S01]  /*0940*/  ISETP.GE.U32.AND P1, PT, R41, R28, PT ;  /* 0x0000001c2900720c */ /* 0x000fe20003f26070 */
[----:B------:R-:W-:-:S04]  /*0950*/  IMAD.WIDE.U32 R36, R31, UR15, RZ ;  /* 0x0000000f1f247c25 */ /* 0x000fc8000f8e00ff */
[----:B------:R-:W-:Y:S02]  /*0960*/  @P0 IMAD.MOV R25, RZ, RZ, R5 ;  /* 0x000000ffff190224 */ /* 0x000fe400078e0205 */
[----:B------:R-:W-:Y:S02]  /*0970*/  HFMA2 R5, -RZ, RZ, 0, 5.9604644775390625e-08 ;  /* 0x00000001ff057431 */ /* 0x000fe400000001ff */
[----:B------:R-:W-:Y:S02]  /*0980*/  IMAD.MOV.U32 R4, RZ, RZ, 0x0 ;  /* 0x00000000ff047424 */ /* 0x000fe400078e00ff */
[----:B------:R-:W-:Y:S02]  /*0990*/  IMAD.IADD R6, R36, 0x1, R25 ;  /* 0x0000000124067824 */ /* 0x000fe400078e0219 */
[----:B------:R-:W-:Y:S02]  /*09a0*/  IMAD.MOV.U32 R28, RZ, RZ, 0x0 ;  /* 0x00000000ff1c7424 */ /* 0x000fe400078e00ff */
[----:B------:R-:W-:Y:S01]  /*09b0*/  IMAD R51, R31, UR12, RZ ;  /* 0x0000000c1f337c24 */ /* 0x000fe2000f8e02ff */
[----:B------:R-:W-:Y:S01]  /*09c0*/  ISETP.GE.U32.AND P0, PT, R6, R36, PT ;  /* 0x000000240600720c */ /* 0x000fe20003f06070 */
[----:B------:R-:W-:-:S03]  /*09d0*/  IMAD.HI.U32 R25, R9, R18, R4 ;  /* 0x0000001209197227 */ /* 0x000fc600078e0004 */
[----:B------:R-:W-:Y:S01]  /*09e0*/  IADD3 R47, PT, PT, R47, R50, -R51 ;  /* 0x000000322f2f7210 */ /* 0x000fe20007ffe833 */
[----:B------:R-:W-:-:S04]  /*09f0*/  IMAD.WIDE.U32 R4, R10, R18, RZ ;  /* 0x000000120a047225 */ /* 0x000fc800078e00ff */
[----:B------:R-:W-:Y:S01]  /*0a00*/  @P1 IMAD.MOV R25, RZ, RZ, R29 ;  /* 0x000000ffff191224 */ /* 0x000fe200078e021d */
[----:B------:R-:W-:-:S03]  /*0a10*/  MOV R29, 0x1 ;  /* 0x00000001001d7802 */ /* 0x000fc60000000f00 */
[----:B------:R-:W-:Y:S02]  /*0a20*/  IMAD.IADD R42, R4, 0x1, R25 ;  /* 0x00000001042a7824 */ /* 0x000fe400078e0219 */
[----:B------:R-:W-:-:S03]  /*0a30*/  IMAD.HI.U32 R25, R31, UR15, R28 ;  /* 0x0000000f1f197c27 */ /* 0x000fc6000f8e001c */
[----:B------:R-:W-:Y:S01]  /*0a40*/  ISETP.GE.U32.AND P1, PT, R42, R4, PT ;  /* 0x000000042a00720c */ /* 0x000fe20003f26070 */
[----:B------:R-:W-:Y:S01]  /*0a50*/  @P0 IMAD.MOV R25, RZ, RZ, R37 ;  /* 0x000000ffff190224 */ /* 0x000fe200078e0225 */
[----:B------:R-:W-:Y:S01]  /*0a60*/  ISETP.GE.U32.AND P0, PT, R50, R51, PT ;  /* 0x000000333200720c */ /* 0x000fe20003f06070 */
[----:B0-----:R-:W-:-:S03]  /*0a70*/  IMAD.HI.U32 R19, R10, R18, R28 ;  /* 0x000000120a137227 */ /* 0x001fc600078e001c */
[----:B------:R-:W-:Y:S01]  /*0a80*/  SEL R40, RZ, 0x1, P0 ;  /* 0x00000001ff287807 */ /* 0x000fe20000000000 */
[----:B------:R-:W-:-:S04]  /*0a90*/  IMAD.WIDE.U32 R36, R31, UR16, RZ ;  /* 0x000000101f247c25 */ /* 0x000fc8000f8e00ff */
[----:B------:R-:W-:Y:S02]  /*0aa0*/  IMAD.IADD R45, R40, 0x1, R45 ;  /* 0x00000001282d7824 */ /* 0x000fe400078e022d */
[----:B------:R-:W-:Y:S01]  /*0ab0*/  @P1 IADD3 R19, PT, PT, R5, RZ, RZ ;  /* 0x000000ff05131210 */ /* 0x000fe20007ffe0ff */
[----:B------:R-:W-:Y:S02]  /*0ac0*/  IMAD.IADD R25, R36, 0x1, R25 ;  /* 0x0000000124197824 */ /* 0x000fe400078e0219 */
[----:B------:R-:W-:Y:S01]  /*0ad0*/  ISETP.NE.AND P1, PT, R45, RZ, PT ;  /* 0x000000ff2d00720c */ /* 0x000fe20003f25270 */
[----:B------:R-:W-:Y:S01]  /*0ae0*/  IMAD.WIDE.U32 R28, R11, R18, RZ ;  /* 0x000000120b1c7225 */ /* 0x000fe200078e00ff */
[----:B------:R-:W-:Y:S02]  /*0af0*/  ISETP.GE.U32.AND P0, PT, R24, R45, PT ;  /* 0x0000002d1800720c */ /* 0x000fe40003f06070 */
[----:B------:R-:W-:Y:S01]  /*0b00*/  SEL R40, R40, RZ, !P1 ;  /* 0x000000ff28287207 */ /* 0x000fe20004800000 */
[----:B------:R-:W-:Y:S01]  /*0b10*/  IMAD.MOV.U32 R4, RZ, RZ, 0x0 ;  /* 0x00000000ff047424 */ /* 0x000fe200078e00ff */
[----:B------:R-:W-:Y:S01]  /*0b20*/  ISETP.GE.U32.AND P2, PT, R25, R36, PT ;  /* 0x000000241900720c */ /* 0x000fe20003f46070 */
[----:B------:R-:W-:Y:S01]  /*0b30*/  IMAD.MOV.U32 R5, RZ, RZ, 0x1 ;  /* 0x00000001ff057424 */ /* 0x000fe200078e00ff */
[----:B------:R-:W-:Y:S01]  /*0b40*/  SEL R53, R40, 0x1, P0 ;  /* 0x0000000128357807 */ /* 0x000fe20000000000 */
[----:B------:R-:W-:Y:S01]  /*0b50*/  IMAD.MOV.U32 R36, RZ, RZ, 0x0 ;  /* 0x00000000ff247424 */ /* 0x000fe200078e00ff */
[----:B------:R-:W-:Y:S01]  /*0b60*/  IADD3 R44, PT, PT, R28, R19, RZ ;  /* 0x000000131c2c7210 */ /* 0x000fe20007ffe0ff */
[----:B------:R-:W-:Y:S01]  /*0b70*/  IMAD.HI.U32 R35, R31, UR16, R4 ;  /* 0x000000101f237c27 */ /* 0x000fe2000f8e0004 */
[----:B------:R-:W-:-:S02]  /*0b80*/  IADD3 R19, PT, PT, R53, R30, RZ ;  /* 0x0000001e35137210 */ /* 0x000fc40007ffe0ff */
[----:B------:R-:W-:Y:S01]  /*0b90*/  ISETP.GE.U32.AND P3, PT, R44, R28, PT ;  /* 0x0000001c2c00720c */ /* 0x000fe20003f66070 */
[----:B------:R-:W-:Y:S01]  /*0ba0*/  IMAD.WIDE.U32 R4, R31, UR17, RZ ;  /* 0x000000111f047c25 */ /* 0x000fe2000f8e00ff */
[----:B------:R-:W-:Y:S02]  /*0bb0*/  ISETP.NE.AND P1, PT, R19, RZ, PT ;  /* 0x000000ff1300720c */ /* 0x000fe40003f25270 */
[----:B------:R-:W-:Y:S01]  /*0bc0*/  ISETP.GE.U32.AND P0, PT, R38, R19, PT ;  /* 0x000000132600720c */ /* 0x000fe20003f06070 */
[----:B------:R-:W-:Y:S01]  /*0bd0*/  @P2 IMAD.MOV R35, RZ, RZ, R37 ;  /* 0x000000ffff232224 */ /* 0x000fe200078e0225 */
[----:B------:R-:W-:Y:S01]  /*0be0*/  SEL R53, R53, RZ, !P1 ;  /* 0x000000ff35357207 */ /* 0x000fe20004800000 */
[----:B------:R-:W-:Y:S01]  /*0bf0*/  IMAD.MOV.U32 R37, RZ, RZ, 0x1 ;  /* 0x00000001ff257424 */ /* 0x000fe200078e00ff */
[----:B------:R-:W-:Y:S01]  /*0c00*/  IADD3 R24, PT, PT, R39, R24, -R45 ;  /* 0x0000001827187210 */ /* 0x000fe20007ffe82d */
[----:B------:R-:W-:Y:S01]  /*0c10*/  IMAD.IADD R35, R4, 0x1, R35 ;  /* 0x0000000104237824 */ /* 0x000fe200078e0223 */
[----:B------:R-:W-:Y:S01]  /*0c20*/  SEL R53, R53, 0x1, P0 ;  /* 0x0000000135357807 */ /* 0x000fe20000000000 */
[----:B------:R-:W-:Y:S01]  /*0c30*/  IMAD.HI.U32 R36, R11, R18, R36 ;  /* 0x000000120b247227 */ /* 0x000fe200078e0024 */
[----:B------:R-:W-:-:S02]  /*0c40*/  IADD3 R38, PT, PT, R49, R38, -R19 ;  /* 0x0000002631267210 */ /* 0x000fc40007ffe813 */
[----:B------:R-:W-:Y:S01]  /*0c50*/  ISETP.GE.U32.AND P2, PT, R35, R4, PT ;  /* 0x000000042300720c */ /* 0x000fe20003f46070 */
[----:B------:R-:W-:Y:S02]  /*0c60*/  IMAD.IADD R6, R53, 0x1, R6 ;  /* 0x0000000135067824 */ /* 0x000fe400078e0206 */
[----:B------:R-:W-:Y:S02]  /*0c70*/  @P3 IMAD.MOV R36, RZ, RZ, R29 ;  /* 0x000000ffff243224 */ /* 0x000fe400078e021d */
[----:B------:R-:W-:Y:S02]  /*0c80*/  HFMA2 R29, -RZ, RZ, 0, 5.9604644775390625e-08 ;  /* 0x00000001ff1d7431 */ /* 0x000fe400000001ff */
[----:B------:R-:W-:Y:S01]  /*0c90*/  IMAD.MOV.U32 R28, RZ, RZ, 0x0 ;  /* 0x00000000ff1c7424 */ /* 0x000fe200078e00ff */
[----:B------:R-:W-:Y:S01]  /*0ca0*/  ISETP.NE.AND P1, PT, R6, RZ, PT ;  /* 0x000000ff0600720c */ /* 0x000fe20003f25270 */
[----:B------:R-:W-:Y:S01]  /*0cb0*/  IMAD.MOV.U32 R4, RZ, RZ, 0x0 ;  /* 0x00000000ff047424 */ /* 0x000fe200078e00ff */
[----:B------:R-:W-:-:S02]  /*0cc0*/  ISETP.GE.U32.AND P0, PT, R43, R6, PT ;  /* 0x000000062b00720c */ /* 0x000fc40003f06070 */
[----:B------:R-:W-:Y:S02]  /*0cd0*/  SEL R53, R53, RZ, !P1 ;  /* 0x000000ff35357207 */ /* 0x000fe40004800000 */
[----:B------:R-:W-:Y:S02]  /*0ce0*/  IADD3 R2, PT, PT, R2, R43, -R6 ;  /* 0x0000002b02027210 */ /* 0x000fe40007ffe806 */
[----:B------:R-:W-:Y:S01]  /*0cf0*/  SEL R30, R53, 0x1, P0 ;  /* 0x00000001351e7807 */ /* 0x000fe20000000000 */
[----:B------:R-:W-:-:S03]  /*0d00*/  IMAD.HI.U32 R37, R31, UR17, R28 ;  /* 0x000000111f257c27 */ /* 0x000fc6000f8e001c */
[----:B------:R-:W-:Y:S01]  /*0d10*/  IADD3 R25, PT, PT, R30, R25, RZ ;  /* 0x000000191e197210 */ /* 0x000fe20007ffe0ff */
[----:B------:R-:W-:Y:S02]  /*0d20*/  @P2 IMAD.MOV R37, RZ, RZ, R5 ;  /* 0x000000ffff252224 */ /* 0x000fe400078e0205 */
[----:B------:R-:W-:Y:S01]  /*0d30*/  IMAD.WIDE.U32 R28, R31, UR18, RZ ;  /* 0x000000121f1c7c25 */ /* 0x000fe2000f8e00ff */
[----:B------:R-:W-:Y:S02]  /*0d40*/  ISETP.NE.AND P1, PT, R25, RZ, PT ;  /* 0x000000ff1900720c */ /* 0x000fe40003f25270 */
[----:B------:R-:W-:Y:S01]  /*0d50*/  ISETP.GE.U32.AND P0, PT, R0, R25, PT ;  /* 0x000000190000720c */ /* 0x000fe20003f06070 */
[----:B------:R-:W-:Y:S01]  /*0d60*/  IMAD.IADD R37, R28, 0x1, R37 ;  /* 0x000000011c257824 */ /* 0x000fe200078e0225 */
[----:B------:R-:W-:Y:S01]  /*0d70*/  SEL R30, R30, RZ, !P1 ;  /* 0x000000ff1e1e7207 */ /* 0x000fe20004800000 */
[----:B------:R-:W-:Y:S01]  /*0d80*/  IMAD.MOV.U32 R5, RZ, RZ, 0x1 ;  /* 0x00000001ff057424 */ /* 0x000fe200078e00ff */
[----:B------:R-:W-:-:S02]  /*0d90*/  IADD3 R41, PT, PT, R41, R0, -R25 ;  /* 0x0000000029297210 */ /* 0x000fc40007ffe819 */
[----:B------:R-:W-:Y:S01]  /*0da0*/  ISETP.GE.U32.AND P2, PT, R37, R28, PT ;  /* 0x0000001c2500720c */ /* 0x000fe20003f46070 */
[----:B------:R-:W-:Y:S01]  /*0db0*/  IMAD.HI.U32 R4, R31, UR18, R4 ;  /* 0x000000121f047c27 */ /* 0x000fe2000f8e0004 */
[----:B------:R-:W-:-:S03]  /*0dc0*/  SEL R30, R30, 0x1, P0 ;  /* 0x000000011e1e7807 */ /* 0x000fc60000000000 */
[----:B------:R-:W-:Y:S01]  /*0dd0*/  IMAD.MOV.U32 R28, RZ, RZ, RZ ;  /* 0x000000ffff1c7224 */ /* 0x000fe200078e00ff */
[----:B------:R-:W-:-:S04]  /*0de0*/  IADD3 R48, PT, PT, R30, R35, RZ ;  /* 0x000000231e307210 */ /* 0x000fc80007ffe0ff */
[----:B------:R-:W-:Y:S02]  /*0df0*/  ISETP.NE.AND P1, PT, R48, RZ, PT ;  /* 0x000000ff3000720c */ /* 0x000fe40003f25270 */
[----:B------:R-:W-:Y:S01]  /*0e00*/  ISETP.GE.U32.AND P0, PT, R3, R48, PT ;  /* 0x000000300300720c */ /* 0x000fe20003f06070 */
[----:B------:R-:W-:Y:S01]  /*0e10*/  @P2 IMAD.MOV R4, RZ, RZ, R29 ;  /* 0x000000ffff042224 */ /* 0x000fe200078e021d */
[----:B------:R-:W-:Y:S01]  /*0e20*/  SEL R30, R30, RZ, !P1 ;  /* 0x000000ff1e1e7207 */ /* 0x000fe20004800000 */
[----:B------:R-:W-:Y:S01]  /*0e30*/  IMAD R29, R13, R17, RZ ;  /* 0x000000110d1d7224 */ /* 0x000fe200078e02ff */
[----:B------:R-:W-:Y:S02]  /*0e40*/  IADD3 R3, PT, PT, R42, R3, -R48 ;  /* 0x000000032a037210 */ /* 0x000fe40007ffe830 */
[----:B------:R-:W-:Y:S01]  /*0e50*/  SEL R30, R30, 0x1, P0 ;  /* 0x000000011e1e7807 */ /* 0x000fe20000000000 */
[----:B------:R-:W-:-:S04]  /*0e60*/  IMAD.HI.U32 R28, R12, R17, R28 ;  /* 0x000000110c1c7227 */ /* 0x000fc800078e001c */
[----:B------:R-:W-:Y:S01]  /*0e70*/  IMAD.IADD R46, R30, 0x1, R37 ;  /* 0x000000011e2e7824 */ /* 0x000fe200078e0225 */
[----:B------:R-:W-:Y:S01]  /*0e80*/  ISETP.GE.U32.AND P2, PT, R28, R29, PT ;  /* 0x0000001d1c00720c */ /* 0x000fe20003f46070 */
[----:B------:R-:W-:Y:S02]  /*0e90*/  IMAD R29, R31, UR19, R4 ;  /* 0x000000131f1d7c24 */ /* 0x000fe4000f8e0204 */
[----:B------:R-:W-:Y:S01]  /*0ea0*/  IMAD.MOV.U32 R4, RZ, RZ, 0x0 ;  /* 0x00000000ff047424 */ /* 0x000fe200078e00ff */
[C---:B------:R-:W-:Y:S02]  /*0eb0*/  ISETP.NE.AND P1, PT, R46.reuse, RZ, PT ;  /* 0x000000ff2e00720c */ /* 0x040fe40003f25270 */
[----:B------:R-:W-:Y:S01]  /*0ec0*/  ISETP.GT.U32.AND P0, PT, R46, R7, PT ;  /* 0x000000072e00720c */ /* 0x000fe20003f04070 */
[----:B------:R-:W-:Y:S01]  /*0ed0*/  IMAD.HI.U32 R35, R13, R17, R4 ;  /* 0x000000110d237227 */ /* 0x000fe200078e0004 */
[----:B------:R-:W-:-:S03]  /*0ee0*/  SEL R30, R30, RZ, !P1 ;  /* 0x000000ff1e1e7207 */ /* 0x000fc60004800000 */
[----:B------:R-:W-:-:S05]  /*0ef0*/  IMAD.HI.U32 R4, R13, R17, RZ ;  /* 0x000000110d047227 */ /* 0x000fca00078e00ff */
[----:B------:R-:W-:Y:S02]  /*0f00*/  @P2 IADD3 R35, PT, PT, R4, RZ, RZ ;  /* 0x000000ff04232210 */ /* 0x000fe40007ffe0ff */
[----:B------:R-:W-:Y:S01]  /*0f10*/  SEL R4, R30, 0x1, !P0 ;  /* 0x000000011e047807 */ /* 0x000fe20004000000 */
[----:B------:R-:W-:-:S03]  /*0f20*/  IMAD.WIDE.U32 R30, R14, R17, RZ ;  /* 0x000000110e1e7225 */ /* 0x000fc600078e00ff */
[----:B------:R-:W-:Y:S01]  /*0f30*/  IADD3 R5, PT, PT, R34, -R29, -R4 ;  /* 0x8000001d22057210 */ /* 0x000fe20007ffe804 */
[----:B------:R-:W-:Y:S02]  /*0f40*/  IMAD.IADD R4, R30, 0x1, R35 ;  /* 0x000000011e047824 */ /* 0x000fe400078e0223 */
[----:B------:R-:W-:Y:S01]  /*0f50*/  IMAD.MOV.U32 R34, RZ, RZ, 0x0 ;  /* 0x00000000ff227424 */ /* 0x000fe200078e00ff */
[----:B------:R-:W-:Y:S01]  /*0f60*/  IADD3 R5, PT, PT, R5, R36, RZ ;  /* 0x0000002405057210 */ /* 0x000fe20007ffe0ff */
[----:B------:R-:W-:Y:S01]  /*0f70*/  IMAD.MOV.U32 R35, RZ, RZ, 0x1 ;  /* 0x00000001ff237424 */ /* 0x000fe200078e00ff */
[----:B------:R-:W-:Y:S01]  /*0f80*/  ISETP.GE.U32.AND P0, PT, R4, R30, PT ;  /* 0x0000001e0400720c */ /* 0x000fe20003f06070 */
[----:B------:R-:W-:Y:S02]  /*0f90*/  IMAD.MOV.U32 R30, RZ, RZ, RZ ;  /* 0x000000ffff1e7224 */ /* 0x000fe400078e00ff */
[----:B------:R-:W-:-:S04]  /*0fa0*/  IMAD.HI.U32 R37, R14, R17, R34 ;  /* 0x000000110e257227 */ /* 0x000fc800078e0022 */
[----:B------:R-:W-:-:S04]  /*0fb0*/  IMAD.HI.U32 R29, R15, R17, R34 ;  /* 0x000000110f1d7227 */ /* 0x000fc800078e0022 */
[----:B------:R-:W-:-:S04]  /*0fc0*/  IMAD.WIDE.U32 R34, R15, R17, RZ ;  /* 0x000000110f227225 */ /* 0x000fc800078e00ff */
[----:B------:R-:W-:Y:S02]  /*0fd0*/  @P0 IMAD.MOV R37, RZ, RZ, R31 ;  /* 0x000000ffff250224 */ /* 0x000fe400078e021f */
[C---:B------:R-:W-:Y:S02]  /*0fe0*/  IMAD R31, R5.reuse, UR13, RZ ;  /* 0x0000000d051f7c24 */ /* 0x040fe4000f8e02ff */
[----:B------:R-:W-:Y:S02]  /*0ff0*/  IMAD.IADD R37, R34, 0x1, R37 ;  /* 0x0000000122257824 */ /* 0x000fe400078e0225 */
[----:B------:R-:W-:-:S03]  /*1000*/  IMAD.HI.U32 R40, R5, UR12, R30 ;  /* 0x0000000c05287c27 */ /* 0x000fc6000f8e001e */
[----:B------:R-:W-:Y:S01]  /*1010*/  ISETP.GE.U32.AND P0, PT, R37, R34, PT ;  /* 0x000000222500720c */ /* 0x000fe20003f06070 */
[----:B------:R-:W-:Y:S02]  /*1020*/  IMAD.MOV.U32 R34, RZ, RZ, 0x0 ;  /* 0x00000000ff227424 */ /* 0x000fe400078e00ff */
[----:B------:R-:W-:-:S10]  /*1030*/  IMAD.MOV.U32 R30, RZ, RZ, 0x0 ;  /* 0x00000000ff1e7424 */ /* 0x000fd400078e00ff */
[----:B------:R-:W-:Y:S01]  /*1040*/  @P0 IADD3 R29, PT, PT, R35, RZ, RZ ;  /* 0x000000ff231d0210 */ /* 0x000fe20007ffe0ff */
[----:B------:R-:W-:Y:S01]  /*1050*/  IMAD.MOV.U32 R35, RZ, RZ, 0x1 ;  /* 0x00000001ff237424 */ /* 0x000fe200078e00ff */
[----:B------:R-:W-:Y:S02]  /*1060*/  ISETP.GE.U32.AND P0, PT, R40, R31, PT ;  /* 0x0000001f2800720c */ /* 0x000fe40003f06070 */
[----:B------:R-:W-:Y:S01]  /*1070*/  MOV R31, 0x1 ;  /* 0x00000001001f7802 */ /* 0x000fe20000000f00 */
[----:B------:R-:W-:-:S04]  /*1080*/  IMAD.HI.U32 R45, R8, R17, R34 ;  /* 0x00000011082d7227 */ /* 0x000fc800078e0022 */
[----:B------:R-:W-:-:S04]  /*1090*/  IMAD.HI.U32 R34, R5, UR13, RZ ;  /* 0x0000000d05227c27 */ /* 0x000fc8000f8e00ff */
[----:B------:R-:W-:-:S04]  /*10a0*/  IMAD.HI.U32 R39, R5, UR13, R30 ;  /* 0x0000000d05277c27 */ /* 0x000fc8000f8e001e */
[----:B------:R-:W-:Y:S02]  /*10b0*/  @P0 IMAD.MOV R39, RZ, RZ, R34 ;  /* 0x000000ffff270224 */ /* 0x000fe400078e0222 */
[----:B------:R-:W-:-:S04]  /*10c0*/  IMAD.WIDE.U32 R34, R8, R17, RZ ;  /* 0x0000001108227225 */ /* 0x000fc800078e00ff */
[----:B------:R-:W-:Y:S02]  /*10d0*/  IMAD.IADD R29, R34, 0x1, R29 ;  /* 0x00000001221d7824 */ /* 0x000fe400078e021d */
[----:B------:R-:W-:-:S03]  /*10e0*/  IMAD.HI.U32 R53, R5, UR14, R30 ;  /* 0x0000000e05357c27 */ /* 0x000fc6000f8e001e */
[----:B------:R-:W-:Y:S01]  /*10f0*/  ISETP.GE.U32.AND P1, PT, R29, R34, PT ;  /* 0x000000221d00720c */ /* 0x000fe20003f26070 */
[----:B------:R-:W-:-:S04]  /*1100*/  IMAD.WIDE.U32 R30, R5, UR14, RZ ;  /* 0x0000000e051e7c25 */ /* 0x000fc8000f8e00ff */
[----:B------:R-:W-:Y:S02]  /*1110*/  IMAD.IADD R39, R30, 0x1, R39 ;  /* 0x000000011e277824 */ /* 0x000fe400078e0227 */
[----:B------:R-:W-:-:S03]  /*1120*/  IMAD.MOV.U32 R34, RZ, RZ, 0x0 ;  /* 0x00000000ff227424 */ /* 0x000fc600078e00ff */
[----:B------:R-:W-:Y:S01]  /*1130*/  ISETP.GE.U32.AND P0, PT, R39, R30, PT ;  /* 0x0000001e2700720c */ /* 0x000fe20003f06070 */
[----:B------:R-:W-:Y:S02]  /*1140*/  HFMA2 R30, -RZ, RZ, 0, 0 ;  /* 0x00000000ff1e7431 */ /* 0x000fe400000001ff */
[----:B------:R-:W-:Y:S01]  /*1150*/  @P1 IADD3 R45, PT, PT, R35, RZ, RZ ;  /* 0x000000ff232d1210 */ /* 0x000fe20007ffe0ff */
[----:B------:R-:W-:Y:S02]  /*1160*/  IMAD.MOV.U32 R35, RZ, RZ, 0x1 ;  /* 0x00000001ff237424 */ /* 0x000fe400078e00ff */
[----:B------:R-:W-:-:S04]  /*1170*/  IMAD.HI.U32 R49, R9, R17, R34 ;  /* 0x0000001109317227 */ /* 0x000fc800078e0022 */
[----:B------:R-:W-:-:S04]  /*1180*/  IMAD.WIDE.U32 R34, R9, R17, RZ ;  /* 0x0000001109227225 */ /* 0x000fc800078e00ff */
[----:B------:R-:W-:Y:S02]  /*1190*/  @P0 IMAD.MOV R53, RZ, RZ, R31 ;  /* 0x000000ffff350224 */ /* 0x000fe400078e021f */
[----:B------:R-:W-:Y:S02]  /*11a0*/  IMAD.MOV.U32 R31, RZ, RZ, 0x1 ;  /* 0x00000001ff1f7424 */ /* 0x000fe400078e00ff */
[----:B------:R-:W-:Y:S02]  /*11b0*/  IMAD.IADD R45, R34, 0x1, R45 ;  /* 0x00000001222d7824 */ /* 0x000fe400078e022d */
[----:B------:R-:W-:-:S03]  /*11c0*/  IMAD.HI.U32 R51, R5, UR15, R30 ;  /* 0x0000000f05337c27 */ /* 0x000fc6000f8e001e */
[----:B------:R-:W-:Y:S01]  /*11d0*/  ISETP.GE.U32.AND P1, PT, R45, R34, PT ;  /* 0x000000222d00720c */ /* 0x000fe20003f26070 */
[----:B------:R-:W-:-:S04]  /*11e0*/  IMAD.WIDE.U32 R30, R5, UR15, RZ ;  /* 0x0000000f051e7c25 */ /* 0x000fc8000f8e00ff */
[----:B------:R-:W-:Y:S02]  /*11f0*/  IMAD.IADD R53, R30, 0x1, R53 ;  /* 0x000000011e357824 */ /* 0x000fe400078e0235 */
[----:B------:R-:W-:-:S03]  /*1200*/  IMAD.MOV.U32 R34, RZ, RZ, 0x0 ;  /* 0x00000000ff227424 */ /* 0x000fc600078e00ff */
[----:B------:R-:W-:Y:S02]  /*1210*/  ISETP.GE.U32.AND P0, PT, R53, R30, PT ;  /* 0x0000001e3500720c */ /* 0x000fe40003f06070 */
[----:B------:R-:W-:Y:S02]  /*1220*/  MOV R30, 0x0 ;  /* 0x00000000001e7802 */ /* 0x000fe40000000f00 */
[----:B------:R-:W-:Y:S01]  /*1230*/  @P1 IADD3 R49, PT, PT, R35, RZ, RZ ;  /* 0x000000ff23311210 */ /* 0x000fe20007ffe0ff */
[----:B------:R-:W-:Y:S02]  /*1240*/  IMAD.MOV.U32 R35, RZ, RZ, 0x1 ;  /* 0x00000001ff237424 */ /* 0x000fe400078e00ff */
[----:B------:R-:W-:-:S06]  /*1250*/  IMAD.HI.U32 R43, R10, R17, R34 ;  /* 0x000000110a2b7227 */ /* 0x000fcc00078e0022 */
[----:B------:R-:W-:Y:S02]  /*1260*/  @P0 IMAD.MOV R51, RZ, RZ, R31 ;  /* 0x000000ffff330224 */ /* 0x000fe400078e021f */
[----:B------:R-:W-:-:S04]  /*1270*/  IMAD.WIDE.U32 R34, R10, R17, RZ ;  /* 0x000000110a227225 */ /* 0x000fc800078e00ff */
[----:B------:R-:W-:Y:S02]  /*1280*/  IMAD.MOV.U32 R31, RZ, RZ, 0x1 ;  /* 0x00000001ff1f7424 */ /* 0x000fe400078e00ff */
        /* <DEDUP_REMOVED lines=11> */
[----:B------:R-:W-:-:S04]  /*1340*/  IMAD.WIDE.U32 R34, R5, UR17, RZ ;  /* 0x0000001105227c25 */ /* 0x000fc8000f8e00ff */
[----:B------:R-:W-:Y:S02]  /*1350*/  @P0 IMAD.MOV R19, RZ, RZ, R31 ;  /* 0x000000ffff130224 */ /* 0x000fe400078e021f */
[----:B------:R-:W-:Y:S02]  /*1360*/  IMAD.MOV.U32 R31, RZ, RZ, 0x1 ;  /* 0x00000001ff1f7424 */ /* 0x000fe400078e00ff */
[----:B------:R-:W-:Y:S02]  /*1370*/  IMAD.IADD R19, R34, 0x1, R19 ;  /* 0x0000000122137824 */ /* 0x000fe400078e0213 */
[----:B------:R-:W-:-:S03]  /*1380*/  IMAD.HI.U32 R49, R5, UR17, R30 ;  /* 0x0000001105317c27 */ /* 0x000fc6000f8e001e */
[----:B------:R-:W-:Y:S01]  /*1390*/  ISETP.GE.U32.AND P0, PT, R19, R34, PT ;  /* 0x000000221300720c */ /* 0x000fe20003f06070 */
[----:B------:R-:W-:-:S04]  /*13a0*/  IMAD.WIDE.U32 R30, R11, R17, RZ ;  /* 0x000000110b1e7225 */ /* 0x000fc800078e00ff */
[----:B------:R-:W-:Y:S02]  /*13b0*/  IMAD.IADD R0, R30, 0x1, R43 ;  /* 0x000000011e007824 */ /* 0x000fe400078e022b */
[----:B------:R-:W-:-:S03]  /*13c0*/  VIADD R43, R39, 0xfffffffe ;  /* 0xfffffffe272b7836 */ /* 0x000fc60000000000 */
[----:B------:R-:W-:Y:S01]  /*13d0*/  ISETP.GE.U32.AND P1, PT, R0, R30, PT ;  /* 0x0000001e0000720c */ /* 0x000fe20003f26070 */
[----:B------:R-:W-:Y:S02]  /*13e0*/  IMAD.MOV.U32 R30, RZ, RZ, 0x0 ;  /* 0x00000000ff1e7424 */ /* 0x000fe400078e00ff */
[----:B------:R-:W-:Y:S01]  /*13f0*/  @P0 IMAD.MOV R49, RZ, RZ, R35 ;  /* 0x000000ffff310224 */ /* 0x000fe200078e0223 */
[C---:B------:R-:W-:Y:S01]  /*1400*/  ISETP.GE.U32.AND P0, PT, R5.reuse, R36, PT ;  /* 0x000000240500720c */ /* 0x040fe20003f06070 */
[----:B------:R-:W-:-:S03]  /*1410*/  IMAD.WIDE.U32 R34, R5, UR18, RZ ;  /* 0x0000001205227c25 */ /* 0x000fc6000f8e00ff */
[----:B------:R-:W-:Y:S01]  /*1420*/  SEL R48, RZ, 0xffffffff, P0 ;  /* 0xffffffffff307807 */ /* 0x000fe20000000000 */
[----:B------:R-:W-:Y:S02]  /*1430*/  IMAD.IADD R49, R34, 0x1, R49 ;  /* 0x0000000122317824 */ /* 0x000fe400078e0231 */
[----:B------:R-:W-:Y:S02]  /*1440*/  IMAD R36, R5, UR12, RZ ;  /* 0x0000000c05247c24 */ /* 0x000fe4000f8e02ff */
[----:B------:R-:W-:Y:S02]  /*1450*/  @P1 IADD3 R25, PT, PT, R31, RZ, RZ ;  /* 0x000000ff1f191210 */ /* 0x000fe40007ffe0ff */
[----:B------:R-:W-:Y:S02]  /*1460*/  ISETP.GE.U32.AND P1, PT, R49, R34, PT ;  /* 0x000000223100720c */ /* 0x000fe40003f26070 */
[----:B------:R-:W-:Y:S01]  /*1470*/  MOV R31, 0x1 ;  /* 0x00000001001f7802 */ /* 0x000fe20000000f00 */
[----:B------:R-:W-:-:S02]  /*1480*/  @P0 IMAD.MOV R43, RZ, RZ, R39 ;  /* 0x000000ffff2b0224 */ /* 0x000fc400078e0227 */
[----:B------:R-:W-:-:S04]  /*1490*/  IMAD.HI.U32 R34, R5, UR18, R30 ;  /* 0x0000001205227c27 */ /* 0x000fc8000f8e001e */
[----:B------:R-:W-:-:S04]  /*14a0*/  IMAD R31, R12, R18, RZ ;  /* 0x000000120c1f7224 */ /* 0x000fc800078e02ff */
[----:B------:R-:W-:Y:S02]  /*14b0*/  @P1 IMAD.MOV R34, RZ, RZ, R35 ;  /* 0x000000ffff221224 */ /* 0x000fe400078e0223 */
[----:B------:R-:W-:Y:S01]  /*14c0*/  VIADD R35, R40, 0xfffffc2f ;  /* 0xfffffc2f28237836 */ /* 0x000fe20000000000 */
[----:B------:R-:W-:Y:S01]  /*14d0*/  ISETP.GE.U32.AND P1, PT, R31, R36, PT ;  /* 0x000000241f00720c */ /* 0x000fe20003f26070 */
[----:B------:R-:W-:Y:S01]  /*14e0*/  @P0 IMAD.MOV R35, RZ, RZ, R40 ;  /* 0x000000ffff230224 */ /* 0x000fe200078e0228 */
[----:B------:R-:W-:Y:S01]  /*14f0*/  IADD3 R28, PT, PT, R28, R31, -R36 ;  /* 0x0000001f1c1c7210 */ /* 0x000fe20007ffe824 */
[----:B------:R-:W-:Y:S01]  /*1500*/  IMAD R39, R5, UR19, R34 ;  /* 0x0000001305277c24 */ /* 0x000fe2000f8e0222 */
[----:B------:R-:W-:Y:S01]  /*1510*/  SEL R18, RZ, 0x1, P1 ;  /* 0x00000001ff127807 */ /* 0x000fe20000800000 */
[----:B------:R-:W-:-:S03]  /*1520*/  HFMA2 R34, -RZ, RZ, 0, 0 ;  /* 0x00000000ff227431 */ /* 0x000fc600000001ff */
[----:B------:R-:W-:-:S04]  /*1530*/  IADD3 R30, PT, PT, R18, R35, RZ ;  /* 0x00000023121e7210 */ /* 0x000fc80007ffe0ff */
[----:B------:R-:W-:Y:S02]  /*1540*/  ISETP.NE.AND P2, PT, R30, RZ, PT ;  /* 0x000000ff1e00720c */ /* 0x000fe40003f45270 */
[----:B------:R-:W-:Y:S02]  /*1550*/  ISETP.GE.U32.AND P1, PT, R47, R30, PT ;  /* 0x0000001e2f00720c */ /* 0x000fe40003f26070 */
[----:B------:R-:W-:Y:S02]  /*1560*/  SEL R18, R18, RZ, !P2 ;  /* 0x000000ff12127207 */ /* 0x000fe40005000000 */
[----:B------:R-:W-:Y:S02]  /*1570*/  IADD3 R4, PT, PT, R4, R47, -R30 ;  /* 0x0000002f04047210 */ /* 0x000fe40007ffe81e */
[----:B------:R-:W-:-:S05]  /*1580*/  SEL R18, R18, 0x1, P1 ;  /* 0x0000000112127807 */ /* 0x000fca0000800000 */
[----:B------:R-:W-:-:S05]  /*1590*/  IMAD.IADD R43, R18, 0x1, R43 ;  /* 0x00000001122b7824 */ /* 0x000fca00078e022b */
[----:B------:R-:W-:Y:S02]  /*15a0*/  ISETP.NE.AND P2, PT, R43, RZ, PT ;  /* 0x000000ff2b00720c */ /* 0x000fe40003f45270 */
[----:B------:R-:W-:Y:S02]  /*15b0*/  ISETP.GE.U32.AND P1, PT, R24, R43, PT ;  /* 0x0000002b1800720c */ /* 0x000fe40003f26070 */
[----:B------:R-:W-:Y:S02]  /*15c0*/  SEL R18, R18, RZ, !P2 ;  /* 0x000000ff12127207 */ /* 0x000fe40005000000 */
[----:B------:R-:W-:Y:S01]  /*15d0*/  IADD3 R24, PT, PT, R37, R24, -R43 ;  /* 0x0000001825187210 */ /* 0x000fe20007ffe82b */
[----:B------:R-:W-:Y:S01]  /*15e0*/  IMAD.WIDE.U32 R36, R10, R16, RZ ;  /* 0x000000100a247225 */ /* 0x000fe200078e00ff */
[----:B------:R-:W-:-:S04]  /*15f0*/  SEL R18, R18, 0x1, P1 ;  /* 0x0000000112127807 */ /* 0x000fc80000800000 */
[----:B------:R-:W-:-:S04]  /*1600*/  IADD3 R53, PT, PT, R18, R53, R48 ;  /* 0x0000003512357210 */ /* 0x000fc80007ffe030 */
[----:B------:R-:W-:Y:S02]  /*1610*/  ISETP.NE.AND P1, PT, R53, RZ, PT ;  /* 0x000000ff3500720c */ /* 0x000fe40003f25270 */
[----:B------:R-:W-:Y:S02]  /*1620*/  ISETP.GE.U32.AND P0, PT, R38, R53, PT ;  /* 0x000000352600720c */ /* 0x000fe40003f06070 */
[----:B------:R-:W-:Y:S02]  /*1630*/  SEL R18, R18, RZ, !P1 ;  /* 0x000000ff12127207 */ /* 0x000fe40004800000 */
[----:B------:R-:W-:Y:S01]  /*1640*/  IADD3 R38, PT, PT, R29, R38, -R53 ;  /* 0x000000261d267210 */ /* 0x000fe20007ffe835 */
[----:B------:R-:W-:Y:S01]  /*1650*/  IMAD.MOV.U32 R53, RZ, RZ, 0x1 ;  /* 0x00000001ff357424 */ /* 0x000fe200078e00ff */
        /* <DEDUP_REMOVED lines=12> */
[----:B------:R-:W-:Y:S02]  /*1720*/  IADD3 R6, PT, PT, R6, R41, -R18 ;  /* 0x0000002906067210 */ /* 0x000fe40007ffe812 */
[----:B------:R-:W-:Y:S01]  /*1730*/  SEL R19, R35, 0x1, P0 ;  /* 0x0000000123137807 */ /* 0x000fe20000000000 */
[----:B------:R-:W-:-:S03]  /*1740*/  IMAD R35, R13, R16, RZ ;  /* 0x000000100d237224 */ /* 0x000fc600078e02ff */
[----:B------:R-:W-:Y:S01]  /*1750*/  IADD3 R42, PT, PT, R19, R49, R48 ;  /* 0x00000031132a7210 */ /* 0x000fe20007ffe030 */
[----:B------:R-:W-:-:S03]  /*1760*/  IMAD.HI.U32 R40, R12, R16, R34 ;  /* 0x000000100c287227 */ /* 0x000fc600078e0022 */
[C---:B------:R-:W-:Y:S01]  /*1770*/  ISETP.NE.AND P1, PT, R42.reuse, RZ, PT ;  /* 0x000000ff2a00720c */ /* 0x040fe20003f25270 */
[----:B------:R-:W-:Y:S01]  /*1780*/  IMAD.MOV.U32 R34, RZ, RZ, 0x0 ;  /* 0x00000000ff227424 */ /* 0x000fe200078e00ff */
[----:B------:R-:W-:Y:S02]  /*1790*/  ISETP.GT.U32.AND P0, PT, R42, R3, PT ;  /* 0x000000032a00720c */ /* 0x000fe40003f04070 */
[----:B------:R-:W-:-:S04]  /*17a0*/  SEL R19, R19, RZ, !P1 ;  /* 0x000000ff13137207 */ /* 0x000fc80004800000 */
[----:B------:R-:W-:Y:S02]  /*17b0*/  SEL R5, R19, 0x1, !P0 ;  /* 0x0000000113057807 */ /* 0x000fe40004000000 */
[----:B------:R-:W-:Y:S01]  /*17c0*/  ISETP.GE.U32.AND P0, PT, R40, R35, PT ;  /* 0x000000232800720c */ /* 0x000fe20003f06070 */
[----:B------:R-:W-:Y:S01]  /*17d0*/  IMAD.MOV.U32 R35, RZ, RZ, 0x1 ;  /* 0x00000001ff237424 */ /* 0x000fe200078e00ff */
[----:B------:R-:W-:Y:S01]  /*17e0*/  IADD3 R5, PT, PT, R5, R39, R48 ;  /* 0x0000002705057210 */ /* 0x000fe20007ffe030 */
[----:B------:R-:W-:-:S04]  /*17f0*/  IMAD.WIDE.U32 R48, R14, R16, RZ ;  /* 0x000000100e307225 */ /* 0x000fc800078e00ff */
[----:B------:R-:W-:-:S04]  /*1800*/  IMAD.HI.U32 R19, R13, R16, R34 ;  /* 0x000000100d137227 */ /* 0x000fc800078e0022 */
[----:B------:R-:W-:-:S04]  /*1810*/  IMAD.HI.U32 R34, R13, R16, RZ ;  /* 0x000000100d227227 */ /* 0x000fc800078e00ff */
[----:B------:R-:W-:Y:S02]  /*1820*/  @P0 IMAD.MOV R19, RZ, RZ, R34 ;  /* 0x000000ffff130224 */ /* 0x000fe400078e0222 */
[----:B------:R-:W-:Y:S02]  /*1830*/  IMAD.MOV.U32 R34, RZ, RZ, 0x0 ;  /* 0x00000000ff227424 */ /* 0x000fe400078e00ff */
[----:B------:R-:W-:Y:S01]  /*1840*/  IMAD.IADD R46, R46, 0x1, R5 ;  /* 0x000000012e2e7824 */ /* 0x000fe200078e0205 */
[----:B------:R-:W-:Y:S01]  /*1850*/  IADD3 R19, PT, PT, R48, R19, RZ ;  /* 0x0000001330137210 */ /* 0x000fe20007ffe0ff */
[----:B------:R-:W-:-:S03]  /*1860*/  IMAD.HI.U32 R39, R14, R16, R34 ;  /* 0x000000100e277227 */ /* 0x000fc600078e0022 */
[----:B------:R-:W-:Y:S01]  /*1870*/  ISETP.GE.U32.AND P0, PT, R19, R48, PT ;  /* 0x000000301300720c */ /* 0x000fe20003f06070 */
[----:B------:R-:W-:Y:S01]  /*1880*/  IMAD.MOV.U32 R48, RZ, RZ, RZ ;  /* 0x000000ffff307224 */ /* 0x000fe200078e00ff */
[----:B------:R-:W-:Y:S01]  /*1890*/  IADD3 R46, PT, PT, -R46, R7, R44 ;  /* 0x000000072e2e7210 */ /* 0x000fe20007ffe12c */
[----:B------:R-:W-:-:S04]  /*18a0*/  IMAD.MOV.U32 R44, RZ, RZ, 0x0 ;  /* 0x00000000ff2c7424 */ /* 0x000fc800078e00ff */
[----:B------:R-:W-:-:S04]  /*18b0*/  IMAD.IADD R46, R46, 0x1, R25 ;  /* 0x000000012e2e7824 */ /* 0x000fc800078e0219 */
[----:B------:R-:W-:-:S04]  /*18c0*/  IMAD.HI.U32 R30, R46, UR13, RZ ;  /* 0x0000000d2e1e7c27 */ /* 0x000fc8000f8e00ff */
[----:B------:R-:W-:Y:S02]  /*18d0*/  @P0 IMAD.MOV R39, RZ, RZ, R49 ;  /* 0x000000ffff270224 */ /* 0x000fe400078e0231 */
[----:B------:R-:W-:-:S04]  /*18e0*/  IMAD.HI.U32 R49, R15, R16, R34 ;  /* 0x000000100f317227 */ /* 0x000fc800078e0022 */
[----:B------:R-:W-:-:S04]  /*18f0*/  IMAD.WIDE.U32 R34, R15, R16, RZ ;  /* 0x000000100f227225 */ /* 0x000fc800078e00ff */
[----:B------:R-:W-:Y:S02]  /*1900*/  IMAD.IADD R39, R34, 0x1, R39 ;  /* 0x0000000122277824 */ /* 0x000fe400078e0227 */
[----:B------:R-:W-:-:S03]  /*1910*/  IMAD.HI.U32 R51, R46, UR16, R44 ;  /* 0x000000102e337c27 */ /* 0x000fc6000f8e002c */
[----:B------:R-:W-:Y:S01]  /*1920*/  ISETP.GE.U32.AND P0, PT, R39, R34, PT ;  /* 0x000000222700720c */ /* 0x000fe20003f06070 */
[----:B------:R-:W-:Y:S02]  /*1930*/  IMAD.MOV.U32 R34, RZ, RZ, 0x0 ;  /* 0x00000000ff227424 */ /* 0x000fe400078e00ff */
[----:B------:R-:W-:-:S10]  /*1940*/  IMAD R44, R46, UR12, RZ ;  /* 0x0000000c2e2c7c24 */ /* 0x000fd4000f8e02ff */
[----:B------:R-:W-:Y:S01]  /*1950*/  @P0 IADD3 R49, PT, PT, R35, RZ, RZ ;  /* 0x000000ff23310210 */ /* 0x000fe20007ffe0ff */
[----:B------:R-:W-:Y:S02]  /*1960*/  IMAD.MOV.U32 R35, RZ, RZ, 0x1 ;  /* 0x00000001ff237424 */ /* 0x000fe400078e00ff */
[----:B------:R-:W-:-:S04]  /*1970*/  IMAD.HI.U32 R55, R8, R16, R34 ;  /* 0x0000001008377227 */ /* 0x000fc800078e0022 */
[----:B------:R-:W-:-:S03]  /*1980*/  IMAD.WIDE.U32 R34, R8, R16, RZ ;  /* 0x0000001008227225 */ /* 0x000fc600078e00ff */
[----:B------:R-:W-:Y:S01]  /*1990*/  IADD3 R5, PT, PT, R34, R49, RZ ;  /* 0x0000003122057210 */ /* 0x000fe20007ffe0ff */
[----:B------:R-:W-:-:S03]  /*19a0*/  IMAD R49, R46, UR13, RZ ;  /* 0x0000000d2e317c24 */ /* 0x000fc6000f8e02ff */
[----:B------:R-:W-:Y:S01]  /*19b0*/  ISETP.GE.U32.AND P0, PT, R5, R34, PT ;  /* 0x000000220500720c */ /* 0x000fe20003f06070 */
[----:B------:R-:W-:-:S12]  /*19c0*/  IMAD.HI.U32 R48, R46, UR12, R48 ;  /* 0x0000000c2e307c27 */ /* 0x000fd8000f8e0030 */
[----:B------:R-:W-:Y:S02]  /*19d0*/  @P0 IMAD.MOV R55, RZ, RZ, R35 ;  /* 0x000000ffff370224 */ /* 0x000fe400078e0223 */
[----:B------:R-:W-:-:S04]  /*19e0*/  IMAD.WIDE.U32 R34, R9, R16, RZ ;  /* 0x0000001009227225 */ /* 0x000fc800078e00ff */
[----:B------:R-:W-:Y:S02]  /*19f0*/  IMAD.IADD R31, R34, 0x1, R55 ;  /* 0x00000001221f7824 */ /* 0x000fe400078e0237 */
[----:B------:R-:W-:-:S03]  /*1a00*/  IMAD.MOV.U32 R55, RZ, RZ, 0x1 ;  /* 0x00000001ff377424 */ /* 0x000fc600078e00ff */
[----:B------:R-:W-:Y:S01]  /*1a10*/  ISETP.GE.U32.AND P0, PT, R31, R34, PT ;  /* 0x000000221f00720c */ /* 0x000fe20003f06070 */
[----:B------:R-:W-:-:S04]  /*1a20*/  IMAD.HI.U32 R7, R9, R16, R54 ;  /* 0x0000001009077227 */ /* 0x000fc800078e0036 */
[----:B------:R-:W-:Y:S02]  /*1a30*/  HFMA2 R34, -RZ, RZ, 0, 0 ;  /* 0x00000000ff227431 */ /* 0x000fe400000001ff */
[----:B------:R-:W-:-:S04]  /*1a40*/  IMAD.HI.U32 R43, R10, R16, R54 ;  /* 0x000000100a2b7227 */ /* 0x000fc800078e0036 */
[----:B------:R-:W-:-:S04]  /*1a50*/  IMAD.HI.U32 R47, R46, UR14, R54 ;  /* 0x0000000e2e2f7c27 */ /* 0x000fc8000f8e0036 */
[----:B------:R-:W-:Y:S01]  /*1a60*/  @P0 IMAD.MOV R7, RZ, RZ, R35 ;  /* 0x000000ffff070224 */ /* 0x000fe200078e0223 */
[----:B------:R-:W-:Y:S01]  /*1a70*/  ISETP.GE.U32.AND P0, PT, R48, R49, PT ;  /* 0x000000313000720c */ /* 0x000fe20003f06070 */
[----:B------:R-:W-:Y:S02]  /*1a80*/  IMAD.MOV.U32 R35, RZ, RZ, 0x1 ;  /* 0x00000001ff237424 */ /* 0x000fe400078e00ff */
[----:B------:R-:W-:Y:S02]  /*1a90*/  IMAD.IADD R7, R36, 0x1, R7 ;  /* 0x0000000124077824 */ /* 0x000fe400078e0207 */
[----:B------:R-:W-:-:S03]  /*1aa0*/  IMAD.HI.U32 R49, R46, UR13, R34 ;  /* 0x0000000d2e317c27 */ /* 0x000fc6000f8e0022 */
[----:B------:R-:W-:Y:S01]  /*1ab0*/  ISETP.GE.U32.AND P1, PT, R7, R36, PT ;  /* 0x000000240700720c */ /* 0x000fe20003f26070 */
[----:B------:R-:W-:-:S04]  /*1ac0*/  IMAD.WIDE.U32 R34, R46, UR14, RZ ;  /* 0x0000000e2e227c25 */ /* 0x000fc8000f8e00ff */
[----:B------:R-:W-:Y:S02]  /*1ad0*/  @P0 IMAD.MOV R49, RZ, RZ, R30 ;  /* 0x000000ffff310224 */ /* 0x000fe400078e021e */
[----:B------:R-:W-:-:S03]  /*1ae0*/  IMAD.HI.U32 R30, R11, R16, R52 ;  /* 0x000000100b1e7227 */ /* 0x000fc600078e0034 */
[----:B------:R-:W-:-:S03]  /*1af0*/  IADD3 R49, PT, PT, R34, R49, RZ ;  /* 0x0000003122317210 */ /* 0x000fc60007ffe0ff */
[----:B------:R-:W-:Y:S01]  /*1b00*/  @P1 IMAD.MOV R43, RZ, RZ, R37 ;  /* 0x000000ffff2b1224 */ /* 0x000fe200078e0225 */
[----:B------:R-:W-:Y:S01]  /*1b10*/  ISETP.GE.U32.AND P0, PT, R49, R34, PT ;  /* 0x000000223100720c */ /* 0x000fe20003f06070 */
[----:B------:R-:W-:-:S12]  /*1b20*/  IMAD.WIDE.U32 R36, R46, UR15, RZ ;  /* 0x0000000f2e247c25 */ /* 0x000fd8000f8e00ff */
[----:B------:R-:W-:Y:S02]  /*1b30*/  @P0 IMAD.MOV R47, RZ, RZ, R35 ;  /* 0x000000ffff2f0224 */ /* 0x000fe400078e0223 */
[----:B------:R-:W-:-:S03]  /*1b40*/  IMAD.WIDE.U32 R34, R11, R16, RZ ;  /* 0x000000100b227225 */ /* 0x000fc600078e00ff */
[----:B------:R-:W-:Y:S01]  /*1b50*/  IADD3 R47, PT, PT, R36, R47, RZ ;  /* 0x0000002f242f7210 */ /* 0x000fe20007ffe0ff */
[----:B------:R-:W-:Y:S02]  /*1b60*/  IMAD.IADD R29, R34, 0x1, R43 ;  /* 0x00000001221d7824 */ /* 0x000fe400078e022b */
[----:B------:R-:W-:Y:S01]  /*1b70*/  IMAD.HI.U32 R43, R46, UR15, R52 ;  /* 0x0000000f2e2b7c27 */ /* 0x000fe2000f8e0034 */
[----:B------:R-:W-:Y:S02]  /*1b80*/  ISETP.GE.U32.AND P0, PT, R47, R36, PT ;  /* 0x000000242f00720c */ /* 0x000fe40003f06070 */
[----:B------:R-:W-:Y:S02]  /*1b90*/  ISETP.GE.U32.AND P1, PT, R29, R34, PT ;  /* 0x000000221d00720c */ /* 0x000fe40003f26070 */
[----:B------:R-:W-:-:S09]  /*1ba0*/  MOV R36, RZ ;  /* 0x000000ff00247202 */ /* 0x000fd20000000f00 */
[----:B------:R-:W-:Y:S01]  /*1bb0*/  @P0 IADD3 R43, PT, PT, R37, RZ, RZ ;  /* 0x000000ff252b0210 */ /* 0x000fe20007ffe0ff */
[----:B------:R-:W-:Y:S02]  /*1bc0*/  IMAD R37, R13, R23, RZ ;  /* 0x000000170d257224 */ /* 0x000fe400078e02ff */
[----:B------:R-:W-:Y:S02]  /*1bd0*/  @P1 IMAD.MOV R30, RZ, RZ, R35 ;  /* 0x000000ffff1e1224 */ /* 0x000fe400078e0223 */
[----:B------:R-:W-:-:S04]  /*1be0*/  IMAD.WIDE.U32 R34, R46, UR16, RZ ;  /* 0x000000102e227c25 */ /* 0x000fc8000f8e00ff */
[----:B------:R-:W-:Y:S02]  /*1bf0*/  IMAD.IADD R43, R34, 0x1, R43 ;  /* 0x00000001222b7824 */ /* 0x000fe400078e022b */
[----:B------:R-:W-:-:S03]  /*1c00*/  IMAD.HI.U32 R18, R12, R23, R36 ;  /* 0x000000170c127227 */ /* 0x000fc600078e0024 */
[----:B------:R-:W-:Y:S01]  /*1c10*/  ISETP.GE.U32.AND P0, PT, R43, R34, PT ;  /* 0x000000222b00720c */ /* 0x000fe20003f06070 */
[----:B------:R-:W-:Y:S01]  /*1c20*/  IMAD.MOV.U32 R36, RZ, RZ, 0x0 ;  /* 0x00000000ff247424 */ /* 0x000fe200078e00ff */
[----:B------:R-:W-:Y:S01]  /*1c30*/  ISETP.GE.U32.AND P2, PT, R18, R37, PT ;  /* 0x000000251200720c */ /* 0x000fe20003f46070 */
[----:B------:R-:W-:Y:S02]  /*1c40*/  IMAD.MOV.U32 R37, RZ, RZ, 0x1 ;  /* 0x00000001ff257424 */ /* 0x000fe400078e00ff */
[----:B------:R-:W-:-:S04]  /*1c50*/  IMAD.HI.U32 R45, R46, UR17, R36 ;  /* 0x000000112e2d7c27 */ /* 0x000fc8000f8e0024 */
[----:B------:R-:W-:-:S04]  /*1c60*/  IMAD.HI.U32 R41, R13, R23, R36 ;  /* 0x000000170d297227 */ /* 0x000fc800078e0024 */
[----:B------:R-:W-:Y:S01]  /*1c70*/  @P0 IMAD.MOV R51, RZ, RZ, R35 ;  /* 0x000000ffff330224 */ /* 0x000fe200078e0223 */
[C---:B------:R-:W-:Y:S01]  /*1c80*/  ISETP.GE.U32.AND P0, PT, R46.reuse, R25, PT ;  /* 0x000000192e00720c */ /* 0x040fe20003f06070 */
[----:B------:R-:W-:-:S04]  /*1c90*/  IMAD.WIDE.U32 R34, R46, UR17, RZ ;  /* 0x000000112e227c25 */ /* 0x000fc8000f8e00ff */
[----:B------:R-:W-:Y:S01]  /*1ca0*/  IMAD.HI.U32 R53, R14, R23, R36 ;  /* 0x000000170e357227 */ /* 0x000fe200078e0024 */
[----:B------:R-:W-:-:S03]  /*1cb0*/  IADD3 R51, PT, PT, R34, R51, RZ ;  /* 0x0000003322337210 */ /* 0x000fc60007ffe0ff */
[----:B------:R-:W-:Y:S01]  /*1cc0*/  IMAD.WIDE.U32 R36, R46, UR18, RZ ;  /* 0x000000122e247c25 */ /* 0x000fe2000f8e00ff */
[----:B------:R-:W-:-:S03]  /*1cd0*/  ISETP.GE.U32.AND P1, PT, R51, R34, PT ;  /* 0x000000223300720c */ /* 0x000fc60003f26070 */
[----:B------:R-:W-:-:S04]  /*1ce0*/  IMAD.HI.U32 R34, R13, R23, RZ ;  /* 0x000000170d227227 */ /* 0x000fc800078e00ff */
[----:B------:R-:W-:Y:S02]  /*1cf0*/  @P2 IMAD.MOV R41, RZ, RZ, R34 ;  /* 0x000000ffff292224 */ /* 0x000fe400078e0222 */
[----:B------:R-:W-:-:S04]  /*1d00*/  IMAD.MOV.U32 R34, RZ, RZ, 0x0 ;  /* 0x00000000ff227424 */ /* 0x000fc800078e00ff */
[----:B------:R-:W-:Y:S02]  /*1d10*/  @P1 IMAD.MOV R45, RZ, RZ, R35 ;  /* 0x000000ffff2d1224 */ /* 0x000fe400078e0223 */
[----:B------:R-:W-:Y:S02]  /*1d20*/  HFMA2 R35, -RZ, RZ, 0, 5.9604644775390625e-08 ;  /* 0x00000001ff237431 */ /* 0x000fe400000001ff */
[----:B------:R-:W-:-:S05]  /*1d30*/  IMAD.IADD R45, R36, 0x1, R45 ;  /* 0x00000001242d7824 */ /* 0x000fca00078e022d */
[----:B------:R-:W-:Y:S01]  /*1d40*/  ISETP.GE.U32.AND P1, PT, R45, R36, PT ;  /* 0x000000242d00720c */ /* 0x000fe20003f26070 */
[----:B------:R-:W-:Y:S01]  /*1d50*/  IMAD.HI.U32 R55, R46, UR18, R34 ;  /* 0x000000122e377c27 */ /* 0x000fe2000f8e0022 */
[----:B------:R-:W-:-:S03]  /*1d60*/  MOV R36, 0x0 ;  /* 0x0000000000247802 */ /* 0x000fc60000000f00 */
[----:B------:R-:W-:-:S04]  /*1d70*/  IMAD.WIDE.U32 R34, R14, R23, RZ ;  /* 0x000000170e227225 */ /* 0x000fc800078e00ff */
[----:B------:R-:W-:Y:S02]  /*1d80*/  IMAD.IADD R25, R34, 0x1, R41 ;  /* 0x0000000122197824 */ /* 0x000fe400078e0229 */
[----:B------:R-:W-:Y:S02]  /*1d90*/  IMAD R41, R12, R17, RZ ;  /* 0x000000110c297224 */ /* 0x000fe400078e02ff */
[----:B------:R-:W-:Y:S01]  /*1da0*/  @P1 IADD3 R55, PT, PT, R37, RZ, RZ ;  /* 0x000000ff25371210 */ /* 0x000fe20007ffe0ff */
[----:B------:R-:W-:Y:S01]  /*1db0*/  VIADD R17, R48, 0xfffffc2f ;  /* 0xfffffc2f30117836 */ /* 0x000fe20000000000 */
[----:B------:R-:W-:Y:S01]  /*1dc0*/  ISETP.GE.U32.AND P2, PT, R25, R34, PT ;  /* 0x000000221900720c */ /* 0x000fe20003f46070 */
[----:B------:R-:W-:Y:S01]  /*1dd0*/  @P0 IMAD.MOV R17, RZ, RZ, R48 ;  /* 0x000000ffff110224 */ /* 0x000fe200078e0230 */
[----:B------:R-:W-:Y:S01]  /*1de0*/  ISETP.GE.U32.AND P1, PT, R41, R44, PT ;  /* 0x0000002c2900720c */ /* 0x000fe20003f26070 */
[----:B------:R-:W-:Y:S01]  /*1df0*/  IMAD R55, R46, UR19, R55 ;  /* 0x000000132e377c24 */ /* 0x000fe2000f8e0237 */
[----:B------:R-:W-:Y:S01]  /*1e00*/  IADD3 R44, PT, PT, R40, R41, -R44 ;  /* 0x00000029282c7210 */ /* 0x000fe20007ffe82c */
[----:B------:R-:W-:Y:S01]  /*1e10*/  IMAD.MOV.U32 R37, RZ, RZ, 0x1 ;  /* 0x00000001ff257424 */ /* 0x000fe200078e00ff */
[----:B------:R-:W-:Y:S01]  /*1e20*/  SEL R34, RZ, 0x1, P1 ;  /* 0x00000001ff227807 */ /* 0x000fe20000800000 */
[----:B------:R-:W-:-:S02]  /*1e30*/  IMAD.MOV.U32 R40, RZ, RZ, 0x0 ;  /* 0x00000000ff287424 */ /* 0x000fc400078e00ff */
[----:B------:R-:W-:-:S04]  /*1e40*/  IMAD.HI.U32 R37, R15, R23, R36 ;  /* 0x000000170f257227 */ /* 0x000fc800078e0024 */
[----:B------:R-:W-:Y:S02]  /*1e50*/  IMAD.IADD R17, R34, 0x1, R17 ;  /* 0x0000000122117824 */ /* 0x000fe400078e0211 */
[----:B------:R-:W-:Y:S02]  /*1e60*/  @P2 IMAD.MOV R53, RZ, RZ, R35 ;  /* 0x000000ffff352224 */ /* 0x000fe400078e0223 */
[----:B------:R-:W-:Y:S01]  /*1e70*/  VIADD R35, R49, 0xfffffffe ;  /* 0xfffffffe31237836 */ /* 0x000fe20000000000 */
[----:B------:R-:W-:Y:S01]  /*1e80*/  ISETP.NE.AND P2, PT, R17, RZ, PT ;  /* 0x000000ff1100720c */ /* 0x000fe20003f45270 */
[----:B------:R-:W-:Y:S01]  /*1e90*/  IMAD.MOV.U32 R41, RZ, RZ, 0x1 ;  /* 0x00000001ff297424 */ /* 0x000fe200078e00ff */
[----:B------:R-:W-:Y:S02]  /*1ea0*/  ISETP.GE.U32.AND P1, PT, R28, R17, PT ;  /* 0x000000111c00720c */ /* 0x000fe40003f26070 */
[----:B------:R-:W-:Y:S01]  /*1eb0*/  SEL R34, R34, RZ, !P2 ;  /* 0x000000ff22227207 */ /* 0x000fe20005000000 */
[----:B------:R-:W-:Y:S01]  /*1ec0*/  IMAD.HI.U32 R40, R10, R23, R40 ;  /* 0x000000170a287227 */ /* 0x000fe200078e0028 */
[----:B------:R-:W-:-:S02]  /*1ed0*/  @P0 IADD3 R35, PT, PT, R49, RZ, RZ ;  /* 0x000000ff31230210 */ /* 0x000fc40007ffe0ff */
[----:B------:R-:W-:Y:S02]  /*1ee0*/  SEL R34, R34, 0x1, P1 ;  /* 0x0000000122227807 */ /* 0x000fe40000800000 */
[----:B------:R-:W-:-:S03]  /*1ef0*/  IADD3 R28, PT, PT, R19, R28, -R17 ;  /* 0x0000001c131c7210 */ /* 0x000fc60007ffe811 */
[----:B------:R-:W-:-:S05]  /*1f00*/  IMAD.IADD R49, R34, 0x1, R35 ;  /* 0x0000000122317824 */ /* 0x000fca00078e0223 */
[----:B------:R-:W-:Y:S02]  /*1f10*/  ISETP.NE.AND P2, PT, R49, RZ, PT ;  /* 0x000000ff3100720c */ /* 0x000fe40003f45270 */
[----:B------:R-:W-:Y:S02]  /*1f20*/  ISETP.GE.U32.AND P1, PT, R4, R49, PT ;  /* 0x000000310400720c */ /* 0x000fe40003f26070 */
[----:B------:R-:W-:Y:S02]  /*1f30*/  SEL R34, R34, RZ, !P2 ;  /* 0x000000ff22227207 */ /* 0x000fe40005000000 */
[----:B------:R-:W-:Y:S01]  /*1f40*/  IADD3 R4, PT, PT, R39, R4, -R49 ;  /* 0x0000000427047210 */ /* 0x000fe20007ffe831 */
[----:B------:R-:W-:Y:S01]  /*1f50*/  IMAD R39, R13, R22, RZ ;  /* 0x000000160d277224 */ /* 0x000fe200078e02ff */
[----:B------:R-:W-:Y:S02]  /*1f60*/  SEL R35, R34, 0x1, P1 ;  /* 0x0000000122237807 */ /* 0x000fe40000800000 */
[----:B------:R-:W-:-:S04]  /*1f70*/  SEL R34, RZ, 0xffffffff, P0 ;  /* 0xffffffffff227807 */ /* 0x000fc80000000000 */
[----:B------:R-:W-:-:S04]  /*1f80*/  IADD3 R47, PT, PT, R35, R47, R34 ;  /* 0x0000002f232f7210 */ /* 0x000fc80007ffe022 */
[----:B------:R-:W-:Y:S02]  /*1f90*/  ISETP.NE.AND P1, PT, R47, RZ, PT ;  /* 0x000000ff2f00720c */ /* 0x000fe40003f25270 */
[----:B------:R-:W-:Y:S02]  /*1fa0*/  ISETP.GE.U32.AND P0, PT, R24, R47, PT ;  /* 0x0000002f1800720c */ /* 0x000fe40003f06070 */
[----:B------:R-:W-:Y:S02]  /*1fb0*/  SEL R35, R35, RZ, !P1 ;  /* 0x000000ff23237207 */ /* 0x000fe40004800000 */
[----:B------:R-:W-:Y:S02]  /*1fc0*/  IADD3 R24, PT, PT, R5, R24, -R47 ;  /* 0x0000001805187210 */ /* 0x000fe40007ffe82f */
[----:B------:R-:W-:-:S04]  /*1fd0*/  SEL R35, R35, 0x1, P0 ;  /* 0x0000000123237807 */ /* 0x000fc80000000000 */
[----:B------:R-:W-:-:S04]  /*1fe0*/  IADD3 R43, PT, PT, R35, R43, R34 ;  /* 0x0000002b232b7210 */ /* 0x000fc80007ffe022 */
[----:B------:R-:W-:Y:S02]  /*1ff0*/  ISETP.NE.AND P1, PT, R43, RZ, PT ;  /* 0x000000ff2b00720c */ /* 0x000fe40003f25270 */
[----:B------:R-:W-:Y:S02]  /*2000*/  ISETP.GE.U32.AND P0, PT, R38, R43, PT ;  /* 0x0000002b2600720c */ /* 0x000fe40003f06070 */
[----:B------:R-:W-:-:S04]  /*2010*/  SEL R35, R35, RZ, !P1 ;  /* 0x000000ff23237207 */ /* 0x000fc80004800000 */
[----:B------:R-:W-:-:S04]  /*2020*/  SEL R35, R35, 0x1, P0 ;  /* 0x0000000123237807 */ /* 0x000fc80000000000 */
[----:B------:R-:W-:-:S04]  /*2030*/  IADD3 R51, PT, PT, R35, R51, R34 ;  /* 0x0000003323337210 */ /* 0x000fc80007ffe022 */
[----:B------:R-:W-:Y:S02]  /*2040*/  ISETP.NE.AND P1, PT, R51, RZ, PT ;  /* 0x000000ff3300720c */ /* 0x000fe40003f25270 */
[----:B------:R-:W-:Y:S02]  /*2050*/  ISETP.GE.U32.AND P0, PT, R2, R51, PT ;  /* 0x000000330200720c */ /* 0x000fe40003f06070 */
[----:B------:R-:W-:Y:S02]  /*2060*/  SEL R35, R35, RZ, !P1 ;  /* 0x000000ff23237207 */ /* 0x000fe40004800000 */
[----:B------:R-:W-:Y:S02]  /*2070*/  IADD3 R2, PT, PT, R7, R2, -R51 ;  /* 0x0000000207027210 */ /* 0x000fe40007ffe833 */
[----:B------:R-:W-:-:S04]  /*2080*/  SEL R35, R35, 0x1, P0 ;  /* 0x0000000123237807 */ /* 0x000fc80000000000 */
[----:B------:R-:W-:-:S04]  /*2090*/  IADD3 R45, PT, PT, R35, R45, R34 ;  /* 0x0000002d232d7210 */ /* 0x000fc80007ffe022 */
[C---:B------:R-:W-:Y:S02]  /*20a0*/  ISETP.NE.AND P1, PT, R45.reuse, RZ, PT ;  /* 0x000000ff2d00720c */ /* 0x040fe40003f25270 */
[----:B------:R-:W-:Y:S02]  /*20b0*/  ISETP.GT.U32.AND P0, PT, R45, R6, PT ;  /* 0x000000062d00720c */ /* 0x000fe40003f04070 */
[----:B------:R-:W-:-:S04]  /*20c0*/  SEL R35, R35, RZ, !P1 ;  /* 0x000000ff23237207 */ /* 0x000fc80004800000 */
[----:B------:R-:W-:-:S04]  /*20d0*/  SEL R35, R35, 0x1, !P0 ;  /* 0x0000000123237807 */ /* 0x000fc80004000000 */
[----:B------:R-:W-:Y:S01]  /*20e0*/  IADD3 R55, PT, PT, R35, R55, R34 ;  /* 0x0000003723377210 */ /* 0x000fe20007ffe022 */
[----:B------:R-:W-:-:S04]  /*20f0*/  IMAD.WIDE.U32 R34, R15, R23, RZ ;  /* 0x000000170f227225 */ /* 0x000fc800078e00ff */
[----:B------:R-:W-:Y:S02]  /*2100*/  IMAD.IADD R53, R34, 0x1, R53 ;  /* 0x0000000122357824 */ /* 0x000fe400078e0235 */
[----:B------:R-:W-:-:S03]  /*2110*/  IMAD.IADD R42, R42, 0x1, R55 ;  /* 0x000000012a2a7824 */ /* 0x000fc600078e0237 */
[----:B------:R-:W-:Y:S01]  /*2120*/  ISETP.GE.U32.AND P0, PT, R53, R34, PT ;  /* 0x000000223500720c */ /* 0x000fe20003f06070 */
[----:B------:R-:W-:Y:S01]  /*2130*/  IMAD.MOV.U32 R34, RZ, RZ, 0x0 ;  /* 0x00000000ff227424 */ /* 0x000fe200078e00ff */
[----:B------:R-:W-:Y:S01]  /*2140*/  IADD3 R59, PT, PT, -R42, R3, R0 ;  /* 0x000000032a3b7210 */ /* 0x000fe20007ffe100 */
[----:B------:R-:W-:-:S04]  /*2150*/  HFMA2 R42, -RZ, RZ, 0, 0 ;  /* 0x00000000ff2a7431 */ /* 0x000fc800000001ff */
[----:B------:R-:W-:-:S04]  /*2160*/  IMAD.IADD R59, R59, 0x1, R30 ;  /* 0x000000013b3b7824 */ /* 0x000fc800078e021e */
[----:B------:R-:W-:-:S04]  /*2170*/  IMAD.HI.U32 R0, R59, UR13, RZ ;  /* 0x0000000d3b007c27 */ /* 0x000fc8000f8e00ff */
[----:B------:R-:W-:Y:S02]  /*2180*/  @P0 IMAD.MOV R37, RZ, RZ, R35 ;  /* 0x000000ffff250224 */ /* 0x000fe400078e0223 */
[----:B------:R-:W-:Y:S02]  /*2190*/  HFMA2 R35, -RZ, RZ, 0, 5.9604644775390625e-08 ;  /* 0x00000001ff237431 */ /* 0x000fe400000001ff */
[----:B------:R-:W-:-:S04]  /*21a0*/  IMAD.WIDE.U32 R48, R59, UR14, RZ ;  /* 0x0000000e3b307c25 */ /* 0x000fc8000f8e00ff */
[----:B------:R-:W-:-:S04]  /*21b0*/  IMAD.HI.U32 R36, R8, R23, R34 ;  /* 0x0000001708247227 */ /* 0x000fc800078e0022 */
[----:B------:R-:W-:-:S04]  /*21c0*/  IMAD.WIDE.U32 R34, R8, R23, RZ ;  /* 0x0000001708227225 */ /* 0x000fc800078e00ff */
[----:B------:R-:W-:-:S05]  /*21d0*/  IMAD.IADD R37, R34, 0x1, R37 ;  /* 0x0000000122257824 */ /* 0x000fca00078e0225 */
[----:B------:R-:W-:Y:S02]  /*21e0*/  ISETP.GE.U32.AND P0, PT, R37, R34, PT ;  /* 0x000000222500720c */ /* 0x000fe40003f06070 */
[----:B------:R-:W-:-:S11]  /*21f0*/  MOV R34, 0x0 ;  /* 0x0000000000227802 */ /* 0x000fd60000000f00 */
[----:B------:R-:W-:Y:S02]  /*2200*/  @P0 IMAD.MOV R36, RZ, RZ, R35 ;  /* 0x000000ffff240224 */ /* 0x000fe400078e0223 */
[----:B------:R-:W-:Y:S02]  /*2210*/  IMAD.MOV.U32 R35, RZ, RZ, 0x1 ;  /* 0x00000001ff237424 */ /* 0x000fe400078e00ff */
[----:B------:R-:W-:-:S04]  /*2220*/  IMAD.HI.U32 R57, R9, R23, R34 ;  /* 0x0000001709397227 */ /* 0x000fc800078e0022 */
[----:B------:R-:W-:-:S04]  /*2230*/  IMAD.WIDE.U32 R34, R9, R23, RZ ;  /* 0x0000001709227225 */ /* 0x000fc800078e00ff */
[----:B------:R-:W-:Y:S01]  /*2240*/  IMAD.IADD R55, R34, 0x1, R36 ;  /* 0x0000000122377824 */ /* 0x000fe200078e0224 */
[----:B------:R-:W-:Y:S01]  /*2250*/  IADD3 R36, PT, PT, R31, R38, -R43 ;  /* 0x000000261f247210 */ /* 0x000fe20007ffe82b */
[----:B------:R-:W-:Y:S02]  /*2260*/  IMAD.MOV.U32 R43, RZ, RZ, 0x1 ;  /* 0x00000001ff2b7424 */ /* 0x000fe400078e00ff */
[----:B------:R-:W-:Y:S01]  /*2270*/  IMAD.MOV.U32 R38, RZ, RZ, RZ ;  /* 0x000000ffff267224 */ /* 0x000fe200078e00ff */
[----:B------:R-:W-:Y:S01]  /*2280*/  ISETP.GE.U32.AND P0, PT, R55, R34, PT ;  /* 0x000000223700720c */ /* 0x000fe20003f06070 */
[----:B------:R-:W-:-:S04]  /*2290*/  IMAD.HI.U32 R43, R59, UR15, R42 ;  /* 0x0000000f3b2b7c27 */ /* 0x000fc8000f8e002a */
[----:B------:R-:W-:Y:S01]  /*22a0*/  IMAD.HI.U32 R5, R12, R22, R38 ;  /* 0x000000160c057227 */ /* 0x000fe200078e0026 */
[----:B------:R-:W-:-:S07]  /*22b0*/  MOV R38, 0x0 ;  /* 0x0000000000267802 */ /* 0x000fce0000000f00 */
[----:B------:R-:W-:Y:S02]  /*22c0*/  @P0 IMAD.MOV R57, RZ, RZ, R35 ;  /* 0x000000ffff390224 */ /* 0x000fe400078e0223 */
[----:B------:R-:W-:-:S03]  /*22d0*/  IMAD.WIDE.U32 R34, R10, R23, RZ ;  /* 0x000000170a227225 */ /* 0x000fc600078e00ff */
[----:B------:R-:W-:Y:S01]  /*22e0*/  IADD3 R3, PT, PT, R34, R57, RZ ;  /* 0x0000003922037210 */ /* 0x000fe20007ffe0ff */
[----:B------:R-:W-:-:S03]  /*22f0*/  IMAD R57, R59, UR13, RZ ;  /* 0x0000000d3b397c24 */ /* 0x000fc6000f8e02ff */
[----:B------:R-:W-:Y:S01]  /*2300*/  ISETP.GE.U32.AND P0, PT, R3, R34, PT ;  /* 0x000000220300720c */ /* 0x000fe20003f06070 */
[----:B------:R-:W-:-:S04]  /*2310*/  IMAD.HI.U32 R41, R59, UR12, R56 ;  /* 0x0000000c3b297c27 */ /* 0x000fc8000f8e0038 */
[----:B------:R-:W-:Y:S02]  /*2320*/  IMAD.MOV.U32 R34, RZ, RZ, 0x0 ;  /* 0x00000000ff227424 */ /* 0x000fe400078e00ff */
[----:B------:R-:W-:-:S06]  /*2330*/  IMAD.MOV.U32 R56, RZ, RZ, 0x0 ;  /* 0x00000000ff387424 */ /* 0x000fcc00078e00ff */
[----:B------:R-:W-:Y:S01]  /*2340*/  @P0 IMAD.MOV R40, RZ, RZ, R35 ;  /* 0x000000ffff280224 */ /* 0x000fe200078e0223 */
[----:B------:R-:W-:Y:S01]  /*2350*/  ISETP.GE.U32.AND P0, PT, R41, R57, PT ;  /* 0x000000392900720c */ /* 0x000fe20003f06070 */
[----:B------:R-:W-:Y:S01]  /*2360*/  IMAD.MOV.U32 R35, RZ, RZ, 0x1 ;  /* 0x00000001ff237424 */ /* 0x000fe200078e00ff */
[----:B------:R-:W-:Y:S01]  /*2370*/  MOV R57, 0x1 ;  /* 0x0000000100397802 */ /* 0x000fe20000000f00 */
[----:B------:R-:W-:-:S04]  /*2380*/  IMAD.HI.U32 R19, R59, UR13, R34 ;  /* 0x0000000d3b137c27 */ /* 0x000fc8000f8e0022 */
[----:B------:R-:W-:-:S06]  /*2390*/  IMAD.WIDE.U32 R34, R11, R23, RZ ;  /* 0x000000170b227225 */ /* 0x000fcc00078e00ff */
[----:B------:R-:W-:Y:S01]  /*23a0*/  @P0 IADD3 R19, PT, PT, R0, RZ, RZ ;  /* 0x000000ff00130210 */ /* 0x000fe20007ffe0ff */
[----:B------:R-:W-:Y:S02]  /*23b0*/  IMAD.IADD R17, R34, 0x1, R40 ;  /* 0x0000000122117824 */ /* 0x000fe400078e0228 */
[----:B------:R-:W-:-:S03]  /*23c0*/  IMAD.HI.U32 R0, R11, R23, R56 ;  /* 0x000000170b007227 */ /* 0x000fc600078e0038 */
[----:B------:R-:W-:Y:S01]  /*23d0*/  ISETP.GE.U32.AND P1, PT, R17, R34, PT ;  /* 0x000000221100720c */ /* 0x000fe20003f26070 */
[----:B------:R-:W-:Y:S02]  /*23e0*/  IMAD.IADD R19, R48, 0x1, R19 ;  /* 0x0000000130137824 */ /* 0x000fe400078e0213 */
[----:B------:R-:W-:-:S03]  /*23f0*/  IMAD.HI.U32 R57, R59, UR14, R56 ;  /* 0x0000000e3b397c27 */ /* 0x000fc6000f8e0038 */
[----:B------:R-:W-:Y:S01]  /*2400*/  ISETP.GE.U32.AND P0, PT, R19, R48, PT ;  /* 0x000000301300720c */ /* 0x000fe20003f06070 */
[----:B------:R-:W-:-:S06]  /*2410*/  IMAD R23, R12, R23, RZ ;  /* 0x000000170c177224 */ /* 0x000fcc00078e02ff */
[----:B------:R-:W-:Y:S01]  /*2420*/  @P1 IMAD.MOV R0, RZ, RZ, R35 ;  /* 0x000000ffff001224 */ /* 0x000fe200078e0223 */
[----:B------:R-:W-:Y:S01]  /*2430*/  ISETP.GE.U32.AND P1, PT, R5, R39, PT ;  /* 0x000000270500720c */ /* 0x000fe20003f26070 */
[----:B------:R-:W-:-:S04]  /*2440*/  IMAD.WIDE.U32 R34, R59, UR15, RZ ;  /* 0x0000000f3b227c25 */ /* 0x000fc8000f8e00ff */
[----:B------:R-:W-:Y:S02]  /*2450*/  @P0 IMAD.MOV R57, RZ, RZ, R49 ;  /* 0x000000ffff390224 */ /* 0x000fe400078e0231 */
[----:B------:R-:W-:Y:S02]  /*2460*/  IMAD.MOV.U32 R39, RZ, RZ, 0x1 ;  /* 0x00000001ff277424 */ /* 0x000fe400078e00ff */
[----:B------:R-:W-:Y:S02]  /*2470*/  IMAD.IADD R49, R34, 0x1, R57 ;  /* 0x0000000122317824 */ /* 0x000fe400078e0239 */
[----:B------:R-:W-:-:S03]  /*2480*/  IMAD.HI.U32 R31, R13, R22, R38 ;  /* 0x000000160d1f7227 */ /* 0x000fc600078e0026 */
[----:B------:R-:W-:Y:S01]  /*2490*/  ISETP.GE.U32.AND P0, PT, R49, R34, PT ;  /* 0x000000223100720c */ /* 0x000fe20003f06070 */
[----:B------:R-:W-:-:S04]  /*24a0*/  IMAD.HI.U32 R47, R59, UR16, R38 ;  /* 0x000000103b2f7c27 */ /* 0x000fc8000f8e0026 */
[----:B------:R-:W-:-:S08]  /*24b0*/  IMAD.WIDE.U32 R38, R14, R22, RZ ;  /* 0x000000160e267225 */ /* 0x000fd000078e00ff */
[----:B------:R-:W-:Y:S02]  /*24c0*/  @P0 IMAD.MOV R43, RZ, RZ, R35 ;  /* 0x000000ffff2b0224 */ /* 0x000fe400078e0223 */
[----:B------:R-:W-:-:S04]  /*24d0*/  IMAD.WIDE.U32 R34, R59, UR16, RZ ;  /* 0x000000103b227c25 */ /* 0x000fc8000f8e00ff */
[----:B------:R-:W-:Y:S02]  /*24e0*/  IMAD.IADD R40, R34, 0x1, R43 ;  /* 0x0000000122287824 */ /* 0x000fe400078e022b */
[----:B------:R-:W-:-:S03]  /*24f0*/  IMAD.WIDE.U32 R42, R59, UR17, RZ ;  /* 0x000000113b2a7c25 */ /* 0x000fc6000f8e00ff */
[----:B------:R-:W-:Y:S01]  /*2500*/  ISETP.GE.U32.AND P0, PT, R40, R34, PT ;  /* 0x000000222800720c */ /* 0x000fe20003f06070 */
[----:B------:R-:W-:-:S04]  /*2510*/  IMAD.HI.U32 R34, R13, R22, RZ ;  /* 0x000000160d227227 */ /* 0x000fc800078e00ff */
[----:B------:R-:W-:Y:S02]  /*2520*/  @P1 IMAD.MOV R31, RZ, RZ, R34 ;  /* 0x000000ffff1f1224 */ /* 0x000fe400078e0222 */
[----:B------:R-:W-:Y:S02]  /*2530*/  IMAD.MOV.U32 R34, RZ, RZ, 0x0 ;  /* 0x00000000ff227424 */ /* 0x000fe400078e00ff */
[----:B------:R-:W-:Y:S01]  /*2540*/  IMAD.IADD R7, R38, 0x1, R31 ;  /* 0x0000000126077824 */ /* 0x000fe200078e021f */
[----:B------:R-:W-:-:S03]  /*2550*/  MOV R31, 0x1 ;  /* 0x00000001001f7802 */ /* 0x000fc60000000f00 */
[----:B------:R-:W-:Y:S01]  /*2560*/  @P0 IADD3 R47, PT, PT, R35, RZ, RZ ;  /* 0x000000ff232f0210 */ /* 0x000fe20007ffe0ff */
[----:B------:R-:W-:Y:S01]  /*2570*/  HFMA2 R35, -RZ, RZ, 0, 5.9604644775390625e-08 ;  /* 0x00000001ff237431 */ /* 0x000fe200000001ff */
[----:B------:R-:W-:-:S03]  /*2580*/  ISETP.GE.U32.AND P0, PT, R7, R38, PT ;  /* 0x000000260700720c */ /* 0x000fc60003f06070 */
[----:B------:R-:W-:-:S05]  /*2590*/  IMAD.IADD R47, R42, 0x1, R47 ;  /* 0x000000012a2f7824 */ /* 0x000fca00078e022f */
[----:B------:R-:W-:Y:S01]  /*25a0*/  ISETP.GE.U32.AND P1, PT, R47, R42, PT ;  /* 0x0000002a2f00720c */ /* 0x000fe20003f26070 */
[----:B------:R-:W-:-:S04]  /*25b0*/  IMAD.HI.U32 R51, R14, R22, R34 ;  /* 0x000000160e337227 */ /* 0x000fc800078e0022 */
[----:B------:R-:W-:Y:S01]  /*25c0*/  @P0 IMAD.MOV R51, RZ, RZ, R39 ;  /* 0x000000ffff330224 */ /* 0x000fe200078e0227 */
[C---:B------:R-:W-:Y:S01]  /*25d0*/  ISETP.GE.U32.AND P0, PT, R59.reuse, R30, PT ;  /* 0x0000001e3b00720c */ /* 0x040fe20003f06070 */
[----:B------:R-:W-:-:S04]  /*25e0*/  IMAD.HI.U32 R57, R59, UR17, R34 ;  /* 0x000000113b397c27 */ /* 0x000fc8000f8e0022 */
[----:B------:R-:W-:Y:S02]  /*25f0*/  IMAD.MOV.U32 R30, RZ, RZ, 0x0 ;  /* 0x00000000ff1e7424 */ /* 0x000fe400078e00ff */
[----:B------:R-:W-:-:S04]  /*2600*/  IMAD.HI.U32 R39, R15, R22, R34 ;  /* 0x000000160f277227 */ /* 0x000fc800078e0022 */
[----:B------:R-:W-:Y:S02]  /*2610*/  @P1 IMAD.MOV R57, RZ, RZ, R43 ;  /* 0x000000ffff391224 */ /* 0x000fe400078e022b */
[----:B------:R-:W-:-:S04]  /*2620*/  IMAD.WIDE.U32 R34, R59, UR18, RZ ;  /* 0x000000123b227c25 */ /* 0x000fc8000f8e00ff */
[----:B------:R-:W-:-:S04]  /*2630*/  IMAD.HI.U32 R38, R59, UR18, R30 ;  /* 0x000000123b267c27 */ /* 0x000fc8000f8e001e */
[----:B------:R-:W-:-:S04]  /*2640*/  IMAD.WIDE.U32 R30, R15, R22, RZ ;  /* 0x000000160f1e7225 */ /* 0x000fc800078e00ff */
[----:B------:R-:W-:Y:S02]  /*2650*/  IMAD.IADD R57, R34, 0x1, R57 ;  /* 0x0000000122397824 */ /* 0x000fe400078e0239 */
[----:B------:R-:W-:Y:S02]  /*2660*/  IMAD.IADD R51, R30, 0x1, R51 ;  /* 0x000000011e337824 */ /* 0x000fe400078e0233 */
[----:B------:R-:W-:Y:S01]  /*2670*/  IMAD R43, R12, R16, RZ ;  /* 0x000000100c2b7224 */ /* 0x000fe200078e02ff */
[----:B------:R-:W-:Y:S01]  /*2680*/  ISETP.GE.U32.AND P1, PT, R57, R34, PT ;  /* 0x000000223900720c */ /* 0x000fe20003f26070 */
[----:B------:R-:W-:Y:S01]  /*2690*/  IMAD R16, R59, UR12, RZ ;  /* 0x0000000c3b107c24 */ /* 0x000fe2000f8e02ff */
[----:B------:R-:W-:Y:S01]  /*26a0*/  ISETP.GE.U32.AND P2, PT, R51, R30, PT ;  /* 0x0000001e3300720c */ /* 0x000fe20003f46070 */
[----:B------:R-:W-:-:S10]  /*26b0*/  IMAD.MOV.U32 R42, RZ, RZ, RZ ;  /* 0x000000ffff2a7224 */ /* 0x000fd400078e00ff */
[----:B------:R-:W-:Y:S01]  /*26c0*/  @P1 IADD3 R38, PT, PT, R35, RZ, RZ ;  /* 0x000000ff23261210 */ /* 0x000fe20007ffe0ff */
[----:B------:R-:W-:Y:S01]  /*26d0*/  IMAD.WIDE.U32 R34, R8, R22, RZ ;  /* 0x0000001608227225 */ /* 0x000fe200078e00ff */
[----:B------:R-:W-:Y:S02]  /*26e0*/  ISETP.GE.U32.AND P1, PT, R43, R16, PT ;  /* 0x000000102b00720c */ /* 0x000fe40003f26070 */
[----:B------:R-:W-:Y:S01]  /*26f0*/  IADD3 R16, PT, PT, R18, R43, -R16 ;  /* 0x0000002b12107210 */ /* 0x000fe20007ffe810 */
[----:B------:R-:W-:Y:S01]  /*2700*/  @P2 IMAD.MOV R39, RZ, RZ, R31 ;  /* 0x000000ffff272224 */ /* 0x000fe200078e021f */
[----:B------:R-:W-:Y:S01]  /*2710*/  SEL R30, RZ, 0x1, P1 ;  /* 0x00000001ff1e7807 */ /* 0x000fe20000800000 */
[----:B------:R-:W-:Y:S02]  /*2720*/  VIADD R31, R41, 0xfffffc2f ;  /* 0xfffffc2f291f7836 */ /* 0x000fe40000000000 */
[----:B------:R-:W-:Y:S02]  /*2730*/  @P0 IMAD.MOV R31, RZ, RZ, R41 ;  /* 0x000000ffff1f0224 */ /* 0x000fe400078e0229 */
[C---:B------:R-:W-:Y:S01]  /*2740*/  VIADD R41, R19.reuse, 0xfffffffe ;  /* 0xfffffffe13297836 */ /* 0x040fe20000000000 */
[----:B------:R-:W-:Y:S01]  /*2750*/  @P0 IADD3 R41, PT, PT, R19, RZ, RZ ;  /* 0x000000ff13290210 */ /* 0x000fe20007ffe0ff */
[----:B------:R-:W-:-:S02]  /*2760*/  IMAD.IADD R19, R30, 0x1, R31 ;  /* 0x000000011e137824 */ /* 0x000fc400078e021f */
[----:B------:R-:W-:Y:S02]  /*2770*/  IMAD R38, R59, UR19, R38 ;  /* 0x000000133b267c24 */ /* 0x000fe4000f8e0226 */
[----:B------:R-:W-:Y:S01]  /*2780*/  IMAD.IADD R39, R34, 0x1, R39 ;  /* 0x0000000122277824 */ /* 0x000fe200078e0227 */
        /* <DEDUP_REMOVED lines=10> */
[----:B------:R-:W-:Y:S01]  /*2830*/  IMAD.MOV.U32 R41, RZ, RZ, 0x1 ;  /* 0x00000001ff297424 */ /* 0x000fe200078e00ff */
[----:B------:R-:W-:Y:S02]  /*2840*/  SEL R31, R30, 0x1, P1 ;  /* 0x000000011e1f7807 */ /* 0x000fe40000800000 */
[----:B------:R-:W-:-:S04]  /*2850*/  SEL R30, RZ, 0xffffffff, P0 ;  /* 0xffffffffff1e7807 */ /* 0x000fc80000000000 */
[----:B------:R-:W-:-:S04]  /*2860*/  IADD3 R49, PT, PT, R31, R49, R30 ;  /* 0x000000311f317210 */ /* 0x000fc80007ffe01e */
[----:B------:R-:W-:Y:S02]  /*2870*/  ISETP.NE.AND P1, PT, R49, RZ, PT ;  /* 0x000000ff3100720c */ /* 0x000fe40003f25270 */
[----:B------:R-:W-:Y:S02]  /*2880*/  ISETP.GE.U32.AND P0, PT, R4, R49, PT ;  /* 0x000000310400720c */ /* 0x000fe40003f06070 */
[----:B------:R-:W-:-:S04]  /*2890*/  SEL R31, R31, RZ, !P1 ;  /* 0x000000ff1f1f7207 */ /* 0x000fc80004800000 */
[----:B------:R-:W-:-:S04]  /*28a0*/  SEL R31, R31, 0x1, P0 ;  /* 0x000000011f1f7807 */ /* 0x000fc80000000000 */
[----:B------:R-:W-:Y:S02]  /*28b0*/  IADD3 R59, PT, PT, R31, R40, R30 ;  /* 0x000000281f3b7210 */ /* 0x000fe40007ffe01e */
[----:B------:R-:W-:Y:S02]  /*28c0*/  MOV R40, 0x0 ;  /* 0x0000000000287802 */ /* 0x000fe40000000f00 */
        /* <DEDUP_REMOVED lines=14> */
[----:B------:R-:W-:Y:S02]  /*29b0*/  SEL R31, R31, 0x1, !P0 ;  /* 0x000000011f1f7807 */ /* 0x000fe40004000000 */
[----:B------:R-:W-:Y:S02]  /*29c0*/  ISETP.GE.U32.AND P0, PT, R39, R34, PT ;  /* 0x000000222700720c */ /* 0x000fe40003f06070 */
[----:B------:R-:W-:Y:S01]  /*29d0*/  IADD3 R38, PT, PT, R31, R38, R30 ;  /* 0x000000261f267210 */ /* 0x000fe20007ffe01e */
[----:B------:R-:W-:Y:S02]  /*29e0*/  HFMA2 R30, -RZ, RZ, 0, 0 ;  /* 0x00000000ff1e7431 */ /* 0x000fe400000001ff */
[----:B------:R-:W-:Y:S02]  /*29f0*/  IMAD.MOV.U32 R31, RZ, RZ, 0x1 ;  /* 0x00000001ff1f7424 */ /* 0x000fe400078e00ff */
[----:B------:R-:W-:-:S05]  /*2a00*/  IMAD.IADD R38, R45, 0x1, R38 ;  /* 0x000000012d267824 */ /* 0x000fca00078e0226 */
[----:B------:R-:W-:Y:S01]  /*2a10*/  IADD3 R29, PT, PT, -R38, R6, R29 ;  /* 0x00000006261d7210 */ /* 0x000fe20007ffe11d */
[----:B------:R-:W-:Y:S01]  /*2a20*/  IMAD.HI.U32 R61, R8, R22, R30 ;  /* 0x00000016083d7227 */ /* 0x000fe200078e001e */
[----:B------:R-:W-:-:S03]  /*2a30*/  IADD3 R38, PT, PT, R37, R4, -R49 ;  /* 0x0000000425267210 */ /* 0x000fc60007ffe831 */
[----:B------:R-:W-:-:S04]  /*2a40*/  IMAD.HI.U32 R34, R9, R22, R30 ;  /* 0x0000001609227227 */ /* 0x000fc800078e001e */
[----:B------:R-:W-:Y:S02]  /*2a50*/  @P0 IMAD.MOV R61, RZ, RZ, R35 ;  /* 0x000000ffff3d0224 */ /* 0x000fe400078e0223 */
[----:B------:R-:W-:-:S04]  /*2a60*/  IMAD.WIDE.U32 R30, R9, R22, RZ ;  /* 0x00000016091e7225 */ /* 0x000fc800078e00ff */
[----:B------:R-:W-:Y:S02]  /*2a70*/  IMAD.IADD R61, R30, 0x1, R61 ;  /* 0x000000011e3d7824 */ /* 0x000fe400078e023d */
[----:B------:R-:W-:-:S03]  /*2a80*/  IMAD.IADD R29, R29, 0x1, R0 ;  /* 0x000000011d1d7824 */ /* 0x000fc600078e0200 */
[----:B------:R-:W-:Y:S01]  /*2a90*/  ISETP.GE.U32.AND P0, PT, R61, R30, PT ;  /* 0x0000001e3d00720c */ /* 0x000fe20003f06070 */
[----:B------:R-:W-:Y:S02]  /*2aa0*/  IMAD.MOV.U32 R30, RZ, RZ, 0x0 ;  /* 0x00000000ff1e7424 */ /* 0x000fe400078e00ff */
[C---:B------:R-:W-:Y:S02]  /*2ab0*/  IMAD R43, R29.reuse, UR13, RZ ;  /* 0x0000000d1d2b7c24 */ /* 0x040fe4000f8e02ff */
[----:B------:R-:W-:-:S04]  /*2ac0*/  IMAD.HI.U32 R18, R29, UR13, RZ ;  /* 0x0000000d1d127c27 */ /* 0x000fc8000f8e00ff */
[----:B------:R-:W-:Y:S01]  /*2ad0*/  IMAD.HI.U32 R37, R29, UR14, R40 ;  /* 0x0000000e1d257c27 */ /* 0x000fe2000f8e0028 */
[----:B------:R-:W-:-:S03]  /*2ae0*/  IADD3 R40, PT, PT, R55, R24, -R59 ;  /* 0x0000001837287210 */ /* 0x000fc60007ffe83b */
[----:B------:R-:W-:Y:S01]  /*2af0*/  @P0 IADD3 R34, PT, PT, R31, RZ, RZ ;  /* 0x000000ff1f220210 */ /* 0x000fe20007ffe0ff */
[----:B------:R-:W-:Y:S02]  /*2b00*/  IMAD.MOV.U32 R31, RZ, RZ, 0x1 ;  /* 0x00000001ff1f7424 */ /* 0x000fe400078e00ff */
[----:B------:R-:W-:-:S04]  /*2b10*/  IMAD.WIDE.U32 R24, R14, R21, RZ ;  /* 0x000000150e187225 */ /* 0x000fc800078e00ff */
[----:B------:R-:W-:-:S04]  /*2b20*/  IMAD.HI.U32 R35, R10, R22, R30 ;  /* 0x000000160a237227 */ /* 0x000fc800078e001e */
[----:B------:R-:W-:-:S03]  /*2b30*/  IMAD.WIDE.U32 R30, R10, R22, RZ ;  /* 0x000000160a1e7225 */ /* 0x000fc600078e00ff */
[----:B------:R-:W-:Y:S02]  /*2b40*/  IADD3 R45, PT, PT, R30, R34, RZ ;  /* 0x000000221e2d7210 */ /* 0x000fe40007ffe0ff */
[----:B------:R-:W-:Y:S02]  /*2b50*/  MOV R34, 0x0 ;  /* 0x0000000000227802 */ /* 0x000fe40000000f00 */
[----:B------:R-:W-:-:S13]  /*2b60*/  ISETP.GE.U32.AND P0, PT, R45, R30, PT ;  /* 0x0000001e2d00720c */ /* 0x000fda0003f06070 */
[----:B------:R-:W-:Y:S02]  /*2b70*/  @P0 IMAD.MOV R35, RZ, RZ, R31 ;  /* 0x000000ffff230224 */ /* 0x000fe400078e021f */
[----:B------:R-:W-:-:S04]  /*2b80*/  IMAD.WIDE.U32 R30, R11, R22, RZ ;  /* 0x000000160b1e7225 */ /* 0x000fc800078e00ff */
[----:B------:R-:W-:Y:S02]  /*2b90*/  IMAD.IADD R6, R30, 0x1, R35 ;  /* 0x000000011e067824 */ /* 0x000fe400078e0223 */
[----:B------:R-:W-:-:S03]  /*2ba0*/  IMAD.MOV.U32 R35, RZ, RZ, 0x1 ;  /* 0x00000001ff237424 */ /* 0x000fc600078e00ff */
[----:B------:R-:W-:Y:S01]  /*2bb0*/  ISETP.GE.U32.AND P0, PT, R6, R30, PT ;  /* 0x0000001e0600720c */ /* 0x000fe20003f06070 */
[----:B------:R-:W-:-:S04]  /*2bc0*/  IMAD.HI.U32 R34, R11, R22, R34 ;  /* 0x000000160b227227 */ /* 0x000fc800078e0022 */
[----:B------:R-:W-:Y:S02]  /*2bd0*/  HFMA2 R30, -RZ, RZ, 0, 0 ;  /* 0x00000000ff1e7431 */ /* 0x000fe400000001ff */
[----:B------:R-:W-:-:S06]  /*2be0*/  IMAD.HI.U32 R35, R29, UR12, R42 ;  /* 0x0000000c1d237c27 */ /* 0x000fcc000f8e002a */
[----:B------:R-:W-:Y:S01]  /*2bf0*/  @P0 IMAD.MOV R34, RZ, RZ, R31 ;  /* 0x000000ffff220224 */ /* 0x000fe200078e021f */
[----:B------:R-:W-:Y:S01]  /*2c00*/  ISETP.GE.U32.AND P0, PT, R35, R43, PT ;  /* 0x0000002b2300720c */ /* 0x000fe20003f06070 */
[----:B------:R-:W-:Y:S02]  /*2c10*/  IMAD.MOV.U32 R31, RZ, RZ, 0x1 ;  /* 0x00000001ff1f7424 */ /* 0x000fe400078e00ff */
[----:B------:R-:W-:-:S04]  /*2c20*/  IMAD.HI.U32 R43, R29, UR13, R30 ;  /* 0x0000000d1d2b7c27 */ /* 0x000fc8000f8e001e */
[----:B------:R-:W-:Y:S02]  /*2c30*/  IMAD R31, R13, R21, RZ ;  /* 0x000000150d1f7224 */ /* 0x000fe400078e02ff */
[----:B------:R-:W-:-:S04]  /*2c40*/  IMAD.MOV.U32 R30, RZ, RZ, RZ ;  /* 0x000000ffff1e7224 */ /* 0x000fc800078e00ff */
[----:B------:R-:W-:Y:S02]  /*2c50*/  @P0 IMAD.MOV R43, RZ, RZ, R18 ;  /* 0x000000ffff2b0224 */ /* 0x000fe400078e0212 */
[----:B------:R-:W-:-:S04]  /*2c60*/  IMAD.WIDE.U32 R18, R29, UR14, RZ ;  /* 0x0000000e1d127c25 */ /* 0x000fc8000f8e00ff */
[----:B------:R-:W-:Y:S02]  /*2c70*/  IMAD.IADD R43, R18, 0x1, R43 ;  /* 0x00000001122b7824 */ /* 0x000fe400078e022b */
[----:B------:R-:W-:-:S04]  /*2c80*/  IMAD.HI.U32 R4, R12, R21, R30 ;  /* 0x000000150c047227 */ /* 0x000fc800078e001e */
[----:B------:R-:W-:Y:S01]  /*2c90*/  HFMA2 R30, -RZ, RZ, 0, 0 ;  /* 0x00000000ff1e7431 */ /* 0x000fe200000001ff */
[----:B------:R-:W-:Y:S02]  /*2ca0*/  ISETP.GE.U32.AND P0, PT, R43, R18, PT ;  /* 0x000000122b00720c */ /* 0x000fe40003f06070 */
[----:B------:R-:W-:Y:S01]  /*2cb0*/  ISETP.GE.U32.AND P1, PT, R4, R31, PT ;  /* 0x0000001f0400720c */ /* 0x000fe20003f26070 */
[----:B------:R-:W-:Y:S02]  /*2cc0*/  IMAD.MOV.U32 R31, RZ, RZ, 0x1 ;  /* 0x00000001ff1f7424 */ /* 0x000fe400078e00ff */
[----:B------:R-:W-:-:S04]  /*2cd0*/  IMAD.HI.U32 R41, R13, R21, R30 ;  /* 0x000000150d297227 */ /* 0x000fc800078e001e */
[----:B------:R-:W-:-:S04]  /*2ce0*/  IMAD.HI.U32 R49, R29, UR15, R30 ;  /* 0x0000000f1d317c27 */ /* 0x000fc8000f8e001e */
        /* <DEDUP_REMOVED lines=8> */
[----:B------:R-:W-:-:S04]  /*2d70*/  IMAD.IADD R41, R24, 0x1, R41 ;  /* 0x0000000118297824 */ /* 0x000fc800078e0229 */
[----:B------:R-:W-:Y:S02]  /*2d80*/  @P0 IADD3 R49, PT, PT, R19, RZ, RZ ;  /* 0x000000ff13310210 */ /* 0x000fe40007ffe0ff */
[----:B------:R-:W-:Y:S02]  /*2d90*/  ISETP.GE.U32.AND P1, PT, R41, R24, PT ;  /* 0x000000182900720c */ /* 0x000fe40003f26070 */
[----:B------:R-:W-:Y:S01]  /*2da0*/  MOV R19, 0x1 ;  /* 0x0000000100137802 */ /* 0x000fe20000000f00 */
[----:B------:R-:W-:Y:S02]  /*2db0*/  IMAD.IADD R49, R30, 0x1, R49 ;  /* 0x000000011e317824 */ /* 0x000fe400078e0231 */
[----:B------:R-:W-:-:S03]  /*2dc0*/  IMAD.HI.U32 R53, R14, R21, R18 ;  /* 0x000000150e357227 */ /* 0x000fc600078e0012 */
[----:B------:R-:W-:Y:S01]  /*2dd0*/  ISETP.GE.U32.AND P0, PT, R49, R30, PT ;  /* 0x0000001e3100720c */ /* 0x000fe20003f06070 */
[----:B------:R-:W-:-:S04]  /*2de0*/  IMAD.HI.U32 R55, R29, UR16, R18 ;  /* 0x000000101d377c27 */ /* 0x000fc8000f8e0012 */
[----:B------:R-:W-:Y:S02]  /*2df0*/  @P1 IMAD.MOV R53, RZ, RZ, R25 ;  /* 0x000000ffff351224 */ /* 0x000fe400078e0219 */
[----:B------:R-:W-:-:S06]  /*2e00*/  IMAD.WIDE.U32 R18, R15, R21, RZ ;  /* 0x000000150f127225 */ /* 0x000fcc00078e00ff */
[----:B------:R-:W-:Y:S02]  /*2e10*/  @P0 IMAD.MOV R55, RZ, RZ, R31 ;  /* 0x000000ffff370224 */ /* 0x000fe400078e021f */
[----:B------:R-:W-:-:S04]  /*2e20*/  IMAD.WIDE.U32 R24, R29, UR17, RZ ;  /* 0x000000111d187c25 */ /* 0x000fc8000f8e00ff */
[----:B------:R-:W-:Y:S01]  /*2e30*/  IMAD.IADD R53, R18, 0x1, R53 ;  /* 0x0000000112357824 */ /* 0x000fe200078e0235 */
[----:B------:R-:W-:Y:S01]  /*2e40*/  IADD3 R55, PT, PT, R24, R55, RZ ;  /* 0x0000003718377210 */ /* 0x000fe20007ffe0ff */
[----:B------:R-:W-:Y:S02]  /*2e50*/  IMAD.MOV.U32 R30, RZ, RZ, 0x0 ;  /* 0x00000000ff1e7424 */ /* 0x000fe400078e00ff */
[----:B------:R-:W-:Y:S01]  /*2e60*/  IMAD.MOV.U32 R31, RZ, RZ, 0x1 ;  /* 0x00000001ff1f7424 */ /* 0x000fe200078e00ff */
[----:B------:R-:W-:Y:S01]  /*2e70*/  ISETP.GE.U32.AND P0, PT, R53, R18, PT ;  /* 0x000000123500720c */ /* 0x000fe20003f06070 */
[----:B------:R-:W-:Y:S01]  /*2e80*/  IMAD.MOV.U32 R18, RZ, RZ, 0x0 ;  /* 0x00000000ff127424 */ /* 0x000fe200078e00ff */
[----:B------:R-:W-:Y:S01]  /*2e90*/  ISETP.GE.U32.AND P1, PT, R55, R24, PT ;  /* 0x000000183700720c */ /* 0x000fe20003f26070 */
[----:B------:R-:W-:-:S04]  /*2ea0*/  IMAD.HI.U32 R24, R15, R21, R30 ;  /* 0x000000150f187227 */ /* 0x000fc800078e001e */
[----:B------:R-:W-:-:S06]  /*2eb0*/  IMAD.HI.U32 R36, R29, UR17, R30 ;  /* 0x000000111d247c27 */ /* 0x000fcc000f8e001e */
[----:B------:R-:W-:Y:S01]  /*2ec0*/  @P0 IMAD.MOV R24, RZ, RZ, R19 ;  /* 0x000000ffff180224 */ /* 0x000fe200078e0213 */
[C---:B------:R-:W-:Y:S01]  /*2ed0*/  ISETP.GE.U32.AND P0, PT, R29.reuse, R0, PT ;  /* 0x000000001d00720c */ /* 0x040fe20003f06070 */
[----:B------:R-:W-:Y:S01]  /*2ee0*/  IMAD.HI.U32 R0, R29, UR18, R30 ;  /* 0x000000121d007c27 */ /* 0x000fe2000f8e001e */
[----:B------:R-:W-:-:S03]  /*2ef0*/  @P1 IADD3 R36, PT, PT, R25, RZ, RZ ;  /* 0x000000ff19241210 */ /* 0x000fc60007ffe0ff */
[----:B------:R-:W-:-:S04]  /*2f00*/  IMAD.WIDE.U32 R30, R29, UR18, RZ ;  /* 0x000000121d1e7c25 */ /* 0x000fc8000f8e00ff */
[----:B------:R-:W-:Y:S01]  /*2f10*/  IMAD.MOV.U32 R19, RZ, RZ, 0x1 ;  /* 0x00000001ff137424 */ /* 0x000fe200078e00ff */
[----:B------:R-:W-:Y:S01]  /*2f20*/  IADD3 R25, PT, PT, R30, R36, RZ ;  /* 0x000000241e197210 */ /* 0x000fe20007ffe0ff */
[----:B------:R-:W-:-:S03]  /*2f30*/  IMAD.HI.U32 R47, R8, R21, R18 ;  /* 0x00000015082f7227 */ /* 0x000fc600078e0012 */
[----:B------:R-:W-:Y:S01]  /*2f40*/  ISETP.GE.U32.AND P1, PT, R25, R30, PT ;  /* 0x0000001e1900720c */ /* 0x000fe20003f26070 */
[----:B------:R-:W-:-:S04]  /*2f50*/  IMAD.WIDE.U32 R18, R8, R21, RZ ;  /* 0x0000001508127225 */ /* 0x000fc800078e00ff */
[----:B------:R-:W-:Y:S02]  /*2f60*/  IMAD.IADD R59, R18, 0x1, R24 ;  /* 0x00000001123b7824 */ /* 0x000fe400078e0218 */
[----:B------:R-:W-:-:S03]  /*2f70*/  IMAD R30, R29, UR12, RZ ;  /* 0x0000000c1d1e7c24 */ /* 0x000fc6000f8e02ff */
[----:B------:R-:W-:-:S03]  /*2f80*/  ISETP.GE.U32.AND P2, PT, R59, R18, PT ;  /* 0x000000123b00720c */ /* 0x000fc60003f46070 */
[----:B------:R-:W-:Y:S01]  /*2f90*/  @P1 IMAD.MOV R0, RZ, RZ, R31 ;  /* 0x000000ffff001224 */ /* 0x000fe200078e021f */
[----:B------:R-:W-:Y:S01]  /*2fa0*/  ISETP.GE.U32.AND P1, PT, R23, R30, PT ;  /* 0x0000001e1700720c */ /* 0x000fe20003f26070 */
[C---:B------:R-:W-:Y:S01]  /*2fb0*/  VIADD R31, R35.reuse, 0xfffffc2f ;  /* 0xfffffc2f231f7836 */ /* 0x040fe20000000000 */
[----:B------:R-:W-:Y:S01]  /*2fc0*/  @P0 IADD3 R31, PT, PT, R35, RZ, RZ ;  /* 0x000000ff231f0210 */ /* 0x000fe20007ffe0ff */
[----:B------:R-:W-:Y:S01]  /*2fd0*/  VIADD R35, R43, 0xfffffffe ;  /* 0xfffffffe2b237836 */ /* 0x000fe20000000000 */
[----:B------:R-:W-:Y:S01]  /*2fe0*/  SEL R18, RZ, 0x1, P1 ;  /* 0x00000001ff127807 */ /* 0x000fe20000800000 */
[----:B------:R-:W-:Y:S01]  /*2ff0*/  @P0 IMAD.MOV R35, RZ, RZ, R43 ;  /* 0x000000ffff230224 */ /* 0x000fe200078e022b */
[----:B------:R-:W-:Y:S01]  /*3000*/  IADD3 R30, PT, PT, R5, R23, -R30 ;  /* 0x00000017051e7210 */ /* 0x000fe20007ffe81e */
[----:B------:R-:W-:Y:S02]  /*3010*/  IMAD R29, R29, UR19, R0 ;  /* 0x000000131d1d7c24 */ /* 0x000fe4000f8e0200 */
[----:B------:R-:W-:-:S02]  /*3020*/  IMAD.IADD R31, R18, 0x1, R31 ;  /* 0x00000001121f7824 */ /* 0x000fc400078e021f */
[----:B------:R-:W-:-:S03]  /*3030*/  @P2 IMAD.MOV R47, RZ, RZ, R19 ;  /* 0x000000ffff2f2224 */ /* 0x000fc600078e0213 */
[----:B------:R-:W-:Y:S02]  /*3040*/  ISETP.NE.AND P2, PT, R31, RZ, PT ;  /* 0x000000ff1f00720c */ /* 0x000fe40003f45270 */
[----:B------:R-:W-:Y:S02]  /*3050*/  ISETP.GE.U32.AND P1, PT, R16, R31, PT ;  /* 0x0000001f1000720c */ /* 0x000fe40003f26070 */
[----:B------:R-:W-:-:S04]  /*3060*/  SEL R18, R18, RZ, !P2 ;  /* 0x000000ff12127207 */ /* 0x000fc80005000000 */
[----:B------:R-:W-:-:S04]  /*3070*/  SEL R18, R18, 0x1, P1 ;  /* 0x0000000112127807 */ /* 0x000fc80000800000 */
[----:B------:R-:W-:-:S04]  /*3080*/  IADD3 R35, PT, PT, R18, R35, RZ ;  /* 0x0000002312237210 */ /* 0x000fc80007ffe0ff */
[----:B------:R-:W-:Y:S02]  /*3090*/  ISETP.NE.AND P2, PT, R35, RZ, PT ;  /* 0x000000ff2300720c */ /* 0x000fe40003f45270 */
[----:B------:R-:W-:Y:S02]  /*30a0*/  ISETP.GE.U32.AND P1, PT, R44, R35, PT ;  /* 0x000000232c00720c */ /* 0x000fe40003f26070 */
[----:B------:R-:W-:Y:S02]  /*30b0*/  SEL R18, R18, RZ, !P2 ;  /* 0x000000ff12127207 */ /* 0x000fe40005000000 */
[----:B------:R-:W-:Y:S02]  /*30c0*/  IADD3 R44, PT, PT, R51, R44, -R35 ;  /* 0x0000002c332c7210 */ /* 0x000fe40007ffe823 */
[----:B------:R-:W-:Y:S02]  /*30d0*/  SEL R0, R18, 0x1, P1 ;  /* 0x0000000112007807 */ /* 0x000fe40000800000 */
[----:B------:R-:W-:-:S04]  /*30e0*/  SEL R18, RZ, 0xffffffff, P0 ;  /* 0xffffffffff127807 */ /* 0x000fc80000000000 */
[----:B------:R-:W-:-:S04]  /*30f0*/  IADD3 R37, PT, PT, R0, R37, R18 ;  /* 0x0000002500257210 */ /* 0x000fc80007ffe012 */
[----:B------:R-:W-:Y:S02]  /*3100*/  ISETP.NE.AND P1, PT, R37, RZ, PT ;  /* 0x000000ff2500720c */ /* 0x000fe40003f25270 */
[----:B------:R-:W-:Y:S02]  /*3110*/  ISETP.GE.U32.AND P0, PT, R28, R37, PT ;  /* 0x000000251c00720c */ /* 0x000fe40003f06070 */
[----:B------:R-:W-:Y:S02]  /*3120*/  SEL R0, R0, RZ, !P1 ;  /* 0x000000ff00007207 */ /* 0x000fe40004800000 */
[----:B------:R-:W-:Y:S02]  /*3130*/  IADD3 R28, PT, PT, R39, R28, -R37 ;  /* 0x0000001c271c7210 */ /* 0x000fe40007ffe825 */
[----:B------:R-:W-:Y:S02]  /*3140*/  SEL R0, R0, 0x1, P0 ;  /* 0x0000000100007807 */ /* 0x000fe40000000000 */
[----:B------:R-:W-:-:S02]  /*3150*/  MOV R37, 0x1 ;  /* 0x0000000100257802 */ /* 0x000fc40000000f00 */
        /* <DEDUP_REMOVED lines=9> */
[----:B------:R-:W-:Y:S02]  /*31f0*/  SEL R0, R0, RZ, !P1 ;  /* 0x000000ff00007207 */ /* 0x000fe40004800000 */
[----:B------:R-:W-:Y:S02]  /*3200*/  IADD3 R40, PT, PT, R45, R40, -R55 ;  /* 0x000000282d287210 */ /* 0x000fe40007ffe837 */
[----:B------:R-:W-:-:S04]  /*3210*/  SEL R19, R0, 0x1, P0 ;  /* 0x0000000100137807 */ /* 0x000fc80000000000 */
[----:B------:R-:W-:Y:S01]  /*3220*/  IADD3 R0, PT, PT, R19, R25, R18 ;  /* 0x0000001913007210 */ /* 0x000fe20007ffe012 */
[----:B------:R-:W-:-:S03]  /*3230*/  IMAD.WIDE.U32 R24, R9, R21, RZ ;  /* 0x0000001509187225 */ /* 0x000fc600078e00ff */
[----:B------:R-:W-:Y:S01]  /*3240*/  ISETP.NE.AND P1, PT, R0, RZ, PT ;  /* 0x000000ff0000720c */ /* 0x000fe20003f25270 */
[----:B------:R-:W-:Y:S01]  /*3250*/  IMAD.IADD R47, R24, 0x1, R47 ;  /* 0x00000001182f7824 */ /* 0x000fe200078e022f */
[----:B------:R-:W-:Y:S02]  /*3260*/  ISETP.GT.U32.AND P0, PT, R0, R3, PT ;  /* 0x000000030000720c */ /* 0x000fe40003f04070 */
[----:B------:R-:W-:-:S04]  /*3270*/  SEL R19, R19, RZ, !P1 ;  /* 0x000000ff13137207 */ /* 0x000fc80004800000 */
[----:B------:R-:W-:Y:S02]  /*3280*/  SEL R19, R19, 0x1, !P0 ;  /* 0x0000000113137807 */ /* 0x000fe40004000000 */
[----:B------:R-:W-:Y:S01]  /*3290*/  ISETP.GE.U32.AND P0, PT, R47, R24, PT ;  /* 0x000000182f00720c */ /* 0x000fe20003f06070 */
[----:B------:R-:W-:Y:S01]  /*32a0*/  IMAD.MOV.U32 R24, RZ, RZ, 0x0 ;  /* 0x00000000ff187424 */ /* 0x000fe200078e00ff */
[----:B------:R-:W-:Y:S01]  /*32b0*/  IADD3 R36, PT, PT, R19, R29, R18 ;  /* 0x0000001d13247210 */ /* 0x000fe20007ffe012 */
[----:B------:R-:W-:Y:S02]  /*32c0*/  IMAD.MOV.U32 R18, RZ, RZ, 0x0 ;  /* 0x00000000ff127424 */ /* 0x000fe400078e00ff */
[----:B------:R-:W-:Y:S02]  /*32d0*/  IMAD.MOV.U32 R19, RZ, RZ, 0x1 ;  /* 0x00000001ff137424 */ /* 0x000fe400078e00ff */
[----:B------:R-:W-:Y:S02]  /*32e0*/  IMAD.IADD R36, R57, 0x1, R36 ;  /* 0x0000000139247824 */ /* 0x000fe400078e0224 */
[----:B------:R-:W-:-:S03]  /*32f0*/  IMAD.HI.U32 R29, R9, R21, R18 ;  /* 0x00000015091d7227 */ /* 0x000fc600078e0012 */
[----:B------:R-:W-:Y:S01]  /*3300*/  IADD3 R43, PT, PT, -R36, R2, R17 ;  /* 0x00000002242b7210 */ /* 0x000fe20007ffe111 */
[----:B------:R-:W-:Y:S01]  /*3310*/  IMAD.WIDE.U32 R18, R10, R21, RZ ;  /* 0x000000150a127225 */ /* 0x000fe200078e00ff */
[----:B------:R-:W-:-:S03]  /*3320*/  @P0 IADD3 R29, PT, PT, R25, RZ, RZ ;  /* 0x000000ff191d0210 */ /* 0x000fc60007ffe0ff */
[----:B------:R-:W-:Y:S02]  /*3330*/  HFMA2 R25, -RZ, RZ, 0, 5.9604644775390625e-08 ;  /* 0x00000001ff197431 */ /* 0x000fe400000001ff */
[----:B------:R-:W-:Y:S02]  /*3340*/  IMAD.IADD R43, R43, 0x1, R34 ;  /* 0x000000012b2b7824 */ /* 0x000fe400078e0222 */
[----:B------:R-:W-:Y:S02]  /*3350*/  IMAD.IADD R29, R18, 0x1, R29 ;  /* 0x00000001121d7824 */ /* 0x000fe400078e021d */
[----:B------:R-:W-:Y:S02]  /*3360*/  IMAD.MOV.U32 R17, RZ, RZ, 0x1 ;  /* 0x00000001ff117424 */ /* 0x000fe400078e00ff */
[----:B------:R-:W-:Y:S01]  /*3370*/  IMAD.WIDE.U32 R50, R43, UR14, RZ ;  /* 0x0000000e2b327c25 */ /* 0x000fe2000f8e00ff */
[----:B------:R-:W-:-:S03]  /*3380*/  ISETP.GE.U32.AND P0, PT, R29, R18, PT ;  /* 0x000000121d00720c */ /* 0x000fc60003f06070 */
[----:B------:R-:W-:Y:S01]  /*3390*/  IMAD.HI.U32 R2, R10, R21, R24 ;  /* 0x000000150a027227 */ /* 0x000fe200078e0018 */
[----:B------:R-:W-:-:S03]  /*33a0*/  MOV R24, RZ ;  /* 0x000000ff00187202 */ /* 0x000fc60000000f00 */
[C---:B------:R-:W-:Y:S02]  /*33b0*/  IMAD R25, R43.reuse, UR13, RZ ;  /* 0x0000000d2b197c24 */ /* 0x040fe4000f8e02ff */
[----:B------:R-:W-:Y:S02]  /*33c0*/  IMAD.MOV.U32 R18, RZ, RZ, RZ ;  /* 0x000000ffff127224 */ /* 0x000fe400078e00ff */
[----:B------:R-:W-:Y:S01]  /*33d0*/  IMAD.HI.U32 R23, R43, UR12, R24 ;  /* 0x0000000c2b177c27 */ /* 0x000fe2000f8e0018 */
[----:B------:R-:W-:-:S03]  /*33e0*/  IADD3 R24, PT, PT, R7, R16, -R31 ;  /* 0x0000001007187210 */ /* 0x000fc60007ffe81f */
[----:B------:R-:W-:Y:S01]  /*33f0*/  @P0 IMAD.MOV R2, RZ, RZ, R19 ;  /* 0x000000ffff020224 */ /* 0x000fe200078e0213 */
[----:B------:R-:W-:Y:S01]  /*3400*/  ISETP.GE.U32.AND P0, PT, R23, R25, PT ;  /* 0x000000191700720c */ /* 0x000fe20003f06070 */
[-C--:B------:R-:W-:Y:S02]  /*3410*/  IMAD R19, R13, R20.reuse, RZ ;  /* 0x000000140d137224 */ /* 0x080fe400078e02ff */
[----:B------:R-:W-:Y:S02]  /*3420*/  IMAD.MOV.U32 R16, RZ, RZ, 0x0 ;  /* 0x00000000ff107424 */ /* 0x000fe400078e00ff */
[----:B------:R-:W-:-:S04]  /*3430*/  IMAD.HI.U32 R5, R12, R20, R18 ;  /* 0x000000140c057227 */ /* 0x000fc800078e0012 */
[----:B------:R-:W-:Y:S01]  /*3440*/  IMAD.MOV.U32 R18, RZ, RZ, 0x0 ;  /* 0x00000000ff127424 */ /* 0x000fe200078e00ff */
[----:B------:R-:W-:Y:S01]  /*3450*/  ISETP.GE.U32.AND P1, PT, R5, R19, PT ;  /* 0x000000130500720c */ /* 0x000fe20003f26070 */
[----:B------:R-:W-:Y:S02]  /*3460*/  HFMA2 R19, -RZ, RZ, 0, 5.9604644775390625e-08 ;  /* 0x00000001ff137431 */ /* 0x000fe400000001ff */
[----:B------:R-:W-:-:S04]  /*3470*/  IMAD.HI.U32 R7, R13, R20, R16 ;  /* 0x000000140d077227 */ /* 0x000fc800078e0010 */
[----:B------:R-:W-:-:S04]  /*3480*/  IMAD.HI.U32 R17, R13, R20, RZ ;  /* 0x000000140d117227 */ /* 0x000fc800078e00ff */
[----:B------:R-:W-:-:S04]  /*3490*/  IMAD.HI.U32 R16, R43, UR13, RZ ;  /* 0x0000000d2b107c27 */ /* 0x000fc8000f8e00ff */
[----:B------:R-:W-:-:S04]  /*34a0*/  IMAD.HI.U32 R25, R43, UR13, R18 ;  /* 0x0000000d2b197c27 */ /* 0x000fc8000f8e0012 */
[----:B------:R-:W-:Y:S02]  /*34b0*/  @P1 IMAD.MOV R7, RZ, RZ, R17 ;  /* 0x000000ffff071224 */ /* 0x000fe400078e0211 */
[----:B------:R-:W-:Y:S02]  /*34c0*/  @P0 IMAD.MOV R25, RZ, RZ, R16 ;  /* 0x000000ffff190224 */ /* 0x000fe400078e0210 */
[----:B------:R-:W-:-:S03]  /*34d0*/  IMAD.WIDE.U32 R18, R14, R20, RZ ;  /* 0x000000140e127225 */ /* 0x000fc600078e00ff */
[----:B------:R-:W-:Y:S01]  /*34e0*/  IADD3 R25, PT, PT, R50, R25, RZ ;  /* 0x0000001932197210 */ /* 0x000fe20007ffe0ff */
[----:B------:R-:W-:Y:S02]  /*34f0*/  IMAD.IADD R7, R18, 0x1, R7 ;  /* 0x0000000112077824 */ /* 0x000fe400078e0207 */
[----:B------:R-:W-:Y:S01]  /*3500*/  IMAD.MOV.U32 R16, RZ, RZ, 0x0 ;  /* 0x00000000ff107424 */ /* 0x000fe200078e00ff */
[----:B------:R-:W-:Y:S01]  /*3510*/  ISETP.GE.U32.AND P0, PT, R25, R50, PT ;  /* 0x000000321900720c */ /* 0x000fe20003f06070 */
[----:B------:R-:W-:Y:S01]  /*3520*/  IMAD.MOV.U32 R17, RZ, RZ, 0x1 ;  /* 0x00000001ff117424 */ /* 0x000fe200078e00ff */
[----:B------:R-:W-:Y:S01]  /*3530*/  ISETP.GE.U32.AND P1, PT, R7, R18, PT ;  /* 0x000000120700720c */ /* 0x000fe20003f26070 */
[----:B------:R-:W-:Y:S02]  /*3540*/  IMAD.MOV.U32 R36, RZ, RZ, 0x0 ;  /* 0x00000000ff247424 */ /* 0x000fe400078e00ff */
[----:B------:R-:W-:-:S04]  /*3550*/  IMAD.HI.U32 R31, R14, R20, R16 ;  /* 0x000000140e1f7227 */ /* 0x000fc800078e0010 */
[----:B------:R-:W-:-:S04]  /*3560*/  IMAD.HI.U32 R35, R43, UR14, R16 ;  /* 0x0000000e2b237c27 */ /* 0x000fc8000f8e0010 */
[----:B------:R-:W-:Y:S01]  /*3570*/  @P0 IADD3 R35, PT, PT, R51, RZ, RZ ;  /* 0x000000ff33230210 */ /* 0x000fe20007ffe0ff */
[----:B------:R-:W-:-:S04]  /*3580*/  IMAD.WIDE.U32 R16, R15, R20, RZ ;  /* 0x000000140f107225 */ /* 0x000fc800078e00ff */
[----:B------:R-:W-:Y:S02]  /*3590*/  @P1 IMAD.MOV R31, RZ, RZ, R19 ;  /* 0x000000ffff1f1224 */ /* 0x000fe400078e0213 */
[----:B------:R-:W-:-:S04]  /*35a0*/  IMAD.WIDE.U32 R18, R43, UR15, RZ ;  /* 0x0000000f2b127c25 */ /* 0x000fc8000f8e00ff */
[----:B------:R-:W-:Y:S02]  /*35b0*/  IMAD.IADD R31, R16, 0x1, R31 ;  /* 0x00000001101f7824 */ /* 0x000fe400078e021f */
[----:B------:R-:W-:-:S03]  /*35c0*/  IMAD.IADD R35, R18, 0x1, R35 ;  /* 0x0000000112237824 */ /* 0x000fc600078e0223 */
[----:B------:R-:W-:Y:S02]  /*35d0*/  ISETP.GE.U32.AND P1, PT, R31, R16, PT ;  /* 0x000000101f00720c */ /* 0x000fe40003f26070 */
[----:B------:R-:W-:Y:S01]  /*35e0*/  ISETP.GE.U32.AND P0, PT, R35, R18, PT ;  /* 0x000000122300720c */ /* 0x000fe20003f06070 */
[----:B------:R-:W-:-:S04]  /*35f0*/  IMAD.HI.U32 R18, R15, R20, R36 ;  /* 0x000000140f127227 */ /* 0x000fc800078e0024 */
[----:B------:R-:W-:-:S06]  /*3600*/  IMAD.HI.U32 R37, R43, UR15, R36 ;  /* 0x0000000f2b257c27 */ /* 0x000fcc000f8e0024 */
[----:B------:R-:W-:Y:S02]  /*3610*/  @P1 IMAD.MOV R18, RZ, RZ, R17 ;  /* 0x000000ffff121224 */ /* 0x000fe400078e0211 */
[----:B------:R-:W-:Y:S01]  /*3620*/  @P0 IMAD.MOV R37, RZ, RZ, R19 ;  /* 0x000000ffff250224 */ /* 0x000fe200078e0213 */
[C---:B------:R-:W-:Y:S01]  /*3630*/  ISETP.GE.U32.AND P0, PT, R43.reuse, R34, PT ;  /* 0x000000222b00720c */ /* 0x040fe20003f06070 */
[----:B------:R-:W-:-:S04]  /*3640*/  IMAD.WIDE.U32 R16, R43, UR16, RZ ;  /* 0x000000102b107c25 */ /* 0x000fc8000f8e00ff */
[----:B------:R-:W-:Y:S02]  /*3650*/  IMAD.IADD R19, R16, 0x1, R37 ;  /* 0x0000000110137824 */ /* 0x000fe400078e0225 */
[----:B------:R-:W-:Y:S02]  /*3660*/  HFMA2 R37, -RZ, RZ, 0, 5.9604644775390625e-08 ;  /* 0x00000001ff257431 */ /* 0x000fe400000001ff */
[----:B------:R-:W-:Y:S02]  /*3670*/  IMAD R34, R12, R22, RZ ;  /* 0x000000160c227224 */ /* 0x000fe400078e02ff */
[----:B------:R-:W-:Y:S01]  /*3680*/  IMAD.MOV.U32 R22, RZ, RZ, 0x0 ;  /* 0x00000000ff167424 */ /* 0x000fe200078e00ff */
[----:B------:R-:W-:Y:S01]  /*3690*/  ISETP.GE.U32.AND P1, PT, R19, R16, PT ;  /* 0x000000101300720c */ /* 0x000fe20003f26070 */
[----:B------:R-:W-:-:S04]  /*36a0*/  IMAD.HI.U32 R39, R43, UR16, R36 ;  /* 0x000000102b277c27 */ /* 0x000fc8000f8e0024 */
[----:B------:R-:W-:-:S08]  /*36b0*/  IMAD R37, R43, UR12, RZ ;  /* 0x0000000c2b257c24 */ /* 0x000fd0000f8e02ff */
[----:B------:R-:W-:Y:S02]  /*36c0*/  @P1 IMAD.MOV R39, RZ, RZ, R17 ;  /* 0x000000ffff271224 */ /* 0x000fe400078e0211 */
[----:B------:R-:W-:Y:S01]  /*36d0*/  IMAD.WIDE.U32 R16, R43, UR17, RZ ;  /* 0x000000112b107c25 */ /* 0x000fe2000f8e00ff */
[----:B------:R-:W-:Y:S02]  /*36e0*/  ISETP.GE.U32.AND P1, PT, R34, R37, PT ;  /* 0x000000252200720c */ /* 0x000fe40003f26070 */
[----:B------:R-:W-:Y:S01]  /*36f0*/  IADD3 R4, PT, PT, R4, R34, -R37 ;  /* 0x0000002204047210 */ /* 0x000fe20007ffe825 */
[----:B------:R-:W-:Y:S02]  /*3700*/  IMAD.IADD R45, R16, 0x1, R39 ;  /* 0x00000001102d7824 */ /* 0x000fe400078e0227 */
[C---:B------:R-:W-:Y:S01]  /*3710*/  VIADD R39, R23.reuse, 0xfffffc2f ;  /* 0xfffffc2f17277836 */ /* 0x040fe20000000000 */
[----:B------:R-:W-:Y:S01]  /*3720*/  @P0 IADD3 R39, PT, PT, R23, RZ, RZ ;  /* 0x000000ff17270210 */ /* 0x000fe20007ffe0ff */
[----:B------:R-:W-:Y:S01]  /*3730*/  IMAD.MOV.U32 R23, RZ, RZ, 0x1 ;  /* 0x00000001ff177424 */ /* 0x000fe200078e00ff */
[----:B------:R-:W-:-:S02]  /*3740*/  ISETP.GE.U32.AND P3, PT, R45, R16, PT ;  /* 0x000000102d00720c */ /* 0x000fc40003f66070 */
[----:B------:R-:W-:Y:S01]  /*3750*/  SEL R16, RZ, 0x1, P1 ;  /* 0x00000001ff107807 */ /* 0x000fe20000800000 */
[----:B------:R-:W-:-:S04]  /*3760*/  IMAD.HI.U32 R49, R43, UR17, R22 ;  /* 0x000000112b317c27 */ /* 0x000fc8000f8e0016 */
[----:B------:R-:W-:Y:S02]  /*3770*/  IMAD.IADD R39, R16, 0x1, R39 ;  /* 0x0000000110277824 */ /* 0x000fe400078e0227 */
[----:B------:R-:W-:Y:S02]  /*3780*/  VIADD R23, R25, 0xfffffffe ;  /* 0xfffffffe19177836 */ /* 0x000fe40000000000 */
[----:B------:R-:W-:Y:S01]  /*3790*/  @P0 IMAD.MOV R23, RZ, RZ, R25 ;  /* 0x000000ffff170224 */ /* 0x000fe200078e0219 */
[----:B------:R-:W-:Y:S02]  /*37a0*/  ISETP.NE.AND P2, PT, R39, RZ, PT ;  /* 0x000000ff2700720c */ /* 0x000fe40003f45270 */
[----:B------:R-:W-:Y:S02]  /*37b0*/  ISETP.GE.U32.AND P1, PT, R30, R39, PT ;  /* 0x000000271e00720c */ /* 0x000fe40003f26070 */
[----:B------:R-:W-:Y:S02]  /*37c0*/  SEL R22, R16, RZ, !P2 ;  /* 0x000000ff10167207 */ /* 0x000fe40005000000 */
[----:B------:R-:W-:Y:S01]  /*37d0*/  @P3 IADD3 R49, PT, PT, R17, RZ, RZ ;  /* 0x000000ff11313210 */ /* 0x000fe20007ffe0ff */
[----:B------:R-:W-:Y:S01]  /*37e0*/  IMAD.WIDE.U32 R16, R43, UR18, RZ ;  /* 0x000000122b107c25 */ /* 0x000fe2000f8e00ff */
[----:B------:R-:W-:-:S02]  /*37f0*/  SEL R36, R22, 0x1, P1 ;  /* 0x0000000116247807 */ /* 0x000fc40000800000 */
[----:B------:R-:W-:Y:S01]  /*3800*/  IADD3 R30, PT, PT, R41, R30, -R39 ;  /* 0x0000001e291e7210 */ /* 0x000fe20007ffe827 */
[----:B------:R-:W-:Y:S01]  /*3810*/  IMAD.IADD R49, R16, 0x1, R49 ;  /* 0x0000000110317824 */ /* 0x000fe200078e0231 */
[----:B------:R-:W-:Y:S01]  /*3820*/  IADD3 R25, PT, PT, R36, R23, RZ ;  /* 0x0000001724197210 */ /* 0x000fe20007ffe0ff */
[----:B------:R-:W-:Y:S02]  /*3830*/  IMAD.MOV.U32 R22, RZ, RZ, 0x0 ;  /* 0x00000000ff167424 */ /* 0x000fe400078e00ff */
[----:B------:R-:W-:Y:S01]  /*3840*/  IMAD.MOV.U32 R23, RZ, RZ, 0x1 ;  /* 0x00000001ff177424 */ /* 0x000fe200078e00ff */
[----:B------:R-:W-:Y:S02]  /*3850*/  ISETP.NE.AND P2, PT, R25, RZ, PT ;  /* 0x000000ff1900720c */ /* 0x000fe40003f45270 */
[----:B------:R-:W-:Y:S02]  /*3860*/  ISETP.GE.U32.AND P1, PT, R24, R25, PT ;  /* 0x000000191800720c */ /* 0x000fe40003f26070 */
[----:B------:R-:W-:-:S02]  /*3870*/  SEL R36, R36, RZ, !P2 ;  /* 0x000000ff24247207 */ /* 0x000fc40005000000 */
[----:B------:R-:W-:Y:S01]  /*3880*/  ISETP.GE.U32.AND P3, PT, R49, R16, PT ;  /* 0x000000103100720c */ /* 0x000fe20003f66070 */
[----:B------:R-:W-:Y:S01]  /*3890*/  IMAD.HI.U32 R16, R43, UR18, R22 ;  /* 0x000000122b107c27 */ /* 0x000fe2000f8e0016 */
[----:B------:R-:W-:Y:S02]  /*38a0*/  SEL R22, RZ, 0xffffffff, P0 ;  /* 0xffffffffff167807 */ /* 0x000fe40000000000 */
[----:B------:R-:W-:Y:S02]  /*38b0*/  SEL R36, R36, 0x1, P1 ;  /* 0x0000000124247807 */ /* 0x000fe40000800000 */
[----:B------:R-:W-:Y:S02]  /*38c0*/  IADD3 R24, PT, PT, R53, R24, -R25 ;  /* 0x0000001835187210 */ /* 0x000fe40007ffe819 */
[----:B------:R-:W-:-:S04]  /*38d0*/  IADD3 R35, PT, PT, R36, R35, R22 ;  /* 0x0000002324237210 */ /* 0x000fc80007ffe016 */
[----:B------:R-:W-:Y:S01]  /*38e0*/  ISETP.NE.AND P1, PT, R35, RZ, PT ;  /* 0x000000ff2300720c */ /* 0x000fe20003f25270 */
[----:B------:R-:W-:Y:S01]  /*38f0*/  @P3 IMAD.MOV R16, RZ, RZ, R17 ;  /* 0x000000ffff103224 */ /* 0x000fe200078e0211 */
[----:B------:R-:W-:Y:S02]  /*3900*/  ISETP.GE.U32.AND P0, PT, R44, R35, PT ;  /* 0x000000232c00720c */ /* 0x000fe40003f06070 */
[----:B------:R-:W-:Y:S01]  /*3910*/  SEL R36, R36, RZ, !P1 ;  /* 0x000000ff24247207 */ /* 0x000fe20004800000 */
[----:B------:R-:W-:Y:S01]  /*3920*/  IMAD R42, R43, UR19, R16 ;  /* 0x000000132b2a7c24 */ /* 0x000fe2000f8e0210 */
[----:B------:R-:W-:Y:S01]  /*3930*/  IADD3 R44, PT, PT, R59, R44, -R35 ;  /* 0x0000002c3b2c7210 */ /* 0x000fe20007ffe823 */
[----:B------:R-:W-:Y:S01]  /*3940*/  IMAD.WIDE.U32 R16, R11, R21, RZ ;  /* 0x000000150b107225 */ /* 0x000fe200078e00ff */
[----:B------:R-:W-:-:S04]  /*3950*/  SEL R36, R36, 0x1, P0 ;  /* 0x0000000124247807 */ /* 0x000fc80000000000 */
[----:B------:R-:W-:Y:S02]  /*3960*/  IADD3 R19, PT, PT, R36, R19, R22 ;  /* 0x0000001324137210 */ /* 0x000fe40007ffe016 */
[----:B------:R-:W-:Y:S01]  /*3970*/  IADD3 R43, PT, PT, R16, R2, RZ ;  /* 0x00000002102b7210 */ /* 0x000fe20007ffe0ff */
[----:B------:R-:W-:Y:S01]  /*3980*/  IMAD.MOV.U32 R2, RZ, RZ, 0x0 ;  /* 0x00000000ff027424 */ /* 0x000fe200078e00ff */
[----:B------:R-:W-:Y:S02]  /*3990*/  ISETP.NE.AND P1, PT, R19, RZ, PT ;  /* 0x000000ff1300720c */ /* 0x000fe40003f25270 */
[----:B------:R-:W-:Y:S02]  /*39a0*/  ISETP.GE.U32.AND P0, PT, R28, R19, PT ;  /* 0x000000131c00720c */ /* 0x000fe40003f06070 */
[----:B------:R-:W-:Y:S02]  /*39b0*/  SEL R36, R36, RZ, !P1 ;  /* 0x000000ff24247207 */ /* 0x000fe40004800000 */
[----:B------:R-:W-:-:S02]  /*39c0*/  IADD3 R28, PT, PT, R47, R28, -R19 ;  /* 0x0000001c2f1c7210 */ /* 0x000fc40007ffe813 */
[----:B------:R-:W-:-:S04]  /*39d0*/  SEL R36, R36, 0x1, P0 ;  /* 0x0000000124247807 */ /* 0x000fc80000000000 */
[----:B------:R-:W-:-:S04]  /*39e0*/  IADD3 R45, PT, PT, R36, R45, R22 ;  /* 0x0000002d242d7210 */ /* 0x000fc80007ffe016 */
[----:B------:R-:W-:Y:S02]  /*39f0*/  ISETP.NE.AND P1, PT, R45, RZ, PT ;  /* 0x000000ff2d00720c */ /* 0x000fe40003f25270 */
[----:B------:R-:W-:Y:S02]  /*3a00*/  ISETP.GE.U32.AND P0, PT, R38, R45, PT ;  /* 0x0000002d2600720c */ /* 0x000fe40003f06070 */
[----:B------:R-:W-:-:S04]  /*3a10*/  SEL R36, R36, RZ, !P1 ;  /* 0x000000ff24247207 */ /* 0x000fc80004800000 */
        /* <DEDUP_REMOVED lines=8> */
[----:B------:R-:W-:Y:S02]  /*3aa0*/  IMAD.MOV.U32 R22, RZ, RZ, 0x0 ;  /* 0x00000000ff167424 */ /* 0x000fe400078e00ff */
[----:B------:R-:W-:Y:S02]  /*3ab0*/  IMAD.MOV.U32 R23, RZ, RZ, 0x1 ;  /* 0x00000001ff177424 */ /* 0x000fe400078e00ff */
[----:B------:R-:W-:Y:S02]  /*3ac0*/  IMAD.IADD R0, R0, 0x1, R51 ;  /* 0x0000000100007824 */ /* 0x000fe400078e0233 */
[----:B------:R-:W-:-:S03]  /*3ad0*/  IMAD.HI.U32 R36, R11, R21, R22 ;  /* 0x000000150b247227 */ /* 0x000fc600078e0016 */
[----:B------:R-:W-:Y:S01]  /*3ae0*/  IADD3 R55, PT, PT, -R0, R3, R6 ;  /* 0x0000000300377210 */ /* 0x000fe20007ffe106 */
[----:B------:R-:W-:-:S04]  /*3af0*/  IMAD.WIDE.U32 R22, R8, R20, RZ ;  /* 0x0000001408167225 */ /* 0x000fc800078e00ff */
[----:B------:R-:W-:Y:S01]  /*3b00*/  @P0 IMAD.MOV R36, RZ, RZ, R17 ;  /* 0x000000ffff240224 */ /* 0x000fe200078e0211 */
[----:B------:R-:W-:Y:S01]  /*3b10*/  IADD3 R51, PT, PT, R22, R18, RZ ;  /* 0x0000001216337210 */ /* 0x000fe20007ffe0ff */
[----:B------:R-:W-:Y:S02]  /*3b20*/  IMAD.MOV.U32 R3, RZ, RZ, 0x1 ;  /* 0x00000001ff037424 */ /* 0x000fe400078e00ff */
[----:B------:R-:W-:Y:S01]  /*3b30*/  IMAD.WIDE.U32 R16, R9, R20, RZ ;  /* 0x0000001409107225 */ /* 0x000fe200078e00ff */
[----:B------:R-:W-:Y:S02]  /*3b40*/  ISETP.GE.U32.AND P0, PT, R51, R22, PT ;  /* 0x000000163300720c */ /* 0x000fe40003f06070 */
[----:B------:R-:W-:Y:S01]  /*3b50*/  IADD3 R55, PT, PT, R55, R36, RZ ;  /* 0x0000002437377210 */ /* 0x000fe20007ffe0ff */
[----:B------:R-:W-:-:S04]  /*3b60*/  IMAD.HI.U32 R57, R8, R20, R2 ;  /* 0x0000001408397227 */ /* 0x000fc800078e0002 */
[C---:B------:R-:W-:Y:S02]  /*3b70*/  IMAD R3, R55.reuse, UR13, RZ ;  /* 0x0000000d37037c24 */ /* 0x040fe4000f8e02ff */
[----:B------:R-:W-:Y:S02]  /*3b80*/  IMAD.MOV.U32 R2, RZ, RZ, RZ ;  /* 0x000000ffff027224 */ /* 0x000fe400078e00ff */
[----:B------:R-:W-:Y:S02]  /*3b90*/  IMAD R6, R12, R21, RZ ;  /* 0x000000150c067224 */ /* 0x000fe400078e02ff */
[----:B------:R-:W-:Y:S02]  /*3ba0*/  @P0 IMAD.MOV R57, RZ, RZ, R23 ;  /* 0x000000ffff390224 */ /* 0x000fe400078e0217 */
[----:B------:R-:W-:Y:S01]  /*3bb0*/  IMAD.HI.U32 R23, R55, UR12, R2 ;  /* 0x0000000c37177c27 */ /* 0x000fe2000f8e0002 */
[----:B------:R-:W-:-:S03]  /*3bc0*/  MOV R2, 0x0 ;  /* 0x0000000000027802 */ /* 0x000fc60000000f00 */
[----:B------:R-:W-:Y:S01]  /*3bd0*/  IMAD.IADD R57, R16, 0x1, R57 ;  /* 0x0000000110397824 */ /* 0x000fe200078e0239 */
[----:B------:R-:W-:Y:S01]  /*3be0*/  ISETP.GE.U32.AND P0, PT, R23, R3, PT ;  /* 0x000000031700720c */ /* 0x000fe20003f06070 */
[----:B------:R-:W-:Y:S02]  /*3bf0*/  IMAD.MOV.U32 R3, RZ, RZ, 0x1 ;  /* 0x00000001ff037424 */ /* 0x000fe400078e00ff */
[----:B------:R-:W-:Y:S01]  /*3c00*/  IMAD R21, R55, UR12, RZ ;  /* 0x0000000c37157c24 */ /* 0x000fe2000f8e02ff */
[----:B------:R-:W-:Y:S01]  /*3c10*/  ISETP.GE.U32.AND P1, PT, R57, R16, PT ;  /* 0x000000103900720c */ /* 0x000fe20003f26070 */
[----:B------:R-:W-:-:S04]  /*3c20*/  IMAD.HI.U32 R0, R9, R20, R2 ;  /* 0x0000001409007227 */ /* 0x000fc800078e0002 */
[----:B------:R-:W-:-:S04]  /*3c30*/  IMAD.HI.U32 R61, R55, UR13, R2 ;  /* 0x0000000d373d7c27 */ /* 0x000fc8000f8e0002 */
[----:B------:R-:W-:-:S04]  /*3c40*/  IMAD.HI.U32 R2, R55, UR13, RZ ;  /* 0x0000000d37027c27 */ /* 0x000fc8000f8e00ff */
[----:B------:R-:W-:Y:S01]  /*3c50*/  @P0 IMAD.MOV R61, RZ, RZ, R2 ;  /* 0x000000ffff3d0224 */ /* 0x000fe200078e0202 */
[C---:B------:R-:W-:Y:S01]  /*3c60*/  ISETP.GE.U32.AND P0, PT, R55.reuse, R36, PT ;  /* 0x000000243700720c */ /* 0x040fe20003f06070 */
[----:B------:R-:W-:-:S03]  /*3c70*/  IMAD.WIDE.U32 R2, R55, UR14, RZ ;  /* 0x0000000e37027c25 */ /* 0x000fc6000f8e00ff */
[----:B------:R-:W-:Y:S01]  /*3c80*/  SEL R22, RZ, 0xffffffff, P0 ;  /* 0xffffffffff167807 */ /* 0x000fe20000000000 */
[----:B------:R-:W-:Y:S01]  /*3c90*/  @P1 IMAD.MOV R0, RZ, RZ, R17 ;  /* 0x000000ffff001224 */ /* 0x000fe200078e0211 */
[----:B------:R-:W-:Y:S01]  /*3ca0*/  IADD3 R61, PT, PT, R2, R61, RZ ;  /* 0x0000003d023d7210 */ /* 0x000fe20007ffe0ff */
[----:B------:R-:W-:Y:S02]  /*3cb0*/  IMAD.MOV.U32 R16, RZ, RZ, 0x0 ;  /* 0x00000000ff107424 */ /* 0x000fe400078e00ff */
[----:B------:R-:W-:Y:S01]  /*3cc0*/  IMAD.MOV.U32 R17, RZ, RZ, 0x1 ;  /* 0x00000001ff117424 */ /* 0x000fe200078e00ff */
[C---:B------:R-:W-:Y:S01]  /*3cd0*/  ISETP.GE.U32.AND P1, PT, R61.reuse, R2, PT ;  /* 0x000000023d00720c */ /* 0x040fe20003f26070 */
[----:B------:R-:W-:Y:S02]  /*3ce0*/  VIADD R39, R61, 0xfffffffe ;  /* 0xfffffffe3d277836 */ /* 0x000fe40000000000 */
[----:B------:R-:W-:Y:S01]  /*3cf0*/  IMAD.HI.U32 R16, R55, UR14, R16 ;  /* 0x0000000e37107c27 */ /* 0x000fe2000f8e0010 */
[----:B------:R-:W-:-:S03]  /*3d00*/  IADD3 R17, PT, PT, R23, -0x3d1, RZ ;  /* 0xfffffc2f17117810 */ /* 0x000fc60007ffe0ff */
[----:B------:R-:W-:Y:S02]  /*3d10*/  @P0 IMAD.MOV R17, RZ, RZ, R23 ;  /* 0x000000ffff110224 */ /* 0x000fe400078e0217 */
[----:B------:R-:W-:-:S04]  /*3d20*/  @P0 IMAD.MOV R39, RZ, RZ, R61 ;  /* 0x000000ffff270224 */ /* 0x000fc800078e023d */
[----:B------:R-:W-:Y:S01]  /*3d30*/  @P1 IMAD.MOV R16, RZ, RZ, R3 ;  /* 0x000000ffff101224 */ /* 0x000fe200078e0203 */
[----:B------:R-:W-:Y:S01]  /*3d40*/  ISETP.GE.U32.AND P1, PT, R6, R21, PT ;  /* 0x000000150600720c */ /* 0x000fe20003f26070 */
[----:B------:R-:W-:Y:S01]  /*3d50*/  IMAD.WIDE.U32 R2, R55, UR15, RZ ;  /* 0x0000000f37027c25 */ /* 0x000fe2000f8e00ff */
[----:B------:R-:W-:Y:S02]  /*3d60*/  IADD3 R21, PT, PT, R5, R6, -R21 ;  /* 0x0000000605157210 */ /* 0x000fe40007ffe815 */
[----:B------:R-:W-:Y:S01]  /*3d70*/  SEL R18, RZ, 0x1, P1 ;  /* 0x00000001ff127807 */ /* 0x000fe20000800000 */
[----:B------:R-:W-:Y:S02]  /*3d80*/  IMAD.IADD R37, R2, 0x1, R16 ;  /* 0x0000000102257824 */ /* 0x000fe400078e0210 */
[----:B------:R-:W-:Y:S02]  /*3d90*/  HFMA2 R16, -RZ, RZ, 0, 0 ;  /* 0x00000000ff107431 */ /* 0x000fe400000001ff */
[----:B------:R-:W-:Y:S01]  /*3da0*/  IMAD.IADD R23, R18, 0x1, R17 ;  /* 0x0000000112177824 */ /* 0x000fe200078e0211 */
[----:B------:R-:W-:Y:S01]  /*3db0*/  ISETP.GE.U32.AND P3, PT, R37, R2, PT ;  /* 0x000000022500720c */ /* 0x000fe20003f66070 */
[----:B------:R-:W-:-:S03]  /*3dc0*/  IMAD.MOV.U32 R17, RZ, RZ, 0x1 ;  /* 0x00000001ff117424 */ /* 0x000fc600078e00ff */
[----:B------:R-:W-:Y:S02]  /*3dd0*/  ISETP.NE.AND P2, PT, R23, RZ, PT ;  /* 0x000000ff1700720c */ /* 0x000fe40003f45270 */
[----:B------:R-:W-:Y:S01]  /*3de0*/  ISETP.GE.U32.AND P1, PT, R4, R23, PT ;  /* 0x000000170400720c */ /* 0x000fe20003f26070 */
[----:B------:R-:W-:Y:S01]  /*3df0*/  IMAD.HI.U32 R41, R55, UR15, R16 ;  /* 0x0000000f37297c27 */ /* 0x000fe2000f8e0010 */
[----:B------:R-:W-:Y:S02]  /*3e00*/  SEL R18, R18, RZ, !P2 ;  /* 0x000000ff12127207 */ /* 0x000fe40005000000 */
[----:B------:R-:W-:Y:S01]  /*3e10*/  IADD3 R7, PT, PT, R7, R4, -R23 ;  /* 0x0000000407077210 */ /* 0x000fe20007ffe817 */
[----:B------:R-:W-:Y:S01]  /*3e20*/  IMAD.HI.U32 R25, R55, UR16, R16 ;  /* 0x0000001037197c27 */ /* 0x000fe2000f8e0010 */
[----:B------:R-:W-:Y:S02]  /*3e30*/  SEL R18, R18, 0x1, P1 ;  /* 0x0000000112127807 */ /* 0x000fe40000800000 */
[----:B------:R-:W-:Y:S01]  /*3e40*/  @P3 IADD3 R41, PT, PT, R3, RZ, RZ ;  /* 0x000000ff03293210 */ /* 0x000fe20007ffe0ff */
[----:B------:R-:W-:-:S04]  /*3e50*/  IMAD.WIDE.U32 R2, R55, UR16, RZ ;  /* 0x0000001037027c25 */ /* 0x000fc8000f8e00ff */
[----:B------:R-:W-:Y:S02]  /*3e60*/  IMAD.IADD R39, R18, 0x1, R39 ;  /* 0x0000000112277824 */ /* 0x000fe400078e0227 */
[----:B------:R-:W-:Y:S02]  /*3e70*/  IMAD.IADD R41, R2, 0x1, R41 ;  /* 0x0000000102297824 */ /* 0x000fe400078e0229 */
[----:B------:R-:W-:Y:S01]  /*3e80*/  IMAD.HI.U32 R47, R55, UR17, R16 ;  /* 0x00000011372f7c27 */ /* 0x000fe2000f8e0010 */
[----:B------:R-:W-:Y:S02]  /*3e90*/  ISETP.NE.AND P2, PT, R39, RZ, PT ;  /* 0x000000ff2700720c */ /* 0x000fe40003f45270 */
[----:B------:R-:W-:Y:S01]  /*3ea0*/  ISETP.GE.U32.AND P1, PT, R30, R39, PT ;  /* 0x000000271e00720c */ /* 0x000fe20003f26070 */
[----:B------:R-:W-:Y:S01]  /*3eb0*/  IMAD.WIDE.U32 R16, R55, UR18, RZ ;  /* 0x0000001237107c25 */ /* 0x000fe2000f8e00ff */
[----:B------:R-:W-:Y:S02]  /*3ec0*/  SEL R18, R18, RZ, !P2 ;  /* 0x000000ff12127207 */ /* 0x000fe40005000000 */
[----:B------:R-:W-:-:S02]  /*3ed0*/  ISETP.GE.U32.AND P3, PT, R41, R2, PT ;  /* 0x000000022900720c */ /* 0x000fc40003f66070 */
[----:B------:R-:W-:Y:S02]  /*3ee0*/  SEL R18, R18, 0x1, P1 ;  /* 0x0000000112127807 */ /* 0x000fe40000800000 */
[----:B------:R-:W-:Y:S02]  /*3ef0*/  IADD3 R30, PT, PT, R31, R30, -R39 ;  /* 0x0000001e1f1e7210 */ /* 0x000fe40007ffe827 */
[----:B------:R-:W-:-:S04]  /*3f00*/  IADD3 R37, PT, PT, R18, R37, R22 ;  /* 0x0000002512257210 */ /* 0x000fc80007ffe016 */
[----:B------:R-:W-:Y:S02]  /*3f10*/  ISETP.NE.AND P1, PT, R37, RZ, PT ;  /* 0x000000ff2500720c */ /* 0x000fe40003f25270 */
[----:B------:R-:W-:Y:S01]  /*3f20*/  ISETP.GE.U32.AND P0, PT, R24, R37, PT ;  /* 0x000000251800720c */ /* 0x000fe20003f06070 */
[----:B------:R-:W-:Y:S01]  /*3f30*/  @P3 IMAD.MOV R25, RZ, RZ, R3 ;  /* 0x000000ffff193224 */ /* 0x000fe200078e0203 */
[----:B------:R-:W-:Y:S01]  /*3f40*/  SEL R18, R18, RZ, !P1 ;  /* 0x000000ff12127207 */ /* 0x000fe20004800000 */
[----:B------:R-:W-:Y:S01]  /*3f50*/  IMAD.WIDE.U32 R2, R55, UR17, RZ ;  /* 0x0000001137027c25 */ /* 0x000fe2000f8e00ff */
[----:B------:R-:W-:Y:S02]  /*3f60*/  IADD3 R24, PT, PT, R51, R24, -R37 ;  /* 0x0000001833187210 */ /* 0x000fe40007ffe825 */
[----:B------:R-:W-:Y:S01]  /*3f70*/  SEL R34, R18, 0x1, P0 ;  /* 0x0000000112227807 */ /* 0x000fe20000000000 */
[----:B------:R-:W-:Y:S01]  /*3f80*/  IMAD.WIDE.U32 R18, R10, R20, RZ ;  /* 0x000000140a127225 */ /* 0x000fe200078e00ff */
[----:B------:R-:W-:-:S02]  /*3f90*/  IADD3 R25, PT, PT, R2, R25, RZ ;  /* 0x0000001902197210 */ /* 0x000fc40007ffe0ff */
[----:B------:R-:W-:Y:S01]  /*3fa0*/  IADD3 R41, PT, PT, R34, R41, R22 ;  /* 0x0000002922297210 */ /* 0x000fe20007ffe016 */
[----:B------:R-:W-:Y:S01]  /*3fb0*/  IMAD.IADD R35, R18, 0x1, R0 ;  /* 0x0000000112237824 */ /* 0x000fe200078e0200 */
[----:B------:R-:W-:Y:S01]  /*3fc0*/  ISETP.GE.U32.AND P2, PT, R25, R2, PT ;  /* 0x000000021900720c */ /* 0x000fe20003f46070 */
[----:B------:R-:W-:Y:S01]  /*3fd0*/  IMAD.MOV.U32 R2, RZ, RZ, 0x0 ;  /* 0x00000000ff027424 */ /* 0x000fe200078e00ff */
[----:B------:R-:W-:Y:S02]  /*3fe0*/  ISETP.NE.AND P1, PT, R41, RZ, PT ;  /* 0x000000ff2900720c */ /* 0x000fe40003f25270 */
[----:B------:R-:W-:Y:S02]  /*3ff0*/  ISETP.GE.U32.AND P0, PT, R44, R41, PT ;  /* 0x000000292c00720c */ /* 0x000fe40003f06070 */
[----:B------:R-:W-:Y:S02]  /*4000*/  SEL R34, R34, RZ, !P1 ;  /* 0x000000ff22227207 */ /* 0x000fe40004800000 */
[----:B------:R-:W-:-:S02]  /*4010*/  ISETP.GE.U32.AND P3, PT, R35, R18, PT ;  /* 0x000000122300720c */ /* 0x000fc40003f66070 */
[----:B------:R-:W-:Y:S02]  /*4020*/  SEL R34, R34, 0x1, P0 ;  /* 0x0000000122227807 */ /* 0x000fe40000000000 */
[----:B------:R-:W-:Y:S01]  /*4030*/  IADD3 R44, PT, PT, R57, R44, -R41 ;  /* 0x0000002c392c7210 */ /* 0x000fe20007ffe829 */
[----:B------:R-:W-:Y:S01]  /*4040*/  @P2 IMAD.MOV R47, RZ, RZ, R3 ;  /* 0x000000ffff2f2224 */ /* 0x000fe200078e0203 */
[----:B------:R-:W-:Y:S02]  /*4050*/  IADD3 R25, PT, PT, R34, R25, R22 ;  /* 0x0000001922197210 */ /* 0x000fe40007ffe016 */
[----:B------:R-:W-:Y:S01]  /*4060*/  MOV R3, 0x1 ;  /* 0x0000000100037802 */ /* 0x000fe20000000f00 */
[----:B------:R-:W-:Y:S01]  /*4070*/  IMAD.IADD R59, R16, 0x1, R47 ;  /* 0x00000001103b7824 */ /* 0x000fe200078e022f */
[----:B------:R-:W-:Y:S02]  /*4080*/  ISETP.NE.AND P1, PT, R25, RZ, PT ;  /* 0x000000ff1900720c */ /* 0x000fe40003f25270 */
[----:B------:R-:W-:Y:S01]  /*4090*/  ISETP.GE.U32.AND P0, PT, R28, R25, PT ;  /* 0x000000191c00720c */ /* 0x000fe20003f06070 */
[----:B------:R-:W-:Y:S01]  /*40a0*/  IMAD.HI.U32 R47, R10, R20, R2 ;  /* 0x000000140a2f7227 */ /* 0x000fe200078e0002 */
[----:B------:R-:W-:-:S02]  /*40b0*/  SEL R34, R34, RZ, !P1 ;  /* 0x000000ff22227207 */ /* 0x000fc40004800000 */
[----:B------:R-:W-:Y:S01]  /*40c0*/  ISETP.GE.U32.AND P2, PT, R59, R16, PT ;  /* 0x000000103b00720c */ /* 0x000fe20003f46070 */
[----:B------:R-:W-:Y:S01]  /*40d0*/  @P3 IMAD.MOV R47, RZ, RZ, R19 ;  /* 0x000000ffff2f3224 */ /* 0x000fe200078e0213 */
[----:B------:R-:W-:Y:S01]  /*40e0*/  SEL R53, R34, 0x1, P0 ;  /* 0x0000000122357807 */ /* 0x000fe20000000000 */
[----:B------:R-:W-:Y:S01]  /*40f0*/  IMAD.HI.U32 R16, R55, UR18, R2 ;  /* 0x0000001237107c27 */ /* 0x000fe2000f8e0002 */
[----:B------:R-:W-:Y:S02]  /*4100*/  IADD3 R19, PT, PT, R29, R38, -R45 ;  /* 0x000000261d137210 */ /* 0x000fe40007ffe82d */
[----:B------:R-:W-:Y:S01]  /*4110*/  IADD3 R18, PT, PT, R53, R59, R22 ;  /* 0x0000003b35127210 */ /* 0x000fe20007ffe016 */
[----:B------:R-:W-:Y:S01]  /*4120*/  IMAD.WIDE.U32 R2, R11, R20, RZ ;  /* 0x000000140b027225 */ /* 0x000fe200078e00ff */
[----:B------:R-:W-:Y:S02]  /*4130*/  IADD3 R25, PT, PT, R35, R28, -R25 ;  /* 0x0000001c23197210 */ /* 0x000fe40007ffe819 */
[----:B------:R-:W-:-:S02]  /*4140*/  ISETP.NE.AND P1, PT, R18, RZ, PT ;  /* 0x000000ff1200720c */ /* 0x000fc40003f25270 */
[----:B------:R-:W-:Y:S01]  /*4150*/  ISETP.GT.U32.AND P0, PT, R18, R19, PT ;  /* 0x000000131200720c */ /* 0x000fe20003f04070 */
[----:B------:R-:W-:Y:S01]  /*4160*/  @P2 IMAD.MOV R16, RZ, RZ, R17 ;  /* 0x000000ffff102224 */ /* 0x000fe200078e0211 */
[----:B------:R-:W-:Y:S01]  /*4170*/  SEL R53, R53, RZ, !P1 ;  /* 0x000000ff35357207 */ /* 0x000fe20004800000 */
[----:B------:R-:W-:Y:S01]  /*4180*/  IMAD.MOV.U32 R17, RZ, RZ, 0x1 ;  /* 0x00000001ff117424 */ /* 0x000fe200078e00ff */
[----:B------:R-:W-:Y:S01]  /*4190*/  IADD3 R0, PT, PT, R2, R47, RZ ;  /* 0x0000002f02007210 */ /* 0x000fe20007ffe0ff */
[----:B------:R-:W-:Y:S01]  /*41a0*/  IMAD R55, R55, UR19, R16 ;  /* 0x0000001337377c24 */ /* 0x000fe2000f8e0210 */
[----:B------:R-:W-:Y:S01]  /*41b0*/  SEL R53, R53, 0x1, !P0 ;  /* 0x0000000135357807 */ /* 0x000fe20004000000 */
[----:B------:R-:W-:Y:S01]  /*41c0*/  IMAD.MOV.U32 R16, RZ, RZ, 0x0 ;  /* 0x00000000ff107424 */ /* 0x000fe200078e00ff */
[----:B------:R-:W-:Y:S01]  /*41d0*/  ISETP.GE.U32.AND P1, PT, R0, R2, PT ;  /* 0x000000020000720c */ /* 0x000fe20003f26070 */
[----:B------:R-:W-:Y:S01]  /*41e0*/  IMAD.MOV.U32 R2, RZ, RZ, RZ ;  /* 0x000000ffff027224 */ /* 0x000fe200078e00ff */
[----:B------:R-:W-:Y:S01]  /*41f0*/  IADD3 R22, PT, PT, R53, R55, R22 ;  /* 0x0000003735167210 */ /* 0x000fe20007ffe016 */
[----:B------:R-:W-:-:S04]  /*4200*/  IMAD.HI.U32 R16, R11, R20, R16 ;  /* 0x000000140b107227 */ /* 0x000fc800078e0010 */
[----:B------:R-:W-:-:S05]  /*4210*/  IMAD.IADD R22, R49, 0x1, R22 ;  /* 0x0000000131167824 */ /* 0x000fca00078e0216 */
[----:B------:R-:W-:Y:S01]  /*4220*/  IADD3 R22, PT, PT, -R22, R40, R43 ;  /* 0x0000002816167210 */ /* 0x000fe20007ffe12b */
[----:B------:R-:W-:Y:S01]  /*4230*/  IMAD R43, R12, R20, RZ ;  /* 0x000000140c2b7224 */ /* 0x000fe200078e02ff */
[----:B------:R-:W-:-:S05]  /*4240*/  @P1 IADD3 R16, PT, PT, R3, RZ, RZ ;  /* 0x000000ff03101210 */ /* 0x000fca0007ffe0ff */
[----:B------:R-:W-:-:S04]  /*4250*/  IMAD.IADD R29, R22, 0x1, R16 ;  /* 0x00000001161d7824 */ /* 0x000fc800078e0210 */
[C---:B------:R-:W-:Y:S02]  /*4260*/  IMAD R3, R29.reuse, UR13, RZ ;  /* 0x0000000d1d037c24 */ /* 0x040fe4000f8e02ff */
[----:B------:R-:W-:-:S04]  /*4270*/  IMAD.HI.U32 R22, R29, UR13, RZ ;  /* 0x0000000d1d167c27 */ /* 0x000fc8000f8e00ff */
[----:B------:R-:W-:-:S04]  /*4280*/  IMAD.HI.U32 R45, R29, UR12, R2 ;  /* 0x0000000c1d2d7c27 */ /* 0x000fc8000f8e0002 */
[----:B------:R-:W-:Y:S01]  /*4290*/  IMAD.MOV.U32 R2, RZ, RZ, 0x0 ;  /* 0x00000000ff027424 */ /* 0x000fe200078e00ff */
[----:B------:R-:W-:Y:S01]  /*42a0*/  ISETP.GE.U32.AND P0, PT, R45, R3, PT ;  /* 0x000000032d00720c */ /* 0x000fe20003f06070 */
[----:B------:R-:W-:Y:S02]  /*42b0*/  HFMA2 R3, -RZ, RZ, 0, 5.9604644775390625e-08 ;  /* 0x00000001ff037431 */ /* 0x000fe400000001ff */
[----:B------:R-:W-:Y:S02]  /*42c0*/  IMAD R20, R29, UR12, RZ ;  /* 0x0000000c1d147c24 */ /* 0x000fe4000f8e02ff */
[----:B------:R-:W-:-:S03]  /*42d0*/  VIADD R47, R45, 0xfffffc2f ;  /* 0xfffffc2f2d2f7836 */ /* 0x000fc60000000000 */
[CC--:B------:R-:W-:Y:S02]  /*42e0*/  ISETP.GE.U32.AND P1, PT, R43.reuse, R20.reuse, PT ;  /* 0x000000142b00720c */ /* 0x0c0fe40003f26070 */
[----:B------:R-:W-:Y:S01]  /*42f0*/  IADD3 R20, PT, PT, R43, -R20, RZ ;  /* 0x800000142b147210 */ /* 0x000fe20007ffe0ff */
[----:B------:R-:W-:-:S04]  /*4300*/  IMAD.HI.U32 R17, R29, UR13, R2 ;  /* 0x0000000d1d117c27 */ /* 0x000fc8000f8e0002 */
[----:B------:R-:W-:-:S04]  /*4310*/  IMAD.WIDE.U32 R2, R29, UR14, RZ ;  /* 0x0000000e1d027c25 */ /* 0x000fc8000f8e00ff */
[----:B------:R-:W-:Y:S01]  /*4320*/  @P0 IMAD.MOV R17, RZ, RZ, R22 ;  /* 0x000000ffff110224 */ /* 0x000fe200078e0216 */
[----:B------:R-:W-:Y:S01]  /*4330*/  ISETP.GE.U32.AND P0, PT, R29, R16, PT ;  /* 0x000000101d00720c */ /* 0x000fe20003f06070 */
[----:B------:R-:W-:Y:S02]  /*4340*/  IMAD.MOV.U32 R16, RZ, RZ, 0x0 ;  /* 0x00000000ff107424 */ /* 0x000fe400078e00ff */
[----:B------:R-:W-:Y:S01]  /*4350*/  IMAD.IADD R49, R2, 0x1, R17 ;  /* 0x0000000102317824 */ /* 0x000fe200078e0211 */
[----:B------:R-:W-:-:S04]  /*4360*/  MOV R17, 0x1 ;  /* 0x0000000100117802 */ /* 0x000fc80000000f00 */
[----:B------:R-:W-:Y:S01]  /*4370*/  ISETP.GE.U32.AND P2, PT, R49, R2, PT ;  /* 0x000000023100720c */ /* 0x000fe20003f46070 */
[----:B------:R-:W-:Y:S01]  /*4380*/  IMAD.HI.U32 R53, R29, UR14, R16 ;  /* 0x0000000e1d357c27 */ /* 0x000fe2000f8e0010 */
[----:B------:R-:W-:-:S03]  /*4390*/  SEL R2, RZ, 0x1, P1 ;  /* 0x00000001ff027807 */ /* 0x000fc60000800000 */
[----:B------:R-:W-:Y:S02]  /*43a0*/  @P0 IMAD.MOV R47, RZ, RZ, R45 ;  /* 0x000000ffff2f0224 */ /* 0x000fe400078e022d */
[----:B------:R-:W-:-:S04]  /*43b0*/  IMAD.WIDE.U32 R16, R29, UR15, RZ ;  /* 0x0000000f1d107c25 */ /* 0x000fc8000f8e00ff */
[----:B------:R-:W-:Y:S02]  /*43c0*/  IMAD.IADD R22, R2, 0x1, R47 ;  /* 0x0000000102167824 */ /* 0x000fe400078e022f */
[----:B------:R-:W-:Y:S01]  /*43d0*/  @P2 IADD3 R53, PT, PT, R3, RZ, RZ ;  /* 0x000000ff03352210 */ /* 0x000fe20007ffe0ff */
[----:B------:R-:W-:Y:S02]  /*43e0*/  VIADD R45, R49, 0xfffffffe ;  /* 0xfffffffe312d7836 */ /* 0x000fe40000000000 */
[----:B------:R-:W-:Y:S01]  /*43f0*/  ISETP.NE.AND P2, PT, R22, RZ, PT ;  /* 0x000000ff1600720c */ /* 0x000fe20003f45270 */
[----:B------:R-:W-:Y:S01]  /*4400*/  @P0 IMAD.MOV R45, RZ, RZ, R49 ;  /* 0x000000ffff2d0224 */ /* 0x000fe200078e0231 */
[----:B------:R-:W-:Y:S01]  /*4410*/  ISETP.GE.U32.AND P1, PT, R21, R22, PT ;  /* 0x000000161500720c */ /* 0x000fe20003f26070 */
[----:B------:R-:W-:Y:S01]  /*4420*/  IMAD.IADD R5, R16, 0x1, R53 ;  /* 0x0000000110057824 */ /* 0x000fe200078e0235 */
[----:B------:R-:W-:Y:S01]  /*4430*/  SEL R6, R2, RZ, !P2 ;  /* 0x000000ff02067207 */ /* 0x000fe20005000000 */
[----:B------:R-:W-:-:S02]  /*4440*/  HFMA2 R2, -RZ, RZ, 0, 0 ;  /* 0x00000000ff027431 */ /* 0x000fc400000001ff */
[----:B------:R-:W-:Y:S01]  /*4450*/  IMAD.MOV.U32 R3, RZ, RZ, 0x1 ;  /* 0x00000001ff037424 */ /* 0x000fe200078e00ff */
[----:B------:R-:W-:Y:S01]  /*4460*/  ISETP.GE.U32.AND P3, PT, R5, R16, PT ;  /* 0x000000100500720c */ /* 0x000fe20003f66070 */
[----:B------:R-:W-:Y:S01]  /*4470*/  IMAD.IADD R21, R21, 0x1, -R22 ;  /* 0x0000000115157824 */ /* 0x000fe200078e0a16 */
[----:B------:R-:W-:-:S05]  /*4480*/  SEL R16, R6, 0x1, P1 ;  /* 0x0000000106107807 */ /* 0x000fca0000800000 */
[----:B------:R-:W-:Y:S02]  /*4490*/  IMAD.IADD R6, R16, 0x1, R45 ;  /* 0x0000000110067824 */ /* 0x000fe400078e022d */
[----:B------:R-:W-:-:S03]  /*44a0*/  IMAD.HI.U32 R45, R29, UR15, R2 ;  /* 0x0000000f1d2d7c27 */ /* 0x000fc6000f8e0002 */
[----:B------:R-:W-:Y:S01]  /*44b0*/  ISETP.NE.AND P2, PT, R6, RZ, PT ;  /* 0x000000ff0600720c */ /* 0x000fe20003f45270 */
[----:B------:R-:W-:Y:S01]  /*44c0*/  IMAD.WIDE.U32 R2, R29, UR16, RZ ;  /* 0x000000101d027c25 */ /* 0x000fe2000f8e00ff */
[C---:B------:R-:W-:Y:S02]  /*44d0*/  ISETP.GE.U32.AND P1, PT, R7.reuse, R6, PT ;  /* 0x000000060700720c */ /* 0x040fe40003f26070 */
[----:B------:R-:W-:Y:S01]  /*44e0*/  SEL R4, R16, RZ, !P2 ;  /* 0x000000ff10047207 */ /* 0x000fe20005000000 */
[----:B------:R-:W-:Y:S01]  /*44f0*/  @P3 IMAD.MOV R45, RZ, RZ, R17 ;  /* 0x000000ffff2d3224 */ /* 0x000fe200078e0211 */
[----:B------:R-:W-:Y:S01]  /*4500*/  SEL R16, RZ, 0xffffffff, P0 ;  /* 0xffffffffff107807 */ /* 0x000fe20000000000 */
[----:B------:R-:W-:Y:S01]  /*4510*/  IMAD.IADD R22, R7, 0x1, -R6 ;  /* 0x0000000107167824 */ /* 0x000fe200078e0a06 */
[----:B------:R-:W-:Y:S01]  /*4520*/  SEL R17, R4, 0x1, P1 ;  /* 0x0000000104117807 */ /* 0x000fe20000800000 */
[----:B------:R-:W-:Y:S01]  /*4530*/  IMAD.MOV.U32 R4, RZ, RZ, 0x0 ;  /* 0x00000000ff047424 */ /* 0x000fe200078e00ff */
[----:B------:R-:W-:-:S02]  /*4540*/  IADD3 R45, PT, PT, R2, R45, RZ ;  /* 0x0000002d022d7210 */ /* 0x000fc40007ffe0ff */
[----:B------:R-:W-:Y:S01]  /*4550*/  IADD3 R23, PT, PT, R17, R5, R16 ;  /* 0x0000000511177210 */ /* 0x000fe20007ffe010 */
[----:B------:R-:W-:Y:S01]  /*4560*/  IMAD.MOV.U32 R5, RZ, RZ, 0x1 ;  /* 0x00000001ff057424 */ /* 0x000fe200078e00ff */
[----:B------:R-:W-:Y:S01]  /*4570*/  ISETP.GE.U32.AND P2, PT, R45, R2, PT ;  /* 0x000000022d00720c */ /* 0x000fe20003f46070 */
[----:B------:R-:W-:Y:S01]  /*4580*/  IMAD.MOV.U32 R2, RZ, RZ, 0x0 ;  /* 0x00000000ff027424 */ /* 0x000fe200078e00ff */
[----:B------:R-:W-:Y:S01]  /*4590*/  ISETP.NE.AND P1, PT, R23, RZ, PT ;  /* 0x000000ff1700720c */ /* 0x000fe20003f25270 */
[----:B------:R-:W-:Y:S01]  /*45a0*/  IMAD.HI.U32 R39, R29, UR16, R4 ;  /* 0x000000101d277c27 */ /* 0x000fe2000f8e0004 */
[CC--:B------:R-:W-:Y:S02]  /*45b0*/  ISETP.GE.U32.AND P0, PT, R30.reuse, R23.reuse, PT ;  /* 0x000000171e00720c */ /* 0x0c0fe40003f06070 */
[----:B------:R-:W-:Y:S01]  /*45c0*/  SEL R17, R17, RZ, !P1 ;  /* 0x000000ff11117207 */ /* 0x000fe20004800000 */
[----:B------:R-:W-:Y:S01]  /*45d0*/  IMAD.WIDE.U32 R4, R29, UR17, RZ ;  /* 0x000000111d047c25 */ /* 0x000fe2000f8e00ff */
[----:B------:R-:W-:-:S02]  /*45e0*/  IADD3 R23, PT, PT, R30, -R23, RZ ;  /* 0x800000171e177210 */ /* 0x000fc40007ffe0ff */
[----:B------:R-:W-:-:S03]  /*45f0*/  SEL R31, R17, 0x1, P0 ;  /* 0x00000001111f7807 */ /* 0x000fc60000000000 */
[----:B------:R-:W-:Y:S01]  /*4600*/  @P2 IMAD.MOV R39, RZ, RZ, R3 ;  /* 0x000000ffff272224 */ /* 0x000fe200078e0203 */
[----:B------:R-:W-:Y:S01]  /*4610*/  IADD3 R17, PT, PT, R31, R45, R16 ;  /* 0x0000002d1f117210 */ /* 0x000fe20007ffe010 */
[----:B------:R-:W-:Y:S01]  /*4620*/  IMAD.MOV.U32 R3, RZ, RZ, 0x1 ;  /* 0x00000001ff037424 */ /* 0x000fe200078e00ff */
[----:B------:R3:W-:Y:S02]  /*4630*/  STL.128 [UR5+-0x10], R20 ;  /* 0xfffff014ff007987 */ /* 0x0007e40008100c05 */
[----:B------:R-:W-:Y:S01]  /*4640*/  IADD3 R39, PT, PT, R4, R39, RZ ;  /* 0x0000002704277210 */ /* 0x000fe20007ffe0ff */
[----:B------:R-:W-:Y:S01]  /*4650*/  IMAD.HI.U32 R45, R29, UR17, R2 ;  /* 0x000000111d2d7c27 */ /* 0x000fe2000f8e0002 */
[----:B------:R-:W-:Y:S02]  /*4660*/  ISETP.NE.AND P1, PT, R17, RZ, PT ;  /* 0x000000ff1100720c */ /* 0x000fe40003f25270 */
[----:B------:R-:W-:Y:S01]  /*4670*/  ISETP.GE.U32.AND P2, PT, R39, R4, PT ;  /* 0x000000042700720c */ /* 0x000fe20003f46070 */
[----:B------:R-:W-:Y:S01]  /*4680*/  IMAD.WIDE.U32 R2, R29, UR18, RZ ;  /* 0x000000121d027c25 */ /* 0x000fe2000f8e00ff */
[----:B------:R-:W-:-:S02]  /*4690*/  ISETP.GE.U32.AND P0, PT, R24, R17, PT ;  /* 0x000000111800720c */ /* 0x000fc40003f06070 */
[----:B------:R-:W-:Y:S01]  /*46a0*/  SEL R31, R31, RZ, !P1 ;  /* 0x000000ff1f1f7207 */ /* 0x000fe20004800000 */
[----:B------:R-:W-:-:S03]  /*46b0*/  IMAD.MOV.U32 R4, RZ, RZ, 0x0 ;  /* 0x00000000ff047424 */ /* 0x000fc600078e00ff */
[----:B------:R-:W-:-:S04]  /*46c0*/  SEL R37, R31, 0x1, P0 ;  /* 0x000000011f257807 */ /* 0x000fc80000000000 */
[----:B------:R-:W-:Y:S01]  /*46d0*/  IADD3 R31, PT, PT, R37, R39, R16 ;  /* 0x00000027251f7210 */ /* 0x000fe20007ffe010 */
[----:B------:R-:W-:Y:S02]  /*46e0*/  @P2 IMAD.MOV R45, RZ, RZ, R5 ;  /* 0x000000ffff2d2224 */ /* 0x000fe400078e0205 */
[----:B------:R-:W-:Y:S01]  /*46f0*/  IMAD.MOV.U32 R5, RZ, RZ, 0x1 ;  /* 0x00000001ff057424 */ /* 0x000fe200078e00ff */
[----:B------:R-:W-:Y:S02]  /*4700*/  ISETP.NE.AND P1, PT, R31, RZ, PT ;  /* 0x000000ff1f00720c */ /* 0x000fe40003f25270 */
[----:B------:R-:W-:Y:S01]  /*4710*/  IADD3 R45, PT, PT, R2, R45, RZ ;  /* 0x0000002d022d7210 */ /* 0x000fe20007ffe0ff */
[----:B------:R-:W-:Y:S01]  /*4720*/  IMAD.HI.U32 R4, R29, UR18, R4 ;  /* 0x000000121d047c27 */ /* 0x000fe2000f8e0004 */
[----:B------:R-:W-:Y:S02]  /*4730*/  ISETP.GE.U32.AND P0, PT, R44, R31, PT ;  /* 0x0000001f2c00720c */ /* 0x000fe40003f06070 */
[----:B------:R-:W-:-:S02]  /*4740*/  SEL R37, R37, RZ, !P1 ;  /* 0x000000ff25257207 */ /* 0x000fc40004800000 */
[----:B------:R-:W-:Y:S02]  /*4750*/  ISETP.GE.U32.AND P1, PT, R45, R2, PT ;  /* 0x000000022d00720c */ /* 0x000fe40003f26070 */
[----:B------:R-:W-:-:S04]  /*4760*/  SEL R37, R37, 0x1, P0 ;  /* 0x0000000125257807 */ /* 0x000fc80000000000 */
[----:B------:R-:W-:-:S04]  /*4770*/  IADD3 R2, PT, PT, R37, R45, R16 ;  /* 0x0000002d25027210 */ /* 0x000fc80007ffe010 */
[----:B------:R-:W-:Y:S02]  /*4780*/  ISETP.NE.AND P2, PT, R2, RZ, PT ;  /* 0x000000ff0200720c */ /* 0x000fe40003f45270 */
[----:B------:R-:W-:Y:S01]  /*4790*/  ISETP.GE.U32.AND P0, PT, R25, R2, PT ;  /* 0x000000021900720c */ /* 0x000fe20003f06070 */
[----:B------:R-:W-:Y:S01]  /*47a0*/  @P1 IMAD.MOV R4, RZ, RZ, R3 ;  /* 0x000000ffff041224 */ /* 0x000fe200078e0203 */
[----:B------:R-:W-:-:S03]  /*47b0*/  SEL R37, R37, RZ, !P2 ;  /* 0x000000ff25257207 */ /* 0x000fc60005000000 */
[----:B------:R-:W-:Y:S01]  /*47c0*/  IMAD R4, R29, UR19, R4 ;  /* 0x000000131d047c24 */ /* 0x000fe2000f8e0204 */
[----:B------:R-:W-:Y:S02]  /*47d0*/  SEL R37, R37, 0x1, P0 ;  /* 0x0000000125257807 */ /* 0x000fe40000000000 */
[----:B------:R-:W-:Y:S02]  /*47e0*/  IADD3 R32, P0, PT, R32, 0x20, RZ ;  /* 0x0000002020207810 */ /* 0x000fe40007f1e0ff */
[----:B------:R-:W-:Y:S01]  /*47f0*/  IADD3 R37, PT, PT, R37, R4, R16 ;  /* 0x0000000425257210 */ /* 0x000fe20007ffe010 */
[----:B------:R-:W-:Y:S01]  /*4800*/  IMAD.IADD R16, R24, 0x1, -R17 ;  /* 0x0000000118107824 */ /* 0x000fe200078e0a11 */
[----:B------:R-:W-:Y:S01]  /*4810*/  IADD3.X R33, PT, PT, RZ, R33, RZ, P0, !PT ;  /* 0x00000021ff217210 */ /* 0x000fe200007fe4ff */
[----:B------:R-:W-:Y:S02]  /*4820*/  IMAD.IADD R17, R44, 0x1, -R31 ;  /* 0x000000012c117824 */ /* 0x000fe400078e0a1f */
[----:B------:R-:W-:-:S02]  /*4830*/  IMAD.IADD R37, R18, 0x1, R37 ;  /* 0x0000000112257824 */ /* 0x000fc400078e0225 */
[----:B------:R-:W-:-:S03]  /*4840*/  IMAD.IADD R18, R25, 0x1, -R2 ;  /* 0x0000000119127824 */ /* 0x000fc600078e0a02 */
[----:B------:R-:W-:-:S05]  /*4850*/  IADD3 R19, PT, PT, -R37, R19, R0 ;  /* 0x0000001325137210 */ /* 0x000fca0007ffe100 */
[----:B------:R3:W-:Y:S01]  /*4860*/  STL.128 [UR5], R16 ;  /* 0x00000010ff007987 */ /* 0x0007e20008100c05 */
[----:B------:R-:W-:Y:S01]  /*4870*/  UIADD3 UR5, UPT, UPT, UR5, 0x20, URZ ;  /* 0x0000002005057890 */ /* 0x000fe2000fffe0ff */
[----:B------:R-:W-:Y:S11]  /*4880*/  BRA.U UP0, `(.L_x_33) ;  /* 0xffffffb900747547 */ /* 0x000ff6000b83ffff */
.L_x_32:
[----:B------:R-:W-:Y:S01]  /*4890*/  UIADD3 UR5, UPT, UPT, UR11, -0x1, URZ ;  /* 0xffffffff0b057890 */ /* 0x000fe2000fffe0ff */
[----:B------:R-:W1:Y:S03]  /*48a0*/  LDCU.128 UR28, c[0x3][0xc0] ;  /* 0x00c01800ff1c77ac */ /* 0x000e660008000c00 */
[----:B------:R-:W-:Y:S01]  /*48b0*/  ULEA UR5, UR5, UR36, 0x5 ;  /* 0x0000002405057291 */ /* 0x000fe2000f8e28ff */
[----:B------:R-:W2:Y:S01]  /*48c0*/  LDCU.128 UR20, c[0x3][0xc0] ;  /* 0x00c01800ff1477ac */ /* 0x000ea20008000c00 */
[----:B------:R-:W4:Y:S07]  /*48d0*/  LDCU.128 UR32, c[0x3][0xd0] ;  /* 0x00c01a00ff2077ac */ /* 0x000f2e0008000c00 */
[----:B---3--:R-:W3:Y:S01]  /*48e0*/  LDL.128 R8, [UR5] ;  /* 0x00000005ff087983 */ /* 0x008ee20008100c00 */
[----:B------:R-:W1:Y:S03]  /*48f0*/  LDCU.128 UR24, c[0x3][0xd0] ;  /* 0x00c01a00ff1877ac */ /* 0x000e660008000c00 */
[----:B------:R-:W5:Y:S01]  /*4900*/  LDL.128 R4, [UR5+0x10] ;  /* 0x00001005ff047983 */ /* 0x000f620008100c00 */
[----:B------:R-:W-:Y:S01]  /*4910*/  BSSY.RECONVERGENT B0, `(.L_x_34) ;  /* 0x00000f5000007945 */ /* 0x000fe20003800200 */
[----:B------:R-:W-:Y:S01]  /*4920*/  CS2R R12, SRZ ;  /* 0x00000000000c7805 */ /* 0x000fe2000001ff00 */
[----:B0-----:R-:W-:Y:S01]  /*4930*/  IMAD.MOV.U32 R21, RZ, RZ, RZ ;  /* 0x000000ffff157224 */ /* 0x001fe200078e00ff */
[----:B------:R-:W-:Y:S01]  /*4940*/  CS2R R2, SRZ ;  /* 0x0000000000027805 */ /* 0x000fe2000001ff00 */
[----:B------:R-:W-:Y:S01]  /*4950*/  IMAD.MOV.U32 R15, RZ, RZ, RZ ;  /* 0x000000ffff0f7224 */ /* 0x000fe200078e00ff */
[----:B------:R-:W-:-:S02]  /*4960*/  MOV R16, RZ ;  /* 0x000000ff00107202 */ /* 0x000fc40000000f00 */
[----:B---3--:R-:W-:-:S04]  /*4970*/  LOP3.LUT R0, R10, R8, R9, 0xfe, !PT ;  /* 0x000000080a007212 */ /* 0x008fc800078efe09 */
[----:B-----5:R-:W-:-:S04]  /*4980*/  LOP3.LUT R0, R4, R0, R11, 0xfe, !PT ;  /* 0x0000000004007212 */ /* 0x020fc800078efe0b */
[----:B------:R-:W-:-:S04]  /*4990*/  LOP3.LUT R0, R6, R0, R5, 0xfe, !PT ;  /* 0x0000000006007212 */ /* 0x000fc800078efe05 */
[----:B------:R-:W-:Y:S01]  /*49a0*/  LOP3.LUT P0, RZ, R0, R7, RZ, 0xfc, !PT ;  /* 0x0000000700ff7212 */ /* 0x000fe2000780fcff */
[----:B------:R-:W-:-:S12]  /*49b0*/  IMAD.MOV.U32 R0, RZ, RZ, RZ ;  /* 0x000000ffff007224 */ /* 0x000fd800078e00ff */
[----:B-12-4-:R-:W-:Y:S05]  /*49c0*/  @!P0 BRA `(.L_x_35) ;  /* 0x0000000c00a48947 */ /* 0x016fea0003800000 */
[----:B------:R-:W0:Y:S01]  /*49d0*/  LDCU.64 UR6, c[0x3][0xd0] ;  /* 0x00c01a00ff0677ac */ /* 0x000e220008000a00 */
[----:B------:R-:W-:Y:S01]  /*49e0*/  IMAD.MOV.U32 R24, RZ, RZ, 0x1 ;  /* 0x00000001ff187424 */ /* 0x000fe200078e00ff */
[----:B------:R-:W-:Y:S02]  /*49f0*/  CS2R R28, SRZ ;  /* 0x00000000001c7805 */ /* 0x000fe4000001ff00 */
[----:B------:R-:W-:Y:S01]  /*4a00*/  CS2R R30, SRZ ;  /* 0x00000000001e7805 */ /* 0x000fe2000001ff00 */
[----:B------:R-:W1:Y:S01]  /*4a10*/  LDCU.64 UR14, c[0x3][0xc0] ;  /* 0x00c01800ff0e77ac */ /* 0x000e620008000a00 */
[----:B------:R-:W-:Y:S01]  /*4a20*/  CS2R R32, SRZ ;  /* 0x0000000000207805 */ /* 0x000fe2000001ff00 */
[----:B------:R-:W-:Y:S01]  /*4a30*/  IMAD.MOV.U32 R35, RZ, RZ, RZ ;  /* 0x000000ffff237224 */ /* 0x000fe200078e00ff */
[----:B------:R-:W2:Y:S01]  /*4a40*/  LDCU.64 UR12, c[0x3][0xc8] ;  /* 0x00c01900ff0c77ac */ /* 0x000ea20008000a00 */
[----:B------:R-:W3:Y:S01]  /*4a50*/  LDCU.64 UR16, c[0x3][0xd8] ;  /* 0x00c01b00ff1077ac */ /* 0x000ee20008000a00 */
[----:B0-----:R-:W-:-:S02]  /*4a60*/  IMAD.U32 R23, RZ, RZ, UR6 ;  /* 0x00000006ff177e24 */ /* 0x001fc4000f8e00ff */
[----:B------:R-:W-:Y:S02]  /*4a70*/  IMAD.U32 R20, RZ, RZ, UR7 ;  /* 0x00000007ff147e24 */ /* 0x000fe4000f8e00ff */
[----:B-1----:R-:W-:Y:S02]  /*4a80*/  IMAD.U32 R14, RZ, RZ, UR15 ;  /* 0x0000000fff0e7e24 */ /* 0x002fe4000f8e00ff */
[----:B------:R-:W-:Y:S02]  /*4a90*/  IMAD.U32 R17, RZ, RZ, UR14 ;  /* 0x0000000eff117e24 */ /* 0x000fe4000f8e00ff */
[----:B--2---:R-:W-:Y:S01]  /*4aa0*/  IMAD.U32 R19, RZ, RZ, UR12 ;  /* 0x0000000cff137e24 */ /* 0x004fe2000f8e00ff */
[----:B------:R-:W-:Y:S01]  /*4ab0*/  MOV R18, UR13 ;  /* 0x0000000d00127c02 */ /* 0x000fe20008000f00 */
[----:B---3--:R-:W-:Y:S01]  /*4ac0*/  IMAD.U32 R22, RZ, RZ, UR17 ;  /* 0x00000011ff167e24 */ /* 0x008fe2000f8e00ff */
[----:B------:R-:W-:-:S07]  /*4ad0*/  MOV R25, UR16 ;  /* 0x0000001000197c02 */ /* 0x000fce0008000f00 */
.L_x_49:
[----:B------:R-:W-:Y:S01]  /*4ae0*/  LOP3.LUT R34, R8, 0x1, RZ, 0xc0, !PT ;  /* 0x0000000108227812 */ /* 0x000fe200078ec0ff */
[----:B------:R-:W-:Y:S03]  /*4af0*/  BSSY.RECONVERGENT B1, `(.L_x_36) ;  /* 0x0000023000017945 */ /* 0x000fe60003800200 */
[----:B------:R-:W-:-:S13]  /*4b00*/  ISETP.NE.U32.AND P0, PT, R34, 0x1, PT ;  /* 0x000000012200780c */ /* 0x000fda0003f05070 */
[----:B------:R-:W-:Y:S05]  /*4b10*/  @!P0 BRA `(.L_x_37) ;  /* 0x0000000000808947 */ /* 0x000fea0003800000 */
.L_x_40:
[----:B------:R-:W-:Y:S01]  /*4b20*/  LOP3.LUT R34, R24, 0x1, RZ, 0xc0, !PT ;  /* 0x0000000118227812 */ /* 0x000fe200078ec0ff */
[----:B------:R-:W-:Y:S01]  /*4b30*/  BSSY.RECONVERGENT B2, `(.L_x_38) ;  /* 0x0000012000027945 */ /* 0x000fe20003800200 */
[----:B------:R-:W-:Y:S02]  /*4b40*/  SHF.L.W.U32.HI R8, R8, 0x1f, R9 ;  /* 0x0000001f08087819 */ /* 0x000fe40000010e09 */
[----:B------:R-:W-:Y:S02]  /*4b50*/  ISETP.NE.U32.AND P0, PT, R34, 0x1, PT ;  /* 0x000000012200780c */ /* 0x000fe40003f05070 */
[----:B------:R-:W-:Y:S02]  /*4b60*/  LOP3.LUT R36, R8, 0x1, RZ, 0xc0, !PT ;  /* 0x0000000108247812 */ /* 0x000fe400078ec0ff */
[----:B------:R-:W-:Y:S02]  /*4b70*/  SHF.L.W.U32.HI R9, R9, 0x1f, R10 ;  /* 0x0000001f09097819 */ /* 0x000fe40000010e0a */
[----:B------:R-:W-:-:S02]  /*4b80*/  SHF.L.W.U32.HI R10, R10, 0x1f, R11 ;  /* 0x0000001f0a0a7819 */ /* 0x000fc40000010e0b */
[----:B------:R-:W-:Y:S02]  /*4b90*/  SHF.L.W.U32.HI R11, R11, 0x1f, R4 ;  /* 0x0000001f0b0b7819 */ /* 0x000fe40000010e04 */
[----:B------:R-:W-:Y:S02]  /*4ba0*/  ISETP.NE.U32.AND P1, PT, R36, 0x1, PT ;  /* 0x000000012400780c */ /* 0x000fe40003f25070 */
[----:B------:R-:W-:Y:S01]  /*4bb0*/  SHF.L.W.U32.HI R4, R4, 0x1f, R5 ;  /* 0x0000001f04047819 */ /* 0x000fe20000010e05 */
[----:B------:R-:W-:Y:S10]  /*4bc0*/  @P0 BRA `(.L_x_39) ;  /* 0x0000000000200947 */ /* 0x000ff40003800000 */
[----:B------:R-:W-:Y:S01]  /*4bd0*/  VIADD R24, R24, UR20 ;  /* 0x0000001418187c36 */ /* 0x000fe20008000000 */
[----:B------:R-:W-:Y:S01]  /*4be0*/  IADD3 R29, PT, PT, R29, UR21, RZ ;  /* 0x000000151d1d7c10 */ /* 0x000fe2000fffe0ff */
[----:B------:R-:W-:Y:S01]  /*4bf0*/  VIADD R28, R28, UR22 ;  /* 0x000000161c1c7c36 */ /* 0x000fe20008000000 */
[----:B------:R-:W-:Y:S01]  /*4c00*/  IADD3 R33, PT, PT, R33, UR25, RZ ;  /* 0x0000001921217c10 */ /* 0x000fe2000fffe0ff */
[----:B------:R-:W-:Y:S02]  /*4c10*/  VIADD R31, R31, UR23 ;  /* 0x000000171f1f7c36 */ /* 0x000fe40008000000 */
[----:B------:R-:W-:Y:S02]  /*4c20*/  VIADD R30, R30, UR24 ;  /* 0x000000181e1e7c36 */ /* 0x000fe40008000000 */
[----:B------:R-:W-:Y:S02]  /*4c30*/  VIADD R32, R32, UR26 ;  /* 0x0000001a20207c36 */ /* 0x000fe40008000000 */
[----:B------:R-:W-:-:S07]  /*4c40*/  VIADD R35, R35, UR27 ;  /* 0x0000001b23237c36 */ /* 0x000fce0008000000 */
.L_x_39:
[----:B------:R-:W-:Y:S05]  /*4c50*/  BSYNC.RECONVERGENT B2 ;  /* 0x0000000000027941 */ /* 0x000fea0003800200 */
.L_x_38:
        /* <DEDUP_REMOVED lines=9> */
[----:B------:R-:W-:Y:S02]  /*4cf0*/  SHF.R.U32.HI R7, RZ, 0x1, R7 ;  /* 0x00000001ff077819 */ /* 0x000fe40000011607 */
[----:B------:R-:W-:Y:S01]  /*4d00*/  SHF.R.U32.HI R35, RZ, 0x1, R35 ;  /* 0x00000001ff237819 */ /* 0x000fe20000011623 */
[----:B------:R-:W-:Y:S06]  /*4d10*/  @P1 BRA `(.L_x_40) ;  /* 0xfffffffc00801947 */ /* 0x000fec000383ffff */
.L_x_37:
[----:B------:R-:W-:Y:S05]  /*4d20*/  BSYNC.RECONVERGENT B1 ;  /* 0x0000000000017941 */ /* 0x000fea0003800200 */
.L_x_36:
[----:B------:R-:W-:Y:S01]  /*4d30*/  LOP3.LUT R34, R17, 0x1, RZ, 0xc0, !PT ;  /* 0x0000000111227812 */ /* 0x000fe200078ec0ff */
[----:B------:R-:W-:Y:S03]  /*4d40*/  BSSY.RECONVERGENT B1, `(.L_x_41) ;  /* 0x0000023000017945 */ /* 0x000fe60003800200 */
[----:B------:R-:W-:-:S13]  /*4d50*/  ISETP.NE.U32.AND P0, PT, R34, 0x1, PT ;  /* 0x000000012200780c */ /* 0x000fda0003f05070 */
[----:B------:R-:W-:Y:S05]  /*4d60*/  @!P0 BRA `(.L_x_42) ;  /* 0x0000000000808947 */ /* 0x000fea0003800000 */
.L_x_45:
        /* <DEDUP_REMOVED lines=19> */
.L_x_44:
[----:B------:R-:W-:Y:S05]  /*4ea0*/  BSYNC.RECONVERGENT B2 ;  /* 0x0000000000027941 */ /* 0x000fea0003800200 */
.L_x_43:
        /* <DEDUP_REMOVED lines=12> */
.L_x_42:
[----:B------:R-:W-:Y:S05]  /*4f70*/  BSYNC.RECONVERGENT B1 ;  /* 0x0000000000017941 */ /* 0x000fea0003800200 */
.L_x_41:
[----:B------:R-:W-:Y:S01]  /*4f80*/  ISETP.GT.U32.AND P0, PT, R9, R14, PT ;  /* 0x0000000e0900720c */ /* 0x000fe20003f04070 */
[----:B------:R-:W-:Y:S01]  /*4f90*/  BSSY.RECONVERGENT B1, `(.L_x_46) ;  /* 0x0000087000017945 */ /* 0x000fe20003800200 */
[CC--:B------:R-:W-:Y:S02]  /*4fa0*/  ISETP.GT.U32.AND P1, PT, R10.reuse, R19.reuse, PT ;  /* 0x000000130a00720c */ /* 0x0c0fe40003f24070 */
[----:B------:R-:W-:Y:S02]  /*4fb0*/  ISETP.GT.U32.AND P2, PT, R11, R18, PT ;  /* 0x000000120b00720c */ /* 0x000fe40003f44070 */
[----:B------:R-:W-:Y:S02]  /*4fc0*/  ISETP.GE.U32.AND P3, PT, R9, R14, PT ;  /* 0x0000000e0900720c */ /* 0x000fe40003f66070 */
[----:B------:R-:W-:Y:S02]  /*4fd0*/  ISETP.GE.U32.AND P4, PT, R10, R19, PT ;  /* 0x000000130a00720c */ /* 0x000fe40003f86070 */
[----:B------:R-:W-:-:S02]  /*4fe0*/  ISETP.GE.U32.AND P5, PT, R11, R18, PT ;  /* 0x000000120b00720c */ /* 0x000fc40003fa6070 */
[----:B------:R-:W-:Y:S02]  /*4ff0*/  SEL R36, RZ, 0x2, !P0 ;  /* 0x00000002ff247807 */ /* 0x000fe40004000000 */
[----:B------:R-:W-:Y:S02]  /*5000*/  SEL R39, RZ, 0x4, !P1 ;  /* 0x00000004ff277807 */ /* 0x000fe40004800000 */
[----:B------:R-:W-:Y:S02]  /*5010*/  SEL R40, RZ, 0x8, !P2 ;  /* 0x00000008ff287807 */ /* 0x000fe40005000000 */
[----:B------:R-:W-:Y:S02]  /*5020*/  SEL R34, RZ, 0x2, P3 ;  /* 0x00000002ff227807 */ /* 0x000fe40001800000 */
[----:B------:R-:W-:Y:S02]  /*5030*/  SEL R37, RZ, 0x4, P4 ;  /* 0x00000004ff257807 */ /* 0x000fe40002000000 */
[----:B------:R-:W-:-:S02]  /*5040*/  SEL R38, RZ, 0x8, P5 ;  /* 0x00000008ff267807 */ /* 0x000fc40002800000 */
[CC--:B------:R-:W-:Y:S02]  /*5050*/  ISETP.GT.U32.AND P0, PT, R4.reuse, R23.reuse, PT ;  /* 0x000000170400720c */ /* 0x0c0fe40003f04070 */
[CC--:B------:R-:W-:Y:S02]  /*5060*/  ISETP.GT.U32.AND P1, PT, R5.reuse, R20.reuse, PT ;  /* 0x000000140500720c */ /* 0x0c0fe40003f24070 */
[----:B------:R-:W-:Y:S02]  /*5070*/  ISETP.GE.U32.AND P2, PT, R4, R23, PT ;  /* 0x000000170400720c */ /* 0x000fe40003f46070 */
[----:B------:R-:W-:Y:S02]  /*5080*/  ISETP.GE.U32.AND P3, PT, R5, R20, PT ;  /* 0x000000140500720c */ /* 0x000fe40003f66070 */
[----:B------:R-:W-:Y:S02]  /*5090*/  IADD3 R36, PT, PT, R40, R36, R39 ;  /* 0x0000002428247210 */ /* 0x000fe40007ffe027 */
[----:B------:R-:W-:-:S02]  /*50a0*/  IADD3 R34, PT, PT, R38, R34, R37 ;  /* 0x0000002226227210 */ /* 0x000fc40007ffe025 */
[----:B------:R-:W-:Y:S02]  /*50b0*/  SEL R39, RZ, 0x10, !P0 ;  /* 0x00000010ff277807 */ /* 0x000fe40004000000 */
[----:B------:R-:W-:Y:S02]  /*50c0*/  SEL R40, RZ, 0x20, !P1 ;  /* 0x00000020ff287807 */ /* 0x000fe40004800000 */
[----:B------:R-:W-:Y:S02]  /*50d0*/  SEL R37, RZ, 0x10, P2 ;  /* 0x00000010ff257807 */ /* 0x000fe40001000000 */
[----:B------:R-:W-:Y:S02]  /*50e0*/  SEL R38, RZ, 0x20, P3 ;  /* 0x00000020ff267807 */ /* 0x000fe40001800000 */
[----:B------:R-:W-:Y:S02]  /*50f0*/  ISETP.GT.U32.AND P0, PT, R6, R25, PT ;  /* 0x000000190600720c */ /* 0x000fe40003f04070 */
[----:B------:R-:W-:-:S02]  /*5100*/  ISETP.GT.U32.AND P1, PT, R7, R22, PT ;  /* 0x000000160700720c */ /* 0x000fc40003f24070 */
[----:B------:R-:W-:Y:S02]  /*5110*/  ISETP.GE.U32.AND P2, PT, R6, R25, PT ;  /* 0x000000190600720c */ /* 0x000fe40003f46070 */
[----:B------:R-:W-:Y:S02]  /*5120*/  ISETP.GE.U32.AND P3, PT, R7, R22, PT ;  /* 0x000000160700720c */ /* 0x000fe40003f66070 */
[----:B------:R-:W-:Y:S02]  /*5130*/  IADD3 R36, PT, PT, R40, R36, R39 ;  /* 0x0000002428247210 */ /* 0x000fe40007ffe027 */
[----:B------:R-:W-:Y:S02]  /*5140*/  IADD3 R34, PT, PT, R38, R34, R37 ;  /* 0x0000002226227210 */ /* 0x000fe40007ffe025 */
[----:B------:R-:W-:Y:S02]  /*5150*/  SEL R39, RZ, 0x40, !P0 ;  /* 0x00000040ff277807 */ /* 0x000fe40004000000 */
[----:B------:R-:W-:-:S02]  /*5160*/  SEL R40, RZ, 0x80, !P1 ;  /* 0x00000080ff287807 */ /* 0x000fc40004800000 */
[----:B------:R-:W-:Y:S02]  /*5170*/  SEL R37, RZ, 0x40, P2 ;  /* 0x00000040ff257807 */ /* 0x000fe40001000000 */
[----:B------:R-:W-:Y:S02]  /*5180*/  SEL R38, RZ, 0x80, P3 ;  /* 0x00000080ff267807 */ /* 0x000fe40001800000 */
[CC--:B------:R-:W-:Y:S02]  /*5190*/  ISETP.GE.U32.AND P1, PT, R8.reuse, R17.reuse, PT ;  /* 0x000000110800720c */ /* 0x0c0fe40003f26070 */
[----:B------:R-:W-:Y:S02]  /*51a0*/  ISETP.GT.U32.AND P0, PT, R8, R17, PT ;  /* 0x000000110800720c */ /* 0x000fe40003f04070 */
[----:B------:R-:W-:Y:S02]  /*51b0*/  IADD3 R36, PT, PT, R40, R36, R39 ;  /* 0x0000002428247210 */ /* 0x000fe40007ffe027 */
[----:B------:R-:W-:-:S02]  /*51c0*/  IADD3 R34, PT, PT, R38, R34, R37 ;  /* 0x0000002226227210 */ /* 0x000fc40007ffe025 */
[----:B------:R-:W-:Y:S02]  /*51d0*/  SEL R39, RZ, 0x1, P1 ;  /* 0x00000001ff277807 */ /* 0x000fe40000800000 */
[----:B------:R-:W-:-:S03]  /*51e0*/  SEL R38, RZ, 0x1, !P0 ;  /* 0x00000001ff267807 */ /* 0x000fc60004000000 */
[----:B------:R-:W-:Y:S01]  /*51f0*/  IMAD.IADD R34, R39, 0x1, R34 ;  /* 0x0000000127227824 */ /* 0x000fe200078e0222 */
[----:B------:R-:W-:-:S04]  /*5200*/  IADD3 R37, PT, PT, R38, R36, RZ ;  /* 0x0000002426257210 */ /* 0x000fc80007ffe0ff */
[----:B------:R-:W-:-:S13]  /*5210*/  ISETP.GE.U32.AND P0, PT, R37, R34, PT ;  /* 0x000000222500720c */ /* 0x000fda0003f06070 */
[----:B------:R-:W-:Y:S05]  /*5220*/  @!P0 BRA `(.L_x_47) ;  /* 0x0000000000bc8947 */ /* 0x000fea0003800000 */
[----:B------:R-:W-:Y:S01]  /*5230*/  IMAD.IADD R34, R14, 0x1, R39 ;  /* 0x000000010e227824 */ /* 0x000fe200078e0227 */
[----:B------:R-:W-:Y:S01]  /*5240*/  IADD3 R28, PT, PT, R21, R28, RZ ;  /* 0x0000001c151c7210 */ /* 0x000fe20007ffe0ff */
[----:B------:R-:W-:Y:S01]  /*5250*/  IMAD.IADD R8, R8, 0x1, -R17 ;  /* 0x0000000108087824 */ /* 0x000fe200078e0a11 */
[----:B------:R-:W-:Y:S01]  /*5260*/  IADD3 R32, PT, PT, R3, R32, RZ ;  /* 0x0000002003207210 */ /* 0x000fe20007ffe0ff */
[----:B------:R-:W-:Y:S01]  /*5270*/  IMAD.IADD R24, R24, 0x1, R13 ;  /* 0x0000000118187824 */ /* 0x000fe200078e020d */
[----:B------:R-:W-:Y:S01]  /*5280*/  ISETP.NE.AND P1, PT, R34, RZ, PT ;  /* 0x000000ff2200720c */ /* 0x000fe20003f25270 */
[----:B------:R-:W-:Y:S01]  /*5290*/  IMAD.IADD R29, R12, 0x1, R29 ;  /* 0x000000010c1d7824 */ /* 0x000fe200078e021d */
[C---:B------:R-:W-:Y:S01]  /*52a0*/  ISETP.GE.U32.AND P0, PT, R9.reuse, R34, PT ;  /* 0x000000220900720c */ /* 0x040fe20003f06070 */
[----:B------:R-:W-:Y:S01]  /*52b0*/  IMAD.IADD R9, R9, 0x1, -R34 ;  /* 0x0000000109097824 */ /* 0x000fe200078e0a22 */
[----:B------:R-:W-:Y:S01]  /*52c0*/  SEL R36, R39, RZ, !P1 ;  /* 0x000000ff27247207 */ /* 0x000fe20004800000 */
[----:B------:R-:W-:-:S02]  /*52d0*/  IMAD.IADD R31, R2, 0x1, R31 ;  /* 0x00000001021f7824 */ /* 0x000fc400078e021f */
[----:B------:R-:W-:Y:S01]  /*52e0*/  IMAD.IADD R30, R15, 0x1, R30 ;  /* 0x000000010f1e7824 */ /* 0x000fe200078e021e */
[----:B------:R-:W-:Y:S01]  /*52f0*/  SEL R36, R36, 0x1, P0 ;  /* 0x0000000124247807 */ /* 0x000fe20000000000 */
[----:B------:R-:W-:Y:S02]  /*5300*/  IMAD.IADD R33, R0, 0x1, R33 ;  /* 0x0000000100217824 */ /* 0x000fe400078e0221 */
[----:B------:R-:W-:Y:S02]  /*5310*/  IMAD.IADD R35, R16, 0x1, R35 ;  /* 0x0000000110237824 */ /* 0x000fe400078e0223 */
[----:B------:R-:W-:-:S05]  /*5320*/  IMAD.IADD R37, R19, 0x1, R36 ;  /* 0x0000000113257824 */ /* 0x000fca00078e0224 */
[----:B------:R-:W-:Y:S02]  /*5330*/  ISETP.NE.AND P1, PT, R37, RZ, PT ;  /* 0x000000ff2500720c */ /* 0x000fe40003f25270 */
[-C--:B------:R-:W-:Y:S02]  /*5340*/  ISETP.GE.U32.AND P0, PT, R10, R37.reuse, PT ;  /* 0x000000250a00720c */ /* 0x080fe40003f06070 */
[----:B------:R-:W-:Y:S02]  /*5350*/  SEL R36, R36, RZ, !P1 ;  /* 0x000000ff24247207 */ /* 0x000fe40004800000 */
[----:B------:R-:W-:Y:S02]  /*5360*/  IADD3 R10, PT, PT, R10, -R37, RZ ;  /* 0x800000250a0a7210 */ /* 0x000fe40007ffe0ff */
[----:B------:R-:W-:-:S05]  /*5370*/  SEL R39, R36, 0x1, P0 ;  /* 0x0000000124277807 */ /* 0x000fca0000000000 */
[----:B------:R-:W-:-:S05]  /*5380*/  IMAD.IADD R36, R18, 0x1, R39 ;  /* 0x0000000112247824 */ /* 0x000fca00078e0227 */
[----:B------:R-:W-:Y:S02]  /*5390*/  ISETP.NE.AND P1, PT, R36, RZ, PT ;  /* 0x000000ff2400720c */ /* 0x000fe40003f25270 */
[C---:B------:R-:W-:Y:S01]  /*53a0*/  ISETP.GE.U32.AND P0, PT, R11.reuse, R36, PT ;  /* 0x000000240b00720c */ /* 0x040fe20003f06070 */
[----:B------:R-:W-:Y:S01]  /*53b0*/  IMAD.IADD R11, R11, 0x1, -R36 ;  /* 0x000000010b0b7824 */ /* 0x000fe200078e0a24 */
[----:B------:R-:W-:-:S04]  /*53c0*/  SEL R39, R39, RZ, !P1 ;  /* 0x000000ff27277207 */ /* 0x000fc80004800000 */
[----:B------:R-:W-:-:S04]  /*53d0*/  SEL R38, R39, 0x1, P0 ;  /* 0x0000000127267807 */ /* 0x000fc80000000000 */
[----:B------:R-:W-:-:S04]  /*53e0*/  IADD3 R39, PT, PT, R23, R38, RZ ;  /* 0x0000002617277210 */ /* 0x000fc80007ffe0ff */
[----:B------:R-:W-:Y:S02]  /*53f0*/  ISETP.NE.AND P1, PT, R39, RZ, PT ;  /* 0x000000ff2700720c */ /* 0x000fe40003f25270 */
[C---:B------:R-:W-:Y:S01]  /*5400*/  ISETP.GE.U32.AND P0, PT, R4.reuse, R39, PT ;  /* 0x000000270400720c */ /* 0x040fe20003f06070 */
[----:B------:R-:W-:Y:S01]  /*5410*/  IMAD.IADD R4, R4, 0x1, -R39 ;  /* 0x0000000104047824 */ /* 0x000fe200078e0a27 */
[----:B------:R-:W-:-:S04]  /*5420*/  SEL R38, R38, RZ, !P1 ;  /* 0x000000ff26267207 */ /* 0x000fc80004800000 */
[----:B------:R-:W-:-:S05]  /*5430*/  SEL R41, R38, 0x1, P0 ;  /* 0x0000000126297807 */ /* 0x000fca0000000000 */
[----:B------:R-:W-:-:S05]  /*5440*/  IMAD.IADD R38, R20, 0x1, R41 ;  /* 0x0000000114267824 */ /* 0x000fca00078e0229 */
[----:B------:R-:W-:Y:S02]  /*5450*/  ISETP.NE.AND P1, PT, R38, RZ, PT ;  /* 0x000000ff2600720c */ /* 0x000fe40003f25270 */
[C---:B------:R-:W-:Y:S01]  /*5460*/  ISETP.GE.U32.AND P0, PT, R5.reuse, R38, PT ;  /* 0x000000260500720c */ /* 0x040fe20003f06070 */
[----:B------:R-:W-:Y:S01]  /*5470*/  IMAD.IADD R5, R5, 0x1, -R38 ;  /* 0x0000000105057824 */ /* 0x000fe200078e0a26 */
[----:B------:R-:W-:-:S04]  /*5480*/  SEL R41, R41, RZ, !P1 ;  /* 0x000000ff29297207 */ /* 0x000fc80004800000 */
[----:B------:R-:W-:-:S05]  /*5490*/  SEL R40, R41, 0x1, P0 ;  /* 0x0000000129287807 */ /* 0x000fca0000000000 */
[----:B------:R-:W-:-:S05]  /*54a0*/  IMAD.IADD R41, R25, 0x1, R40 ;  /* 0x0000000119297824 */ /* 0x000fca00078e0228 */
[----:B------:R-:W-:Y:S02]  /*54b0*/  ISETP.NE.AND P1, PT, R41, RZ, PT ;  /* 0x000000ff2900720c */ /* 0x000fe40003f25270 */
[-C--:B------:R-:W-:Y:S02]  /*54c0*/  ISETP.GE.U32.AND P0, PT, R6, R41.reuse, PT ;  /* 0x000000290600720c */ /* 0x080fe40003f06070 */
[----:B------:R-:W-:Y:S02]  /*54d0*/  SEL R40, R40, RZ, !P1 ;  /* 0x000000ff28287207 */ /* 0x000fe40004800000 */
[----:B------:R-:W-:Y:S02]  /*54e0*/  IADD3 R6, PT, PT, R6, -R41, RZ ;  /* 0x8000002906067210 */ /* 0x000fe40007ffe0ff */
[----:B------:R-:W-:-:S04]  /*54f0*/  SEL R40, R40, 0x1, P0 ;  /* 0x0000000128287807 */ /* 0x000fc80000000000 */
[----:B------:R-:W-:Y:S01]  /*5500*/  IADD3 R7, PT, PT, R7, -R22, -R40 ;  /* 0x8000001607077210 */ /* 0x000fe20007ffe828 */
[----:B------:R-:W-:Y:S06]  /*5510*/  BRA `(.L_x_48) ;  /* 0x0000000000b87947 */ /* 0x000fec0003800000 */
.L_x_47:
[----:B------:R-:W-:Y:S01]  /*5520*/  IMAD.IADD R37, R9, 0x1, R38 ;  /* 0x0000000109257824 */ /* 0x000fe200078e0226 */
[----:B------:R-:W-:Y:S01]  /*5530*/  IADD3 R12, PT, PT, R12, R29, RZ ;  /* 0x0000001d0c0c7210 */ /* 0x000fe20007ffe0ff */
[----:B------:R-:W-:Y:S01]  /*5540*/  IMAD.IADD R17, R17, 0x1, -R8 ;  /* 0x0000000111117824 */ /* 0x000fe200078e0a08 */
[----:B------:R-:W-:Y:S01]  /*5550*/  IADD3 R0, PT, PT, R0, R33, RZ ;  /* 0x0000002100007210 */ /* 0x000fe20007ffe0ff */
[----:B------:R-:W-:Y:S01]  /*5560*/  IMAD.IADD R13, R24, 0x1, R13 ;  /* 0x00000001180d7824 */ /* 0x000fe200078e020d */
[----:B------:R-:W-:Y:S01]  /*5570*/  ISETP.NE.AND P1, PT, R37, RZ, PT ;  /* 0x000000ff2500720c */ /* 0x000fe20003f25270 */
[----:B------:R-:W-:Y:S01]  /*5580*/  IMAD.IADD R21, R21, 0x1, R28 ;  /* 0x0000000115157824 */ /* 0x000fe200078e021c */
[-C--:B------:R-:W-:Y:S01]  /*5590*/  ISETP.GE.U32.AND P0, PT, R14, R37.reuse, PT ;  /* 0x000000250e00720c */ /* 0x080fe20003f06070 */
[----:B------:R-:W-:Y:S01]  /*55a0*/  IMAD.IADD R2, R2, 0x1, R31 ;  /* 0x0000000102027824 */ /* 0x000fe200078e021f */
[----:B------:R-:W-:Y:S01]  /*55b0*/  SEL R34, R38, RZ, !P1 ;  /* 0x000000ff26227207 */ /* 0x000fe20004800000 */
[----:B------:R-:W-:Y:S01]  /*55c0*/  IMAD.IADD R15, R15, 0x1, R30 ;  /* 0x000000010f0f7824 */ /* 0x000fe200078e021e */
[----:B------:R-:W-:Y:S01]  /*55d0*/  IADD3 R14, PT, PT, R14, -R37, RZ ;  /* 0x800000250e0e7210 */ /* 0x000fe20007ffe0ff */
[----:B------:R-:W-:Y:S01]  /*55e0*/  IMAD.IADD R3, R3, 0x1, R32 ;  /* 0x0000000103037824 */ /* 0x000fe200078e0220 */
[----:B------:R-:W-:Y:S01]  /*55f0*/  SEL R39, R34, 0x1, P0 ;  /* 0x0000000122277807 */ /* 0x000fe20000000000 */
[----:B------:R-:W-:-:S04]  /*5600*/  IMAD.IADD R16, R16, 0x1, R35 ;  /* 0x0000000110107824 */ /* 0x000fc800078e0223 */
        /* <DEDUP_REMOVED lines=30> */
[----:B------:R-:W-:-:S07]  /*57f0*/  IADD3 R22, PT, PT, R22, -R7, -R43 ;  /* 0x8000000716167210 */ /* 0x000fce0007ffe82b */
.L_x_48:
[----:B------:R-:W-:Y:S05]  /*5800*/  BSYNC.RECONVERGENT B1 ;  /* 0x0000000000017941 */ /* 0x000fea0003800200 */
.L_x_46:
[----:B------:R-:W-:-:S04]  /*5810*/  LOP3.LUT R34, R10, R8, R9, 0xfe, !PT ;  /* 0x000000080a227212 */ /* 0x000fc800078efe09 */
[----:B------:R-:W-:-:S04]  /*5820*/  LOP3.LUT R34, R4, R34, R11, 0xfe, !PT ;  /* 0x0000002204227212 */ /* 0x000fc800078efe0b */
[----:B------:R-:W-:-:S04]  /*5830*/  LOP3.LUT R34, R6, R34, R5, 0xfe, !PT ;  /* 0x0000002206227212 */ /* 0x000fc800078efe05 */
[----:B------:R-:W-:-:S13]  /*5840*/  LOP3.LUT P0, RZ, R34, R7, RZ, 0xfc, !PT ;  /* 0x0000000722ff7212 */ /* 0x000fda000780fcff */
[----:B------:R-:W-:Y:S05]  /*5850*/  @P0 BRA `(.L_x_49) ;  /* 0xfffffff000a00947 */ /* 0x000fea000383ffff */
.L_x_35:
[----:B------:R-:W-:Y:S05]  /*5860*/  BSYNC.RECONVERGENT B0 ;  /* 0x0000000000007941 */ /* 0x000fea0003800200 */
.L_x_34:
[----:B------:R-:W0:Y:S01]  /*5870*/  LDC.64 R28, c[0x3][0xc0] ;  /* 0x00c03000ff1c7b82 */ /* 0x000e220000000a00 */
[----:B------:R-:W-:Y:S01]  /*5880*/  IMAD.MOV.U32 R4, RZ, RZ, RZ ;  /* 0x000000ffff047224 */ /* 0x000fe200078e00ff */
[----:B------:R-:W1:Y:S01]  /*5890*/  LDCU.128 UR16, c[0x3][0xd0] ;  /* 0x00c01a00ff1077ac */ /* 0x000e620008000c00 */
[----:B------:R-:W-:Y:S01]  /*58a0*/  IMAD.MOV.U32 R38, RZ, RZ, RZ ;  /* 0x000000ffff267224 */ /* 0x000fe200078e00ff */
[----:B------:R-:W-:Y:S01]  /*58b0*/  MOV R32, 0x0 ;  /* 0x0000000000207802 */ /* 0x000fe20000000f00 */
[----:B------:R-:W-:Y:S02]  /*58c0*/  IMAD.MOV.U32 R36, RZ, RZ, 0x0 ;  /* 0x00000000ff247424 */ /* 0x000fe400078e00ff */
[----:B------:R-:W-:Y:S02]  /*58d0*/  HFMA2 R52, -RZ, RZ, 0, 0 ;  /* 0x00000000ff347431 */ /* 0x000fe400000001ff */
[----:B------:R-:W-:Y:S01]  /*58e0*/  IMAD.MOV.U32 R53, RZ, RZ, 0x1 ;  /* 0x00000001ff357424 */ /* 0x000fe200078e00ff */
[----:B------:R-:W2:Y:S01]  /*58f0*/  LDC.64 R18, c[0x3][0x118] ;  /* 0x00c04600ff127b82 */ /* 0x000ea20000000a00 */
[----:B------:R-:W3:Y:S07]  /*5900*/  LDCU UR6, c[0x0][0x394] ;  /* 0x00007280ff0677ac */ /* 0x000eee0008000800 */
[----:B------:R-:W4:Y:S01]  /*5910*/  LDC.64 R30, c[0x3][0xc8] ;  /* 0x00c03200ff1e7b82 */ /* 0x000f220000000a00 */
[----:B0-----:R-:W-:Y:S01]  /*5920*/  ISETP.GT.U32.AND P0, PT, R13, R28, PT ;  /* 0x0000001c0d00720c */ /* 0x001fe20003f04070 */
[----:B------:R-:W-:Y:S01]  /*5930*/  IMAD.IADD R13, R28, 0x1, -R13 ;  /* 0x000000011c0d7824 */ /* 0x000fe200078e0a0d */
[----:B---3--:R-:W-:-:S02]  /*5940*/  UISETP.GE.AND UP0, UPT, UR6, 0x2, UPT ;  /* 0x000000020600788c */ /* 0x008fc4000bf06270 */
[----:B------:R-:W-:Y:S01]  /*5950*/  SEL R7, RZ, 0x1, !P0 ;  /* 0x00000001ff077807 */ /* 0x000fe20004000000 */
[----:B--2---:R-:W-:-:S04]  /*5960*/  IMAD R25, R13, R19, RZ ;  /* 0x000000130d197224 */ /* 0x004fc800078e02ff */
[----:B------:R-:W-:-:S05]  /*5970*/  IMAD.IADD R12, R7, 0x1, R12 ;  /* 0x00000001070c7824 */ /* 0x000fca00078e020c */
[CC--:B------:R-:W-:Y:S02]  /*5980*/  IADD3 R17, PT, PT, -R12.reuse, R29.reuse, RZ ;  /* 0x0000001d0c117210 */ /* 0x0c0fe40007ffe1ff */
[C---:B------:R-:W-:Y:S02]  /*5990*/  ISETP.NE.AND P1, PT, R12.reuse, RZ, PT ;  /* 0x000000ff0c00720c */ /* 0x040fe40003f25270 */
[----:B------:R-:W-:Y:S01]  /*59a0*/  ISETP.GT.U32.AND P0, PT, R12, R29, PT ;  /* 0x0000001d0c00720c */ /* 0x000fe20003f04070 */
[-C--:B------:R-:W-:Y:S01]  /*59b0*/  IMAD R5, R17, R19.reuse, RZ ;  /* 0x0000001311057224 */ /* 0x080fe200078e02ff */
[----:B------:R-:W-:Y:S01]  /*59c0*/  SEL R7, R7, RZ, !P1 ;  /* 0x000000ff07077207 */ /* 0x000fe20004800000 */
[----:B------:R-:W-:Y:S02]  /*59d0*/  IMAD R39, R17, R18, RZ ;  /* 0x0000001211277224 */ /* 0x000fe400078e02ff */
[----:B------:R-:W-:Y:S01]  /*59e0*/  IMAD.HI.U32 R35, R13, R19, R4 ;  /* 0x000000130d237227 */ /* 0x000fe200078e0004 */
[----:B------:R-:W-:-:S03]  /*59f0*/  SEL R8, R7, 0x1, !P0 ;  /* 0x0000000107087807 */ /* 0x000fc60004000000 */
[----:B------:R-:W-:Y:S01]  /*5a00*/  IMAD.MOV.U32 R4, RZ, RZ, 0x0 ;  /* 0x00000000ff047424 */ /* 0x000fe200078e00ff */
[----:B------:R-:W-:Y:S01]  /*5a10*/  ISETP.GE.U32.AND P0, PT, R35, R5, PT ;  /* 0x000000052300720c */ /* 0x000fe20003f06070 */
[----:B------:R-:W-:Y:S01]  /*5a20*/  IMAD.IADD R21, R8, 0x1, R21 ;  /* 0x0000000108157824 */ /* 0x000fe200078e0215 */
[----:B------:R-:W-:Y:S01]  /*5a30*/  MOV R5, 0x1 ;  /* 0x0000000100057802 */ /* 0x000fe20000000f00 */
[----:B------:R-:W-:-:S03]  /*5a40*/  IMAD.HI.U32 R38, R13, R18, R38 ;  /* 0x000000120d267227 */ /* 0x000fc600078e0026 */
[----:B------:R-:W-:Y:S01]  /*5a50*/  ISETP.NE.AND P1, PT, R21, RZ, PT ;  /* 0x000000ff1500720c */ /* 0x000fe20003f25270 */
[----:B------:R-:W-:-:S03]  /*5a60*/  IMAD.HI.U32 R45, R17, R19, R4 ;  /* 0x00000013112d7227 */ /* 0x000fc600078e0004 */
[----:B------:R-:W-:Y:S01]  /*5a70*/  SEL R8, R8, RZ, !P1 ;  /* 0x000000ff08087207 */ /* 0x000fe20004800000 */
[----:B----4-:R-:W-:Y:S02]  /*5a80*/  IMAD.IADD R12, R30, 0x1, -R21 ;  /* 0x000000011e0c7824 */ /* 0x010fe400078e0a15 */
[----:B------:R-:W-:-:S04]  /*5a90*/  IMAD.HI.U32 R4, R17, R19, RZ ;  /* 0x0000001311047227 */ /* 0x000fc800078e00ff */
[----:B------:R-:W-:-:S04]  /*5aa0*/  IMAD.WIDE.U32 R6, R12, R19, RZ ;  /* 0x000000130c067225 */ /* 0x000fc800078e00ff */
[----:B------:R-:W-:Y:S01]  /*5ab0*/  @P0 IMAD.MOV R45, RZ, RZ, R4 ;  /* 0x000000ffff2d0224 */ /* 0x000fe200078e0204 */
[----:B------:R-:W-:Y:S01]  /*5ac0*/  ISETP.GT.U32.AND P0, PT, R21, R30, PT ;  /* 0x0000001e1500720c */ /* 0x000fe20003f04070 */
[----:B------:R-:W-:-:S03]  /*5ad0*/  IMAD.MOV.U32 R4, RZ, RZ, 0x0 ;  /* 0x00000000ff047424 */ /* 0x000fc600078e00ff */
[----:B------:R-:W-:Y:S01]  /*5ae0*/  IADD3 R45, PT, PT, R6, R45, RZ ;  /* 0x0000002d062d7210 */ /* 0x000fe20007ffe0ff */
[----:B------:R-:W-:Y:S01]  /*5af0*/  IMAD.HI.U32 R43, R12, R19, R4 ;  /* 0x000000130c2b7227 */ /* 0x000fe200078e0004 */
[----:B------:R-:W-:-:S03]  /*5b00*/  SEL R9, R8, 0x1, !P0 ;  /* 0x0000000108097807 */ /* 0x000fc60004000000 */
[----:B------:R-:W-:Y:S01]  /*5b10*/  HFMA2 R8, -RZ, RZ, 0, 0 ;  /* 0x00000000ff087431 */ /* 0x000fe200000001ff */
[----:B------:R-:W-:Y:S01]  /*5b20*/  ISETP.GE.U32.AND P0, PT, R45, R6, PT ;  /* 0x000000062d00720c */ /* 0x000fe20003f06070 */
[----:B------:R-:W-:Y:S02]  /*5b30*/  IMAD.MOV.U32 R6, RZ, RZ, 0x0 ;  /* 0x00000000ff067424 */ /* 0x000fe400078e00ff */
[----:B------:R-:W-:-:S04]  /*5b40*/  IMAD.IADD R2, R9, 0x1, R2 ;  /* 0x0000000109027824 */ /* 0x000fc800078e0202 */
[----:B------:R-:W-:Y:S01]  /*5b50*/  IMAD.IADD R14, R31, 0x1, -R2 ;  /* 0x000000011f0e7824 */ /* 0x000fe200078e0a02 */
[----:B------:R-:W-:-:S03]  /*5b60*/  ISETP.NE.AND P1, PT, R2, RZ, PT ;  /* 0x000000ff0200720c */ /* 0x000fc60003f25270 */
[----:B------:R-:W-:Y:S01]  /*5b70*/  IMAD.WIDE.U32 R4, R14, R19, RZ ;  /* 0x000000130e047225 */ /* 0x000fe200078e00ff */
[----:B------:R-:W-:Y:S02]  /*5b80*/  SEL R9, R9, RZ, !P1 ;  /* 0x000000ff09097207 */ /* 0x000fe40004800000 */
[----:B------:R-:W-:Y:S01]  /*5b90*/  @P0 IADD3 R43, PT, PT, R7, RZ, RZ ;  /* 0x000000ff072b0210 */ /* 0x000fe20007ffe0ff */
[----:B------:R-:W-:Y:S01]  /*5ba0*/  IMAD.MOV.U32 R7, RZ, RZ, 0x1 ;  /* 0x00000001ff077424 */ /* 0x000fe200078e00ff */
[----:B------:R-:W-:-:S03]  /*5bb0*/  ISETP.GT.U32.AND P0, PT, R2, R31, PT ;  /* 0x0000001f0200720c */ /* 0x000fc60003f04070 */
[----:B------:R-:W-:Y:S01]  /*5bc0*/  IMAD.IADD R43, R4, 0x1, R43 ;  /* 0x00000001042b7824 */ /* 0x000fe200078e022b */
[----:B------:R-:W-:Y:S01]  /*5bd0*/  SEL R2, R9, 0x1, !P0 ;  /* 0x0000000109027807 */ /* 0x000fe20004000000 */
[----:B------:R-:W-:-:S03]  /*5be0*/  IMAD.HI.U32 R9, R14, R19, R6 ;  /* 0x000000130e097227 */ /* 0x000fc600078e0006 */
[----:B------:R-:W-:Y:S02]  /*5bf0*/  ISETP.GE.U32.AND P0, PT, R43, R4, PT ;  /* 0x000000042b00720c */ /* 0x000fe40003f06070 */
[----:B------:R-:W-:-:S04]  /*5c00*/  IADD3 R15, PT, PT, R2, R15, RZ ;  /* 0x0000000f020f7210 */ /* 0x000fc80007ffe0ff */
[C---:B-1----:R-:W-:Y:S02]  /*5c10*/  IADD3 R11, PT, PT, -R15.reuse, UR16, RZ ;  /* 0x000000100f0b7c10 */ /* 0x042fe4000fffe1ff */
[----:B------:R-:W-:-:S03]  /*5c20*/  ISETP.NE.AND P1, PT, R15, RZ, PT ;  /* 0x000000ff0f00720c */ /* 0x000fc60003f25270 */
[----:B------:R-:W-:Y:S01]  /*5c30*/  IMAD.WIDE.U32 R6, R11, R19, RZ ;  /* 0x000000130b067225 */ /* 0x000fe200078e00ff */
[----:B------:R-:W-:-:S03]  /*5c40*/  SEL R4, R2, RZ, !P1 ;  /* 0x000000ff02047207 */ /* 0x000fc60004800000 */
[----:B------:R-:W-:Y:S01]  /*5c50*/  @P0 IMAD.MOV R9, RZ, RZ, R5 ;  /* 0x000000ffff090224 */ /* 0x000fe200078e0205 */
[----:B------:R-:W-:Y:S01]  /*5c60*/  ISETP.GT.U32.AND P0, PT, R15, UR16, PT ;  /* 0x000000100f007c0c */ /* 0x000fe2000bf04070 */
[----:B------:R-:W-:Y:S02]  /*5c70*/  HFMA2 R5, -RZ, RZ, 0, 5.9604644775390625e-08 ;  /* 0x00000001ff057431 */ /* 0x000fe400000001ff */
[----:B------:R-:W-:Y:S01]  /*5c80*/  IMAD.IADD R2, R6, 0x1, R9 ;  /* 0x0000000106027824 */ /* 0x000fe200078e0209 */
[----:B------:R-:W-:Y:S01]  /*5c90*/  SEL R9, R4, 0x1, !P0 ;  /* 0x0000000104097807 */ /* 0x000fe20004000000 */
[----:B------:R-:W-:-:S03]  /*5ca0*/  IMAD.MOV.U32 R4, RZ, RZ, 0x0 ;  /* 0x00000000ff047424 */ /* 0x000fc600078e00ff */
[----:B------:R-:W-:Y:S01]  /*5cb0*/  ISETP.GE.U32.AND P0, PT, R2, R6, PT ;  /* 0x000000060200720c */ /* 0x000fe20003f06070 */
[----:B------:R-:W-:Y:S01]  /*5cc0*/  IMAD.IADD R0, R9, 0x1, R0 ;  /* 0x0000000109007824 */ /* 0x000fe200078e0200 */
[----:B------:R-:W-:Y:S01]  /*5cd0*/  MOV R6, 0x0 ;  /* 0x0000000000067802 */ /* 0x000fe20000000f00 */
[----:B------:R-:W-:-:S03]  /*5ce0*/  IMAD.HI.U32 R21, R11, R19, R4 ;  /* 0x000000130b157227 */ /* 0x000fc600078e0004 */
[C---:B------:R-:W-:Y:S02]  /*5cf0*/  IADD3 R15, PT, PT, -R0.reuse, UR17, RZ ;  /* 0x00000011000f7c10 */ /* 0x040fe4000fffe1ff */
[----:B------:R-:W-:-:S03]  /*5d00*/  ISETP.NE.AND P1, PT, R0, RZ, PT ;  /* 0x000000ff0000720c */ /* 0x000fc60003f25270 */
[----:B------:R-:W-:Y:S01]  /*5d10*/  IMAD.WIDE.U32 R4, R15, R19, RZ ;  /* 0x000000130f047225 */ /* 0x000fe200078e00ff */
[----:B------:R-:W-:-:S03]  /*5d20*/  SEL R9, R9, RZ, !P1 ;  /* 0x000000ff09097207 */ /* 0x000fc60004800000 */
[----:B------:R-:W-:Y:S01]  /*5d30*/  @P0 IMAD.MOV R21, RZ, RZ, R7 ;  /* 0x000000ffff150224 */ /* 0x000fe200078e0207 */
[----:B------:R-:W-:Y:S01]  /*5d40*/  ISETP.GT.U32.AND P0, PT, R0, UR17, PT ;  /* 0x0000001100007c0c */ /* 0x000fe2000bf04070 */
[----:B------:R-:W-:Y:S02]  /*5d50*/  IMAD.MOV.U32 R7, RZ, RZ, 0x1 ;  /* 0x00000001ff077424 */ /* 0x000fe400078e00ff */
[----:B------:R-:W-:Y:S01]  /*5d60*/  IMAD.IADD R44, R4, 0x1, R21 ;  /* 0x00000001042c7824 */ /* 0x000fe200078e0215 */
[----:B------:R-:W-:-:S04]  /*5d70*/  SEL R0, R9, 0x1, !P0 ;  /* 0x0000000109007807 */ /* 0x000fc80004000000 */
[----:B------:R-:W-:Y:S01]  /*5d80*/  ISETP.GE.U32.AND P0, PT, R44, R4, PT ;  /* 0x000000042c00720c */ /* 0x000fe20003f06070 */
[----:B------:R-:W-:Y:S02]  /*5d90*/  IMAD.IADD R4, R0, 0x1, R3 ;  /* 0x0000000100047824 */ /* 0x000fe400078e0203 */
        /* <DEDUP_REMOVED lines=8> */
[----:B------:R-:W-:Y:S01]  /*5e20*/  IMAD.MOV.U32 R5, RZ, RZ, 0x1 ;  /* 0x00000001ff057424 */ /* 0x000fe200078e00ff */
[----:B------:R-:W-:Y:S02]  /*5e30*/  IADD3 R3, PT, PT, R6, R3, RZ ;  /* 0x0000000306037210 */ /* 0x000fe40007ffe0ff */
[----:B------:R-:W-:Y:S01]  /*5e40*/  SEL R9, R0, 0x1, !P0 ;  /* 0x0000000100097807 */ /* 0x000fe20004000000 */
[----:B------:R-:W-:Y:S01]  /*5e50*/  IMAD.HI.U32 R21, R10, R19, R4 ;  /* 0x000000130a157227 */ /* 0x000fe200078e0004 */
[----:B------:R-:W-:Y:S02]  /*5e60*/  ISETP.GE.U32.AND P1, PT, R3, R6, PT ;  /* 0x000000060300720c */ /* 0x000fe40003f26070 */
[----:B------:R-:W-:Y:S01]  /*5e70*/  IADD3 R16, PT, PT, -R16, UR19, -R9 ;  /* 0x0000001310107c10 */ /* 0x000fe2000fffe909 */
[----:B------:R-:W-:-:S02]  /*5e80*/  IMAD.MOV.U32 R6, RZ, RZ, 0x0 ;  /* 0x00000000ff067424 */ /* 0x000fc400078e00ff */
[----:B------:R-:W-:-:S04]  /*5e90*/  IMAD.HI.U32 R0, R17, R18, RZ ;  /* 0x0000001211007227 */ /* 0x000fc800078e00ff */
[----:B------:R-:W-:-:S04]  /*5ea0*/  IMAD.WIDE.U32 R4, R16, R19, RZ ;  /* 0x0000001310047225 */ /* 0x000fc800078e00ff */
[----:B------:R-:W-:Y:S01]  /*5eb0*/  @P1 IMAD.MOV R21, RZ, RZ, R7 ;  /* 0x000000ffff151224 */ /* 0x000fe200078e0207 */
[----:B------:R-:W-:Y:S01]  /*5ec0*/  ISETP.GE.U32.AND P1, PT, R38, R39, PT ;  /* 0x000000272600720c */ /* 0x000fe20003f26070 */
[----:B------:R-:W-:-:S03]  /*5ed0*/  IMAD.MOV.U32 R7, RZ, RZ, 0x1 ;  /* 0x00000001ff077424 */ /* 0x000fc600078e00ff */
[----:B------:R-:W-:Y:S01]  /*5ee0*/  IADD3 R21, PT, PT, R4, R21, RZ ;  /* 0x0000001504157210 */ /* 0x000fe20007ffe0ff */
[----:B------:R-:W-:-:S03]  /*5ef0*/  IMAD.HI.U32 R20, R16, R19, R6 ;  /* 0x0000001310147227 */ /* 0x000fc600078e0006 */
[----:B------:R-:W-:Y:S01]  /*5f00*/  ISETP.GE.U32.AND P0, PT, R21, R4, PT ;  /* 0x000000041500720c */ /* 0x000fe20003f06070 */
[----:B------:R-:W-:Y:S02]  /*5f10*/  IMAD.MOV.U32 R4, RZ, RZ, RZ ;  /* 0x000000ffff047224 */ /* 0x000fe400078e00ff */
[----:B------:R-:W-:-:S04]  /*5f20*/  IMAD.HI.U32 R9, R17, R18, R6 ;  /* 0x0000001211097227 */ /* 0x000fc800078e0006 */
[----:B------:R-:W-:-:S04]  /*5f30*/  IMAD.WIDE.U32 R6, R12, R18, RZ ;  /* 0x000000120c067225 */ /* 0x000fc800078e00ff */
[----:B------:R-:W-:Y:S02]  /*5f40*/  @P1 IMAD.MOV R9, RZ, RZ, R0 ;  /* 0x000000ffff091224 */ /* 0x000fe400078e0200 */
[----:B------:R-:W-:Y:S02]  /*5f50*/  @P0 IADD3 R20, PT, PT, R5, RZ, RZ ;  /* 0x000000ff05140210 */ /* 0x000fe40007ffe0ff */
[----:B------:R-:W-:Y:S02]  /*5f60*/  IMAD.IADD R0, R6, 0x1, R9 ;  /* 0x0000000106007824 */ /* 0x000fe400078e0209 */
[----:B------:R-:W-:Y:S02]  /*5f70*/  IMAD.MOV.U32 R9, RZ, RZ, 0x1 ;  /* 0x00000001ff097424 */ /* 0x000fe400078e00ff */
[----:B------:R-:W-:Y:S01]  /*5f80*/  IMAD R5, R29, R20, RZ ;  /* 0x000000141d057224 */ /* 0x000fe200078e02ff */
[----:B------:R-:W-:Y:S01]  /*5f90*/  ISETP.GE.U32.AND P1, PT, R0, R6, PT ;  /* 0x000000060000720c */ /* 0x000fe20003f26070 */
[----:B------:R-:W-:-:S04]  /*5fa0*/  IMAD.HI.U32 R6, R20, R29, RZ ;  /* 0x0000001d14067227 */ /* 0x000fc800078e00ff */
[----:B------:R-:W-:-:S04]  /*5fb0*/  IMAD.HI.U32 R34, R20, R28, R4 ;  /* 0x0000001c14227227 */ /* 0x000fc800078e0004 */
[----:B------:R-:W-:Y:S01]  /*5fc0*/  IMAD.MOV.U32 R4, RZ, RZ, 0x0 ;  /* 0x00000000ff047424 */ /* 0x000fe200078e00ff */
[----:B------:R-:W-:Y:S01]  /*5fd0*/  ISETP.GE.U32.AND P0, PT, R34, R5, PT ;  /* 0x000000052200720c */ /* 0x000fe20003f06070 */
[----:B------:R-:W-:Y:S02]  /*5fe0*/  IMAD.MOV.U32 R5, RZ, RZ, 0x1 ;  /* 0x00000001ff057424 */ /* 0x000fe400078e00ff */
[----:B------:R-:W-:-:S04]  /*5ff0*/  IMAD.HI.U32 R23, R20, R29, R8 ;  /* 0x0000001d14177227 */ /* 0x000fc800078e0008 */
[----:B------:R-:W-:-:S04]  /*6000*/  IMAD.HI.U32 R33, R12, R18, R4 ;  /* 0x000000120c217227 */ /* 0x000fc800078e0004 */
[----:B------:R-:W-:Y:S02]  /*6010*/  IMAD.WIDE.U32 R4, R20, R30, RZ ;  /* 0x0000001e14047225 */ /* 0x000fe400078e00ff */
[----:B------:R-:W-:Y:S02]  /*6020*/  @P0 IADD3 R23, PT, PT, R6, RZ, RZ ;  /* 0x000000ff06170210 */ /* 0x000fe40007ffe0ff */
        /* <DEDUP_REMOVED lines=10> */
[----:B------:R-:W-:Y:S01]  /*60d0*/  IMAD.HI.U32 R19, R20, R30, R32 ;  /* 0x0000001e14137227 */ /* 0x000fe200078e0020 */
[----:B------:R-:W-:-:S02]  /*60e0*/  SEL R33, RZ, 0x1, P0 ;  /* 0x00000001ff217807 */ /* 0x000fc40000000000 */
[----:B------:R-:W-:Y:S01]  /*60f0*/  IADD3 R38, PT, PT, R38, R25, -R22 ;  /* 0x0000001926267210 */ /* 0x000fe20007ffe816 */
[----:B------:R-:W-:Y:S01]  /*6100*/  IMAD.MOV.U32 R7, RZ, RZ, 0x1 ;  /* 0x00000001ff077424 */ /* 0x000fe200078e00ff */
[----:B------:R-:W-:Y:S01]  /*6110*/  IADD3 R34, PT, PT, R33, R34, RZ ;  /* 0x0000002221227210 */ /* 0x000fe20007ffe0ff */
[----:B------:R-:W-:Y:S02]  /*6120*/  @P1 IMAD.MOV R19, RZ, RZ, R5 ;  /* 0x000000ffff131224 */ /* 0x000fe400078e0205 */
[----:B------:R-:W-:Y:S01]  /*6130*/  IMAD.HI.U32 R37, R14, R18, R6 ;  /* 0x000000120e257227 */ /* 0x000fe200078e0006 */
[----:B------:R-:W-:Y:S02]  /*6140*/  ISETP.NE.AND P1, PT, R34, RZ, PT ;  /* 0x000000ff2200720c */ /* 0x000fe40003f25270 */
[----:B------:R-:W-:Y:S01]  /*6150*/  ISETP.GE.U32.AND P0, PT, R35, R34, PT ;  /* 0x000000222300720c */ /* 0x000fe20003f06070 */
[----:B------:R-:W-:Y:S01]  /*6160*/  IMAD.WIDE.U32 R6, R20, R31, RZ ;  /* 0x0000001f14067225 */ /* 0x000fe200078e00ff */
[----:B------:R-:W-:-:S03]  /*6170*/  SEL R8, R33, RZ, !P1 ;  /* 0x000000ff21087207 */ /* 0x000fc60004800000 */
[----:B------:R-:W-:Y:S02]  /*6180*/  IMAD.IADD R19, R6, 0x1, R19 ;  /* 0x0000000106137824 */ /* 0x000fe400078e0213 */
[----:B------:R-:W-:Y:S02]  /*6190*/  @P2 IMAD.MOV R37, RZ, RZ, R9 ;  /* 0x000000ffff252224 */ /* 0x000fe400078e0209 */
[----:B------:R-:W-:Y:S02]  /*61a0*/  HFMA2 R9, -RZ, RZ, 0, 5.9604644775390625e-08 ;  /* 0x00000001ff097431 */ /* 0x000fe400000001ff */
[----:B------:R-:W-:Y:S01]  /*61b0*/  IMAD.WIDE.U32 R4, R11, R18, RZ ;  /* 0x000000120b047225 */ /* 0x000fe200078e00ff */
[----:B------:R-:W-:Y:S02]  /*61c0*/  ISETP.GE.U32.AND P2, PT, R19, R6, PT ;  /* 0x000000061300720c */ /* 0x000fe40003f46070 */
[----:B------:R-:W-:Y:S01]  /*61d0*/  SEL R6, R8, 0x1, P0 ;  /* 0x0000000108067807 */ /* 0x000fe20000000000 */
[----:B------:R-:W-:Y:S01]  /*61e0*/  IMAD.MOV.U32 R8, RZ, RZ, 0x0 ;  /* 0x00000000ff087424 */ /* 0x000fe200078e00ff */
[----:B------:R-:W-:Y:S01]  /*61f0*/  IADD3 R33, PT, PT, R4, R37, RZ ;  /* 0x0000002504217210 */ /* 0x000fe20007ffe0ff */
[----:B------:R-:W-:-:S02]  /*6200*/  IMAD.MOV.U32 R37, RZ, RZ, 0x1 ;  /* 0x00000001ff257424 */ /* 0x000fc400078e00ff */
[----:B------:R-:W-:Y:S01]  /*6210*/  IMAD.IADD R50, R6, 0x1, R23 ;  /* 0x0000000106327824 */ /* 0x000fe200078e0217 */
[----:B------:R-:W-:Y:S01]  /*6220*/  ISETP.GE.U32.AND P3, PT, R33, R4, PT ;  /* 0x000000042100720c */ /* 0x000fe20003f66070 */
[----:B------:R-:W-:-:S03]  /*6230*/  IMAD.HI.U32 R51, R20, R31, R36 ;  /* 0x0000001f14337227 */ /* 0x000fc600078e0024 */
[----:B------:R-:W-:Y:S01]  /*6240*/  ISETP.NE.AND P1, PT, R50, RZ, PT ;  /* 0x000000ff3200720c */ /* 0x000fe20003f25270 */
[----:B------:R-:W-:Y:S01]  /*6250*/  IMAD.HI.U32 R39, R11, R18, R8 ;  /* 0x000000120b277227 */ /* 0x000fe200078e0008 */
[----:B------:R-:W-:Y:S02]  /*6260*/  ISETP.GE.U32.AND P0, PT, R45, R50, PT ;  /* 0x000000322d00720c */ /* 0x000fe40003f06070 */
[----:B------:R-:W-:Y:S01]  /*6270*/  SEL R6, R6, RZ, !P1 ;  /* 0x000000ff06067207 */ /* 0x000fe20004800000 */
[----:B------:R-:W-:Y:S01]  /*6280*/  IMAD.WIDE.U32 R8, R20, UR16, RZ ;  /* 0x0000001014087c25 */ /* 0x000fe2000f8e00ff */
[----:B------:R-:W-:Y:S02]  /*6290*/  IADD3 R45, PT, PT, R48, R45, -R50 ;  /* 0x0000002d302d7210 */ /* 0x000fe40007ffe832 */
[----:B------:R-:W-:Y:S01]  /*62a0*/  SEL R24, R6, 0x1, P0 ;  /* 0x0000000106187807 */ /* 0x000fe20000000000 */
[----:B------:R-:W-:Y:S01]  /*62b0*/  @P2 IMAD.MOV R51, RZ, RZ, R7 ;  /* 0x000000ffff332224 */ /* 0x000fe200078e0207 */
[----:B------:R-:W-:Y:S01]  /*62c0*/  @P3 IADD3 R39, PT, PT, R5, RZ, RZ ;  /* 0x000000ff05273210 */ /* 0x000fe20007ffe0ff */
[----:B------:R-:W-:-:S04]  /*62d0*/  IMAD.WIDE.U32 R6, R15, R18, RZ ;  /* 0x000000120f067225 */ /* 0x000fc800078e00ff */
[----:B------:R-:W-:Y:S01]  /*62e0*/  IMAD.IADD R51, R8, 0x1, R51 ;  /* 0x0000000108337824 */ /* 0x000fe200078e0233 */
[----:B------:R-:W-:Y:S01]  /*62f0*/  IADD3 R39, PT, PT, R6, R39, RZ ;  /* 0x0000002706277210 */ /* 0x000fe20007ffe0ff */
[----:B------:R-:W-:Y:S02]  /*6300*/  IMAD.IADD R32, R24, 0x1, R19 ;  /* 0x0000000118207824 */ /* 0x000fe400078e0213 */
[----:B------:R-:W-:Y:S01]  /*6310*/  IMAD.MOV.U32 R4, RZ, RZ, 0x0 ;  /* 0x00000000ff047424 */ /* 0x000fe200078e00ff */
[----:B------:R-:W-:Y:S01]  /*6320*/  ISETP.GE.U32.AND P2, PT, R51, R8, PT ;  /* 0x000000083300720c */ /* 0x000fe20003f46070 */
[----:B------:R-:W-:Y:S01]  /*6330*/  IMAD.MOV.U32 R5, RZ, RZ, 0x1 ;  /* 0x00000001ff057424 */ /* 0x000fe200078e00ff */
[----:B------:R-:W-:Y:S01]  /*6340*/  ISETP.NE.AND P1, PT, R32, RZ, PT ;  /* 0x000000ff2000720c */ /* 0x000fe20003f25270 */
[----:B------:R-:W-:Y:S01]  /*6350*/  IMAD.WIDE.U32 R40, R20, UR17, RZ ;  /* 0x0000001114287c25 */ /* 0x000fe2000f8e00ff */
[----:B------:R-:W-:Y:S02]  /*6360*/  ISETP.GE.U32.AND P0, PT, R43, R32, PT ;  /* 0x000000202b00720c */ /* 0x000fe40003f06070 */
[----:B------:R-:W-:Y:S01]  /*6370*/  SEL R24, R24, RZ, !P1 ;  /* 0x000000ff18187207 */ /* 0x000fe20004800000 */
[----:B------:R-:W-:Y:S01]  /*6380*/  IMAD.HI.U32 R47, R20, UR16, R4 ;  /* 0x00000010142f7c27 */ /* 0x000fe2000f8e0004 */
[----:B------:R-:W-:-:S02]  /*6390*/  ISETP.GE.U32.AND P3, PT, R39, R6, PT ;  /* 0x000000062700720c */ /* 0x000fc40003f66070 */
[----:B------:R-:W-:Y:S01]  /*63a0*/  SEL R24, R24, 0x1, P0 ;  /* 0x0000000118187807 */ /* 0x000fe20000000000 */
[-C--:B------:R-:W-:Y:S01]  /*63b0*/  IMAD.HI.U32 R37, R15, R18.reuse, R4 ;  /* 0x000000120f257227 */ /* 0x080fe200078e0004 */
[----:B------:R-:W-:Y:S02]  /*63c0*/  IADD3 R43, PT, PT, R33, R43, -R32 ;  /* 0x0000002b212b7210 */ /* 0x000fe40007ffe820 */
[----:B------:R-:W-:Y:S01]  /*63d0*/  MOV R32, RZ ;  /* 0x000000ff00207202 */ /* 0x000fe20000000f00 */
[----:B------:R-:W-:Y:S02]  /*63e0*/  @P2 IMAD.MOV R47, RZ, RZ, R9 ;  /* 0x000000ffff2f2224 */ /* 0x000fe400078e0209 */
[----:B------:R-:W-:Y:S02]  /*63f0*/  IMAD.IADD R51, R24, 0x1, R51 ;  /* 0x0000000118337824 */ /* 0x000fe400078e0233 */
[----:B------:R-:W-:Y:S02]  /*6400*/  IMAD.IADD R47, R40, 0x1, R47 ;  /* 0x00000001282f7824 */ /* 0x000fe400078e022f */
[----:B------:R-:W-:Y:S01]  /*6410*/  @P3 IADD3 R37, PT, PT, R7, RZ, RZ ;  /* 0x000000ff07253210 */ /* 0x000fe20007ffe0ff */
[----:B------:R-:W-:Y:S01]  /*6420*/  IMAD.WIDE.U32 R4, R10, R18, RZ ;  /* 0x000000120a047225 */ /* 0x000fe200078e00ff */
[----:B------:R-:W-:-:S02]  /*6430*/  ISETP.NE.AND P1, PT, R51, RZ, PT ;  /* 0x000000ff3300720c */ /* 0x000fc40003f25270 */
[----:B------:R-:W-:Y:S01]  /*6440*/  ISETP.GE.U32.AND P2, PT, R47, R40, PT ;  /* 0x000000282f00720c */ /* 0x000fe20003f46070 */
[----:B------:R-:W-:Y:S01]  /*6450*/  IMAD.IADD R37, R4, 0x1, R37 ;  /* 0x0000000104257824 */ /* 0x000fe200078e0225 */
[----:B------:R-:W-:Y:S01]  /*6460*/  ISETP.GE.U32.AND P0, PT, R2, R51, PT ;  /* 0x000000330200720c */ /* 0x000fe20003f06070 */
[----:B------:R-:W-:Y:S01]  /*6470*/  IMAD.MOV.U32 R6, RZ, RZ, 0x0 ;  /* 0x00000000ff067424 */ /* 0x000fe200078e00ff */
[----:B------:R-:W-:Y:S01]  /*6480*/  SEL R24, R24, RZ, !P1 ;  /* 0x000000ff18187207 */ /* 0x000fe20004800000 */
[----:B------:R-:W-:Y:S01]  /*6490*/  IMAD.MOV.U32 R7, RZ, RZ, 0x1 ;  /* 0x00000001ff077424 */ /* 0x000fe200078e00ff */
[----:B------:R-:W-:Y:S01]  /*64a0*/  ISETP.GE.U32.AND P3, PT, R37, R4, PT ;  /* 0x000000042500720c */ /* 0x000fe20003f66070 */
[----:B------:R-:W-:Y:S01]  /*64b0*/  IMAD.WIDE.U32 R8, R20, UR18, RZ ;  /* 0x0000001214087c25 */ /* 0x000fe2000f8e00ff */
[----:B------:R-:W-:Y:S02]  /*64c0*/  SEL R24, R24, 0x1, P0 ;  /* 0x0000000118187807 */ /* 0x000fe40000000000 */
[----:B------:R-:W-:Y:S01]  /*64d0*/  MOV R4, 0x0 ;  /* 0x0000000000047802 */ /* 0x000fe20000000f00 */
[----:B------:R-:W-:Y:S01]  /*64e0*/  IMAD.HI.U32 R19, R20, UR17, R6 ;  /* 0x0000001114137c27 */ /* 0x000fe2000f8e0006 */
[----:B------:R-:W-:-:S02]  /*64f0*/  IADD3 R47, PT, PT, R24, R47, RZ ;  /* 0x0000002f182f7210 */ /* 0x000fc40007ffe0ff */
[----:B------:R-:W-:Y:S01]  /*6500*/  IADD3 R2, PT, PT, R39, R2, -R51 ;  /* 0x0000000227027210 */ /* 0x000fe20007ffe833 */
[----:B------:R-:W-:Y:S01]  /*6510*/  @P2 IMAD.MOV R19, RZ, RZ, R41 ;  /* 0x000000ffff132224 */ /* 0x000fe200078e0229 */
[----:B------:R-:W-:Y:S01]  /*6520*/  ISETP.NE.AND P1, PT, R47, RZ, PT ;  /* 0x000000ff2f00720c */ /* 0x000fe20003f25270 */
[----:B------:R-:W-:Y:S01]  /*6530*/  IMAD.HI.U32 R23, R10, R18, R6 ;  /* 0x000000120a177227 */ /* 0x000fe200078e0006 */
[----:B------:R-:W-:Y:S02]  /*6540*/  ISETP.GE.U32.AND P0, PT, R44, R47, PT ;  /* 0x0000002f2c00720c */ /* 0x000fe40003f06070 */
[----:B------:R-:W-:Y:S01]  /*6550*/  SEL R24, R24, RZ, !P1 ;  /* 0x000000ff18187207 */ /* 0x000fe20004800000 */
[----:B------:R-:W-:Y:S01]  /*6560*/  IMAD.IADD R19, R8, 0x1, R19 ;  /* 0x0000000108137824 */ /* 0x000fe200078e0213 */
[----:B------:R-:W-:Y:S01]  /*6570*/  IADD3 R44, PT, PT, R37, R44, -R47 ;  /* 0x0000002c252c7210 */ /* 0x000fe20007ffe82f */
[----:B------:R-:W-:Y:S01]  /*6580*/  IMAD.WIDE.U32 R6, R16, R18, RZ ;  /* 0x0000001210067225 */ /* 0x000fe200078e00ff */
[----:B------:R-:W-:-:S02]  /*6590*/  SEL R24, R24, 0x1, P0 ;  /* 0x0000000118187807 */ /* 0x000fc40000000000 */
[----:B------:R-:W-:Y:S01]  /*65a0*/  ISETP.GE.U32.AND P1, PT, R19, R8, PT ;  /* 0x000000081300720c */ /* 0x000fe20003f26070 */
[----:B------:R-:W-:Y:S02]  /*65b0*/  @P3 IMAD.MOV R23, RZ, RZ, R5 ;  /* 0x000000ffff173224 */ /* 0x000fe400078e0205 */
[----:B------:R-:W-:Y:S02]  /*65c0*/  IMAD.IADD R42, R24, 0x1, R19 ;  /* 0x00000001182a7824 */ /* 0x000fe400078e0213 */
[----:B------:R-:W-:Y:S02]  /*65d0*/  IMAD.IADD R46, R6, 0x1, R23 ;  /* 0x00000001062e7824 */ /* 0x000fe400078e0217 */
[----:B------:R-:W-:Y:S01]  /*65e0*/  IMAD.MOV.U32 R5, RZ, RZ, 0x1 ;  /* 0x00000001ff057424 */ /* 0x000fe200078e00ff */
[----:B------:R-:W-:Y:S01]  /*65f0*/  ISETP.NE.AND P2, PT, R42, RZ, PT ;  /* 0x000000ff2a00720c */ /* 0x000fe20003f45270 */
[----:B------:R-:W-:Y:S01]  /*6600*/  IMAD.MOV.U32 R22, RZ, RZ, RZ ;  /* 0x000000ffff167224 */ /* 0x000fe200078e00ff */
[----:B------:R-:W-:Y:S01]  /*6610*/  ISETP.GE.U32.AND P3, PT, R46, R6, PT ;  /* 0x000000062e00720c */ /* 0x000fe20003f66070 */
[----:B------:R-:W-:Y:S01]  /*6620*/  IMAD.HI.U32 R19, R20, UR18, R4 ;  /* 0x0000001214137c27 */ /* 0x000fe2000f8e0004 */
[----:B------:R-:W-:-:S02]  /*6630*/  ISETP.GT.U32.AND P0, PT, R42, R3, PT ;  /* 0x000000032a00720c */ /* 0x000fc40003f04070 */
[----:B------:R-:W-:Y:S01]  /*6640*/  @P1 IADD3 R19, PT, PT, R9, RZ, RZ ;  /* 0x000000ff09131210 */ /* 0x000fe20007ffe0ff */
[----:B------:R-:W-:Y:S01]  /*6650*/  IMAD.HI.U32 R5, R16, R18, R4 ;  /* 0x0000001210057227 */ /* 0x000fe200078e0004 */
[----:B------:R-:W-:-:S03]  /*6660*/  SEL R24, R24, RZ, !P2 ;  /* 0x000000ff18187207 */ /* 0x000fc60005000000 */
[----:B------:R-:W-:Y:S01]  /*6670*/  IMAD R19, R20, UR19, R19 ;  /* 0x0000001314137c24 */ /* 0x000fe2000f8e0213 */
[----:B------:R-:W-:Y:S01]  /*6680*/  SEL R24, R24, 0x1, !P0 ;  /* 0x0000000118187807 */ /* 0x000fe20004000000 */
[----:B------:R-:W-:Y:S02]  /*6690*/  IMAD.MOV.U32 R6, RZ, RZ, RZ ;  /* 0x000000ffff067224 */ /* 0x000fe400078e00ff */
[----:B------:R-:W-:Y:S01]  /*66a0*/  @P3 IMAD.MOV R5, RZ, RZ, R7 ;  /* 0x000000ffff053224 */ /* 0x000fe200078e0207 */
[----:B------:R-:W-:Y:S02]  /*66b0*/  IADD3 R24, PT, PT, R21, -R19, -R24 ;  /* 0x8000001315187210 */ /* 0x000fe40007ffe818 */
[----:B------:R-:W0:Y:S03]  /*66c0*/  LDC.64 R20, c[0x3][0x110] ;  /* 0x00c04400ff147b82 */ /* 0x000e260000000a00 */
[----:B------:R-:W-:-:S04]  /*66d0*/  IMAD.IADD R36, R24, 0x1, R5 ;  /* 0x0000000118247824 */ /* 0x000fc800078e0205 */
[CC--:B------:R-:W-:Y:S02]  /*66e0*/  IMAD R7, R36.reuse, R29.reuse, RZ ;  /* 0x0000001d24077224 */ /* 0x0c0fe400078e02ff */
[----:B------:R-:W-:-:S04]  /*66f0*/  IMAD.HI.U32 R4, R36, R29, RZ ;  /* 0x0000001d24047227 */ /* 0x000fc800078e00ff */
[----:B------:R-:W-:-:S04]  /*6700*/  IMAD.HI.U32 R19, R36, R28, R6 ;  /* 0x0000001c24137227 */ /* 0x000fc800078e0006 */
[----:B------:R-:W-:Y:S02]  /*6710*/  HFMA2 R6, -RZ, RZ, 0, 0 ;  /* 0x00000000ff067431 */ /* 0x000fe400000001ff */
[----:B------:R-:W-:Y:S01]  /*6720*/  IMAD.WIDE.U32 R8, R36, R30, RZ ;  /* 0x0000001e24087225 */ /* 0x000fe200078e00ff */
[----:B------:R-:W-:-:S03]  /*6730*/  ISETP.GE.U32.AND P0, PT, R19, R7, PT ;  /* 0x000000071300720c */ /* 0x000fc60003f06070 */
[----:B------:R-:W-:Y:S02]  /*6740*/  IMAD.MOV.U32 R7, RZ, RZ, 0x1 ;  /* 0x00000001ff077424 */ /* 0x000fe400078e00ff */
[----:B------:R-:W-:-:S04]  /*6750*/  IMAD.WIDE.U32 R24, R36, UR16, RZ ;  /* 0x0000001024187c25 */ /* 0x000fc8000f8e00ff */
[----:B------:R-:W-:-:S04]  /*6760*/  IMAD.HI.U32 R7, R36, R29, R6 ;  /* 0x0000001d24077227 */ /* 0x000fc800078e0006 */
[----:B------:R-:W-:Y:S02]  /*6770*/  @P0 IMAD.MOV R7, RZ, RZ, R4 ;  /* 0x000000ffff070224 */ /* 0x000fe400078e0204 */
[-C--:B0-----:R-:W-:Y:S02]  /*6780*/  IMAD R23, R17, R21.reuse, RZ ;  /* 0x0000001511177224 */ /* 0x081fe400078e02ff */
[----:B------:R-:W-:Y:S01]  /*6790*/  IMAD.IADD R4, R8, 0x1, R7 ;  /* 0x0000000108047824 */ /* 0x000fe200078e0207 */
[----:B------:R-:W-:Y:S01]  /*67a0*/  MOV R7, 0x1 ;  /* 0x0000000100077802 */ /* 0x000fe20000000f00 */
[----:B------:R-:W-:-:S03]  /*67b0*/  IMAD.HI.U32 R41, R13, R21, R22 ;  /* 0x000000150d297227 */ /* 0x000fc600078e0016 */
[----:B------:R-:W-:Y:S01]  /*67c0*/  ISETP.GE.U32.AND P0, PT, R4, R8, PT ;  /* 0x000000080400720c */ /* 0x000fe20003f06070 */
[----:B------:R-:W-:Y:S01]  /*67d0*/  IMAD.HI.U32 R7, R36, R30, R6 ;  /* 0x0000001e24077227 */ /* 0x000fe200078e0006 */
[----:B------:R-:W-:-:S03]  /*67e0*/  ISETP.GE.U32.AND P1, PT, R41, R23, PT ;  /* 0x000000172900720c */ /* 0x000fc60003f26070 */
[----:B------:R-:W-:Y:S02]  /*67f0*/  IMAD.MOV.U32 R22, RZ, RZ, 0x0 ;  /* 0x00000000ff167424 */ /* 0x000fe400078e00ff */
[----:B------:R-:W-:Y:S02]  /*6800*/  IMAD.MOV.U32 R23, RZ, RZ, 0x1 ;  /* 0x00000001ff177424 */ /* 0x000fe400078e00ff */
[----:B------:R-:W-:Y:S02]  /*6810*/  IMAD R33, R17, R20, RZ ;  /* 0x0000001411217224 */ /* 0x000fe400078e02ff */
[----:B------:R-:W-:-:S04]  /*6820*/  IMAD.HI.U32 R51, R12, R21, R22 ;  /* 0x000000150c337227 */ /* 0x000fc800078e0016 */
[----:B------:R-:W-:Y:S02]  /*6830*/  @P0 IMAD.MOV R7, RZ, RZ, R9 ;  /* 0x000000ffff070224 */ /* 0x000fe400078e0209 */
[----:B------:R-:W-:-:S04]  /*6840*/  IMAD.WIDE.U32 R8, R36, R31, RZ ;  /* 0x0000001f24087225 */ /* 0x000fc800078e00ff */
[----:B------:R-:W-:Y:S02]  /*6850*/  IMAD.IADD R40, R8, 0x1, R7 ;  /* 0x0000000108287824 */ /* 0x000fe400078e0207 */
[----:B------:R-:W-:Y:S02]  /*6860*/  HFMA2 R7, -RZ, RZ, 0, 5.9604644775390625e-08 ;  /* 0x00000001ff077431 */ /* 0x000fe400000001ff */
[----:B------:R-:W-:Y:S01]  /*6870*/  IMAD.HI.U32 R39, R13, R20, R32 ;  /* 0x000000140d277227 */ /* 0x000fe200078e0020 */
[----:B------:R-:W-:-:S03]  /*6880*/  ISETP.GE.U32.AND P0, PT, R40, R8, PT ;  /* 0x000000082800720c */ /* 0x000fc60003f06070 */
[----:B------:R-:W-:Y:S01]  /*6890*/  IMAD.MOV.U32 R32, RZ, RZ, 0x0 ;  /* 0x00000000ff207424 */ /* 0x000fe200078e00ff */
[----:B------:R-:W-:Y:S01]  /*68a0*/  ISETP.GE.U32.AND P2, PT, R39, R33, PT ;  /* 0x000000212700720c */ /* 0x000fe20003f46070 */
[----:B------:R-:W-:Y:S02]  /*68b0*/  IMAD.MOV.U32 R33, RZ, RZ, 0x1 ;  /* 0x00000001ff217424 */ /* 0x000fe400078e00ff */
[----:B------:R-:W-:-:S04]  /*68c0*/  IMAD.HI.U32 R8, R17, R20, RZ ;  /* 0x0000001411087227 */ /* 0x000fc800078e00ff */
[----:B------:R-:W-:-:S04]  /*68d0*/  IMAD.HI.U32 R49, R36, R31, R6 ;  /* 0x0000001f24317227 */ /* 0x000fc800078e0006 */
[----:B------:R-:W-:-:S04]  /*68e0*/  IMAD.HI.U32 R7, R17, R21, R6 ;  /* 0x0000001511077227 */ /* 0x000fc800078e0006 */
[----:B------:R-:W-:-:S04]  /*68f0*/  IMAD.HI.U32 R6, R17, R21, RZ ;  /* 0x0000001511067227 */ /* 0x000fc800078e00ff */
[----:B------:R-:W-:Y:S01]  /*6900*/  @P0 IMAD.MOV R49, RZ, RZ, R9 ;  /* 0x000000ffff310224 */ /* 0x000fe200078e0209 */
[----:B------:R-:W-:Y:S01]  /*6910*/  IADD3 R9, PT, PT, R0, R35, -R34 ;  /* 0x0000002300097210 */ /* 0x000fe20007ffe822 */
[----:B------:R-:W-:-:S04]  /*6920*/  IMAD.WIDE.U32 R34, R12, R21, RZ ;  /* 0x000000150c227225 */ /* 0x000fc800078e00ff */
[----:B------:R-:W-:Y:S02]  /*6930*/  @P1 IMAD.MOV R7, RZ, RZ, R6 ;  /* 0x000000ffff071224 */ /* 0x000fe400078e0206 */
[----:B------:R-:W-:Y:S02]  /*6940*/  IMAD.IADD R0, R24, 0x1, R49 ;  /* 0x0000000118007824 */ /* 0x000fe400078e0231 */
[----:B------:R-:W-:Y:S01]  /*6950*/  IMAD.HI.U32 R49, R36, UR16, R22 ;  /* 0x0000001024317c27 */ /* 0x000fe2000f8e0016 */
[----:B------:R-:W-:Y:S02]  /*6960*/  IADD3 R7, PT, PT, R34, R7, RZ ;  /* 0x0000000722077210 */ /* 0x000fe40007ffe0ff */
[----:B------:R-:W-:Y:S01]  /*6970*/  ISETP.GE.U32.AND P0, PT, R0, R24, PT ;  /* 0x000000180000720c */ /* 0x000fe20003f06070 */
[----:B------:R-:W-:Y:S01]  /*6980*/  IMAD.WIDE.U32 R22, R14, R21, RZ ;  /* 0x000000150e167225 */ /* 0x000fe200078e00ff */
[----:B------:R-:W-:Y:S02]  /*6990*/  ISETP.GE.U32.AND P1, PT, R7, R34, PT ;  /* 0x000000220700720c */ /* 0x000fe40003f26070 */
[----:B------:R-:W-:Y:S01]  /*69a0*/  MOV R34, 0x0 ;  /* 0x0000000000227802 */ /* 0x000fe20000000f00 */
[----:B------:R-:W-:-:S04]  /*69b0*/  IMAD.HI.U32 R37, R17, R20, R32 ;  /* 0x0000001411257227 */ /* 0x000fc800078e0020 */
[----:B------:R-:W-:Y:S02]  /*69c0*/  @P2 IMAD.MOV R37, RZ, RZ, R8 ;  /* 0x000000ffff252224 */ /* 0x000fe400078e0208 */
[----:B------:R-:W-:-:S04]  /*69d0*/  IMAD.HI.U32 R47, R36, UR17, R52 ;  /* 0x00000011242f7c27 */ /* 0x000fc8000f8e0034 */
[----:B------:R-:W-:Y:S02]  /*69e0*/  @P1 IMAD.MOV R51, RZ, RZ, R35 ;  /* 0x000000ffff331224 */ /* 0x000fe400078e0223 */
[----:B------:R-:W-:Y:S02]  /*69f0*/  @P0 IMAD.MOV R49, RZ, RZ, R25 ;  /* 0x000000ffff310224 */ /* 0x000fe400078e0219 */
[----:B------:R-:W-:-:S04]  /*6a00*/  IMAD.WIDE.U32 R24, R36, UR17, RZ ;  /* 0x0000001124187c25 */ /* 0x000fc8000f8e00ff */
[----:B------:R-:W-:Y:S02]  /*6a10*/  IMAD.IADD R50, R22, 0x1, R51 ;  /* 0x0000000116327824 */ /* 0x000fe400078e0233 */
[----:B------:R-:W-:Y:S02]  /*6a20*/  IMAD.IADD R48, R24, 0x1, R49 ;  /* 0x0000000118307824 */ /* 0x000fe400078e0231 */
[----:B------:R-:W-:Y:S01]  /*6a30*/  IMAD.MOV.U32 R35, RZ, RZ, 0x1 ;  /* 0x00000001ff237424 */ /* 0x000fe200078e00ff */
[----:B------:R-:W-:Y:S01]  /*6a40*/  ISETP.GE.U32.AND P1, PT, R50, R22, PT ;  /* 0x000000163200720c */ /* 0x000fe20003f26070 */
[----:B------:R-:W-:Y:S01]  /*6a50*/  IMAD.HI.U32 R6, R36, UR18, R32 ;  /* 0x0000001224067c27 */ /* 0x000fe2000f8e0020 */
[----:B------:R-:W-:-:S03]  /*6a60*/  ISETP.GE.U32.AND P0, PT, R48, R24, PT ;  /* 0x000000183000720c */ /* 0x000fc60003f06070 */
[----:B------:R-:W-:-:S04]  /*6a70*/  IMAD.HI.U32 R35, R14, R21, R34 ;  /* 0x000000150e237227 */ /* 0x000fc800078e0022 */
[----:B------:R-:W-:-:S04]  /*6a80*/  IMAD.WIDE.U32 R32, R36, UR18, RZ ;  /* 0x0000001224207c25 */ /* 0x000fc8000f8e00ff */
[----:B------:R-:W-:Y:S01]  /*6a90*/  @P1 IADD3 R35, PT, PT, R23, RZ, RZ ;  /* 0x000000ff17231210 */ /* 0x000fe20007ffe0ff */
[----:B------:R-:W-:-:S04]  /*6aa0*/  IMAD.WIDE.U32 R22, R12, R20, RZ ;  /* 0x000000140c167225 */ /* 0x000fc800078e00ff */
[----:B------:R-:W-:Y:S02]  /*6ab0*/  @P0 IMAD.MOV R47, RZ, RZ, R25 ;  /* 0x000000ffff2f0224 */ /* 0x000fe400078e0219 */
[----:B------:R-:W-:-:S04]  /*6ac0*/  IMAD.WIDE.U32 R24, R11, R21, RZ ;  /* 0x000000150b187225 */ /* 0x000fc800078e00ff */
[----:B------:R-:W-:Y:S02]  /*6ad0*/  IMAD.IADD R37, R22, 0x1, R37 ;  /* 0x0000000116257824 */ /* 0x000fe400078e0225 */
[----:B------:R-:W-:Y:S02]  /*6ae0*/  IMAD.IADD R8, R24, 0x1, R35 ;  /* 0x0000000118087824 */ /* 0x000fe400078e0223 */
[----:B------:R-:W-:Y:S02]  /*6af0*/  HFMA2 R35, -RZ, RZ, 0, 5.9604644775390625e-08 ;  /* 0x00000001ff237431 */ /* 0x000fe400000001ff */
[----:B------:R-:W-:Y:S01]  /*6b00*/  IMAD.IADD R47, R32, 0x1, R47 ;  /* 0x00000001202f7824 */ /* 0x000fe200078e022f */
[----:B------:R-:W-:Y:S02]  /*6b10*/  ISETP.GE.U32.AND P2, PT, R37, R22, PT ;  /* 0x000000162500720c */ /* 0x000fe40003f46070 */
[----:B------:R-:W-:Y:S02]  /*6b20*/  ISETP.GE.U32.AND P1, PT, R8, R24, PT ;  /* 0x000000180800720c */ /* 0x000fe40003f26070 */
[----:B------:R-:W-:Y:S01]  /*6b30*/  ISETP.GE.U32.AND P0, PT, R47, R32, PT ;  /* 0x000000202f00720c */ /* 0x000fe20003f06070 */
[----:B------:R-:W-:-:S02]  /*6b40*/  IMAD.MOV.U32 R32, RZ, RZ, 0x0 ;  /* 0x00000000ff207424 */ /* 0x000fc400078e00ff */
[----:B------:R-:W-:-:S04]  /*6b50*/  IMAD.HI.U32 R49, R12, R20, R34 ;  /* 0x000000140c317227 */ /* 0x000fc800078e0022 */
[----:B------:R-:W-:-:S04]  /*6b60*/  IMAD.HI.U32 R35, R11, R21, R34 ;  /* 0x000000150b237227 */ /* 0x000fc800078e0022 */
[----:B------:R-:W-:Y:S02]  /*6b70*/  @P2 IMAD.MOV R49, RZ, RZ, R23 ;  /* 0x000000ffff312224 */ /* 0x000fe400078e0217 */
[----:B------:R-:W-:-:S04]  /*6b80*/  IMAD.WIDE.U32 R22, R14, R20, RZ ;  /* 0x000000140e167225 */ /* 0x000fc800078e00ff */
[----:B------:R-:W-:Y:S01]  /*6b90*/  @P1 IMAD.MOV R35, RZ, RZ, R25 ;  /* 0x000000ffff231224 */ /* 0x000fe200078e0219 */
[----:B------:R-:W-:Y:S01]  /*6ba0*/  IADD3 R49, PT, PT, R22, R49, RZ ;  /* 0x0000003116317210 */ /* 0x000fe20007ffe0ff */
[----:B------:R-:W-:-:S04]  /*6bb0*/  IMAD.WIDE.U32 R24, R15, R21, RZ ;  /* 0x000000150f187225 */ /* 0x000fc800078e00ff */
[----:B------:R-:W-:Y:S01]  /*6bc0*/  @P0 IMAD.MOV R6, RZ, RZ, R33 ;  /* 0x000000ffff060224 */ /* 0x000fe200078e0221 */
[----:B------:R-:W-:Y:S01]  /*6bd0*/  ISETP.GE.U32.AND P0, PT, R49, R22, PT ;  /* 0x000000163100720c */ /* 0x000fe20003f06070 */
[----:B------:R-:W-:Y:S02]  /*6be0*/  IMAD.IADD R35, R24, 0x1, R35 ;  /* 0x0000000118237824 */ /* 0x000fe400078e0223 */
[----:B------:R-:W-:Y:S02]  /*6bf0*/  IMAD.MOV.U32 R33, RZ, RZ, 0x1 ;  /* 0x00000001ff217424 */ /* 0x000fe400078e00ff */
[----:B------:R-:W-:Y:S01]  /*6c00*/  IMAD.MOV.U32 R22, RZ, RZ, 0x0 ;  /* 0x00000000ff167424 */ /* 0x000fe200078e00ff */
[----:B------:R-:W-:Y:S01]  /*6c10*/  ISETP.GE.U32.AND P1, PT, R35, R24, PT ;  /* 0x000000182300720c */ /* 0x000fe20003f26070 */
[----:B------:R-:W-:-:S04]  /*6c20*/  IMAD.HI.U32 R24, R14, R20, R32 ;  /* 0x000000140e187227 */ /* 0x000fc800078e0020 */
[--C-:B------:R-:W-:Y:S02]  /*6c30*/  IMAD.HI.U32 R34, R15, R21, R32.reuse ;  /* 0x000000150f227227 */ /* 0x100fe400078e0020 */
[----:B------:R-:W-:Y:S02]  /*6c40*/  @P0 IADD3 R24, PT, PT, R23, RZ, RZ ;  /* 0x000000ff17180210 */ /* 0x000fe40007ffe0ff */
[----:B------:R-:W-:Y:S01]  /*6c50*/  IMAD.MOV.U32 R23, RZ, RZ, 0x1 ;  /* 0x00000001ff177424 */ /* 0x000fe200078e00ff */
[----:B------:R-:W-:Y:S01]  /*6c60*/  ISETP.GE.U32.AND P0, PT, R36, R5, PT ;  /* 0x000000052400720c */ /* 0x000fe20003f06070 */
[----:B------:R-:W-:-:S04]  /*6c70*/  IMAD.HI.U32 R51, R10, R21, R32 ;  /* 0x000000150a337227 */ /* 0x000fc800078e0020 */
[----:B------:R-:W-:Y:S02]  /*6c80*/  @P1 IMAD.MOV R34, RZ, RZ, R25 ;  /* 0x000000ffff221224 */ /* 0x000fe400078e0219 */
[----:B------:R-:W-:-:S04]  /*6c90*/  IMAD.HI.U32 R25, R11, R20, R22 ;  /* 0x000000140b197227 */ /* 0x000fc800078e0016 */
[----:B------:R-:W-:-:S04]  /*6ca0*/  IMAD.WIDE.U32 R22, R11, R20, RZ ;  /* 0x000000140b167225 */ /* 0x000fc800078e00ff */
[----:B------:R-:W-:Y:S01]  /*6cb0*/  IMAD.WIDE.U32 R32, R10, R21, RZ ;  /* 0x000000150a207225 */ /* 0x000fe200078e00ff */
[----:B------:R-:W-:-:S03]  /*6cc0*/  IADD3 R53, PT, PT, R22, R24, RZ ;  /* 0x0000001816357210 */ /* 0x000fc60007ffe0ff */
[----:B------:R-:W-:Y:S01]  /*6cd0*/  IMAD.IADD R55, R32, 0x1, R34 ;  /* 0x0000000120377824 */ /* 0x000fe200078e0222 */
[----:B------:R-:W-:Y:S01]  /*6ce0*/  ISETP.GE.U32.AND P2, PT, R53, R22, PT ;  /* 0x000000163500720c */ /* 0x000fe20003f46070 */
[----:B------:R-:W-:Y:S02]  /*6cf0*/  IMAD R22, R36, R28, RZ ;  /* 0x0000001c24167224 */ /* 0x000fe400078e02ff */
[----:B------:R-:W-:Y:S01]  /*6d00*/  VIADD R5, R4, 0xfffffffe ;  /* 0xfffffffe04057836 */ /* 0x000fe20000000000 */
[----:B------:R-:W-:Y:S01]  /*6d10*/  ISETP.GE.U32.AND P1, PT, R55, R32, PT ;  /* 0x000000203700720c */ /* 0x000fe20003f26070 */
[----:B------:R-:W-:Y:S02]  /*6d20*/  @P0 IMAD.MOV R5, RZ, RZ, R4 ;  /* 0x000000ffff050224 */ /* 0x000fe400078e0204 */
[----:B------:R-:W-:Y:S02]  /*6d30*/  IMAD R6, R36, UR19, R6 ;  /* 0x0000001324067c24 */ /* 0x000fe4000f8e0206 */
[----:B------:R-:W-:-:S04]  /*6d40*/  IMAD.MOV.U32 R32, RZ, RZ, 0x0 ;  /* 0x00000000ff207424 */ /* 0x000fc800078e00ff */
[----:B------:R-:W-:Y:S02]  /*6d50*/  @P2 IMAD.MOV R25, RZ, RZ, R23 ;  /* 0x000000ffff192224 */ /* 0x000fe400078e0217 */
[----:B------:R-:W-:Y:S01]  /*6d60*/  IMAD R23, R13, R18, RZ ;  /* 0x000000120d177224 */ /* 0x000fe200078e02ff */
[----:B------:R-:W-:Y:S01]  /*6d70*/  MOV R18, 0x0 ;  /* 0x0000000000127802 */ /* 0x000fe20000000f00 */
[----:B------:R-:W-:Y:S01]  /*6d80*/  @P1 IMAD.MOV R51, RZ, RZ, R33 ;  /* 0x000000ffff331224 */ /* 0x000fe200078e0221 */
[----:B------:R-:W-:Y:S01]  /*6d90*/  IADD3 R33, PT, PT, R19, -0x3d1, RZ ;  /* 0xfffffc2f13217810 */ /* 0x000fe20007ffe0ff */
[----:B------:R-:W-:Y:S01]  /*6da0*/  @P0 IMAD.MOV R33, RZ, RZ, R19 ;  /* 0x000000ffff210224 */ /* 0x000fe200078e0213 */
[----:B------:R-:W-:Y:S02]  /*6db0*/  ISETP.GE.U32.AND P1, PT, R23, R22, PT ;  /* 0x000000161700720c */ /* 0x000fe40003f26070 */
[----:B------:R-:W-:Y:S02]  /*6dc0*/  IADD3 R22, PT, PT, R41, R23, -R22 ;  /* 0x0000001729167210 */ /* 0x000fe40007ffe816 */
[----:B------:R-:W-:-:S04]  /*6dd0*/  SEL R4, RZ, 0x1, P1 ;  /* 0x00000001ff047807 */ /* 0x000fc80000800000 */
[----:B------:R-:W-:-:S04]  /*6de0*/  IADD3 R33, PT, PT, R4, R33, RZ ;  /* 0x0000002104217210 */ /* 0x000fc80007ffe0ff */
[----:B------:R-:W-:Y:S02]  /*6df0*/  ISETP.NE.AND P2, PT, R33, RZ, PT ;  /* 0x000000ff2100720c */ /* 0x000fe40003f45270 */
[----:B------:R-:W-:Y:S02]  /*6e00*/  ISETP.GE.U32.AND P1, PT, R38, R33, PT ;  /* 0x000000212600720c */ /* 0x000fe40003f26070 */
[----:B------:R-:W-:Y:S02]  /*6e10*/  SEL R4, R4, RZ, !P2 ;  /* 0x000000ff04047207 */ /* 0x000fe40005000000 */
[----:B------:R-:W-:Y:S01]  /*6e20*/  IADD3 R38, PT, PT, R7, R38, -R33 ;  /* 0x0000002607267210 */ /* 0x000fe20007ffe821 */
[----:B------:R-:W-:Y:S01]  /*6e30*/  IMAD.MOV.U32 R33, RZ, RZ, 0x1 ;  /* 0x00000001ff217424 */ /* 0x000fe200078e00ff */
[----:B------:R-:W-:-:S05]  /*6e40*/  SEL R4, R4, 0x1, P1 ;  /* 0x0000000104047807 */ /* 0x000fca0000800000 */
[----:B------:R-:W-:Y:S01]  /*6e50*/  IMAD.IADD R24, R4, 0x1, R5 ;  /* 0x0000000104187824 */ /* 0x000fe200078e0205 */
[----:B------:R-:W-:-:S04]  /*6e60*/  SEL R5, RZ, 0xffffffff, P0 ;  /* 0xffffffffff057807 */ /* 0x000fc80000000000 */
[----:B------:R-:W-:Y:S02]  /*6e70*/  ISETP.NE.AND P2, PT, R24, RZ, PT ;  /* 0x000000ff1800720c */ /* 0x000fe40003f45270 */
[----:B------:R-:W-:Y:S02]  /*6e80*/  ISETP.GE.U32.AND P1, PT, R9, R24, PT ;  /* 0x000000180900720c */ /* 0x000fe40003f26070 */
[----:B------:R-:W-:Y:S02]  /*6e90*/  SEL R4, R4, RZ, !P2 ;  /* 0x000000ff04047207 */ /* 0x000fe40005000000 */
[----:B------:R-:W-:Y:S01]  /*6ea0*/  IADD3 R24, PT, PT, R50, R9, -R24 ;  /* 0x0000000932187210 */ /* 0x000fe20007ffe818 */
[----:B------:R-:W-:Y:S01]  /*6eb0*/  IMAD.MOV.U32 R9, RZ, RZ, 0x1 ;  /* 0x00000001ff097424 */ /* 0x000fe200078e00ff */
[----:B------:R-:W-:Y:S01]  /*6ec0*/  SEL R4, R4, 0x1, P1 ;  /* 0x0000000104047807 */ /* 0x000fe20000800000 */
[----:B------:R-:W-:-:S03]  /*6ed0*/  IMAD.MOV.U32 R50, RZ, RZ, 0x0 ;  /* 0x00000000ff327424 */ /* 0x000fc600078e00ff */
        /* <DEDUP_REMOVED lines=14> */
[----:B------:R-:W-:Y:S01]  /*6fc0*/  IADD3 R57, PT, PT, R4, R48, R5 ;  /* 0x0000003004397210 */ /* 0x000fe20007ffe005 */
[----:B------:R-:W-:-:S03]  /*6fd0*/  IMAD.MOV.U32 R48, RZ, RZ, 0x0 ;  /* 0x00000000ff307424 */ /* 0x000fc600078e00ff */
        /* <DEDUP_REMOVED lines=13> */
[----:B------:R-:W-:Y:S02]  /*70b0*/  IMAD.IADD R19, R42, 0x1, R19 ;  /* 0x000000012a137824 */ /* 0x000fe400078e0213 */
[----:B------:R-:W-:Y:S01]  /*70c0*/  IMAD.MOV.U32 R42, RZ, RZ, 0x0 ;  /* 0x00000000ff2a7424 */ /* 0x000fe200078e00ff */
[----:B------:R-:W-:Y:S01]  /*70d0*/  ISETP.GE.U32.AND P0, PT, R51, R4, PT ;  /* 0x000000043300720c */ /* 0x000fe20003f06070 */
[----:B------:R-:W-:Y:S01]  /*70e0*/  IMAD.MOV.U32 R4, RZ, RZ, 0x0 ;  /* 0x00000000ff047424 */ /* 0x000fe200078e00ff */
[----:B------:R-:W-:Y:S01]  /*70f0*/  IADD3 R3, PT, PT, -R19, R3, R46 ;  /* 0x0000000313037210 */ /* 0x000fe20007ffe12e */
[----:B------:R-:W-:Y:S02]  /*7100*/  IMAD.MOV.U32 R19, RZ, RZ, 0x1 ;  /* 0x00000001ff137424 */ /* 0x000fe400078e00ff */
[----:B------:R-:W-:-:S04]  /*7110*/  IMAD.HI.U32 R6, R16, R21, R18 ;  /* 0x0000001510067227 */ /* 0x000fc800078e0012 */
[----:B------:R-:W-:-:S04]  /*7120*/  IMAD.WIDE.U32 R18, R15, R20, RZ ;  /* 0x000000140f127225 */ /* 0x000fc800078e00ff */
[----:B------:R-:W-:Y:S02]  /*7130*/  @P0 IMAD.MOV R6, RZ, RZ, R5 ;  /* 0x000000ffff060224 */ /* 0x000fe400078e0205 */
[----:B------:R-:W-:Y:S02]  /*7140*/  IMAD.MOV.U32 R5, RZ, RZ, 0x1 ;  /* 0x00000001ff057424 */ /* 0x000fe400078e00ff */
[----:B------:R-:W-:Y:S01]  /*7150*/  IMAD.IADD R25, R18, 0x1, R25 ;  /* 0x0000000112197824 */ /* 0x000fe200078e0219 */
[----:B------:R-:W-:Y:S01]  /*7160*/  IADD3 R3, PT, PT, R3, R6, RZ ;  /* 0x0000000603037210 */ /* 0x000fe20007ffe0ff */
[----:B------:R-:W-:-:S04]  /*7170*/  IMAD.HI.U32 R61, R15, R20, R4 ;  /* 0x000000140f3d7227 */ /* 0x000fc800078e0004 */
[----:B------:R-:W-:Y:S01]  /*7180*/  HFMA2 R4, -RZ, RZ, 0, 0 ;  /* 0x00000000ff047431 */ /* 0x000fe200000001ff */
[----:B------:R-:W-:Y:S01]  /*7190*/  ISETP.GE.U32.AND P0, PT, R25, R18, PT ;  /* 0x000000121900720c */ /* 0x000fe20003f06070 */
[C---:B------:R-:W-:Y:S02]  /*71a0*/  IMAD R5, R3.reuse, R29, RZ ;  /* 0x0000001d03057224 */ /* 0x040fe400078e02ff */
[----:B------:R-:W-:Y:S02]  /*71b0*/  IMAD.MOV.U32 R18, RZ, RZ, 0x0 ;  /* 0x00000000ff127424 */ /* 0x000fe400078e00ff */
[C---:B------:R-:W-:Y:S02]  /*71c0*/  IMAD R7, R3.reuse, R28, RZ ;  /* 0x0000001c03077224 */ /* 0x040fe400078e02ff */
[----:B------:R-:W-:-:S04]  /*71d0*/  IMAD.HI.U32 R33, R3, R31, R32 ;  /* 0x0000001f03217227 */ /* 0x000fc800078e0020 */
[----:B------:R-:W-:-:S04]  /*71e0*/  IMAD.HI.U32 R59, R3, R28, R4 ;  /* 0x0000001c033b7227 */ /* 0x000fc800078e0004 */
[----:B------:R-:W-:Y:S01]  /*71f0*/  @P0 IMAD.MOV R61, RZ, RZ, R19 ;  /* 0x000000ffff3d0224 */ /* 0x000fe200078e0213 */
[----:B------:R-:W-:Y:S01]  /*7200*/  ISETP.GE.U32.AND P1, PT, R59, R5, PT ;  /* 0x000000053b00720c */ /* 0x000fe20003f26070 */
[----:B------:R-:W-:Y:S01]  /*7210*/  IMAD.MOV.U32 R19, RZ, RZ, 0x1 ;  /* 0x00000001ff137424 */ /* 0x000fe200078e00ff */
[----:B------:R-:W-:Y:S01]  /*7220*/  MOV R5, 0x1 ;  /* 0x0000000100057802 */ /* 0x000fe20000000f00 */
[----:B------:R-:W-:Y:S01]  /*7230*/  IMAD.MOV.U32 R4, RZ, RZ, 0x0 ;  /* 0x00000000ff047424 */ /* 0x000fe200078e00ff */
[----:B------:R-:W-:Y:S01]  /*7240*/  ISETP.GE.U32.AND P0, PT, R3, R6, PT ;  /* 0x000000060300720c */ /* 0x000fe20003f06070 */
[----:B------:R-:W-:-:S04]  /*7250*/  IMAD.HI.U32 R6, R10, R20, R18 ;  /* 0x000000140a067227 */ /* 0x000fc800078e0012 */
[----:B------:R-:W-:-:S04]  /*7260*/  IMAD.HI.U32 R18, R3, R29, RZ ;  /* 0x0000001d03127227 */ /* 0x000fc800078e00ff */
[----:B------:R-:W-:-:S04]  /*7270*/  IMAD.HI.U32 R41, R3, R29, R4 ;  /* 0x0000001d03297227 */ /* 0x000fc800078e0004 */
[----:B------:R-:W-:-:S04]  /*7280*/  IMAD.HI.U32 R23, R3, R30, R4 ;  /* 0x0000001e03177227 */ /* 0x000fc800078e0004 */
[----:B------:R-:W-:Y:S02]  /*7290*/  @P1 IMAD.MOV R41, RZ, RZ, R18 ;  /* 0x000000ffff291224 */ /* 0x000fe400078e0212 */
[----:B------:R-:W-:-:S04]  /*72a0*/  IMAD.WIDE.U32 R4, R10, R20, RZ ;  /* 0x000000140a047225 */ /* 0x000fc800078e00ff */
[----:B------:R-:W-:-:S04]  /*72b0*/  IMAD.WIDE.U32 R18, R3, R30, RZ ;  /* 0x0000001e03127225 */ /* 0x000fc800078e00ff */
[----:B------:R-:W-:Y:S02]  /*72c0*/  IMAD.IADD R61, R4, 0x1, R61 ;  /* 0x00000001043d7824 */ /* 0x000fe400078e023d */
[----:B------:R-:W-:Y:S02]  /*72d0*/  IMAD.IADD R41, R18, 0x1, R41 ;  /* 0x0000000112297824 */ /* 0x000fe400078e0229 */
[----:B------:R-:W-:Y:S01]  /*72e0*/  IMAD.HI.U32 R9, R3, UR16, R8 ;  /* 0x0000001003097c27 */ /* 0x000fe2000f8e0008 */
[----:B------:R-:W-:Y:S02]  /*72f0*/  ISETP.GE.U32.AND P2, PT, R61, R4, PT ;  /* 0x000000043d00720c */ /* 0x000fe40003f46070 */
[----:B------:R-:W-:Y:S01]  /*7300*/  ISETP.GE.U32.AND P1, PT, R41, R18, PT ;  /* 0x000000122900720c */ /* 0x000fe20003f26070 */
[----:B------:R-:W-:Y:S01]  /*7310*/  IMAD R18, R13, R21, RZ ;  /* 0x000000150d127224 */ /* 0x000fe200078e02ff */
[----:B------:R-:W-:Y:S01]  /*7320*/  SEL R8, RZ, 0xffffffff, P0 ;  /* 0xffffffffff087807 */ /* 0x000fe20000000000 */
[----:B------:R-:W-:-:S02]  /*7330*/  VIADD R21, R41, 0xfffffffe ;  /* 0xfffffffe29157836 */ /* 0x000fc40000000000 */
[----:B------:R-:W-:Y:S02]  /*7340*/  @P0 IMAD.MOV R21, RZ, RZ, R41 ;  /* 0x000000ffff150224 */ /* 0x000fe400078e0229 */
[----:B------:R-:W-:-:S04]  /*7350*/  IMAD.HI.U32 R2, R3, UR18, R42 ;  /* 0x0000001203027c27 */ /* 0x000fc8000f8e002a */
[----:B------:R-:W-:Y:S01]  /*7360*/  @P2 IADD3 R6, PT, PT, R5, RZ, RZ ;  /* 0x000000ff05062210 */ /* 0x000fe20007ffe0ff */
[----:B------:R-:W-:-:S04]  /*7370*/  IMAD.WIDE.U32 R4, R3, R31, RZ ;  /* 0x0000001f03047225 */ /* 0x000fc800078e00ff */
[----:B------:R-:W-:Y:S01]  /*7380*/  @P1 IMAD.MOV R23, RZ, RZ, R19 ;  /* 0x000000ffff171224 */ /* 0x000fe200078e0213 */
[----:B------:R-:W-:Y:S01]  /*7390*/  ISETP.GE.U32.AND P1, PT, R18, R7, PT ;  /* 0x000000071200720c */ /* 0x000fe20003f26070 */
[C---:B------:R-:W-:Y:S01]  /*73a0*/  VIADD R19, R59.reuse, 0xfffffc2f ;  /* 0xfffffc2f3b137836 */ /* 0x040fe20000000000 */
[----:B------:R-:W-:Y:S01]  /*73b0*/  @P0 IADD3 R19, PT, PT, R59, RZ, RZ ;  /* 0x000000ff3b130210 */ /* 0x000fe20007ffe0ff */
[----:B------:R-:W-:Y:S01]  /*73c0*/  IMAD.IADD R23, R4, 0x1, R23 ;  /* 0x0000000104177824 */ /* 0x000fe200078e0217 */
[----:B------:R-:W-:Y:S01]  /*73d0*/  IADD3 R18, PT, PT, R39, R18, -R7 ;  /* 0x0000001227127210 */ /* 0x000fe20007ffe807 */
[----:B------:R-:W-:-:S03]  /*73e0*/  IMAD.WIDE.U32 R42, R16, R20, RZ ;  /* 0x00000014102a7225 */ /* 0x000fc600078e00ff */
[----:B------:R-:W-:Y:S01]  /*73f0*/  ISETP.GE.U32.AND P2, PT, R23, R4, PT ;  /* 0x000000041700720c */ /* 0x000fe20003f46070 */
[----:B------:R-:W-:Y:S01]  /*7400*/  IMAD.MOV.U32 R7, RZ, RZ, 0x1 ;  /* 0x00000001ff077424 */ /* 0x000fe200078e00ff */
[----:B------:R-:W-:-:S05]  /*7410*/  SEL R4, RZ, 0x1, P1 ;  /* 0x00000001ff047807 */ /* 0x000fca0000800000 */
[----:B------:R-:W-:-:S05]  /*7420*/  IMAD.IADD R19, R4, 0x1, R19 ;  /* 0x0000000104137824 */ /* 0x000fca00078e0213 */
[----:B------:R-:W-:Y:S02]  /*7430*/  ISETP.GE.U32.AND P1, PT, R22, R19, PT ;  /* 0x000000131600720c */ /* 0x000fe40003f26070 */
[----:B------:R-:W-:Y:S02]  /*7440*/  @P2 IADD3 R33, PT, PT, R5, RZ, RZ ;  /* 0x000000ff05212210 */ /* 0x000fe40007ffe0ff */
[----:B------:R-:W-:Y:S02]  /*7450*/  ISETP.NE.AND P2, PT, R19, RZ, PT ;  /* 0x000000ff1300720c */ /* 0x000fe40003f45270 */
[----:B------:R-:W-:Y:S01]  /*7460*/  IADD3 R19, PT, PT, R37, R22, -R19 ;  /* 0x0000001625137210 */ /* 0x000fe20007ffe813 */
[----:B------:R-:W-:Y:S01]  /*7470*/  IMAD.MOV.U32 R22, RZ, RZ, 0x0 ;  /* 0x00000000ff167424 */ /* 0x000fe200078e00ff */
[----:B------:R-:W-:-:S04]  /*7480*/  SEL R4, R4, RZ, !P2 ;  /* 0x000000ff04047207 */ /* 0x000fc80005000000 */
[----:B------:R-:W-:Y:S01]  /*7490*/  SEL R32, R4, 0x1, P1 ;  /* 0x0000000104207807 */ /* 0x000fe20000800000 */
[----:B------:R-:W-:-:S04]  /*74a0*/  IMAD.WIDE.U32 R4, R3, UR16, RZ ;  /* 0x0000001003047c25 */ /* 0x000fc8000f8e00ff */
[----:B------:R-:W-:Y:S01]  /*74b0*/  IMAD.IADD R21, R32, 0x1, R21 ;  /* 0x0000000120157824 */ /* 0x000fe200078e0215 */
[----:B------:R-:W-:-:S04]  /*74c0*/  IADD3 R41, PT, PT, R4, R33, RZ ;  /* 0x0000002104297210 */ /* 0x000fc80007ffe0ff */
[----:B------:R-:W-:Y:S02]  /*74d0*/  ISETP.NE.AND P2, PT, R21, RZ, PT ;  /* 0x000000ff1500720c */ /* 0x000fe40003f45270 */
[----:B------:R-:W-:Y:S02]  /*74e0*/  ISETP.GE.U32.AND P1, PT, R38, R21, PT ;  /* 0x000000152600720c */ /* 0x000fe40003f26070 */
[----:B------:R-:W-:Y:S02]  /*74f0*/  SEL R32, R32, RZ, !P2 ;  /* 0x000000ff20207207 */ /* 0x000fe40005000000 */
[----:B------:R-:W-:Y:S02]  /*7500*/  ISETP.GE.U32.AND P3, PT, R41, R4, PT ;  /* 0x000000042900720c */ /* 0x000fe40003f66070 */
[----:B------:R-:W-:Y:S01]  /*7510*/  SEL R4, R32, 0x1, P1 ;  /* 0x0000000120047807 */ /* 0x000fe20000800000 */
[----:B------:R-:W-:Y:S01]  /*7520*/  IMAD.WIDE.U32 R32, R3, UR17, RZ ;  /* 0x0000001103207c25 */ /* 0x000fe2000f8e00ff */
[----:B------:R-:W-:-:S03]  /*7530*/  IADD3 R21, PT, PT, R49, R38, -R21 ;  /* 0x0000002631157210 */ /* 0x000fc60007ffe815 */
[----:B------:R-:W-:Y:S01]  /*7540*/  HFMA2 R38, -RZ, RZ, 0, 0 ;  /* 0x00000000ff267431 */ /* 0x000fe200000001ff */
[----:B------:R-:W-:Y:S01]  /*7550*/  IADD3 R23, PT, PT, R4, R23, R8 ;  /* 0x0000001704177210 */ /* 0x000fe20007ffe008 */
[----:B------:R-:W-:-:S03]  /*7560*/  IMAD.MOV.U32 R49, RZ, RZ, 0x1 ;  /* 0x00000001ff317424 */ /* 0x000fc600078e00ff */
[----:B------:R-:W-:Y:S02]  /*7570*/  ISETP.NE.AND P1, PT, R23, RZ, PT ;  /* 0x000000ff1700720c */ /* 0x000fe40003f25270 */
[----:B------:R-:W-:Y:S01]  /*7580*/  ISETP.GE.U32.AND P0, PT, R24, R23, PT ;  /* 0x000000171800720c */ /* 0x000fe20003f06070 */
[----:B------:R-:W-:Y:S01]  /*7590*/  @P3 IMAD.MOV R9, RZ, RZ, R5 ;  /* 0x000000ffff093224 */ /* 0x000fe200078e0205 */
[----:B------:R-:W-:Y:S01]  /*75a0*/  SEL R4, R4, RZ, !P1 ;  /* 0x000000ff04047207 */ /* 0x000fe20004800000 */
[----:B------:R-:W-:Y:S01]  /*75b0*/  IMAD.MOV.U32 R5, RZ, RZ, 0x1 ;  /* 0x00000001ff057424 */ /* 0x000fe200078e00ff */
[----:B------:R-:W-:Y:S01]  /*75c0*/  IADD3 R53, PT, PT, R53, R24, -R23 ;  /* 0x0000001835357210 */ /* 0x000fe20007ffe817 */
[----:B------:R-:W-:Y:S01]  /*75d0*/  IMAD.MOV.U32 R23, RZ, RZ, 0x1 ;  /* 0x00000001ff177424 */ /* 0x000fe200078e00ff */
[----:B------:R-:W-:Y:S01]  /*75e0*/  SEL R34, R4, 0x1, P0 ;  /* 0x0000000104227807 */ /* 0x000fe20000000000 */
[----:B------:R-:W-:Y:S01]  /*75f0*/  IMAD.MOV.U32 R4, RZ, RZ, 0x0 ;  /* 0x00000000ff047424 */ /* 0x000fe200078e00ff */
[----:B------:R-:W-:Y:S01]  /*7600*/  IADD3 R9, PT, PT, R32, R9, RZ ;  /* 0x0000000920097210 */ /* 0x000fe20007ffe0ff */
[----:B------:R-:W-:Y:S01]  /*7610*/  IMAD.MOV.U32 R24, RZ, RZ, 0x0 ;  /* 0x00000000ff187424 */ /* 0x000fe200078e00ff */
[----:B------:R-:W-:Y:S01]  /*7620*/  IADD3 R35, PT, PT, R34, R41, R8 ;  /* 0x0000002922237210 */ /* 0x000fe20007ffe008 */
[----:B------:R-:W-:Y:S01]  /*7630*/  IMAD.HI.U32 R41, R3, UR17, R4 ;  /* 0x0000001103297c27 */ /* 0x000fe2000f8e0004 */
[----:B------:R-:W-:-:S02]  /*7640*/  ISETP.GE.U32.AND P2, PT, R9, R32, PT ;  /* 0x000000200900720c */ /* 0x000fc40003f46070 */
[----:B------:R-:W-:Y:S01]  /*7650*/  ISETP.NE.AND P1, PT, R35, RZ, PT ;  /* 0x000000ff2300720c */ /* 0x000fe20003f25270 */
[----:B------:R-:W-:Y:S01]  /*7660*/  IMAD.WIDE.U32 R4, R3, UR18, RZ ;  /* 0x0000001203047c25 */ /* 0x000fe2000f8e00ff */
[----:B------:R-:W-:Y:S02]  /*7670*/  ISETP.GE.U32.AND P0, PT, R40, R35, PT ;  /* 0x000000232800720c */ /* 0x000fe40003f06070 */
[----:B------:R-:W-:Y:S02]  /*7680*/  SEL R34, R34, RZ, !P1 ;  /* 0x000000ff22227207 */ /* 0x000fe40004800000 */
[----:B------:R-:W-:Y:S02]  /*7690*/  IADD3 R35, PT, PT, R25, R40, -R35 ;  /* 0x0000002819237210 */ /* 0x000fe40007ffe823 */
[----:B------:R-:W-:-:S03]  /*76a0*/  SEL R34, R34, 0x1, P0 ;  /* 0x0000000122227807 */ /* 0x000fc60000000000 */
[----:B------:R-:W-:Y:S01]  /*76b0*/  @P2 IMAD.MOV R41, RZ, RZ, R33 ;  /* 0x000000ffff292224 */ /* 0x000fe200078e0221 */
[----:B------:R-:W-:-:S04]  /*76c0*/  IADD3 R33, PT, PT, R34, R9, R8 ;  /* 0x0000000922217210 */ /* 0x000fc80007ffe008 */
[----:B------:R-:W-:Y:S02]  /*76d0*/  ISETP.NE.AND P1, PT, R33, RZ, PT ;  /* 0x000000ff2100720c */ /* 0x000fe40003f25270 */
[----:B------:R-:W-:Y:S02]  /*76e0*/  IADD3 R41, PT, PT, R4, R41, RZ ;  /* 0x0000002904297210 */ /* 0x000fe40007ffe0ff */
[----:B------:R-:W-:Y:S02]  /*76f0*/  ISETP.GE.U32.AND P0, PT, R0, R33, PT ;  /* 0x000000210000720c */ /* 0x000fe40003f06070 */
[----:B------:R-:W-:Y:S02]  /*7700*/  SEL R34, R34, RZ, !P1 ;  /* 0x000000ff22227207 */ /* 0x000fe40004800000 */
[----:B------:R-:W-:Y:S02]  /*7710*/  ISETP.GE.U32.AND P2, PT, R41, R4, PT ;  /* 0x000000042900720c */ /* 0x000fe40003f46070 */
[----:B------:R-:W-:-:S02]  /*7720*/  SEL R9, R34, 0x1, P0 ;  /* 0x0000000122097807 */ /* 0x000fc40000000000 */
[----:B------:R-:W-:Y:S01]  /*7730*/  IADD3 R34, PT, PT, R42, R6, RZ ;  /* 0x000000062a227210 */ /* 0x000fe20007ffe0ff */
[----:B------:R-:W-:Y:S01]  /*7740*/  IMAD.MOV.U32 R6, RZ, RZ, 0x0 ;  /* 0x00000000ff067424 */ /* 0x000fe200078e00ff */
[----:B------:R-:W-:Y:S02]  /*7750*/  IADD3 R32, PT, PT, R9, R41, R8 ;  /* 0x0000002909207210 */ /* 0x000fe40007ffe008 */
[----:B------:R-:W-:Y:S02]  /*7760*/  IADD3 R61, PT, PT, R61, R0, -R33 ;  /* 0x000000003d3d7210 */ /* 0x000fe40007ffe821 */
[C---:B------:R-:W-:Y:S02]  /*7770*/  ISETP.NE.AND P1, PT, R32.reuse, RZ, PT ;  /* 0x000000ff2000720c */ /* 0x040fe40003f25270 */
[----:B------:R-:W-:Y:S01]  /*7780*/  ISETP.GT.U32.AND P0, PT, R32, R55, PT ;  /* 0x000000372000720c */ /* 0x000fe20003f04070 */
[----:B------:R-:W-:Y:S01]  /*7790*/  @P2 IMAD.MOV R2, RZ, RZ, R5 ;  /* 0x000000ffff022224 */ /* 0x000fe200078e0205 */
[----:B------:R-:W-:-:S02]  /*77a0*/  SEL R9, R9, RZ, !P1 ;  /* 0x000000ff09097207 */ /* 0x000fc40004800000 */
[----:B------:R-:W-:Y:S01]  /*77b0*/  ISETP.GE.U32.AND P1, PT, R34, R42, PT ;  /* 0x0000002a2200720c */ /* 0x000fe20003f26070 */
[----:B------:R-:W-:Y:S01]  /*77c0*/  IMAD R4, R3, UR19, R2 ;  /* 0x0000001303047c24 */ /* 0x000fe2000f8e0202 */
[----:B------:R-:W-:Y:S01]  /*77d0*/  SEL R9, R9, 0x1, !P0 ;  /* 0x0000000109097807 */ /* 0x000fe20004000000 */
[----:B------:R-:W-:Y:S02]  /*77e0*/  IMAD.MOV.U32 R2, RZ, RZ, 0x0 ;  /* 0x00000000ff027424 */ /* 0x000fe400078e00ff */
[----:B------:R-:W-:Y:S01]  /*77f0*/  IMAD.MOV.U32 R3, RZ, RZ, 0x1 ;  /* 0x00000001ff037424 */ /* 0x000fe200078e00ff */
[----:B------:R-:W-:Y:S01]  /*7800*/  IADD3 R4, PT, PT, R9, R4, R8 ;  /* 0x0000000409047210 */ /* 0x000fe20007ffe008 */
[----:B------:R-:W-:-:S04]  /*7810*/  IMAD.HI.U32 R36, R16, R20, R2 ;  /* 0x0000001410247227 */ /* 0x000fc800078e0002 */
[----:B------:R-:W-:Y:S02]  /*7820*/  IMAD.IADD R4, R47, 0x1, R4 ;  /* 0x000000012f047824 */ /* 0x000fe400078e0204 */
[----:B------:R-:W-:Y:S01]  /*7830*/  @P1 IADD3 R36, PT, PT, R43, RZ, RZ ;  /* 0x000000ff2b241210 */ /* 0x000fe20007ffe0ff */
[----:B------:R-:W-:Y:S02]  /*7840*/  IMAD R20, R13, R20, RZ ;  /* 0x000000140d147224 */ /* 0x000fe400078e02ff */
[----:B------:R-:W-:Y:S01]  /*7850*/  IADD3 R41, PT, PT, -R4, R44, R51 ;  /* 0x0000002c04297210 */ /* 0x000fe20007ffe133 */
[----:B------:R-:W-:Y:S02]  /*7860*/  IMAD.MOV.U32 R44, RZ, RZ, RZ ;  /* 0x000000ffff2c7224 */ /* 0x000fe400078e00ff */
[----:B------:R-:W-:Y:S02]  /*7870*/  IMAD.MOV.U32 R4, RZ, RZ, 0x0 ;  /* 0x00000000ff047424 */ /* 0x000fe400078e00ff */
[----:B------:R-:W-:-:S04]  /*7880*/  IMAD.IADD R41, R41, 0x1, R36 ;  /* 0x0000000129297824 */ /* 0x000fc800078e0224 */
[CC--:B------:R-:W-:Y:S02]  /*7890*/  IMAD R45, R41.reuse, R29.reuse, RZ ;  /* 0x0000001d292d7224 */ /* 0x0c0fe400078e02ff */
[----:B------:R-:W-:-:S04]  /*78a0*/  IMAD.HI.U32 R5, R41, R29, R2 ;  /* 0x0000001d29057227 */ /* 0x000fc800078e0002 */
[----:B------:R-:W-:-:S04]  /*78b0*/  IMAD.HI.U32 R44, R41, R28, R44 ;  /* 0x0000001c292c7227 */ /* 0x000fc800078e002c */
[----:B------:R-:W-:Y:S01]  /*78c0*/  IMAD.HI.U32 R2, R41, R29, RZ ;  /* 0x0000001d29027227 */ /* 0x000fe200078e00ff */
[----:B------:R-:W-:-:S03]  /*78d0*/  ISETP.GE.U32.AND P0, PT, R44, R45, PT ;  /* 0x0000002d2c00720c */ /* 0x000fc60003f06070 */
[----:B------:R-:W-:-:S04]  /*78e0*/  IMAD.WIDE.U32 R8, R41, R30, RZ ;  /* 0x0000001e29087225 */ /* 0x000fc800078e00ff */
[----:B------:R-:W-:-:S04]  /*78f0*/  IMAD.HI.U32 R39, R41, R31, R6 ;  /* 0x0000001f29277227 */ /* 0x000fc800078e0006 */
[----:B------:R-:W-:-:S04]  /*7900*/  IMAD.HI.U32 R33, R41, UR17, R48 ;  /* 0x0000001129217c27 */ /* 0x000fc8000f8e0030 */
[----:B------:R-:W-:Y:S02]  /*7910*/  @P0 IMAD.MOV R5, RZ, RZ, R2 ;  /* 0x000000ffff050224 */ /* 0x000fe400078e0202 */
[----:B------:R-:W0:Y:S01]  /*7920*/  LDC.64 R2, c[0x3][0x108] ;  /* 0x00c04200ff027b82 */ /* 0x000e220000000a00 */
[C---:B------:R-:W-:Y:S02]  /*7930*/  IMAD R57, R41.reuse, R28, RZ ;  /* 0x0000001c29397224 */ /* 0x040fe400078e02ff */
[----:B------:R-:W-:Y:S01]  /*7940*/  IADD3 R42, PT, PT, R8, R5, RZ ;  /* 0x00000005082a7210 */ /* 0x000fe20007ffe0ff */
[----:B------:R-:W-:Y:S02]  /*7950*/  IMAD.MOV.U32 R5, RZ, RZ, 0x1 ;  /* 0x00000001ff057424 */ /* 0x000fe400078e00ff */
[----:B------:R-:W-:Y:S01]  /*7960*/  VIADD R59, R44, 0xfffffc2f ;  /* 0xfffffc2f2c3b7836 */ /* 0x000fe20000000000 */
[----:B------:R-:W-:Y:S01]  /*7970*/  ISETP.GE.U32.AND P0, PT, R42, R8, PT ;  /* 0x000000082a00720c */ /* 0x000fe20003f06070 */
[----:B------:R-:W-:-:S04]  /*7980*/  IMAD.HI.U32 R43, R41, R30, R4 ;  /* 0x0000001e292b7227 */ /* 0x000fc800078e0004 */
[----:B------:R-:W-:-:S04]  /*7990*/  IMAD.WIDE.U32 R4, R41, R31, RZ ;  /* 0x0000001f29047225 */ /* 0x000fc800078e00ff */
[----:B------:R-:W-:-:S04]  /*79a0*/  IMAD.MOV.U32 R8, RZ, RZ, RZ ;  /* 0x000000ffff087224 */ /* 0x000fc800078e00ff */
[----:B------:R-:W-:Y:S02]  /*79b0*/  @P0 IMAD.MOV R43, RZ, RZ, R9 ;  /* 0x000000ffff2b0224 */ /* 0x000fe400078e0209 */
[----:B0-----:R-:W-:-:S03]  /*79c0*/  IMAD R9, R17, R3, RZ ;  /* 0x0000000311097224 */ /* 0x001fc600078e02ff */
[----:B------:R-:W-:Y:S01]  /*79d0*/  IADD3 R43, PT, PT, R4, R43, RZ ;  /* 0x0000002b042b7210 */ /* 0x000fe20007ffe0ff */
[----:B------:R-:W-:-:S03]  /*79e0*/  IMAD.HI.U32 R46, R17, R3, RZ ;  /* 0x00000003112e7227 */ /* 0x000fc600078e00ff */
[----:B------:R-:W-:Y:S01]  /*79f0*/  ISETP.GE.U32.AND P0, PT, R43, R4, PT ;  /* 0x000000042b00720c */ /* 0x000fe20003f06070 */
[----:B------:R-:W-:-:S04]  /*7a00*/  IMAD.HI.U32 R8, R13, R3, R8 ;  /* 0x000000030d087227 */ /* 0x000fc800078e0008 */
[----:B------:R-:W-:Y:S01]  /*7a10*/  IMAD.HI.U32 R45, R17, R3, R6 ;  /* 0x00000003112d7227 */ /* 0x000fe200078e0006 */
[----:B------:R-:W-:-:S03]  /*7a20*/  ISETP.GE.U32.AND P1, PT, R8, R9, PT ;  /* 0x000000090800720c */ /* 0x000fc60003f26070 */
[----:B------:R-:W-:-:S04]  /*7a30*/  IMAD.WIDE.U32 R6, R12, R3, RZ ;  /* 0x000000030c067225 */ /* 0x000fc800078e00ff */
[----:B------:R-:W-:Y:S01]  /*7a40*/  @P0 IADD3 R39, PT, PT, R5, RZ, RZ ;  /* 0x000000ff05270210 */ /* 0x000fe20007ffe0ff */
[----:B------:R-:W-:-:S04]  /*7a50*/  IMAD.WIDE.U32 R4, R41, UR16, RZ ;  /* 0x0000001029047c25 */ /* 0x000fc8000f8e00ff */
[----:B------:R-:W-:Y:S02]  /*7a60*/  IMAD.IADD R9, R4, 0x1, R39 ;  /* 0x0000000104097824 */ /* 0x000fe400078e0227 */
[----:B------:R-:W-:Y:S02]  /*7a70*/  @P1 IMAD.MOV R45, RZ, RZ, R46 ;  /* 0x000000ffff2d1224 */ /* 0x000fe400078e022e */
[----:B------:R-:W-:Y:S01]  /*7a80*/  IMAD.MOV.U32 R39, RZ, RZ, 0x1 ;  /* 0x00000001ff277424 */ /* 0x000fe200078e00ff */
[----:B------:R-:W-:Y:S01]  /*7a90*/  ISETP.GE.U32.AND P0, PT, R9, R4, PT ;  /* 0x000000040900720c */ /* 0x000fe20003f06070 */
[----:B------:R-:W-:Y:S02]  /*7aa0*/  IMAD.IADD R37, R6, 0x1, R45 ;  /* 0x0000000106257824 */ /* 0x000fe400078e022d */
[----:B------:R-:W-:-:S03]  /*7ab0*/  IMAD.HI.U32 R45, R41, UR16, R38 ;  /* 0x00000010292d7c27 */ /* 0x000fc6000f8e0026 */
[----:B------:R-:W-:Y:S01]  /*7ac0*/  ISETP.GE.U32.AND P1, PT, R37, R6, PT ;  /* 0x000000062500720c */ /* 0x000fe20003f26070 */
[----:B------:R-:W-:-:S04]  /*7ad0*/  IMAD.HI.U32 R25, R12, R3, R22 ;  /* 0x000000030c197227 */ /* 0x000fc800078e0016 */
[----:B------:R-:W-:Y:S02]  /*7ae0*/  IMAD R39, R17, R2, RZ ;  /* 0x0000000211277224 */ /* 0x000fe400078e02ff */
[----:B------:R-:W-:Y:S01]  /*7af0*/  @P0 IADD3 R45, PT, PT, R5, RZ, RZ ;  /* 0x000000ff052d0210 */ /* 0x000fe20007ffe0ff */
[----:B------:R-:W-:Y:S02]  /*7b00*/  IMAD.MOV.U32 R38, RZ, RZ, RZ ;  /* 0x000000ffff267224 */ /* 0x000fe400078e00ff */
[----:B------:R-:W-:-:S04]  /*7b10*/  IMAD.WIDE.U32 R4, R14, R3, RZ ;  /* 0x000000030e047225 */ /* 0x000fc800078e00ff */
[----:B------:R-:W-:Y:S01]  /*7b20*/  @P1 IMAD.MOV R25, RZ, RZ, R7 ;  /* 0x000000ffff191224 */ /* 0x000fe200078e0207 */
[----:B------:R-:W-:Y:S01]  /*7b30*/  MOV R7, 0x1 ;  /* 0x0000000100077802 */ /* 0x000fe20000000f00 */
[----:B------:R-:W-:-:S03]  /*7b40*/  IMAD.HI.U32 R38, R13, R2, R38 ;  /* 0x000000020d267227 */ /* 0x000fc600078e0026 */
[----:B------:R-:W-:Y:S01]  /*7b50*/  IADD3 R46, PT, PT, R4, R25, RZ ;  /* 0x00000019042e7210 */ /* 0x000fe20007ffe0ff */
[----:B------:R-:W-:Y:S01]  /*7b60*/  IMAD.WIDE.U32 R22, R41, UR17, RZ ;  /* 0x0000001129167c25 */ /* 0x000fe2000f8e00ff */
[----:B------:R-:W-:Y:S02]  /*7b70*/  ISETP.GE.U32.AND P2, PT, R38, R39, PT ;  /* 0x000000272600720c */ /* 0x000fe40003f46070 */
[----:B------:R-:W-:Y:S01]  /*7b80*/  ISETP.GE.U32.AND P1, PT, R46, R4, PT ;  /* 0x000000042e00720c */ /* 0x000fe20003f26070 */
[----:B------:R-:W-:Y:S02]  /*7b90*/  IMAD.MOV.U32 R6, RZ, RZ, 0x0 ;  /* 0x00000000ff067424 */ /* 0x000fe400078e00ff */
[----:B------:R-:W-:Y:S02]  /*7ba0*/  IMAD.MOV.U32 R25, RZ, RZ, 0x1 ;  /* 0x00000001ff197424 */ /* 0x000fe400078e00ff */
[----:B------:R-:W-:-:S04]  /*7bb0*/  IMAD.HI.U32 R4, R17, R2, RZ ;  /* 0x0000000211047227 */ /* 0x000fc800078e00ff */
[----:B------:R-:W-:Y:S02]  /*7bc0*/  IMAD.IADD R0, R22, 0x1, R45 ;  /* 0x0000000116007824 */ /* 0x000fe400078e022d */
[----:B------:R-:W-:Y:S01]  /*7bd0*/  IMAD.HI.U32 R39, R17, R2, R6 ;  /* 0x0000000211277227 */ /* 0x000fe200078e0006 */
[----:B------:R-:W-:Y:S02]  /*7be0*/  @P2 IADD3 R39, PT, PT, R4, RZ, RZ ;  /* 0x000000ff04272210 */ /* 0x000fe40007ffe0ff */
[----:B------:R-:W-:Y:S01]  /*7bf0*/  ISETP.GE.U32.AND P0, PT, R0, R22, PT ;  /* 0x000000160000720c */ /* 0x000fe20003f06070 */
[----:B------:R-:W-:-:S04]  /*7c00*/  IMAD.HI.U32 R45, R14, R3, R24 ;  /* 0x000000030e2d7227 */ /* 0x000fc800078e0018 */
[----:B------:R-:W-:-:S04]  /*7c10*/  IMAD.HI.U32 R40, R41, UR18, R6 ;  /* 0x0000001229287c27 */ /* 0x000fc8000f8e0006 */
[----:B------:R-:W-:Y:S02]  /*7c20*/  @P1 IMAD.MOV R45, RZ, RZ, R5 ;  /* 0x000000ffff2d1224 */ /* 0x000fe400078e0205 */
[----:B------:R-:W-:-:S04]  /*7c30*/  IMAD.WIDE.U32 R6, R12, R2, RZ ;  /* 0x000000020c067225 */ /* 0x000fc800078e00ff */
[----:B------:R-:W-:-:S04]  /*7c40*/  IMAD.WIDE.U32 R4, R11, R3, RZ ;  /* 0x000000030b047225 */ /* 0x000fc800078e00ff */
[----:B------:R-:W-:Y:S02]  /*7c50*/  IMAD.IADD R39, R6, 0x1, R39 ;  /* 0x0000000106277824 */ /* 0x000fe400078e0227 */
[----:B------:R-:W-:Y:S02]  /*7c60*/  IMAD.IADD R45, R4, 0x1, R45 ;  /* 0x00000001042d7824 */ /* 0x000fe400078e022d */
[----:B------:R-:W-:Y:S01]  /*7c70*/  @P0 IMAD.MOV R33, RZ, RZ, R23 ;  /* 0x000000ffff210224 */ /* 0x000fe200078e0217 */
[----:B------:R-:W-:Y:S01]  /*7c80*/  ISETP.GE.U32.AND P2, PT, R39, R6, PT ;  /* 0x000000062700720c */ /* 0x000fe20003f46070 */
[----:B------:R-:W-:Y:S01]  /*7c90*/  IMAD.WIDE.U32 R24, R41, UR18, RZ ;  /* 0x0000001229187c25 */ /* 0x000fe2000f8e00ff */
[----:B------:R-:W-:-:S03]  /*7ca0*/  ISETP.GE.U32.AND P1, PT, R45, R4, PT ;  /* 0x000000042d00720c */ /* 0x000fc60003f26070 */
[----:B------:R-:W-:Y:S01]  /*7cb0*/  IMAD.MOV.U32 R22, RZ, RZ, 0x0 ;  /* 0x00000000ff167424 */ /* 0x000fe200078e00ff */
[----:B------:R-:W-:Y:S01]  /*7cc0*/  IADD3 R33, PT, PT, R24, R33, RZ ;  /* 0x0000002118217210 */ /* 0x000fe20007ffe0ff */
[----:B------:R-:W-:-:S03]  /*7cd0*/  IMAD.MOV.U32 R23, RZ, RZ, 0x1 ;  /* 0x00000001ff177424 */ /* 0x000fc600078e00ff */
[----:B------:R-:W-:Y:S01]  /*7ce0*/  ISETP.GE.U32.AND P0, PT, R33, R24, PT ;  /* 0x000000182100720c */ /* 0x000fe20003f06070 */
[--C-:B------:R-:W-:Y:S02]  /*7cf0*/  IMAD.HI.U32 R47, R12, R2, R22.reuse ;  /* 0x000000020c2f7227 */ /* 0x100fe400078e0016 */
[----:B------:R-:W-:Y:S02]  /*7d00*/  @P2 IADD3 R47, PT, PT, R7, RZ, RZ ;  /* 0x000000ff072f2210 */ /* 0x000fe40007ffe0ff */
[----:B------:R-:W-:-:S04]  /*7d10*/  IMAD.HI.U32 R23, R11, R3, R22 ;  /* 0x000000030b177227 */ /* 0x000fc800078e0016 */
[----:B------:R-:W-:Y:S02]  /*7d20*/  @P1 IMAD.MOV R23, RZ, RZ, R5 ;  /* 0x000000ffff171224 */ /* 0x000fe400078e0205 */
[----:B------:R-:W-:-:S04]  /*7d30*/  IMAD.WIDE.U32 R6, R15, R3, RZ ;  /* 0x000000030f067225 */ /* 0x000fc800078e00ff */
[----:B------:R-:W-:Y:S02]  /*7d40*/  IMAD.IADD R24, R6, 0x1, R23 ;  /* 0x0000000106187824 */ /* 0x000fe400078e0217 */
[----:B------:R-:W-:Y:S02]  /*7d50*/  HFMA2 R23, -RZ, RZ, 0, 5.9604644775390625e-08 ;  /* 0x00000001ff177431 */ /* 0x000fe400000001ff */
[----:B------:R-:W-:Y:S01]  /*7d60*/  IMAD.WIDE.U32 R4, R14, R2, RZ ;  /* 0x000000020e047225 */ /* 0x000fe200078e00ff */
[----:B------:R-:W-:-:S03]  /*7d70*/  ISETP.GE.U32.AND P1, PT, R24, R6, PT ;  /* 0x000000061800720c */ /* 0x000fc60003f26070 */
[----:B------:R-:W-:Y:S02]  /*7d80*/  IMAD.IADD R47, R4, 0x1, R47 ;  /* 0x00000001042f7824 */ /* 0x000fe400078e022f */
[----:B------:R-:W-:-:S03]  /*7d90*/  @P0 IMAD.MOV R40, RZ, RZ, R25 ;  /* 0x000000ffff280224 */ /* 0x000fc600078e0219 */
[----:B------:R-:W-:Y:S01]  /*7da0*/  ISETP.GE.U32.AND P0, PT, R47, R4, PT ;  /* 0x000000042f00720c */ /* 0x000fe20003f06070 */
[----:B------:R-:W-:-:S04]  /*7db0*/  IMAD.HI.U32 R25, R15, R3, R22 ;  /* 0x000000030f197227 */ /* 0x000fc800078e0016 */
[----:B------:R-:W-:-:S04]  /*7dc0*/  IMAD.HI.U32 R6, R14, R2, R22 ;  /* 0x000000020e067227 */ /* 0x000fc800078e0016 */
[----:B------:R-:W-:-:S04]  /*7dd0*/  IMAD.HI.U32 R49, R10, R3, R22 ;  /* 0x000000030a317227 */ /* 0x000fc800078e0016 */
[----:B------:R-:W-:Y:S02]  /*7de0*/  @P1 IMAD.MOV R25, RZ, RZ, R7 ;  /* 0x000000ffff191224 */ /* 0x000fe400078e0207 */
[----:B------:R-:W-:-:S04]  /*7df0*/  IMAD.WIDE.U32 R22, R10, R3, RZ ;  /* 0x000000030a167225 */ /* 0x000fc800078e00ff */
[----:B------:R-:W-:Y:S02]  /*7e00*/  IMAD.IADD R25, R22, 0x1, R25 ;  /* 0x0000000116197824 */ /* 0x000fe400078e0219 */
[----:B------:R-:W-:Y:S01]  /*7e10*/  @P0 IMAD.MOV R6, RZ, RZ, R5 ;  /* 0x000000ffff060224 */ /* 0x000fe200078e0205 */
[----:B------:R-:W-:Y:S01]  /*7e20*/  MOV R5, 0x1 ;  /* 0x0000000100057802 */ /* 0x000fe20000000f00 */
[----:B------:R-:W-:Y:S01]  /*7e30*/  IMAD.MOV.U32 R4, RZ, RZ, 0x0 ;  /* 0x00000000ff047424 */ /* 0x000fe200078e00ff */
[----:B------:R-:W-:Y:S01]  /*7e40*/  ISETP.GE.U32.AND P1, PT, R25, R22, PT ;  /* 0x000000161900720c */ /* 0x000fe20003f26070 */
[----:B------:R-:W-:Y:S01]  /*7e50*/  IMAD.MOV.U32 R22, RZ, RZ, 0x0 ;  /* 0x00000000ff167424 */ /* 0x000fe200078e00ff */
[----:B------:R-:W-:Y:S01]  /*7e60*/  ISETP.GE.U32.AND P0, PT, R41, R36, PT ;  /* 0x000000242900720c */ /* 0x000fe20003f06070 */
[----:B------:R-:W-:-:S04]  /*7e70*/  IMAD.HI.U32 R7, R11, R2, R4 ;  /* 0x000000020b077227 */ /* 0x000fc800078e0004 */
[----:B------:R-:W-:-:S04]  /*7e80*/  IMAD.WIDE.U32 R4, R11, R2, RZ ;  /* 0x000000020b047225 */ /* 0x000fc800078e00ff */
[----:B------:R-:W-:Y:S02]  /*7e90*/  IMAD.IADD R51, R4, 0x1, R6 ;  /* 0x0000000104337824 */ /* 0x000fe400078e0206 */
[----:B------:R-:W-:Y:S01]  /*7ea0*/  @P1 IADD3 R49, PT, PT, R23, RZ, RZ ;  /* 0x000000ff17311210 */ /* 0x000fe20007ffe0ff */
[----:B------:R-:W-:Y:S01]  /*7eb0*/  IMAD R41, R41, UR19, R40 ;  /* 0x0000001329297c24 */ /* 0x000fe2000f8e0228 */
[----:B------:R-:W-:Y:S01]  /*7ec0*/  ISETP.GE.U32.AND P1, PT, R20, R57, PT ;  /* 0x000000391400720c */ /* 0x000fe20003f26070 */
[----:B------:R-:W-:Y:S01]  /*7ed0*/  @P0 IMAD.MOV R59, RZ, RZ, R44 ;  /* 0x000000ffff3b0224 */ /* 0x000fe200078e022c */
[----:B------:R-:W-:Y:S01]  /*7ee0*/  ISETP.GE.U32.AND P2, PT, R51, R4, PT ;  /* 0x000000043300720c */ /* 0x000fe20003f46070 */
[----:B------:R-:W-:Y:S01]  /*7ef0*/  IMAD.MOV.U32 R23, RZ, RZ, 0x1 ;  /* 0x00000001ff177424 */ /* 0x000fe200078e00ff */
[----:B------:R-:W-:Y:S02]  /*7f00*/  SEL R4, RZ, 0x1, P1 ;  /* 0x00000001ff047807 */ /* 0x000fe40000800000 */
[----:B------:R-:W-:Y:S01]  /*7f10*/  IADD3 R20, PT, PT, R8, R20, -R57 ;  /* 0x0000001408147210 */ /* 0x000fe20007ffe839 */
[----:B------:R-:W-:-:S02]  /*7f20*/  HFMA2 R8, -RZ, RZ, 0, 0 ;  /* 0x00000000ff087431 */ /* 0x000fc400000001ff */
[----:B------:R-:W-:-:S05]  /*7f30*/  IMAD.IADD R59, R4, 0x1, R59 ;  /* 0x00000001043b7824 */ /* 0x000fca00078e023b */
[----:B------:R-:W-:Y:S01]  /*7f40*/  ISETP.GE.U32.AND P1, PT, R18, R59, PT ;  /* 0x0000003b1200720c */ /* 0x000fe20003f26070 */
[----:B------:R-:W-:Y:S01]  /*7f50*/  @P2 IMAD.MOV R7, RZ, RZ, R5 ;  /* 0x000000ffff072224 */ /* 0x000fe200078e0205 */
[----:B------:R-:W-:Y:S01]  /*7f60*/  ISETP.NE.AND P2, PT, R59, RZ, PT ;  /* 0x000000ff3b00720c */ /* 0x000fe20003f45270 */
[C---:B------:R-:W-:Y:S01]  /*7f70*/  VIADD R5, R42.reuse, 0xfffffffe ;  /* 0xfffffffe2a057836 */ /* 0x040fe20000000000 */
[----:B------:R-:W-:Y:S02]  /*7f80*/  @P0 IADD3 R5, PT, PT, R42, RZ, RZ ;  /* 0x000000ff2a050210 */ /* 0x000fe40007ffe0ff */
[----:B------:R-:W-:Y:S02]  /*7f90*/  SEL R4, R4, RZ, !P2 ;  /* 0x000000ff04047207 */ /* 0x000fe40005000000 */
[----:B------:R-:W-:Y:S02]  /*7fa0*/  IADD3 R18, PT, PT, R37, R18, -R59 ;  /* 0x0000001225127210 */ /* 0x000fe40007ffe83b */
[----:B------:R-:W-:-:S05]  /*7fb0*/  SEL R4, R4, 0x1, P1 ;  /* 0x0000000104047807 */ /* 0x000fca0000800000 */
[----:B------:R-:W-:-:S05]  /*7fc0*/  IMAD.IADD R6, R4, 0x1, R5 ;  /* 0x0000000104067824 */ /* 0x000fca00078e0205 */
        /* <DEDUP_REMOVED lines=32> */
[----:B------:R-:W-:Y:S01]  /*81d0*/  IMAD.IADD R41, R32, 0x1, R41 ;  /* 0x0000000120297824 */ /* 0x000fe200078e0229 */
[----:B------:R-:W-:Y:S01]  /*81e0*/  IADD3 R49, PT, PT, R4, R49, RZ ;  /* 0x0000003104317210 */ /* 0x000fe20007ffe0ff */
[----:B------:R-:W-:-:S03]  /*81f0*/  IMAD.HI.U32 R32, R16, R3, R22 ;  /* 0x0000000310207227 */ /* 0x000fc600078e0016 */
[----:B------:R-:W-:Y:S01]  /*8200*/  ISETP.GE.U32.AND P0, PT, R49, R4, PT ;  /* 0x000000043100720c */ /* 0x000fe20003f06070 */
[----:B------:R-:W-:Y:S01]  /*8210*/  IMAD.WIDE.U32 R22, R15, R2, RZ ;  /* 0x000000020f167225 */ /* 0x000fe200078e00ff */
[----:B------:R-:W-:-:S03]  /*8220*/  IADD3 R33, PT, PT, -R41, R55, R34 ;  /* 0x0000003729217210 */ /* 0x000fc60007ffe122 */
[----:B------:R-:W-:Y:S01]  /*8230*/  IMAD.MOV.U32 R4, RZ, RZ, 0x0 ;  /* 0x00000000ff047424 */ /* 0x000fe200078e00ff */
[----:B------:R-:W-:-:S07]  /*8240*/  IADD3 R7, PT, PT, R22, R7, RZ ;  /* 0x0000000716077210 */ /* 0x000fce0007ffe0ff */
[----:B------:R-:W-:Y:S01]  /*8250*/  @P0 IMAD.MOV R32, RZ, RZ, R5 ;  /* 0x000000ffff200224 */ /* 0x000fe200078e0205 */
[----:B------:R-:W-:Y:S01]  /*8260*/  ISETP.GE.U32.AND P0, PT, R7, R22, PT ;  /* 0x000000160700720c */ /* 0x000fe20003f06070 */
[----:B------:R-:W-:Y:S02]  /*8270*/  IMAD.MOV.U32 R5, RZ, RZ, 0x1 ;  /* 0x00000001ff057424 */ /* 0x000fe400078e00ff */
[----:B------:R-:W-:Y:S02]  /*8280*/  IMAD.IADD R33, R33, 0x1, R32 ;  /* 0x0000000121217824 */ /* 0x000fe400078e0220 */
[----:B------:R-:W-:-:S04]  /*8290*/  IMAD.HI.U32 R22, R15, R2, R4 ;  /* 0x000000020f167227 */ /* 0x000fc800078e0004 */
[-C--:B------:R-:W-:Y:S02]  /*82a0*/  IMAD R5, R33, R29.reuse, RZ ;  /* 0x0000001d21057224 */ /* 0x080fe400078e02ff */
[----:B------:R-:W-:Y:S02]  /*82b0*/  IMAD.MOV.U32 R4, RZ, RZ, RZ ;  /* 0x000000ffff047224 */ /* 0x000fe400078e00ff */
[----:B------:R-:W-:Y:S01]  /*82c0*/  @P0 IADD3 R22, PT, PT, R23, RZ, RZ ;  /* 0x000000ff17160210 */ /* 0x000fe20007ffe0ff */
[C---:B------:R-:W-:Y:S01]  /*82d0*/  IMAD.HI.U32 R43, R33.reuse, R29, R8 ;  /* 0x0000001d212b7227 */ /* 0x040fe200078e0008 */
[----:B------:R-:W-:-:S03]  /*82e0*/  ISETP.GE.U32.AND P0, PT, R33, R32, PT ;  /* 0x000000202100720c */ /* 0x000fc60003f06070 */
[----:B------:R-:W-:-:S04]  /*82f0*/  IMAD.HI.U32 R23, R33, R28, R4 ;  /* 0x0000001c21177227 */ /* 0x000fc800078e0004 */
[----:B------:R-:W-:Y:S01]  /*8300*/  IMAD.MOV.U32 R4, RZ, RZ, 0x0 ;  /* 0x00000000ff047424 */ /* 0x000fe200078e00ff */
[----:B------:R-:W-:Y:S01]  /*8310*/  ISETP.GE.U32.AND P1, PT, R23, R5, PT ;  /* 0x000000051700720c */ /* 0x000fe20003f26070 */
[----:B------:R-:W-:Y:S02]  /*8320*/  IMAD.MOV.U32 R5, RZ, RZ, 0x1 ;  /* 0x00000001ff057424 */ /* 0x000fe400078e00ff */
[----:B------:R-:W-:-:S04]  /*8330*/  IMAD.HI.U32 R8, R33, R29, RZ ;  /* 0x0000001d21087227 */ /* 0x000fc800078e00ff */
[----:B------:R-:W-:-:S04]  /*8340*/  IMAD.HI.U32 R32, R10, R2, R4 ;  /* 0x000000020a207227 */ /* 0x000fc800078e0004 */
[----:B------:R-:W-:-:S04]  /*8350*/  IMAD.HI.U32 R55, R33, R30, R4 ;  /* 0x0000001e21377227 */ /* 0x000fc800078e0004 */
[----:B------:R-:W-:Y:S02]  /*8360*/  @P1 IMAD.MOV R43, RZ, RZ, R8 ;  /* 0x000000ffff2b1224 */ /* 0x000fe400078e0208 */
[----:B------:R-:W-:-:S04]  /*8370*/  IMAD.WIDE.U32 R4, R10, R2, RZ ;  /* 0x000000020a047225 */ /* 0x000fc800078e00ff */
[----:B------:R-:W-:-:S04]  /*8380*/  IMAD.WIDE.U32 R8, R33, R30, RZ ;  /* 0x0000001e21087225 */ /* 0x000fc800078e00ff */
[----:B------:R-:W-:Y:S01]  /*8390*/  IMAD.IADD R41, R4, 0x1, R22 ;  /* 0x0000000104297824 */ /* 0x000fe200078e0216 */
[----:B------:R-:W-:Y:S01]  /*83a0*/  IADD3 R43, PT, PT, R8, R43, RZ ;  /* 0x0000002b082b7210 */ /* 0x000fe20007ffe0ff */
[----:B------:R-:W-:Y:S02]  /*83b0*/  IMAD R22, R13, R3, RZ ;  /* 0x000000030d167224 */ /* 0x000fe400078e02ff */
[----:B------:R-:W-:Y:S01]  /*83c0*/  IMAD R3, R33, R28, RZ ;  /* 0x0000001c21037224 */ /* 0x000fe200078e02ff */
[----:B------:R-:W-:Y:S01]  /*83d0*/  ISETP.GE.U32.AND P2, PT, R41, R4, PT ;  /* 0x000000042900720c */ /* 0x000fe20003f46070 */
[----:B------:R-:W-:Y:S01]  /*83e0*/  VIADD R19, R23, 0xfffffc2f ;  /* 0xfffffc2f17137836 */ /* 0x000fe20000000000 */
[----:B------:R-:W-:Y:S01]  /*83f0*/  ISETP.GE.U32.AND P1, PT, R43, R8, PT ;  /* 0x000000082b00720c */ /* 0x000fe20003f26070 */
[----:B------:R-:W-:Y:S02]  /*8400*/  @P0 IMAD.MOV R19, RZ, RZ, R23 ;  /* 0x000000ffff130224 */ /* 0x000fe400078e0217 */
[----:B------:R-:W-:-:S02]  /*8410*/  IMAD.MOV.U32 R8, RZ, RZ, 0x0 ;  /* 0x00000000ff087424 */ /* 0x000fc400078e00ff */
[----:B------:R-:W-:Y:S02]  /*8420*/  VIADD R23, R43, 0xfffffffe ;  /* 0xfffffffe2b177836 */ /* 0x000fe40000000000 */
[----:B------:R-:W-:-:S04]  /*8430*/  @P0 IMAD.MOV R23, RZ, RZ, R43 ;  /* 0x000000ffff170224 */ /* 0x000fc800078e022b */
[----:B------:R-:W-:Y:S02]  /*8440*/  @P2 IMAD.MOV R32, RZ, RZ, R5 ;  /* 0x000000ffff202224 */ /* 0x000fe400078e0205 */
[----:B------:R-:W-:Y:S01]  /*8450*/  @P1 IMAD.MOV R55, RZ, RZ, R9 ;  /* 0x000000ffff371224 */ /* 0x000fe200078e0209 */
[----:B------:R-:W-:Y:S01]  /*8460*/  ISETP.GE.U32.AND P1, PT, R22, R3, PT ;  /* 0x000000031600720c */ /* 0x000fe20003f26070 */
[----:B------:R-:W-:Y:S01]  /*8470*/  IMAD.WIDE.U32 R4, R33, R31, RZ ;  /* 0x0000001f21047225 */ /* 0x000fe200078e00ff */
[----:B------:R-:W-:-:S03]  /*8480*/  IADD3 R22, PT, PT, R38, R22, -R3 ;  /* 0x0000001626167210 */ /* 0x000fc60007ffe803 */
[----:B------:R-:W-:Y:S01]  /*8490*/  IMAD.MOV.U32 R9, RZ, RZ, 0x1 ;  /* 0x00000001ff097424 */ /* 0x000fe200078e00ff */
[----:B------:R-:W-:Y:S01]  /*84a0*/  IADD3 R55, PT, PT, R4, R55, RZ ;  /* 0x0000003704377210 */ /* 0x000fe20007ffe0ff */
[----:B------:R-:W-:-:S03]  /*84b0*/  IMAD.HI.U32 R9, R33, R31, R8 ;  /* 0x0000001f21097227 */ /* 0x000fc600078e0008 */
[----:B------:R-:W-:Y:S02]  /*84c0*/  ISETP.GE.U32.AND P2, PT, R55, R4, PT ;  /* 0x000000043700720c */ /* 0x000fe40003f46070 */
[----:B------:R-:W-:-:S04]  /*84d0*/  SEL R4, RZ, 0x1, P1 ;  /* 0x00000001ff047807 */ /* 0x000fc80000800000 */
[----:B------:R-:W-:-:S04]  /*84e0*/  IADD3 R19, PT, PT, R4, R19, RZ ;  /* 0x0000001304137210 */ /* 0x000fc80007ffe0ff */
[----:B------:R-:W-:Y:S02]  /*84f0*/  ISETP.GE.U32.AND P1, PT, R20, R19, PT ;  /* 0x000000131400720c */ /* 0x000fe40003f26070 */
[----:B------:R-:W-:Y:S01]  /*8500*/  IADD3 R20, PT, PT, R39, R20, -R19 ;  /* 0x0000001427147210 */ /* 0x000fe20007ffe813 */
[----:B------:R-:W-:Y:S01]  /*8510*/  @P2 IMAD.MOV R9, RZ, RZ, R5 ;  /* 0x000000ffff092224 */ /* 0x000fe200078e0205 */
[----:B------:R-:W-:Y:S01]  /*8520*/  ISETP.NE.AND P2, PT, R19, RZ, PT ;  /* 0x000000ff1300720c */ /* 0x000fe20003f45270 */
[----:B------:R-:W-:-:S03]  /*8530*/  IMAD.MOV.U32 R19, RZ, RZ, 0x1 ;  /* 0x00000001ff137424 */ /* 0x000fc600078e00ff */
[----:B------:R-:W-:-:S04]  /*8540*/  SEL R4, R4, RZ, !P2 ;  /* 0x000000ff04047207 */ /* 0x000fc80005000000 */
[----:B------:R-:W-:Y:S01]  /*8550*/  SEL R34, R4, 0x1, P1 ;  /* 0x0000000104227807 */ /* 0x000fe20000800000 */
[----:B------:R-:W-:-:S03]  /*8560*/  IMAD.WIDE.U32 R4, R33, UR16, RZ ;  /* 0x0000001021047c25 */ /* 0x000fc6000f8e00ff */
[----:B------:R-:W-:Y:S01]  /*8570*/  IADD3 R23, PT, PT, R34, R23, RZ ;  /* 0x0000001722177210 */ /* 0x000fe20007ffe0ff */
[----:B------:R-:W-:Y:S02]  /*8580*/  IMAD.IADD R21, R4, 0x1, R9 ;  /* 0x0000000104157824 */ /* 0x000fe400078e0209 */
[----:B------:R-:W-:Y:S01]  /*8590*/  IMAD.MOV.U32 R9, RZ, RZ, 0x1 ;  /* 0x00000001ff097424 */ /* 0x000fe200078e00ff */
[----:B------:R-:W-:Y:S02]  /*85a0*/  ISETP.NE.AND P2, PT, R23, RZ, PT ;  /* 0x000000ff1700720c */ /* 0x000fe40003f45270 */
[----:B------:R-:W-:Y:S01]  /*85b0*/  ISETP.GE.U32.AND P1, PT, R18, R23, PT ;  /* 0x000000171200720c */ /* 0x000fe20003f26070 */
[----:B------:R-:W-:Y:S01]  /*85c0*/  IMAD.HI.U32 R37, R33, UR16, R8 ;  /* 0x0000001021257c27 */ /* 0x000fe2000f8e0008 */
[----:B------:R-:W-:Y:S02]  /*85d0*/  SEL R34, R34, RZ, !P2 ;  /* 0x000000ff22227207 */ /* 0x000fe40005000000 */
[----:B------:R-:W-:Y:S01]  /*85e0*/  ISETP.GE.U32.AND P3, PT, R21, R4, PT ;  /* 0x000000041500720c */ /* 0x000fe20003f66070 */
[----:B------:R-:W-:Y:S01]  /*85f0*/  IMAD.WIDE.U32 R8, R33, UR17, RZ ;  /* 0x0000001121087c25 */ /* 0x000fe2000f8e00ff */
[----:B------:R-:W-:-:S02]  /*8600*/  SEL R4, R34, 0x1, P1 ;  /* 0x0000000122047807 */ /* 0x000fc40000800000 */
[----:B------:R-:W-:Y:S02]  /*8610*/  SEL R34, RZ, 0xffffffff, P0 ;  /* 0xffffffffff227807 */ /* 0x000fe40000000000 */
[----:B------:R-:W-:Y:S01]  /*8620*/  IADD3 R23, PT, PT, R47, R18, -R23 ;  /* 0x000000122f177210 */ /* 0x000fe20007ffe817 */
[----:B------:R-:W-:Y:S01]  /*8630*/  IMAD.MOV.U32 R18, RZ, RZ, 0x0 ;  /* 0x00000000ff127424 */ /* 0x000fe200078e00ff */
[----:B------:R-:W-:-:S04]  /*8640*/  IADD3 R55, PT, PT, R4, R55, R34 ;  /* 0x0000003704377210 */ /* 0x000fc80007ffe022 */
[----:B------:R-:W-:Y:S01]  /*8650*/  ISETP.NE.AND P1, PT, R55, RZ, PT ;  /* 0x000000ff3700720c */ /* 0x000fe20003f25270 */
[----:B------:R-:W-:Y:S01]  /*8660*/  @P3 IMAD.MOV R37, RZ, RZ, R5 ;  /* 0x000000ffff253224 */ /* 0x000fe200078e0205 */
[----:B------:R-:W-:Y:S01]  /*8670*/  ISETP.GE.U32.AND P0, PT, R6, R55, PT ;  /* 0x000000370600720c */ /* 0x000fe20003f06070 */
[----:B------:R-:W-:Y:S01]  /*8680*/  IMAD.MOV.U32 R5, RZ, RZ, 0x1 ;  /* 0x00000001ff057424 */ /* 0x000fe200078e00ff */
[----:B------:R-:W-:Y:S02]  /*8690*/  SEL R4, R4, RZ, !P1 ;  /* 0x000000ff04047207 */ /* 0x000fe40004800000 */
[----:B------:R-:W-:Y:S02]  /*86a0*/  IADD3 R37, PT, PT, R8, R37, RZ ;  /* 0x0000002508257210 */ /* 0x000fe40007ffe0ff */
[----:B------:R-:W-:Y:S01]  /*86b0*/  SEL R40, R4, 0x1, P0 ;  /* 0x0000000104287807 */ /* 0x000fe20000000000 */
[----:B------:R-:W-:Y:S01]  /*86c0*/  IMAD.MOV.U32 R4, RZ, RZ, 0x0 ;  /* 0x00000000ff047424 */ /* 0x000fe200078e00ff */
[----:B------:R-:W-:-:S02]  /*86d0*/  ISETP.GE.U32.AND P2, PT, R37, R8, PT ;  /* 0x000000082500720c */ /* 0x000fc40003f46070 */
[----:B------:R-:W-:Y:S01]  /*86e0*/  IADD3 R21, PT, PT, R40, R21, R34 ;  /* 0x0000001528157210 */ /* 0x000fe20007ffe022 */
[----:B------:R-:W-:Y:S01]  /*86f0*/  IMAD.HI.U32 R5, R33, UR17, R4 ;  /* 0x0000001121057c27 */ /* 0x000fe2000f8e0004 */
[----:B------:R-:W-:Y:S02]  /*8700*/  IADD3 R6, PT, PT, R51, R6, -R55 ;  /* 0x0000000633067210 */ /* 0x000fe40007ffe837 */
[----:B------:R-:W-:Y:S01]  /*8710*/  ISETP.NE.AND P1, PT, R21, RZ, PT ;  /* 0x000000ff1500720c */ /* 0x000fe20003f25270 */
[----:B------:R-:W-:Y:S01]  /*8720*/  IMAD.MOV.U32 R51, RZ, RZ, 0x1 ;  /* 0x00000001ff337424 */ /* 0x000fe200078e00ff */
[----:B------:R-:W-:Y:S02]  /*8730*/  ISETP.GE.U32.AND P0, PT, R36, R21, PT ;  /* 0x000000152400720c */ /* 0x000fe40003f06070 */
[----:B------:R-:W-:Y:S02]  /*8740*/  SEL R40, R40, RZ, !P1 ;  /* 0x000000ff28287207 */ /* 0x000fe40004800000 */
[----:B------:R-:W-:Y:S01]  /*8750*/  IADD3 R7, PT, PT, R7, R36, -R21 ;  /* 0x0000002407077210 */ /* 0x000fe20007ffe815 */
[----:B------:R-:W-:Y:S01]  /*8760*/  @P2 IMAD.MOV R5, RZ, RZ, R9 ;  /* 0x000000ffff052224 */ /* 0x000fe200078e0209 */
[----:B------:R-:W-:Y:S01]  /*8770*/  SEL R40, R40, 0x1, P0 ;  /* 0x0000000128287807 */ /* 0x000fe20000000000 */
[----:B------:R-:W-:-:S03]  /*8780*/  IMAD.WIDE.U32 R8, R33, UR18, RZ ;  /* 0x0000001221087c25 */ /* 0x000fc6000f8e00ff */
[----:B------:R-:W-:Y:S02]  /*8790*/  IADD3 R37, PT, PT, R40, R37, R34 ;  /* 0x0000002528257210 */ /* 0x000fe40007ffe022 */
[----:B------:R-:W-:Y:S01]  /*87a0*/  IADD3 R45, PT, PT, R8, R5, RZ ;  /* 0x00000005082d7210 */ /* 0x000fe20007ffe0ff */
[----:B------:R-:W-:Y:S01]  /*87b0*/  IMAD.MOV.U32 R5, RZ, RZ, 0x1 ;  /* 0x00000001ff057424 */ /* 0x000fe200078e00ff */
[----:B------:R-:W-:Y:S02]  /*87c0*/  ISETP.NE.AND P1, PT, R37, RZ, PT ;  /* 0x000000ff2500720c */ /* 0x000fe40003f25270 */
[----:B------:R-:W-:Y:S01]  /*87d0*/  ISETP.GE.U32.AND P2, PT, R45, R8, PT ;  /* 0x000000082d00720c */ /* 0x000fe20003f46070 */
[----:B------:R-:W-:Y:S01]  /*87e0*/  IMAD.HI.U32 R4, R33, UR18, R4 ;  /* 0x0000001221047c27 */ /* 0x000fe2000f8e0004 */
[----:B------:R-:W-:Y:S02]  /*87f0*/  ISETP.GE.U32.AND P0, PT, R24, R37, PT ;  /* 0x000000251800720c */ /* 0x000fe40003f06070 */
[----:B------:R-:W-:-:S02]  /*8800*/  SEL R40, R40, RZ, !P1 ;  /* 0x000000ff28287207 */ /* 0x000fc40004800000 */
[----:B------:R-:W-:Y:S02]  /*8810*/  IADD3 R24, PT, PT, R41, R24, -R37 ;  /* 0x0000001829187210 */ /* 0x000fe40007ffe825 */
[----:B------:R-:W-:-:S04]  /*8820*/  SEL R43, R40, 0x1, P0 ;  /* 0x00000001282b7807 */ /* 0x000fc80000000000 */
[C---:B------:R-:W-:Y:S01]  /*8830*/  IADD3 R40, PT, PT, R43.reuse, R45, R34 ;  /* 0x0000002d2b287210 */ /* 0x040fe20007ffe022 */
[----:B------:R-:W-:Y:S02]  /*8840*/  @P2 IMAD.MOV R4, RZ, RZ, R9 ;  /* 0x000000ffff042224 */ /* 0x000fe400078e0209 */
[----:B------:R-:W-:Y:S01]  /*8850*/  IMAD.WIDE.U32 R8, R16, R2, RZ ;  /* 0x0000000210087225 */ /* 0x000fe200078e00ff */
[C---:B------:R-:W-:Y:S02]  /*8860*/  ISETP.NE.AND P1, PT, R40.reuse, RZ, PT ;  /* 0x000000ff2800720c */ /* 0x040fe40003f25270 */
[----:B------:R-:W-:Y:S01]  /*8870*/  ISETP.GT.U32.AND P0, PT, R40, R25, PT ;  /* 0x000000192800720c */ /* 0x000fe20003f04070 */
[----:B------:R-:W-:Y:S01]  /*8880*/  IMAD.IADD R0, R8, 0x1, R32 ;  /* 0x0000000108007824 */ /* 0x000fe200078e0220 */
[----:B------:R-:W-:Y:S01]  /*8890*/  SEL R43, R43, RZ, !P1 ;  /* 0x000000ff2b2b7207 */ /* 0x000fe20004800000 */
[----:B------:R-:W-:Y:S01]  /*88a0*/  IMAD R4, R33, UR19, R4 ;  /* 0x0000001321047c24 */ /* 0x000fe2000f8e0204 */
[----:B------:R-:W-:Y:S01]  /*88b0*/  MOV R32, 0x0 ;  /* 0x0000000000207802 */ /* 0x000fe20000000f00 */
[----:B------:R-:W-:Y:S01]  /*88c0*/  IMAD.MOV.U32 R33, RZ, RZ, 0x1 ;  /* 0x00000001ff217424 */ /* 0x000fe200078e00ff */
[----:B------:R-:W-:-:S02]  /*88d0*/  SEL R43, R43, 0x1, !P0 ;  /* 0x000000012b2b7807 */ /* 0x000fc40004000000 */
[----:B------:R-:W-:Y:S01]  /*88e0*/  ISETP.GE.U32.AND P0, PT, R0, R8, PT ;  /* 0x000000080000720c */ /* 0x000fe20003f06070 */
[----:B------:R-:W-:Y:S01]  /*88f0*/  IMAD.MOV.U32 R8, RZ, RZ, RZ ;  /* 0x000000ffff087224 */ /* 0x000fe200078e00ff */
[----:B------:R-:W-:Y:S01]  /*8900*/  IADD3 R43, PT, PT, R43, R4, R34 ;  /* 0x000000042b2b7210 */ /* 0x000fe20007ffe022 */
[-C--:B------:R-:W-:Y:S01]  /*8910*/  IMAD.HI.U32 R34, R16, R2.reuse, R32 ;  /* 0x0000000210227227 */ /* 0x080fe200078e0020 */
[----:B------:R-:W0:Y:S03]  /*8920*/  LDC.64 R4, c[0x3][0x100] ;  /* 0x00c04000ff047b82 */ /* 0x000e260000000a00 */
[----:B------:R-:W-:Y:S02]  /*8930*/  IMAD.IADD R42, R42, 0x1, R43 ;  /* 0x000000012a2a7824 */ /* 0x000fe400078e022b */
[----:B------:R-:W-:Y:S02]  /*8940*/  IMAD.MOV.U32 R32, RZ, RZ, RZ ;  /* 0x000000ffff207224 */ /* 0x000fe400078e00ff */
[----:B------:R-:W-:Y:S01]  /*8950*/  IMAD R2, R13, R2, RZ ;  /* 0x000000020d027224 */ /* 0x000fe200078e02ff */
[----:B------:R-:W-:Y:S01]  /*8960*/  IADD3 R43, PT, PT, -R42, R61, R49 ;  /* 0x0000003d2a2b7210 */ /* 0x000fe20007ffe131 */
[----:B------:R-:W-:-:S05]  /*8970*/  @P0 IMAD.MOV R34, RZ, RZ, R9 ;  /* 0x000000ffff220224 */ /* 0x000fca00078e0209 */
[----:B------:R-:W-:-:S05]  /*8980*/  IADD3 R43, PT, PT, R43, R34, RZ ;  /* 0x000000222b2b7210 */ /* 0x000fca0007ffe0ff */
[C---:B------:R-:W-:Y:S02]  /*8990*/  IMAD R9, R43.reuse, R29, RZ ;  /* 0x0000001d2b097224 */ /* 0x040fe400078e02ff */
[----:B------:R-:W-:-:S04]  /*89a0*/  IMAD.HI.U32 R55, R43, R31, R18 ;  /* 0x0000001f2b377227 */ /* 0x000fc800078e0012 */
[----:B------:R-:W-:-:S04]  /*89b0*/  IMAD.HI.U32 R35, R43, R28, R8 ;  /* 0x0000001c2b237227 */ /* 0x000fc800078e0008 */
[----:B0-----:R-:W-:Y:S01]  /*89c0*/  IMAD R33, R17, R5, RZ ;  /* 0x0000000511217224 */ /* 0x001fe200078e02ff */
[----:B------:R-:W-:Y:S01]  /*89d0*/  ISETP.GE.U32.AND P0, PT, R35, R9, PT ;  /* 0x000000092300720c */ /* 0x000fe20003f06070 */
[----:B------:R-:W-:Y:S02]  /*89e0*/  HFMA2 R9, -RZ, RZ, 0, 5.9604644775390625e-08 ;  /* 0x00000001ff097431 */ /* 0x000fe400000001ff */
[----:B------:R-:W-:Y:S02]  /*89f0*/  IMAD.MOV.U32 R8, RZ, RZ, 0x0 ;  /* 0x00000000ff087424 */ /* 0x000fe400078e00ff */
[----:B------:R-:W-:-:S04]  /*8a00*/  IMAD.HI.U32 R45, R13, R5, R32 ;  /* 0x000000050d2d7227 */ /* 0x000fc800078e0020 */
[----:B------:R-:W-:Y:S01]  /*8a10*/  IMAD.HI.U32 R32, R43, R29, RZ ;  /* 0x0000001d2b207227 */ /* 0x000fe200078e00ff */
[----:B------:R-:W-:-:S03]  /*8a20*/  ISETP.GE.U32.AND P1, PT, R45, R33, PT ;  /* 0x000000212d00720c */ /* 0x000fc60003f26070 */
[----:B------:R-:W-:-:S04]  /*8a30*/  IMAD.HI.U32 R53, R43, R29, R8 ;  /* 0x0000001d2b357227 */ /* 0x000fc800078e0008 */
[----:B------:R-:W-:Y:S02]  /*8a40*/  @P0 IMAD.MOV R53, RZ, RZ, R32 ;  /* 0x000000ffff350224 */ /* 0x000fe400078e0220 */
[----:B------:R-:W-:-:S04]  /*8a50*/  IMAD.WIDE.U32 R32, R43, R30, RZ ;  /* 0x0000001e2b207225 */ /* 0x000fc800078e00ff */
[----:B------:R-:W-:-:S04]  /*8a60*/  IMAD.HI.U32 R9, R17, R5, R8 ;  /* 0x0000000511097227 */ /* 0x000fc800078e0008 */
[----:B------:R-:W-:Y:S02]  /*8a70*/  IMAD.IADD R53, R32, 0x1, R53 ;  /* 0x0000000120357824 */ /* 0x000fe400078e0235 */
[----:B------:R-:W-:-:S03]  /*8a80*/  IMAD.HI.U32 R8, R17, R5, RZ ;  /* 0x0000000511087227 */ /* 0x000fc600078e00ff */
[----:B------:R-:W-:Y:S01]  /*8a90*/  ISETP.GE.U32.AND P0, PT, R53, R32, PT ;  /* 0x000000203500720c */ /* 0x000fe20003f06070 */
[----:B------:R-:W-:-:S04]  /*8aa0*/  IMAD.WIDE.U32 R48, R12, R5, RZ ;  /* 0x000000050c307225 */ /* 0x000fc800078e00ff */
[----:B------:R-:W-:Y:S02]  /*8ab0*/  @P1 IMAD.MOV R9, RZ, RZ, R8 ;  /* 0x000000ffff091224 */ /* 0x000fe400078e0208 */
[----:B------:R-:W-:Y:S02]  /*8ac0*/  IMAD.MOV.U32 R8, RZ, RZ, 0x0 ;  /* 0x00000000ff087424 */ /* 0x000fe400078e00ff */
[----:B------:R-:W-:Y:S01]  /*8ad0*/  IMAD.WIDE.U32 R18, R43, UR16, RZ ;  /* 0x000000102b127c25 */ /* 0x000fe2000f8e00ff */
[----:B------:R-:W-:-:S03]  /*8ae0*/  IADD3 R3, PT, PT, R48, R9, RZ ;  /* 0x0000000930037210 */ /* 0x000fc60007ffe0ff */
[----:B------:R-:W-:Y:S01]  /*8af0*/  IMAD.MOV.U32 R9, RZ, RZ, 0x1 ;  /* 0x00000001ff097424 */ /* 0x000fe200078e00ff */
[----:B------:R-:W-:Y:S01]  /*8b00*/  ISETP.GE.U32.AND P1, PT, R3, R48, PT ;  /* 0x000000300300720c */ /* 0x000fe20003f26070 */
[----:B------:R-:W-:-:S04]  /*8b10*/  IMAD.HI.U32 R51, R14, R5, R50 ;  /* 0x000000050e337227 */ /* 0x000fc800078e0032 */
[----:B------:R-:W-:-:S04]  /*8b20*/  IMAD.HI.U32 R57, R43, R30, R8 ;  /* 0x0000001e2b397227 */ /* 0x000fc800078e0008 */
[----:B------:R-:W-:Y:S01]  /*8b30*/  @P0 IMAD.MOV R57, RZ, RZ, R33 ;  /* 0x000000ffff390224 */ /* 0x000fe200078e0221 */
[C---:B------:R-:W-:Y:S01]  /*8b40*/  ISETP.GE.U32.AND P0, PT, R43.reuse, R34, PT ;  /* 0x000000222b00720c */ /* 0x040fe20003f06070 */
[----:B------:R-:W-:-:S04]  /*8b50*/  IMAD.WIDE.U32 R32, R43, R31, RZ ;  /* 0x0000001f2b207225 */ /* 0x000fc800078e00ff */
[----:B------:R-:W-:Y:S01]  /*8b60*/  IMAD.HI.U32 R59, R12, R5, R8 ;  /* 0x000000050c3b7227 */ /* 0x000fe200078e0008 */
[----:B------:R-:W-:-:S03]  /*8b70*/  IADD3 R39, PT, PT, R32, R57, RZ ;  /* 0x0000003920277210 */ /* 0x000fc60007ffe0ff */
[----:B------:R-:W-:Y:S01]  /*8b80*/  @P1 IMAD.MOV R59, RZ, RZ, R49 ;  /* 0x000000ffff3b1224 */ /* 0x000fe200078e0231 */
[----:B------:R-:W-:Y:S01]  /*8b90*/  ISETP.GE.U32.AND P1, PT, R39, R32, PT ;  /* 0x000000202700720c */ /* 0x000fe20003f26070 */
[----:B------:R-:W-:-:S04]  /*8ba0*/  IMAD.WIDE.U32 R8, R14, R5, RZ ;  /* 0x000000050e087225 */ /* 0x000fc800078e00ff */
[----:B------:R-:W-:Y:S01]  /*8bb0*/  IMAD R49, R43, R28, RZ ;  /* 0x0000001c2b317224 */ /* 0x000fe200078e02ff */
[----:B------:R-:W-:Y:S01]  /*8bc0*/  IADD3 R47, PT, PT, R8, R59, RZ ;  /* 0x0000003b082f7210 */ /* 0x000fe20007ffe0ff */
[----:B------:R-:W-:-:S03]  /*8bd0*/  IMAD.MOV.U32 R32, RZ, RZ, 0x0 ;  /* 0x00000000ff207424 */ /* 0x000fc600078e00ff */
[----:B------:R-:W-:Y:S02]  /*8be0*/  ISETP.GE.U32.AND P2, PT, R47, R8, PT ;  /* 0x000000082f00720c */ /* 0x000fe40003f46070 */
[----:B------:R-:W-:Y:S01]  /*8bf0*/  IADD3 R45, PT, PT, R45, R2, -R49 ;  /* 0x000000022d2d7210 */ /* 0x000fe20007ffe831 */
[----:B------:R-:W-:Y:S01]  /*8c00*/  @P1 IMAD.MOV R55, RZ, RZ, R33 ;  /* 0x000000ffff371224 */ /* 0x000fe200078e0221 */
[----:B------:R-:W-:Y:S02]  /*8c10*/  ISETP.GE.U32.AND P1, PT, R2, R49, PT ;  /* 0x000000310200720c */ /* 0x000fe40003f26070 */
[----:B------:R-:W-:Y:S01]  /*8c20*/  IADD3 R33, PT, PT, R35, -0x3d1, RZ ;  /* 0xfffffc2f23217810 */ /* 0x000fe20007ffe0ff */
[----:B------:R-:W-:Y:S01]  /*8c30*/  @P0 IMAD.MOV R33, RZ, RZ, R35 ;  /* 0x000000ffff210224 */ /* 0x000fe200078e0223 */
[----:B------:R-:W-:Y:S01]  /*8c40*/  SEL R34, RZ, 0x1, P1 ;  /* 0x00000001ff227807 */ /* 0x000fe20000800000 */
[----:B------:R-:W-:-:S03]  /*8c50*/  IMAD.IADD R55, R18, 0x1, R55 ;  /* 0x0000000112377824 */ /* 0x000fc600078e0237 */
[----:B------:R-:W-:Y:S01]  /*8c60*/  IADD3 R35, PT, PT, R34, R33, RZ ;  /* 0x0000002122237210 */ /* 0x000fe20007ffe0ff */
[----:B------:R-:W-:Y:S01]  /*8c70*/  @P2 IMAD.MOV R51, RZ, RZ, R9 ;  /* 0x000000ffff332224 */ /* 0x000fe200078e0209 */
[----:B------:R-:W-:Y:S01]  /*8c80*/  ISETP.GE.U32.AND P3, PT, R55, R18, PT ;  /* 0x000000123700720c */ /* 0x000fe20003f66070 */
[----:B------:R-:W-:Y:S01]  /*8c90*/  IMAD.WIDE.U32 R8, R11, R5, RZ ;  /* 0x000000050b087225 */ /* 0x000fe200078e00ff */
[----:B------:R-:W-:Y:S02]  /*8ca0*/  ISETP.NE.AND P1, PT, R35, RZ, PT ;  /* 0x000000ff2300720c */ /* 0x000fe40003f25270 */
[----:B------:R-:W-:Y:S01]  /*8cb0*/  ISETP.GE.U32.AND P2, PT, R22, R35, PT ;  /* 0x000000231600720c */ /* 0x000fe20003f46070 */
[----:B------:R-:W-:Y:S01]  /*8cc0*/  IMAD.IADD R21, R8, 0x1, R51 ;  /* 0x0000000108157824 */ /* 0x000fe200078e0233 */
[----:B------:R-:W-:Y:S01]  /*8cd0*/  SEL R34, R34, RZ, !P1 ;  /* 0x000000ff22227207 */ /* 0x000fe20004800000 */
[----:B------:R-:W-:Y:S01]  /*8ce0*/  IMAD.MOV.U32 R33, RZ, RZ, 0x1 ;  /* 0x00000001ff217424 */ /* 0x000fe200078e00ff */
[----:B------:R-:W-:Y:S01]  /*8cf0*/  IADD3 R51, PT, PT, R53, -0x2, RZ ;  /* 0xfffffffe35337810 */ /* 0x000fe20007ffe0ff */
[----:B------:R-:W-:Y:S01]  /*8d00*/  @P0 IMAD.MOV R51, RZ, RZ, R53 ;  /* 0x000000ffff330224 */ /* 0x000fe200078e0235 */
[----:B------:R-:W-:Y:S01]  /*8d10*/  SEL R34, R34, 0x1, P2 ;  /* 0x0000000122227807 */ /* 0x000fe20001000000 */
[----:B------:R-:W-:Y:S01]  /*8d20*/  IMAD.HI.U32 R57, R43, UR16, R32 ;  /* 0x000000102b397c27 */ /* 0x000fe2000f8e0020 */
[----:B------:R-:W-:-:S02]  /*8d30*/  ISETP.GE.U32.AND P1, PT, R21, R8, PT ;  /* 0x000000081500720c */ /* 0x000fc40003f26070 */
[----:B------:R-:W-:Y:S01]  /*8d40*/  IADD3 R22, PT, PT, R3, R22, -R35 ;  /* 0x0000001603167210 */ /* 0x000fe20007ffe823 */
[----:B------:R-:W-:Y:S02]  /*8d50*/  IMAD.IADD R51, R34, 0x1, R51 ;  /* 0x0000000122337824 */ /* 0x000fe400078e0233 */
[----:B------:R-:W-:-:S03]  /*8d60*/  IMAD.WIDE.U32 R32, R43, UR17, RZ ;  /* 0x000000112b207c25 */ /* 0x000fc6000f8e00ff */
[----:B------:R-:W-:Y:S01]  /*8d70*/  ISETP.GE.U32.AND P2, PT, R20, R51, PT ;  /* 0x000000331400720c */ /* 0x000fe20003f46070 */
[----:B------:R-:W-:Y:S01]  /*8d80*/  @P3 IMAD.MOV R57, RZ, RZ, R19 ;  /* 0x000000ffff393224 */ /* 0x000fe200078e0213 */
[----:B------:R-:W-:Y:S01]  /*8d90*/  ISETP.NE.AND P3, PT, R51, RZ, PT ;  /* 0x000000ff3300720c */ /* 0x000fe20003f65270 */
[----:B------:R-:W-:Y:S01]  /*8da0*/  IMAD.MOV.U32 R18, RZ, RZ, 0x0 ;  /* 0x00000000ff127424 */ /* 0x000fe200078e00ff */
[----:B------:R-:W-:Y:S01]  /*8db0*/  MOV R19, 0x1 ;  /* 0x0000000100137802 */ /* 0x000fe20000000f00 */
[----:B------:R-:W-:Y:S01]  /*8dc0*/  IMAD.IADD R53, R32, 0x1, R57 ;  /* 0x0000000120357824 */ /* 0x000fe200078e0239 */
[----:B------:R-:W-:Y:S01]  /*8dd0*/  SEL R34, R34, RZ, !P3 ;  /* 0x000000ff22227207 */ /* 0x000fe20005800000 */
[----:B------:R-:W-:Y:S01]  /*8de0*/  IMAD.WIDE.U32 R2, R11, R4, RZ ;  /* 0x000000040b027225 */ /* 0x000fe200078e00ff */
[----:B------:R-:W-:Y:S02]  /*8df0*/  IADD3 R47, PT, PT, R47, R20, -R51 ;  /* 0x000000142f2f7210 */ /* 0x000fe40007ffe833 */
[----:B------:R-:W-:Y:S01]  /*8e00*/  ISETP.GE.U32.AND P4, PT, R53, R32, PT ;  /* 0x000000203500720c */ /* 0x000fe20003f86070 */
[----:B------:R-:W-:Y:S01]  /*8e10*/  IMAD.HI.U32 R41, R11, R5, R18 ;  /* 0x000000050b297227 */ /* 0x000fe200078e0012 */
[----:B------:R-:W-:-:S02]  /*8e20*/  SEL R32, RZ, 0xffffffff, P0 ;  /* 0xffffffffff207807 */ /* 0x000fc40000000000 */
[----:B------:R-:W-:Y:S01]  /*8e30*/  SEL R36, R34, 0x1, P2 ;  /* 0x0000000122247807 */ /* 0x000fe20001000000 */
[----:B------:R-:W-:Y:S02]  /*8e40*/  @P1 IMAD.MOV R41, RZ, RZ, R9 ;  /* 0x000000ffff291224 */ /* 0x000fe400078e0209 */
[----:B------:R-:W-:Y:S01]  /*8e50*/  IMAD.WIDE.U32 R8, R15, R5, RZ ;  /* 0x000000050f087225 */ /* 0x000fe200078e00ff */
[----:B------:R-:W-:-:S03]  /*8e60*/  IADD3 R34, PT, PT, R36, R39, R32 ;  /* 0x0000002724227210 */ /* 0x000fc60007ffe020 */
[----:B------:R-:W-:Y:S01]  /*8e70*/  IMAD.HI.U32 R37, R43, UR17, R18 ;  /* 0x000000112b257c27 */ /* 0x000fe2000f8e0012 */
[----:B------:R-:W-:Y:S02]  /*8e80*/  ISETP.NE.AND P1, PT, R34, RZ, PT ;  /* 0x000000ff2200720c */ /* 0x000fe40003f25270 */
[----:B------:R-:W-:Y:S01]  /*8e90*/  IADD3 R41, PT, PT, R8, R41, RZ ;  /* 0x0000002908297210 */ /* 0x000fe20007ffe0ff */
[----:B------:R-:W-:Y:S01]  /*8ea0*/  @P4 IMAD.MOV R37, RZ, RZ, R33 ;  /* 0x000000ffff254224 */ /* 0x000fe200078e0221 */
[----:B------:R-:W-:Y:S01]  /*8eb0*/  ISETP.GE.U32.AND P0, PT, R23, R34, PT ;  /* 0x000000221700720c */ /* 0x000fe20003f06070 */
[----:B------:R-:W-:Y:S01]  /*8ec0*/  IMAD.WIDE.U32 R38, R43, UR18, RZ ;  /* 0x000000122b267c25 */ /* 0x000fe2000f8e00ff */
[----:B------:R-:W-:Y:S02]  /*8ed0*/  SEL R36, R36, RZ, !P1 ;  /* 0x000000ff24247207 */ /* 0x000fe40004800000 */
[----:B------:R-:W-:Y:S01]  /*8ee0*/  ISETP.GE.U32.AND P3, PT, R41, R8, PT ;  /* 0x000000082900720c */ /* 0x000fe20003f66070 */
[----:B------:R-:W-:Y:S01]  /*8ef0*/  IMAD.IADD R33, R38, 0x1, R37 ;  /* 0x0000000126217824 */ /* 0x000fe200078e0225 */
[----:B------:R-:W-:Y:S01]  /*8f00*/  SEL R36, R36, 0x1, P0 ;  /* 0x0000000124247807 */ /* 0x000fe20000000000 */
[----:B------:R-:W-:-:S02]  /*8f10*/  HFMA2 R8, -RZ, RZ, 0, 0 ;  /* 0x00000000ff087431 */ /* 0x000fc400000001ff */
[----:B------:R-:W-:Y:S01]  /*8f20*/  IMAD.HI.U32 R57, R15, R5, R18 ;  /* 0x000000050f397227 */ /* 0x000fe200078e0012 */
[----:B------:R-:W-:Y:S02]  /*8f30*/  IADD3 R34, PT, PT, R21, R23, -R34 ;  /* 0x0000001715227210 */ /* 0x000fe40007ffe822 */
[----:B------:R-:W-:Y:S01]  /*8f40*/  IADD3 R37, PT, PT, R36, R55, R32 ;  /* 0x0000003724257210 */ /* 0x000fe20007ffe020 */
[----:B------:R-:W-:Y:S01]  /*8f50*/  IMAD.WIDE.U32 R18, R10, R5, RZ ;  /* 0x000000050a127225 */ /* 0x000fe200078e00ff */
[----:B------:R-:W-:Y:S02]  /*8f60*/  ISETP.GE.U32.AND P2, PT, R33, R38, PT ;  /* 0x000000262100720c */ /* 0x000fe40003f46070 */
[----:B------:R-:W-:Y:S01]  /*8f70*/  ISETP.NE.AND P1, PT, R37, RZ, PT ;  /* 0x000000ff2500720c */ /* 0x000fe20003f25270 */
[----:B------:R-:W-:Y:S01]  /*8f80*/  IMAD.MOV.U32 R20, RZ, RZ, 0x0 ;  /* 0x00000000ff147424 */ /* 0x000fe200078e00ff */
[----:B------:R-:W-:Y:S01]  /*8f90*/  ISETP.GE.U32.AND P0, PT, R6, R37, PT ;  /* 0x000000250600720c */ /* 0x000fe20003f06070 */
[----:B------:R-:W-:Y:S01]  /*8fa0*/  @P3 IMAD.MOV R57, RZ, RZ, R9 ;  /* 0x000000ffff393224 */ /* 0x000fe200078e0209 */
[----:B------:R-:W-:Y:S01]  /*8fb0*/  SEL R36, R36, RZ, !P1 ;  /* 0x000000ff24247207 */ /* 0x000fe20004800000 */
[----:B------:R-:W-:Y:S01]  /*8fc0*/  IMAD.MOV.U32 R9, RZ, RZ, 0x1 ;  /* 0x00000001ff097424 */ /* 0x000fe200078e00ff */
[----:B------:R-:W-:Y:S01]  /*8fd0*/  IADD3 R6, PT, PT, R41, R6, -R37 ;  /* 0x0000000629067210 */ /* 0x000fe20007ffe825 */
[----:B------:R-:W-:-:S02]  /*8fe0*/  IMAD.IADD R38, R18, 0x1, R57 ;  /* 0x0000000112267824 */ /* 0x000fc400078e0239 */
[----:B------:R-:W-:Y:S01]  /*8ff0*/  IMAD.HI.U32 R42, R43, UR18, R8 ;  /* 0x000000122b2a7c27 */ /* 0x000fe2000f8e0008 */
[----:B------:R-:W-:-:S03]  /*9000*/  SEL R8, R36, 0x1, P0 ;  /* 0x0000000124087807 */ /* 0x000fc60000000000 */
[----:B------:R-:W-:Y:S01]  /*9010*/  @P2 IMAD.MOV R42, RZ, RZ, R39 ;  /* 0x000000ffff2a2224 */ /* 0x000fe200078e0227 */
[----:B------:R-:W-:Y:S01]  /*9020*/  IADD3 R36, PT, PT, R8, R53, R32 ;  /* 0x0000003508247210 */ /* 0x000fe20007ffe020 */
[----:B------:R-:W-:Y:S01]  /*9030*/  IMAD.MOV.U32 R21, RZ, RZ, 0x1 ;  /* 0x00000001ff157424 */ /* 0x000fe200078e00ff */
[----:B------:R-:W-:Y:S01]  /*9040*/  ISETP.GE.U32.AND P2, PT, R38, R18, PT ;  /* 0x000000122600720c */ /* 0x000fe20003f46070 */
[----:B------:R-:W-:Y:S01]  /*9050*/  IMAD R42, R43, UR19, R42 ;  /* 0x000000132b2a7c24 */ /* 0x000fe2000f8e022a */
[----:B------:R-:W-:Y:S02]  /*9060*/  ISETP.NE.AND P1, PT, R36, RZ, PT ;  /* 0x000000ff2400720c */ /* 0x000fe40003f25270 */
[----:B------:R-:W-:Y:S02]  /*9070*/  ISETP.GE.U32.AND P0, PT, R7, R36, PT ;  /* 0x000000240700720c */ /* 0x000fe40003f06070 */
[----:B------:R-:W-:Y:S02]  /*9080*/  SEL R18, R8, RZ, !P1 ;  /* 0x000000ff08127207 */ /* 0x000fe40004800000 */
[----:B------:R-:W-:-:S02]  /*9090*/  MOV R8, 0x0 ;  /* 0x0000000000087802 */ /* 0x000fc40000000f00 */
[----:B------:R-:W-:-:S03]  /*90a0*/  SEL R18, R18, 0x1, P0 ;  /* 0x0000000112127807 */ /* 0x000fc60000000000 */
[----:B------:R-:W-:Y:S01]  /*90b0*/  IMAD.HI.U32 R53, R10, R5, R8 ;  /* 0x000000050a357227 */ /* 0x000fe200078e0008 */
[----:B------:R-:W-:-:S03]  /*90c0*/  IADD3 R39, PT, PT, R18, R33, R32 ;  /* 0x0000002112277210 */ /* 0x000fc60007ffe020 */
[----:B------:R-:W-:Y:S01]  /*90d0*/  IMAD R9, R17, R4, RZ ;  /* 0x0000000411097224 */ /* 0x000fe200078e02ff */
[C---:B------:R-:W-:Y:S01]  /*90e0*/  ISETP.NE.AND P1, PT, R39.reuse, RZ, PT ;  /* 0x000000ff2700720c */ /* 0x040fe20003f25270 */
[----:B------:R-:W-:Y:S01]  /*90f0*/  IMAD.MOV.U32 R8, RZ, RZ, RZ ;  /* 0x000000ffff087224 */ /* 0x000fe200078e00ff */
[----:B------:R-:W-:Y:S01]  /*9100*/  ISETP.GT.U32.AND P0, PT, R39, R24, PT ;  /* 0x000000182700720c */ /* 0x000fe20003f04070 */
[----:B------:R-:W-:Y:S02]  /*9110*/  @P2 IMAD.MOV R53, RZ, RZ, R19 ;  /* 0x000000ffff352224 */ /* 0x000fe400078e0213 */
[----:B------:R-:W-:Y:S01]  /*9120*/  IMAD.HI.U32 R43, R13, R4, R8 ;  /* 0x000000040d2b7227 */ /* 0x000fe200078e0008 */
[----:B------:R-:W-:-:S03]  /*9130*/  SEL R8, R18, RZ, !P1 ;  /* 0x000000ff12087207 */ /* 0x000fc60004800000 */
[----:B------:R-:W-:Y:S01]  /*9140*/  IMAD.WIDE.U32 R18, R16, R5, RZ ;  /* 0x0000000510127225 */ /* 0x000fe200078e00ff */
[----:B------:R-:W-:Y:S02]  /*9150*/  SEL R33, R8, 0x1, !P0 ;  /* 0x0000000108217807 */ /* 0x000fe40004000000 */
[----:B------:R-:W-:Y:S01]  /*9160*/  ISETP.GE.U32.AND P1, PT, R43, R9, PT ;  /* 0x000000092b00720c */ /* 0x000fe20003f26070 */
[----:B------:R-:W-:Y:S01]  /*9170*/  IMAD.IADD R53, R18, 0x1, R53 ;  /* 0x0000000112357824 */ /* 0x000fe200078e0235 */
[----:B------:R-:W-:Y:S01]  /*9180*/  IADD3 R33, PT, PT, R33, R42, R32 ;  /* 0x0000002a21217210 */ /* 0x000fe20007ffe020 */
[----:B------:R-:W-:Y:S02]  /*9190*/  IMAD.MOV.U32 R8, RZ, RZ, 0x0 ;  /* 0x00000000ff087424 */ /* 0x000fe400078e00ff */
[----:B------:R-:W-:Y:S01]  /*91a0*/  IMAD.MOV.U32 R9, RZ, RZ, 0x1 ;  /* 0x00000001ff097424 */ /* 0x000fe200078e00ff */
[----:B------:R-:W-:Y:S01]  /*91b0*/  ISETP.GE.U32.AND P0, PT, R53, R18, PT ;  /* 0x000000123500720c */ /* 0x000fe20003f06070 */
[----:B------:R-:W-:Y:S01]  /*91c0*/  IMAD.MOV.U32 R32, RZ, RZ, 0x0 ;  /* 0x00000000ff207424 */ /* 0x000fe200078e00ff */
[----:B------:R-:W-:Y:S01]  /*91d0*/  IADD3 R18, PT, PT, R40, R33, RZ ;  /* 0x0000002128127210 */ /* 0x000fe20007ffe0ff */
[----:B------:R-:W-:-:S02]  /*91e0*/  HFMA2 R33, -RZ, RZ, 0, 5.9604644775390625e-08 ;  /* 0x00000001ff217431 */ /* 0x000fc400000001ff */
[----:B------:R-:W-:Y:S01]  /*91f0*/  IMAD.HI.U32 R40, R16, R5, R8 ;  /* 0x0000000510287227 */ /* 0x000fe200078e0008 */
[----:B------:R-:W-:-:S03]  /*9200*/  IADD3 R55, PT, PT, -R18, R25, R0 ;  /* 0x0000001912377210 */ /* 0x000fc60007ffe100 */
[----:B------:R-:W-:Y:S02]  /*9210*/  IMAD.MOV.U32 R8, RZ, RZ, RZ ;  /* 0x000000ffff087224 */ /* 0x000fe400078e00ff */
[----:B------:R-:W-:Y:S02]  /*9220*/  IMAD.MOV.U32 R18, RZ, RZ, 0x0 ;  /* 0x00000000ff127424 */ /* 0x000fe400078e00ff */
[----:B------:R-:W-:-:S04]  /*9230*/  IMAD.HI.U32 R9, R17, R4, R32 ;  /* 0x0000000411097227 */ /* 0x000fc800078e0020 */
[----:B------:R-:W-:-:S04]  /*9240*/  IMAD.HI.U32 R17, R17, R4, RZ ;  /* 0x0000000411117227 */ /* 0x000fc800078e00ff */
[----:B------:R-:W-:Y:S02]  /*9250*/  @P0 IMAD.MOV R40, RZ, RZ, R19 ;  /* 0x000000ffff280224 */ /* 0x000fe400078e0213 */
[----:B------:R-:W-:Y:S02]  /*9260*/  @P1 IMAD.MOV R9, RZ, RZ, R17 ;  /* 0x000000ffff091224 */ /* 0x000fe400078e0211 */
[----:B------:R-:W-:-:S04]  /*9270*/  IMAD.WIDE.U32 R32, R12, R4, RZ ;  /* 0x000000040c207225 */ /* 0x000fc800078e00ff */
[----:B------:R-:W-:Y:S01]  /*9280*/  IMAD.IADD R55, R55, 0x1, R40 ;  /* 0x0000000137377824 */ /* 0x000fe200078e0228 */
[----:B------:R-:W-:Y:S01]  /*9290*/  IADD3 R25, PT, PT, R32, R9, RZ ;  /* 0x0000000920197210 */ /* 0x000fe20007ffe0ff */
[----:B------:R-:W-:Y:S02]  /*92a0*/  IMAD.MOV.U32 R19, RZ, RZ, 0x1 ;  /* 0x00000001ff137424 */ /* 0x000fe400078e00ff */
[-C--:B------:R-:W-:Y:S01]  /*92b0*/  IMAD R9, R55, R29.reuse, RZ ;  /* 0x0000001d37097224 */ /* 0x080fe200078e02ff */
[----:B------:R-:W-:Y:S01]  /*92c0*/  ISETP.GE.U32.AND P1, PT, R25, R32, PT ;  /* 0x000000201900720c */ /* 0x000fe20003f26070 */
[----:B------:R-:W-:-:S04]  /*92d0*/  IMAD.HI.U32 R0, R55, R29, RZ ;  /* 0x0000001d37007227 */ /* 0x000fc800078e00ff */
[----:B------:R-:W-:Y:S01]  /*92e0*/  IMAD.HI.U32 R17, R55, R28, R8 ;  /* 0x0000001c37117227 */ /* 0x000fe200078e0008 */
[----:B------:R-:W-:-:S03]  /*92f0*/  MOV R8, 0x0 ;  /* 0x0000000000087802 */ /* 0x000fc60000000f00 */
[----:B------:R-:W-:Y:S01]  /*9300*/  IMAD.HI.U32 R57, R12, R4, R18 ;  /* 0x000000040c397227 */ /* 0x000fe200078e0012 */
[----:B------:R-:W-:-:S03]  /*9310*/  ISETP.GE.U32.AND P0, PT, R17, R9, PT ;  /* 0x000000091100720c */ /* 0x000fc60003f06070 */
[----:B------:R-:W-:Y:S02]  /*9320*/  IMAD.MOV.U32 R9, RZ, RZ, 0x1 ;  /* 0x00000001ff097424 */ /* 0x000fe400078e00ff */
[----:B------:R-:W-:Y:S02]  /*9330*/  @P1 IMAD.MOV R57, RZ, RZ, R33 ;  /* 0x000000ffff391224 */ /* 0x000fe400078e0221 */
[----:B------:R-:W-:-:S04]  /*9340*/  IMAD.HI.U32 R59, R55, R29, R8 ;  /* 0x0000001d373b7227 */ /* 0x000fc800078e0008 */
[C---:B------:R-:W-:Y:S02]  /*9350*/  IMAD.WIDE.U32 R32, R55.reuse, R30, RZ ;  /* 0x0000001e37207225 */ /* 0x040fe400078e00ff */
[----:B------:R-:W-:Y:S02]  /*9360*/  @P0 IADD3 R59, PT, PT, R0, RZ, RZ ;  /* 0x000000ff003b0210 */ /* 0x000fe40007ffe0ff */
[----:B------:R-:W-:Y:S01]  /*9370*/  IMAD.WIDE.U32 R18, R14, R4, RZ ;  /* 0x000000040e127225 */ /* 0x000fe200078e00ff */
[----:B------:R-:W-:-:S03]  /*9380*/  ISETP.GE.U32.AND P0, PT, R55, R40, PT ;  /* 0x000000283700720c */ /* 0x000fc60003f06070 */
[----:B------:R-:W-:Y:S02]  /*9390*/  IMAD.IADD R59, R32, 0x1, R59 ;  /* 0x00000001203b7824 */ /* 0x000fe400078e023b */
[----:B------:R-:W-:Y:S02]  /*93a0*/  IMAD R0, R13, R5, RZ ;  /* 0x000000050d007224 */ /* 0x000fe400078e02ff */
[----:B------:R-:W-:Y:S01]  /*93b0*/  IMAD.IADD R57, R18, 0x1, R57 ;  /* 0x0000000112397824 */ /* 0x000fe200078e0239 */
[----:B------:R-:W-:Y:S01]  /*93c0*/  ISETP.GE.U32.AND P1, PT, R59, R32, PT ;  /* 0x000000203b00720c */ /* 0x000fe20003f26070 */
[C---:B------:R-:W-:Y:S02]  /*93d0*/  IMAD R5, R55.reuse, R28, RZ ;  /* 0x0000001c37057224 */ /* 0x040fe400078e02ff */
[----:B------:R-:W-:Y:S01]  /*93e0*/  IMAD.HI.U32 R61, R55, R30, R8 ;  /* 0x0000001e373d7227 */ /* 0x000fe200078e0008 */
[----:B------:R-:W-:Y:S02]  /*93f0*/  ISETP.GE.U32.AND P2, PT, R57, R18, PT ;  /* 0x000000123900720c */ /* 0x000fe40003f46070 */
[----:B------:R-:W-:Y:S01]  /*9400*/  IADD3 R43, PT, PT, R43, R0, -R5 ;  /* 0x000000002b2b7210 */ /* 0x000fe20007ffe805 */
[----:B------:R-:W-:-:S04]  /*9410*/  IMAD.HI.U32 R14, R14, R4, R8 ;  /* 0x000000040e0e7227 */ /* 0x000fc800078e0008 */
[----:B------:R-:W-:-:S04]  /*9420*/  IMAD.WIDE.U32 R8, R55, R31, RZ ;  /* 0x0000001f37087225 */ /* 0x000fc800078e00ff */
[----:B------:R-:W-:Y:S01]  /*9430*/  @P1 IMAD.MOV R61, RZ, RZ, R33 ;  /* 0x000000ffff3d1224 */ /* 0x000fe200078e0221 */
[----:B------:R-:W-:Y:S01]  /*9440*/  ISETP.GE.U32.AND P1, PT, R0, R5, PT ;  /* 0x000000050000720c */ /* 0x000fe20003f26070 */
[----:B------:R-:W-:Y:S01]  /*9450*/  @P2 IMAD.MOV R14, RZ, RZ, R19 ;  /* 0x000000ffff0e2224 */ /* 0x000fe200078e0213 */
[----:B------:R-:W-:Y:S01]  /*9460*/  IADD3 R33, PT, PT, R17, -0x3d1, RZ ;  /* 0xfffffc2f11217810 */ /* 0x000fe20007ffe0ff */
[----:B------:R-:W-:Y:S01]  /*9470*/  @P0 IMAD.MOV R33, RZ, RZ, R17 ;  /* 0x000000ffff210224 */ /* 0x000fe200078e0211 */
[----:B------:R-:W-:Y:S01]  /*9480*/  SEL R32, RZ, 0x1, P1 ;  /* 0x00000001ff207807 */ /* 0x000fe20000800000 */
[----:B------:R-:W-:Y:S02]  /*9490*/  IMAD.IADD R17, R8, 0x1, R61 ;  /* 0x0000000108117824 */ /* 0x000fe400078e023d */
[----:B------:R-:W-:Y:S02]  /*94a0*/  HFMA2 R19, -RZ, RZ, 0, 5.9604644775390625e-08 ;  /* 0x00000001ff137431 */ /* 0x000fe400000001ff */
[----:B------:R-:W-:-:S02]  /*94b0*/  IMAD.MOV.U32 R18, RZ, RZ, 0x0 ;  /* 0x00000000ff127424 */ /* 0x000fc400078e00ff */
[----:B------:R-:W-:Y:S01]  /*94c0*/  IMAD.IADD R12, R32, 0x1, R33 ;  /* 0x00000001200c7824 */ /* 0x000fe200078e0221 */
[----:B------:R-:W-:Y:S01]  /*94d0*/  ISETP.GE.U32.AND P3, PT, R17, R8, PT ;  /* 0x000000081100720c */ /* 0x000fe20003f66070 */
[C---:B------:R-:W-:Y:S01]  /*94e0*/  VIADD R35, R59.reuse, 0xfffffffe ;  /* 0xfffffffe3b237836 */ /* 0x040fe20000000000 */
[----:B------:R-:W-:Y:S01]  /*94f0*/  @P0 IADD3 R35, PT, PT, R59, RZ, RZ ;  /* 0x000000ff3b230210 */ /* 0x000fe20007ffe0ff */
[----:B------:R-:W-:Y:S01]  /*9500*/  IMAD.IADD R33, R2, 0x1, R14 ;  /* 0x0000000102217824 */ /* 0x000fe200078e020e */
[----:B------:R-:W-:Y:S01]  /*9510*/  ISETP.NE.AND P2, PT, R12, RZ, PT ;  /* 0x000000ff0c00720c */ /* 0x000fe20003f45270 */
[----:B------:R-:W-:Y:S01]  /*9520*/  IMAD.MOV.U32 R8, RZ, RZ, 0x0 ;  /* 0x00000000ff087424 */ /* 0x000fe200078e00ff */
[----:B------:R-:W-:Y:S01]  /*9530*/  ISETP.GE.U32.AND P1, PT, R45, R12, PT ;  /* 0x0000000c2d00720c */ /* 0x000fe20003f26070 */
[C---:B------:R-:W-:Y:S01]  /*9540*/  IMAD.HI.U32 R49, R55.reuse, R31, R18 ;  /* 0x0000001f37317227 */ /* 0x040fe200078e0012 */
[----:B------:R-:W-:Y:S02]  /*9550*/  SEL R32, R32, RZ, !P2 ;  /* 0x000000ff20207207 */ /* 0x000fe40005000000 */
[----:B------:R-:W-:Y:S01]  /*9560*/  SEL R14, RZ, 0xffffffff, P0 ;  /* 0xffffffffff0e7807 */ /* 0x000fe20000000000 */
[----:B------:R-:W-:Y:S01]  /*9570*/  IMAD.WIDE.U32 R18, R55, UR16, RZ ;  /* 0x0000001037127c25 */ /* 0x000fe2000f8e00ff */
[----:B------:R-:W-:-:S02]  /*9580*/  SEL R32, R32, 0x1, P1 ;  /* 0x0000000120207807 */ /* 0x000fc40000800000 */
[----:B------:R-:W-:Y:S01]  /*9590*/  IADD3 R25, PT, PT, R25, R45, -R12 ;  /* 0x0000002d19197210 */ /* 0x000fe20007ffe80c */
[----:B------:R-:W-:Y:S01]  /*95a0*/  @P3 IMAD.MOV R49, RZ, RZ, R9 ;  /* 0x000000ffff313224 */ /* 0x000fe200078e0209 */
[----:B------:R-:W-:Y:S01]  /*95b0*/  IADD3 R35, PT, PT, R32, R35, RZ ;  /* 0x0000002320237210 */ /* 0x000fe20007ffe0ff */
[----:B------:R-:W-:Y:S01]  /*95c0*/  IMAD.MOV.U32 R9, RZ, RZ, 0x1 ;  /* 0x00000001ff097424 */ /* 0x000fe200078e00ff */
[----:B------:R-:W-:Y:S01]  /*95d0*/  ISETP.GE.U32.AND P3, PT, R33, R2, PT ;  /* 0x000000022100720c */ /* 0x000fe20003f66070 */
[----:B------:R-:W-:Y:S01]  /*95e0*/  IMAD.MOV.U32 R2, RZ, RZ, 0x0 ;  /* 0x00000000ff027424 */ /* 0x000fe200078e00ff */
[----:B------:R-:W-:Y:S01]  /*95f0*/  ISETP.NE.AND P2, PT, R35, RZ, PT ;  /* 0x000000ff2300720c */ /* 0x000fe20003f45270 */
[----:B------:R-:W-:Y:S01]  /*9600*/  IMAD.HI.U32 R9, R11, R4, R8 ;  /* 0x000000040b097227 */ /* 0x000fe200078e0008 */
[----:B------:R-:W-:Y:S02]  /*9610*/  ISETP.GE.U32.AND P1, PT, R22, R35, PT ;  /* 0x000000231600720c */ /* 0x000fe40003f26070 */
[----:B------:R-:W-:Y:S01]  /*9620*/  SEL R32, R32, RZ, !P2 ;  /* 0x000000ff20207207 */ /* 0x000fe20005000000 */
[----:B------:R-:W-:Y:S01]  /*9630*/  IMAD.IADD R11, R18, 0x1, R49 ;  /* 0x00000001120b7824 */ /* 0x000fe200078e0231 */
[----:B------:R-:W-:Y:S01]  /*9640*/  IADD3 R35, PT, PT, R57, R22, -R35 ;  /* 0x0000001639237210 */ /* 0x000fe20007ffe823 */
[----:B------:R-:W-:Y:S01]  /*9650*/  IMAD.HI.U32 R21, R55, UR17, R20 ;  /* 0x0000001137157c27 */ /* 0x000fe2000f8e0014 */
[----:B------:R-:W-:-:S02]  /*9660*/  SEL R8, R32, 0x1, P1 ;  /* 0x0000000120087807 */ /* 0x000fc40000800000 */
[----:B------:R-:W-:Y:S01]  /*9670*/  ISETP.GE.U32.AND P2, PT, R11, R18, PT ;  /* 0x000000120b00720c */ /* 0x000fe20003f46070 */
[----:B------:R-:W-:Y:S01]  /*9680*/  @P3 IMAD.MOV R9, RZ, RZ, R3 ;  /* 0x000000ffff093224 */ /* 0x000fe200078e0203 */
[----:B------:R-:W-:Y:S02]  /*9690*/  MOV R3, 0x1 ;  /* 0x0000000100037802 */ /* 0x000fe40000000f00 */
[----:B------:R-:W-:Y:S01]  /*96a0*/  IADD3 R32, PT, PT, R8, R17, R14 ;  /* 0x0000001108207210 */ /* 0x000fe20007ffe00e */
[----:B------:R-:W-:-:S03]  /*96b0*/  IMAD.HI.U32 R49, R55, UR16, R2 ;  /* 0x0000001037317c27 */ /* 0x000fc6000f8e0002 */
[----:B------:R-:W-:Y:S02]  /*96c0*/  ISETP.NE.AND P1, PT, R32, RZ, PT ;  /* 0x000000ff2000720c */ /* 0x000fe40003f25270 */
[----:B------:R-:W-:Y:S01]  /*96d0*/  ISETP.GE.U32.AND P0, PT, R47, R32, PT ;  /* 0x000000202f00720c */ /* 0x000fe20003f06070 */
[----:B------:R-:W-:Y:S01]  /*96e0*/  IMAD.WIDE.U32 R2, R15, R4, RZ ;  /* 0x000000040f027225 */ /* 0x000fe200078e00ff */
[----:B------:R-:W-:Y:S02]  /*96f0*/  SEL R18, R8, RZ, !P1 ;  /* 0x000000ff08127207 */ /* 0x000fe40004800000 */
[----:B------:R-:W-:Y:S01]  /*9700*/  IADD3 R32, PT, PT, R33, R47, -R32 ;  /* 0x0000002f21207210 */ /* 0x000fe20007ffe820 */
[----:B------:R-:W-:Y:S01]  /*9710*/  IMAD.IADD R17, R2, 0x1, R9 ;  /* 0x0000000102117824 */ /* 0x000fe200078e0209 */
[----:B------:R-:W-:Y:S01]  /*9720*/  SEL R40, R18, 0x1, P0 ;  /* 0x0000000112287807 */ /* 0x000fe20000000000 */
[----:B------:R-:W-:Y:S02]  /*9730*/  @P2 IMAD.MOV R49, RZ, RZ, R19 ;  /* 0x000000ffff312224 */ /* 0x000fe400078e0213 */
[----:B------:R-:W-:-:S02]  /*9740*/  HFMA2 R18, -RZ, RZ, 0, 0 ;  /* 0x00000000ff127431 */ /* 0x000fc400000001ff */
[----:B------:R-:W-:Y:S01]  /*9750*/  IMAD.WIDE.U32 R8, R55, UR17, RZ ;  /* 0x0000001137087c25 */ /* 0x000fe2000f8e00ff */
[----:B------:R-:W-:Y:S02]  /*9760*/  ISETP.GE.U32.AND P3, PT, R17, R2, PT ;  /* 0x000000021100720c */ /* 0x000fe40003f66070 */
[----:B------:R-:W-:Y:S01]  /*9770*/  IADD3 R11, PT, PT, R40, R11, R14 ;  /* 0x0000000b280b7210 */ /* 0x000fe20007ffe00e */
[----:B------:R-:W-:Y:S02]  /*9780*/  IMAD.IADD R49, R8, 0x1, R49 ;  /* 0x0000000108317824 */ /* 0x000fe400078e0231 */
[----:B------:R-:W-:Y:S01]  /*9790*/  IMAD.MOV.U32 R19, RZ, RZ, 0x1 ;  /* 0x00000001ff137424 */ /* 0x000fe200078e00ff */
[----:B------:R-:W-:Y:S02]  /*97a0*/  ISETP.NE.AND P1, PT, R11, RZ, PT ;  /* 0x000000ff0b00720c */ /* 0x000fe40003f25270 */
[----:B------:R-:W-:Y:S01]  /*97b0*/  ISETP.GE.U32.AND P2, PT, R49, R8, PT ;  /* 0x000000083100720c */ /* 0x000fe20003f46070 */
[----:B------:R-:W-:Y:S01]  /*97c0*/  IMAD.HI.U32 R15, R15, R4, R18 ;  /* 0x000000040f0f7227 */ /* 0x000fe200078e0012 */
[----:B------:R-:W-:-:S02]  /*97d0*/  ISETP.GE.U32.AND P0, PT, R34, R11, PT ;  /* 0x0000000b2200720c */ /* 0x000fc40003f06070 */
[----:B------:R-:W-:Y:S01]  /*97e0*/  SEL R40, R40, RZ, !P1 ;  /* 0x000000ff28287207 */ /* 0x000fe20004800000 */
[----:B------:R-:W-:Y:S01]  /*97f0*/  IMAD.WIDE.U32 R18, R55, UR18, RZ ;  /* 0x0000001237127c25 */ /* 0x000fe2000f8e00ff */
[----:B------:R-:W-:Y:S02]  /*9800*/  @P3 IADD3 R15, PT, PT, R3, RZ, RZ ;  /* 0x000000ff030f3210 */ /* 0x000fe40007ffe0ff */
[----:B------:R-:W-:Y:S01]  /*9810*/  SEL R40, R40, 0x1, P0 ;  /* 0x0000000128287807 */ /* 0x000fe20000000000 */
[----:B------:R-:W-:Y:S01]  /*9820*/  IMAD.WIDE.U32 R2, R10, R4, RZ ;  /* 0x000000040a027225 */ /* 0x000fe200078e00ff */
[----:B------:R-:W-:Y:S02]  /*9830*/  MOV R8, 0x0 ;  /* 0x0000000000087802 */ /* 0x000fe40000000f00 */
[----:B------:R-:W-:Y:S01]  /*9840*/  IADD3 R49, PT, PT, R40, R49, R14 ;  /* 0x0000003128317210 */ /* 0x000fe20007ffe00e */
[----:B------:R-:W-:Y:S01]  /*9850*/  @P2 IMAD.MOV R21, RZ, RZ, R9 ;  /* 0x000000ffff152224 */ /* 0x000fe200078e0209 */
[----:B------:R-:W-:Y:S01]  /*9860*/  IADD3 R11, PT, PT, R17, R34, -R11 ;  /* 0x00000022110b7210 */ /* 0x000fe20007ffe80b */
        /* <DEDUP_REMOVED lines=8> */
[----:B------:R-:W-:Y:S01]  /*98f0*/  IMAD.HI.U32 R41, R10, R4, R8 ;  /* 0x000000040a297227 */ /* 0x000fe200078e0008 */
[----:B------:R-:W-:-:S02]  /*9900*/  ISETP.GE.U32.AND P2, PT, R37, R18, PT ;  /* 0x000000122500720c */ /* 0x000fc40003f46070 */
[----:B------:R-:W-:Y:S01]  /*9910*/  SEL R23, R40, 0x1, P0 ;  /* 0x0000000128177807 */ /* 0x000fe20000000000 */
[----:B------:R-:W-:Y:S01]  /*9920*/  IMAD.HI.U32 R20, R55, UR18, R20 ;  /* 0x0000001237147c27 */ /* 0x000fe2000f8e0014 */
[----:B------:R-:W-:Y:S02]  /*9930*/  IADD3 R21, PT, PT, R38, R7, -R36 ;  /* 0x0000000726157210 */ /* 0x000fe40007ffe824 */
[----:B------:R-:W-:Y:S01]  /*9940*/  IADD3 R10, PT, PT, R23, R37, R14 ;  /* 0x00000025170a7210 */ /* 0x000fe20007ffe00e */
[----:B------:R-:W-:Y:S01]  /*9950*/  IMAD.WIDE.U32 R8, R16, R4, RZ ;  /* 0x0000000410087225 */ /* 0x000fe200078e00ff */
[----:B------:R-:W-:Y:S02]  /*9960*/  IADD3 R15, PT, PT, R15, R6, -R49 ;  /* 0x000000060f0f7210 */ /* 0x000fe40007ffe831 */
[C---:B------:R-:W-:Y:S01]  /*9970*/  ISETP.NE.AND P1, PT, R10.reuse, RZ, PT ;  /* 0x000000ff0a00720c */ /* 0x040fe20003f25270 */
[----:B------:R-:W-:Y:S01]  /*9980*/  @P3 IMAD.MOV R41, RZ, RZ, R3 ;  /* 0x000000ffff293224 */ /* 0x000fe200078e0203 */
[----:B------:R-:W-:Y:S01]  /*9990*/  ISETP.GT.U32.AND P0, PT, R10, R21, PT ;  /* 0x000000150a00720c */ /* 0x000fe20003f04070 */
[----:B------:R-:W-:Y:S01]  /*99a0*/  IMAD.MOV.U32 R2, RZ, RZ, 0x0 ;  /* 0x00000000ff027424 */ /* 0x000fe200078e00ff */
[----:B------:R-:W-:Y:S01]  /*99b0*/  @P2 IADD3 R20, PT, PT, R19, RZ, RZ ;  /* 0x000000ff13142210 */ /* 0x000fe20007ffe0ff */
[----:B------:R-:W-:Y:S01]  /*99c0*/  IMAD.IADD R18, R8, 0x1, R41 ;  /* 0x0000000108127824 */ /* 0x000fe200078e0229 */
[----:B------:R-:W-:Y:S01]  /*99d0*/  SEL R23, R23, RZ, !P1 ;  /* 0x000000ff17177207 */ /* 0x000fe20004800000 */
[----:B------:R-:W-:-:S02]  /*99e0*/  IMAD.MOV.U32 R3, RZ, RZ, 0x1 ;  /* 0x00000001ff037424 */ /* 0x000fc400078e00ff */
[----:B------:R-:W-:Y:S01]  /*99f0*/  IMAD R20, R55, UR19, R20 ;  /* 0x0000001337147c24 */ /* 0x000fe2000f8e0214 */
[----:B------:R-:W-:Y:S01]  /*9a00*/  ISETP.GE.U32.AND P1, PT, R18, R8, PT ;  /* 0x000000081200720c */ /* 0x000fe20003f26070 */
[----:B------:R-:W-:Y:S01]  /*9a10*/  IMAD.HI.U32 R16, R16, R4, R2 ;  /* 0x0000000410107227 */ /* 0x000fe200078e0002 */
[----:B------:R-:W-:-:S03]  /*9a20*/  SEL R23, R23, 0x1, !P0 ;  /* 0x0000000117177807 */ /* 0x000fc60004000000 */
[----:B------:R-:W-:Y:S01]  /*9a30*/  IMAD.MOV.U32 R2, RZ, RZ, RZ ;  /* 0x000000ffff027224 */ /* 0x000fe200078e00ff */
[----:B------:R-:W-:Y:S01]  /*9a40*/  IADD3 R20, PT, PT, R23, R20, R14 ;  /* 0x0000001417147210 */ /* 0x000fe20007ffe00e */
[----:B------:R-:W-:-:S03]  /*9a50*/  IMAD R14, R13, R4, RZ ;  /* 0x000000040d0e7224 */ /* 0x000fc600078e02ff */
[----:B------:R-:W-:-:S03]  /*9a60*/  IADD3 R20, PT, PT, R39, R20, RZ ;  /* 0x0000001427147210 */ /* 0x000fc60007ffe0ff */
[----:B------:R-:W-:Y:S01]  /*9a70*/  @P1 IMAD.MOV R16, RZ, RZ, R9 ;  /* 0x000000ffff101224 */ /* 0x000fe200078e0209 */
[----:B------:R-:W-:-:S05]  /*9a80*/  IADD3 R7, PT, PT, -R20, R24, R53 ;  /* 0x0000001814077210 */ /* 0x000fca0007ffe135 */
[----:B------:R-:W-:-:S04]  /*9a90*/  IMAD.IADD R7, R7, 0x1, R16 ;  /* 0x0000000107077824 */ /* 0x000fc800078e0210 */
[CC--:B------:R-:W-:Y:S02]  /*9aa0*/  IMAD R3, R7.reuse, R29.reuse, RZ ;  /* 0x0000001d07037224 */ /* 0x0c0fe400078e02ff */
[----:B------:R-:W-:-:S04]  /*9ab0*/  IMAD.HI.U32 R8, R7, R29, RZ ;  /* 0x0000001d07087227 */ /* 0x000fc800078e00ff */
[----:B------:R-:W-:-:S04]  /*9ac0*/  IMAD.HI.U32 R19, R7, R28, R2 ;  /* 0x0000001c07137227 */ /* 0x000fc800078e0002 */
[----:B------:R-:W-:Y:S02]  /*9ad0*/  HFMA2 R2, -RZ, RZ, 0, 0 ;  /* 0x00000000ff027431 */ /* 0x000fe400000001ff */
[----:B------:R-:W-:Y:S01]  /*9ae0*/  IMAD R13, R7, R28, RZ ;  /* 0x0000001c070d7224 */ /* 0x000fe200078e02ff */
[C---:B------:R-:W-:Y:S01]  /*9af0*/  ISETP.GE.U32.AND P0, PT, R19.reuse, R3, PT ;  /* 0x000000031300720c */ /* 0x040fe20003f06070 */
[----:B------:R-:W-:Y:S02]  /*9b00*/  IMAD.MOV.U32 R3, RZ, RZ, 0x1 ;  /* 0x00000001ff037424 */ /* 0x000fe400078e00ff */
[----:B------:R-:W-:Y:S01]  /*9b10*/  VIADD R23, R19, 0xfffffc2f ;  /* 0xfffffc2f13177836 */ /* 0x000fe20000000000 */
[----:B------:R-:W-:Y:S01]  /*9b20*/  ISETP.GE.U32.AND P1, PT, R14, R13, PT ;  /* 0x0000000d0e00720c */ /* 0x000fe20003f26070 */
[----:B------:R-:W-:-:S04]  /*9b30*/  IMAD.HI.U32 R9, R7, R29, R2 ;  /* 0x0000001d07097227 */ /* 0x000fc800078e0002 */
[----:B------:R-:W-:-:S04]  /*9b40*/  IMAD.WIDE.U32 R2, R7, R30, RZ ;  /* 0x0000001e07027225 */ /* 0x000fc800078e00ff */
[----:B------:R-:W-:Y:S01]  /*9b50*/  @P0 IMAD.MOV R9, RZ, RZ, R8 ;  /* 0x000000ffff090224 */ /* 0x000fe200078e0208 */
[----:B------:R-:W-:Y:S02]  /*9b60*/  ISETP.GE.U32.AND P0, PT, R7, R16, PT ;  /* 0x000000100700720c */ /* 0x000fe40003f06070 */
[----:B------:R-:W-:Y:S01]  /*9b70*/  MOV R8, 0x0 ;  /* 0x0000000000087802 */ /* 0x000fe20000000f00 */
[----:B------:R-:W-:Y:S02]  /*9b80*/  IMAD.IADD R37, R2, 0x1, R9 ;  /* 0x0000000102257824 */ /* 0x000fe400078e0209 */
[----:B------:R-:W-:Y:S02]  /*9b90*/  IMAD.MOV.U32 R9, RZ, RZ, 0x1 ;  /* 0x00000001ff097424 */ /* 0x000fe400078e00ff */
[C---:B------:R-:W-:Y:S01]  /*9ba0*/  VIADD R5, R37.reuse, 0xfffffffe ;  /* 0xfffffffe25057836 */ /* 0x040fe20000000000 */
[----:B------:R-:W-:Y:S01]  /*9bb0*/  ISETP.GE.U32.AND P2, PT, R37, R2, PT ;  /* 0x000000022500720c */ /* 0x000fe20003f46070 */
[----:B------:R-:W-:Y:S01]  /*9bc0*/  IMAD.HI.U32 R39, R7, R30, R8 ;  /* 0x0000001e07277227 */ /* 0x000fe200078e0008 */
[----:B------:R-:W-:-:S03]  /*9bd0*/  SEL R2, RZ, 0x1, P1 ;  /* 0x00000001ff027807 */ /* 0x000fc60000800000 */
[----:B------:R-:W-:Y:S01]  /*9be0*/  @P0 IMAD.MOV R23, RZ, RZ, R19 ;  /* 0x000000ffff170224 */ /* 0x000fe200078e0213 */
[----:B------:R-:W-:Y:S01]  /*9bf0*/  @P0 IADD3 R5, PT, PT, R37, RZ, RZ ;  /* 0x000000ff25050210 */ /* 0x000fe20007ffe0ff */
[----:B------:R-:W-:-:S03]  /*9c00*/  IMAD.WIDE.U32 R8, R7, R31, RZ ;  /* 0x0000001f07087225 */ /* 0x000fc600078e00ff */
[----:B------:R-:W-:-:S03]  /*9c10*/  IADD3 R16, PT, PT, R2, R23, RZ ;  /* 0x0000001702107210 */ /* 0x000fc60007ffe0ff */
[----:B------:R-:W-:Y:S01]  /*9c20*/  @P2 IMAD.MOV R39, RZ, RZ, R3 ;  /* 0x000000ffff272224 */ /* 0x000fe200078e0203 */
[----:B------:R-:W-:Y:S01]  /*9c30*/  ISETP.NE.AND P2, PT, R16, RZ, PT ;  /* 0x000000ff1000720c */ /* 0x000fe20003f45270 */
[----:B------:R-:W-:Y:S01]  /*9c40*/  IMAD.MOV.U32 R3, RZ, RZ, 0x1 ;  /* 0x00000001ff037424 */ /* 0x000fe200078e00ff */
[C---:B------:R-:W-:Y:S01]  /*9c50*/  ISETP.GE.U32.AND P1, PT, R43.reuse, R16, PT ;  /* 0x000000102b00720c */ /* 0x040fe20003f26070 */
[----:B------:R-:W-:Y:S01]  /*9c60*/  IMAD.IADD R39, R8, 0x1, R39 ;  /* 0x0000000108277824 */ /* 0x000fe200078e0227 */
[----:B------:R-:W-:Y:S01]  /*9c70*/  SEL R0, R2, RZ, !P2 ;  /* 0x000000ff02007207 */ /* 0x000fe20005000000 */
[----:B------:R-:W-:Y:S02]  /*9c80*/  IMAD.MOV.U32 R2, RZ, RZ, 0x0 ;  /* 0x00000000ff027424 */ /* 0x000fe400078e00ff */
[----:B------:R-:W-:Y:S01]  /*9c90*/  IMAD.IADD R6, R43, 0x1, -R16 ;  /* 0x000000012b067824 */ /* 0x000fe200078e0a10 */
[----:B------:R-:W-:Y:S02]  /*9ca0*/  ISETP.GE.U32.AND P3, PT, R39, R8, PT ;  /* 0x000000082700720c */ /* 0x000fe40003f66070 */
[----:B------:R-:W-:-:S02]  /*9cb0*/  SEL R4, R0, 0x1, P1 ;  /* 0x0000000100047807 */ /* 0x000fc40000800000 */
[----:B------:R-:W-:-:S03]  /*9cc0*/  SEL R8, RZ, 0xffffffff, P0 ;  /* 0xffffffffff087807 */ /* 0x000fc60000000000 */
[----:B------:R-:W-:Y:S02]  /*9cd0*/  IMAD.IADD R0, R4, 0x1, R5 ;  /* 0x0000000104007824 */ /* 0x000fe400078e0205 */
[----:B------:R-:W-:-:S03]  /*9ce0*/  IMAD.HI.U32 R5, R7, R31, R2 ;  /* 0x0000001f07057227 */ /* 0x000fc600078e0002 */
[----:B------:R-:W-:Y:S01]  /*9cf0*/  ISETP.NE.AND P2, PT, R0, RZ, PT ;  /* 0x000000ff0000720c */ /* 0x000fe20003f45270 */
[----:B------:R-:W-:Y:S01]  /*9d00*/  IMAD.WIDE.U32 R2, R7, UR16, RZ ;  /* 0x0000001007027c25 */ /* 0x000fe2000f8e00ff */
[----:B------:R-:W-:Y:S02]  /*9d10*/  @P3 IADD3 R5, PT, PT, R9, RZ, RZ ;  /* 0x000000ff09053210 */ /* 0x000fe40007ffe0ff */
[----:B------:R-:W-:Y:S02]  /*9d20*/  ISETP.GE.U32.AND P1, PT, R25, R0, PT ;  /* 0x000000001900720c */ /* 0x000fe40003f26070 */
[----:B------:R-:W-:Y:S01]  /*9d30*/  SEL R4, R4, RZ, !P2 ;  /* 0x000000ff04047207 */ /* 0x000fe20005000000 */
[----:B------:R-:W-:Y:S02]  /*9d40*/  IMAD.IADD R19, R2, 0x1, R5 ;  /* 0x0000000102137824 */ /* 0x000fe400078e0205 */
[----:B------:R-:W-:Y:S01]  /*9d50*/  IMAD.MOV.U32 R5, RZ, RZ, 0x1 ;  /* 0x00000001ff057424 */ /* 0x000fe200078e00ff */
[----:B------:R-:W-:Y:S01]  /*9d60*/  SEL R9, R4, 0x1, P1 ;  /* 0x0000000104097807 */ /* 0x000fe20000800000 */
[----:B------:R-:W-:Y:S01]  /*9d70*/  IMAD.MOV.U32 R4, RZ, RZ, 0x0 ;  /* 0x00000000ff047424 */ /* 0x000fe200078e00ff */
[----:B------:R-:W-:Y:S01]  /*9d80*/  ISETP.GE.U32.AND P2, PT, R19, R2, PT ;  /* 0x000000021300720c */ /* 0x000fe20003f46070 */
[----:B------:R-:W-:Y:S01]  /*9d90*/  IMAD.MOV.U32 R2, RZ, RZ, 0x0 ;  /* 0x00000000ff027424 */ /* 0x000fe200078e00ff */
[----:B------:R-:W-:Y:S01]  /*9da0*/  IADD3 R12, PT, PT, R9, R39, R8 ;  /* 0x00000027090c7210 */ /* 0x000fe20007ffe008 */
[----:B------:R-:W-:-:S03]  /*9db0*/  IMAD.HI.U32 R23, R7, UR16, R4 ;  /* 0x0000001007177c27 */ /* 0x000fc6000f8e0004 */
[----:B------:R-:W-:Y:S01]  /*9dc0*/  ISETP.NE.AND P1, PT, R12, RZ, PT ;  /* 0x000000ff0c00720c */ /* 0x000fe20003f25270 */
[----:B------:R-:W-:Y:S01]  /*9dd0*/  IMAD.WIDE.U32 R4, R7, UR17, RZ ;  /* 0x0000001107047c25 */ /* 0x000fe2000f8e00ff */
[----:B------:R-:W-:Y:S02]  /*9de0*/  ISETP.GE.U32.AND P0, PT, R35, R12, PT ;  /* 0x0000000c2300720c */ /* 0x000fe40003f06070 */
[----:B------:R-:W-:-:S03]  /*9df0*/  SEL R9, R9, RZ, !P1 ;  /* 0x000000ff09097207 */ /* 0x000fc60004800000 */
[----:B------:R-:W-:Y:S01]  /*9e00*/  @P2 IADD3 R23, PT, PT, R3, RZ, RZ ;  /* 0x000000ff03172210 */ /* 0x000fe20007ffe0ff */
[----:B------:R-:W-:Y:S01]  /*9e10*/  IMAD.MOV.U32 R3, RZ, RZ, 0x1 ;  /* 0x00000001ff037424 */ /* 0x000fe200078e00ff */
[----:B------:R-:W-:-:S03]  /*9e20*/  SEL R9, R9, 0x1, P0 ;  /* 0x0000000109097807 */ /* 0x000fc60000000000 */
[----:B------:R-:W-:Y:S01]  /*9e30*/  IMAD.IADD R23, R4, 0x1, R23 ;  /* 0x0000000104177824 */ /* 0x000fe200078e0217 */
[----:B------:R-:W-:Y:S01]  /*9e40*/  IADD3 R19, PT, PT, R9, R19, R8 ;  /* 0x0000001309137210 */ /* 0x000fe20007ffe008 */
[----:B------:R-:W-:-:S03]  /*9e50*/  IMAD.HI.U32 R33, R7, UR17, R2 ;  /* 0x0000001107217c27 */ /* 0x000fc6000f8e0002 */
[----:B------:R-:W-:Y:S01]  /*9e60*/  ISETP.GE.U32.AND P2, PT, R23, R4, PT ;  /* 0x000000041700720c */ /* 0x000fe20003f46070 */
[----:B------:R-:W-:Y:S01]  /*9e70*/  IMAD.WIDE.U32 R2, R7, UR18, RZ ;  /* 0x0000001207027c25 */ /* 0x000fe2000f8e00ff */
[----:B------:R-:W-:Y:S02]  /*9e80*/  ISETP.NE.AND P1, PT, R19, RZ, PT ;  /* 0x000000ff1300720c */ /* 0x000fe40003f25270 */
[----:B------:R-:W-:Y:S01]  /*9e90*/  ISETP.GE.U32.AND P0, PT, R32, R19, PT ;  /* 0x000000132000720c */ /* 0x000fe20003f06070 */
[----:B------:R-:W-:Y:S01]  /*9ea0*/  IMAD.MOV.U32 R4, RZ, RZ, 0x0 ;  /* 0x00000000ff047424 */ /* 0x000fe200078e00ff */
[----:B------:R-:W-:-:S04]  /*9eb0*/  SEL R9, R9, RZ, !P1 ;  /* 0x000000ff09097207 */ /* 0x000fc80004800000 */
[----:B------:R-:W-:-:S03]  /*9ec0*/  SEL R9, R9, 0x1, P0 ;  /* 0x0000000109097807 */ /* 0x000fc60000000000 */
[----:B------:R-:W-:Y:S01]  /*9ed0*/  @P2 IADD3 R33, PT, PT, R5, RZ, RZ ;  /* 0x000000ff05212210 */ /* 0x000fe20007ffe0ff */
[----:B------:R-:W-:Y:S01]  /*9ee0*/  IMAD.MOV.U32 R5, RZ, RZ, 0x1 ;  /* 0x00000001ff057424 */ /* 0x000fe200078e00ff */
[----:B------:R-:W-:-:S03]  /*9ef0*/  IADD3 R20, PT, PT, R9, R23, R8 ;  /* 0x0000001709147210 */ /* 0x000fc60007ffe008 */
[----:B------:R-:W-:Y:S01]  /*9f00*/  IMAD.IADD R33, R2, 0x1, R33 ;  /* 0x0000000102217824 */ /* 0x000fe200078e0221 */
[----:B------:R-:W-:Y:S01]  /*9f10*/  ISETP.NE.AND P1, PT, R20, RZ, PT ;  /* 0x000000ff1400720c */ /* 0x000fe20003f25270 */
[----:B------:R-:W-:Y:S01]  /*9f20*/  IMAD.HI.U32 R4, R7, UR18, R4 ;  /* 0x0000001207047c27 */ /* 0x000fe2000f8e0004 */
[----:B------:R-:W-:Y:S02]  /*9f30*/  ISETP.GE.U32.AND P0, PT, R11, R20, PT ;  /* 0x000000140b00720c */ /* 0x000fe40003f06070 */
[----:B------:R-:W-:Y:S02]  /*9f40*/  SEL R9, R9, RZ, !P1 ;  /* 0x000000ff09097207 */ /* 0x000fe40004800000 */
[----:B------:R-:W-:Y:S01]  /*9f50*/  ISETP.GE.U32.AND P1, PT, R33, R2, PT ;  /* 0x000000022100720c */ /* 0x000fe20003f26070 */
[----:B------:R-:W-:Y:S01]  /*9f60*/  IMAD.IADD R2, R14, 0x1, -R13 ;  /* 0x000000010e027824 */ /* 0x000fe200078e0a0d */
[----:B------:R-:W-:Y:S02]  /*9f70*/  SEL R9, R9, 0x1, P0 ;  /* 0x0000000109097807 */ /* 0x000fe40000000000 */
[----:B------:R-:W-:-:S02]  /*9f80*/  IADD3 R5, PT, PT, R35, -R12, RZ ;  /* 0x8000000c23057210 */ /* 0x000fc40007ffe0ff */
[----:B------:R-:W-:-:S04]  /*9f90*/  IADD3 R22, PT, PT, R9, R33, R8 ;  /* 0x0000002109167210 */ /* 0x000fc80007ffe008 */
[----:B------:R-:W-:Y:S02]  /*9fa0*/  ISETP.NE.AND P2, PT, R22, RZ, PT ;  /* 0x000000ff1600720c */ /* 0x000fe40003f45270 */
[----:B------:R-:W-:Y:S02]  /*9fb0*/  ISETP.GE.U32.AND P0, PT, R15, R22, PT ;  /* 0x000000160f00720c */ /* 0x000fe40003f06070 */
[----:B------:R-:W-:Y:S02]  /*9fc0*/  @P1 IADD3 R4, PT, PT, R3, RZ, RZ ;  /* 0x000000ff03041210 */ /* 0x000fe40007ffe0ff */
[----:B------:R-:W-:-:S03]  /*9fd0*/  SEL R9, R9, RZ, !P2 ;  /* 0x000000ff09097207 */ /* 0x000fc60005000000 */
[----:B------:R-:W-:Y:S01]  /*9fe0*/  IMAD R4, R7, UR19, R4 ;  /* 0x0000001307047c24 */ /* 0x000fe2000f8e0204 */
[----:B------:R-:W-:Y:S01]  /*9ff0*/  SEL R9, R9, 0x1, P0 ;  /* 0x0000000109097807 */ /* 0x000fe20000000000 */
[----:B------:R-:W-:-:S03]  /*a000*/  IMAD.IADD R7, R11, 0x1, -R20 ;  /* 0x000000010b077824 */ /* 0x000fc600078e0a14 */
[----:B------:R-:W-:Y:S01]  /*a010*/  IADD3 R3, PT, PT, R9, R4, R8 ;  /* 0x0000000409037210 */ /* 0x000fe20007ffe008 */
[----:B------:R-:W-:Y:S01]  /*a020*/  IMAD.IADD R9, R25, 0x1, -R0 ;  /* 0x0000000119097824 */ /* 0x000fe200078e0a00 */
[----:B------:R-:W-:Y:S01]  /*a030*/  IADD3 R0, PT, PT, R15, -R22, RZ ;  /* 0x800000160f007210 */ /* 0x000fe20007ffe0ff */
[----:B------:R-:W-:Y:S02]  /*a040*/  IMAD.IADD R8, R32, 0x1, -R19 ;  /* 0x0000000120087824 */ /* 0x000fe400078e0a13 */
[----:B------:R-:W-:-:S05]  /*a050*/  IMAD.IADD R3, R10, 0x1, R3 ;  /* 0x000000010a037824 */ /* 0x000fca00078e0203 */
[----:B------:R-:W-:Y:S01]  /*a060*/  IADD3 R10, PT, PT, -R3, R21, R18 ;  /* 0x00000015030a7210 */ /* 0x000fe20007ffe112 */
[----:B------:R-:W-:Y:S06]  /*a070*/  BRA.U !UP0, `(.L_x_50) ;  /* 0x0000008d08007547 */ /* 0x000fec000b800000 */
[----:B------:R-:W0:Y:S01]  /*a080*/  LDCU.64 UR12, c[0x0][0x388] ;  /* 0x00007100ff0c77ac */ /* 0x000e220008000a00 */
[----:B------:R-:W-:Y:S02]  /*a090*/  UIADD3 UR5, UPT, UPT, UR6, -0x1, URZ ;  /* 0xffffffff06057890 */ /* 0x000fe4000fffe0ff */
[----:B------:R-:W-:-:S04]  /*a0a0*/  UIADD3 UR6, UPT, UPT, UR6, -0x2, URZ ;  /* 0xfffffffe06067890 */ /* 0x000fc8000fffe0ff */
[----:B------:R-:W-:Y:S01]  /*a0b0*/  IADD3 R3, P0, PT, R26, UR5, RZ ;  /* 0x000000051a037c10 */ /* 0x000fe2000ff1e0ff */
[----:B------:R-:W-:Y:S02]  /*a0c0*/  UIMAD UR5, UR5, 0x20, UR10 ;  /* 0x00000020050578a4 */ /* 0x000fe4000f8e020a */
[----:B------:R-:W-:Y:S02]  /*a0d0*/  UIMAD UR6, UR6, 0x20, UR36 ;  /* 0x00000020060678a4 */ /* 0x000fe4000f8e0224 */
[----:B------:R-:W-:Y:S01]  /*a0e0*/  IMAD.X R12, RZ, RZ, R27, P0 ;  /* 0x000000ffff0c7224 */ /* 0x000fe200000e061b */
[----:B------:R-:W-:Y:S01]  /*a0f0*/  UIADD3 UR7, UPT, UPT, UR5, 0x10, URZ ;  /* 0x0000001005077890 */ /* 0x000fe2000fffe0ff */
[----:B0-----:R-:W-:Y:S01]  /*a100*/  LEA R4, P1, R3, UR12, 0x5 ;  /* 0x0000000c03047c11 */ /* 0x001fe2000f8228ff */
[----:B------:R-:W-:-:S03]  /*a110*/  UIADD3 UR6, UPT, UPT, UR6, 0x10, URZ ;  /* 0x0000001006067890 */ /* 0x000fc6000fffe0ff */
[----:B------:R-:W-:Y:S02]  /*a120*/  IADD3 R4, P0, PT, R4, 0x10, RZ ;  /* 0x0000001004047810 */ /* 0x000fe40007f1e0ff */
[----:B------:R-:W-:-:S05]  /*a130*/  LEA.HI.X R3, R3, UR13, R12, 0x5, P1 ;  /* 0x0000000d03037c11 */ /* 0x000fca00088f2c0c */
[----:B------:R-:W-:-:S07]  /*a140*/  IMAD.X R3, RZ, RZ, R3, P0 ;  /* 0x000000ffff037224 */ /* 0x000fce00000e0603 */
.L_x_51:
[----:B------:R-:W2:Y:S01]  /*a150*/  LDL.128 R12, [UR6] ;  /* 0x00000006ff0c7983 */ /* 0x000ea20008100c00 */
[----:B------:R-:W-:Y:S02]  /*a160*/  IMAD.MOV.U32 R16, RZ, RZ, RZ ;  /* 0x000000ffff107224 */ /* 0x000fe400078e00ff */
[----:B------:R-:W-:Y:S02]  /*a170*/  HFMA2 R37, -RZ, RZ, 0, 5.9604644775390625e-08 ;  /* 0x00000001ff257431 */ /* 0x000fe400000001ff */
[----:B------:R-:W-:Y:S02]  /*a180*/  IMAD.MOV.U32 R19, RZ, RZ, 0x1 ;  /* 0x00000001ff137424 */ /* 0x000fe400078e00ff */
[----:B------:R-:W-:Y:S02]  /*a190*/  IMAD.MOV.U32 R20, RZ, RZ, RZ ;  /* 0x000000ffff147224 */ /* 0x000fe400078e00ff */
[----:B------:R-:W-:Y:S02]  /*a1a0*/  IMAD.MOV.U32 R36, RZ, RZ, 0x0 ;  /* 0x00000000ff247424 */ /* 0x000fe400078e00ff */
[----:B------:R-:W-:-:S02]  /*a1b0*/  IMAD.MOV.U32 R54, RZ, RZ, RZ ;  /* 0x000000ffff367224 */ /* 0x000fc400078e00ff */
[----:B--2---:R-:W-:Y:S02]  /*a1c0*/  IMAD R17, R15, R6, RZ ;  /* 0x000000060f117224 */ /* 0x004fe400078e02ff */
[----:B------:R-:W-:-:S04]  /*a1d0*/  IMAD.HI.U32 R18, R6, R15, RZ ;  /* 0x0000000f06127227 */ /* 0x000fc800078e00ff */
[----:B------:R-:W-:-:S04]  /*a1e0*/  IMAD.HI.U32 R39, R2, R15, R16 ;  /* 0x0000000f02277227 */ /* 0x000fc800078e0010 */
[----:B------:R-:W-:Y:S02]  /*a1f0*/  HFMA2 R16, -RZ, RZ, 0, 0 ;  /* 0x00000000ff107431 */ /* 0x000fe400000001ff */
[----:B------:R-:W-:Y:S01]  /*a200*/  IMAD R21, R14, R6, RZ ;  /* 0x000000060e157224 */ /* 0x000fe200078e02ff */
[----:B------:R-:W-:Y:S01]  /*a210*/  ISETP.GE.U32.AND P0, PT, R39, R17, PT ;  /* 0x000000112700720c */ /* 0x000fe20003f06070 */
[----:B------:R-:W-:Y:S02]  /*a220*/  IMAD.MOV.U32 R17, RZ, RZ, 0x1 ;  /* 0x00000001ff117424 */ /* 0x000fe400078e00ff */
[----:B------:R-:W-:-:S04]  /*a230*/  IMAD.HI.U32 R38, R2, R14, R20 ;  /* 0x0000000e02267227 */ /* 0x000fc800078e0014 */
[----:B------:R-:W-:Y:S01]  /*a240*/  IMAD.HI.U32 R11, R6, R15, R16 ;  /* 0x0000000f060b7227 */ /* 0x000fe200078e0010 */
[----:B------:R-:W-:-:S03]  /*a250*/  ISETP.GE.U32.AND P1, PT, R38, R21, PT ;  /* 0x000000152600720c */ /* 0x000fc60003f26070 */
[----:B------:R-:W-:-:S04]  /*a260*/  IMAD.WIDE.U32 R16, R9, R15, RZ ;  /* 0x0000000f09107225 */ /* 0x000fc800078e00ff */
[----:B------:R-:W-:Y:S01]  /*a270*/  @P0 IMAD.MOV R11, RZ, RZ, R18 ;  /* 0x000000ffff0b0224 */ /* 0x000fe200078e0212 */
[----:B------:R-:W-:Y:S01]  /*a280*/  MOV R18, 0x0 ;  /* 0x0000000000127802 */ /* 0x000fe20000000f00 */
[----:B------:R-:W-:Y:S02]  /*a290*/  IMAD.MOV.U32 R20, RZ, RZ, 0x0 ;  /* 0x00000000ff147424 */ /* 0x000fe400078e00ff */
[----:B------:R-:W-:Y:S02]  /*a2a0*/  IMAD.IADD R34, R16, 0x1, R11 ;  /* 0x0000000110227824 */ /* 0x000fe400078e020b */
[----:B------:R-:W-:-:S03]  /*a2b0*/  IMAD.HI.U32 R35, R9, R15, R18 ;  /* 0x0000000f09237227 */ /* 0x000fc600078e0012 */
[----:B------:R-:W-:Y:S01]  /*a2c0*/  ISETP.GE.U32.AND P0, PT, R34, R16, PT ;  /* 0x000000102200720c */ /* 0x000fe20003f06070 */
[----:B------:R-:W-:-:S04]  /*a2d0*/  IMAD.WIDE.U32 R18, R5, R15, RZ ;  /* 0x0000000f05127225 */ /* 0x000fc800078e00ff */
[----:B------:R-:W-:Y:S02]  /*a2e0*/  HFMA2 R16, -RZ, RZ, 0, 0 ;  /* 0x00000000ff107431 */ /* 0x000fe400000001ff */
[----:B------:R-:W-:Y:S02]  /*a2f0*/  IMAD.MOV.U32 R21, RZ, RZ, 0x1 ;  /* 0x00000001ff157424 */ /* 0x000fe400078e00ff */
        /* <DEDUP_REMOVED lines=9> */
[----:B------:R-:W-:-:S04]  /*a390*/  IMAD.WIDE.U32 R20, R10, R15, RZ ;  /* 0x0000000f0a147225 */ /* 0x000fc800078e00ff */
[----:B------:R-:W-:-:S04]  /*a3a0*/  IMAD.WIDE.U32 R42, R8, R14, RZ ;  /* 0x0000000e082a7225 */ /* 0x000fc800078e00ff */
[----:B------:R-:W-:Y:S02]  /*a3b0*/  @P0 IMAD.MOV R41, RZ, RZ, R19 ;  /* 0x000000ffff290224 */ /* 0x000fe400078e0213 */
[----:B------:R-:W-:Y:S02]  /*a3c0*/  IMAD.MOV.U32 R19, RZ, RZ, 0x1 ;  /* 0x00000001ff137424 */ /* 0x000fe400078e00ff */
[----:B------:R-:W-:Y:S02]  /*a3d0*/  IMAD.IADD R41, R16, 0x1, R41 ;  /* 0x0000000110297824 */ /* 0x000fe400078e0229 */
[----:B------:R-:W-:-:S03]  /*a3e0*/  IMAD.HI.U32 R33, R8, R15, R18 ;  /* 0x0000000f08217227 */ /* 0x000fc600078e0012 */
[----:B------:R-:W-:Y:S01]  /*a3f0*/  ISETP.GE.U32.AND P0, PT, R41, R16, PT ;  /* 0x000000102900720c */ /* 0x000fe20003f06070 */
[----:B------:R-:W-:-:S04]  /*a400*/  IMAD.WIDE.U32 R18, R7, R15, RZ ;  /* 0x0000000f07127225 */ /* 0x000fc800078e00ff */
[----:B------:R-:W-:-:S08]  /*a410*/  HFMA2 R16, -RZ, RZ, 0, 0 ;  /* 0x00000000ff107431 */ /* 0x000fd000000001ff */
[----:B------:R-:W-:Y:S02]  /*a420*/  @P0 IMAD.MOV R33, RZ, RZ, R17 ;  /* 0x000000ffff210224 */ /* 0x000fe400078e0211 */
[----:B------:R-:W-:Y:S02]  /*a430*/  IMAD.MOV.U32 R17, RZ, RZ, 0x1 ;  /* 0x00000001ff117424 */ /* 0x000fe400078e00ff */
[----:B------:R-:W-:Y:S02]  /*a440*/  IMAD.IADD R33, R18, 0x1, R33 ;  /* 0x0000000112217824 */ /* 0x000fe400078e0221 */
[----:B------:R-:W-:-:S03]  /*a450*/  IMAD.HI.U32 R25, R7, R15, R16 ;  /* 0x0000000f07197227 */ /* 0x000fc600078e0010 */
[----:B------:R-:W-:Y:S01]  /*a460*/  ISETP.GE.U32.AND P0, PT, R33, R18, PT ;  /* 0x000000122100720c */ /* 0x000fe20003f06070 */
[----:B------:R-:W-:-:S04]  /*a470*/  IMAD.WIDE.U32 R16, R0, R15, RZ ;  /* 0x0000000f00107225 */ /* 0x000fc800078e00ff */
[----:B------:R-:W-:-:S08]  /*a480*/  IMAD.MOV.U32 R18, RZ, RZ, 0x0 ;  /* 0x00000000ff127424 */ /* 0x000fd000078e00ff */
[----:B------:R-:W-:Y:S01]  /*a490*/  @P0 IMAD.MOV R25, RZ, RZ, R19 ;  /* 0x000000ffff190224 */ /* 0x000fe200078e0213 */
[----:B------:R-:W-:-:S04]  /*a4a0*/  MOV R19, 0x1 ;  /* 0x0000000100137802 */ /* 0x000fc80000000f00 */
[----:B------:R-:W-:Y:S01]  /*a4b0*/  IADD3 R25, PT, PT, R16, R25, RZ ;  /* 0x0000001910197210 */ /* 0x000fe20007ffe0ff */
[----:B------:R-:W-:-:S03]  /*a4c0*/  IMAD.HI.U32 R19, R0, R15, R18 ;  /* 0x0000000f00137227 */ /* 0x000fc600078e0012 */
[----:B------:R-:W-:Y:S01]  /*a4d0*/  ISETP.GE.U32.AND P0, PT, R25, R16, PT ;  /* 0x000000101900720c */ /* 0x000fe20003f06070 */
[----:B------:R-:W-:-:S04]  /*a4e0*/  IMAD.HI.U32 R16, R6, R14, RZ ;  /* 0x0000000e06107227 */ /* 0x000fc800078e00ff */
[----:B------:R-:W-:Y:S02]  /*a4f0*/  @P1 IMAD.MOV R11, RZ, RZ, R16 ;  /* 0x000000ffff0b1224 */ /* 0x000fe400078e0210 */
[----:B------:R-:W-:Y:S02]  /*a500*/  IMAD.MOV.U32 R16, RZ, RZ, 0x0 ;  /* 0x00000000ff107424 */ /* 0x000fe400078e00ff */
[----:B------:R-:W-:-:S04]  /*a510*/  IMAD.IADD R46, R22, 0x1, R11 ;  /* 0x00000001162e7824 */ /* 0x000fc800078e020b */
[----:B------:R-:W-:Y:S01]  /*a520*/  @P0 IMAD.MOV R19, RZ, RZ, R17 ;  /* 0x000000ffff130224 */ /* 0x000fe200078e0211 */
[----:B------:R-:W-:Y:S01]  /*a530*/  ISETP.GE.U32.AND P1, PT, R46, R22, PT ;  /* 0x000000162e00720c */ /* 0x000fe20003f26070 */
[----:B------:R-:W-:Y:S01]  /*a540*/  IMAD.MOV.U32 R17, RZ, RZ, 0x1 ;  /* 0x00000001ff117424 */ /* 0x000fe200078e00ff */
[----:B------:R-:W-:Y:S02]  /*a550*/  MOV R22, 0x0 ;  /* 0x0000000000167802 */ /* 0x000fe40000000f00 */
[----:B------:R-:W-:Y:S01]  /*a560*/  IADD3 R18, PT, PT, R20, R19, RZ ;  /* 0x0000001314127210 */ /* 0x000fe20007ffe0ff */
[----:B------:R-:W-:-:S03]  /*a570*/  IMAD.HI.U32 R11, R9, R14, R16 ;  /* 0x0000000e090b7227 */ /* 0x000fc600078e0010 */
[----:B------:R-:W-:Y:S01]  /*a580*/  ISETP.GE.U32.AND P0, PT, R18, R20, PT ;  /* 0x000000141200720c */ /* 0x000fe20003f06070 */
[----:B------:R-:W-:Y:S01]  /*a590*/  IMAD.WIDE.U32 R16, R5, R14, RZ ;  /* 0x0000000e05107225 */ /* 0x000fe200078e00ff */
[----:B------:R-:W-:-:S03]  /*a5a0*/  MOV R20, 0x0 ;  /* 0x0000000000147802 */ /* 0x000fc60000000f00 */
[----:B------:R-:W-:Y:S02]  /*a5b0*/  @P1 IMAD.MOV R11, RZ, RZ, R23 ;  /* 0x000000ffff0b1224 */ /* 0x000fe400078e0217 */
[----:B------:R-:W-:-:S04]  /*a5c0*/  IMAD.HI.U32 R19, R10, R15, R36 ;  /* 0x0000000f0a137227 */ /* 0x000fc800078e0024 */
[----:B------:R-:W-:Y:S02]  /*a5d0*/  IMAD.IADD R37, R16, 0x1, R11 ;  /* 0x0000000110257824 */ /* 0x000fe400078e020b */
[----:B------:R-:W-:Y:S02]  /*a5e0*/  @P0 IMAD.MOV R19, RZ, RZ, R21 ;  /* 0x000000ffff130224 */ /* 0x000fe400078e0215 */
[----:B------:R-:W-:Y:S01]  /*a5f0*/  IMAD.MOV.U32 R21, RZ, RZ, 0x1 ;  /* 0x00000001ff157424 */ /* 0x000fe200078e00ff */
[----:B------:R-:W-:Y:S01]  /*a600*/  ISETP.GE.U32.AND P1, PT, R37, R16, PT ;  /* 0x000000102500720c */ /* 0x000fe20003f26070 */
[----:B------:R-:W-:Y:S02]  /*a610*/  IMAD R55, R29, R19, RZ ;  /* 0x000000131d377224 */ /* 0x000fe400078e02ff */
[----:B------:R-:W-:Y:S02]  /*a620*/  HFMA2 R16, -RZ, RZ, 0, 0 ;  /* 0x00000000ff107431 */ /* 0x000fe400000001ff */
[----:B------:R-:W-:-:S04]  /*a630*/  IMAD.HI.U32 R21, R5, R14, R20 ;  /* 0x0000000e05157227 */ /* 0x000fc800078e0014 */
[----:B------:R-:W-:-:S04]  /*a640*/  IMAD.HI.U32 R54, R19, R28, R54 ;  /* 0x0000001c13367227 */ /* 0x000fc800078e0036 */
[----:B------:R-:W-:Y:S01]  /*a650*/  IMAD.HI.U32 R11, R19, R29, RZ ;  /* 0x0000001d130b7227 */ /* 0x000fe200078e00ff */
[----:B------:R-:W-:-:S03]  /*a660*/  ISETP.GE.U32.AND P0, PT, R54, R55, PT ;  /* 0x000000373600720c */ /* 0x000fc60003f06070 */
[----:B------:R-:W-:Y:S02]  /*a670*/  @P1 IMAD.MOV R21, RZ, RZ, R17 ;  /* 0x000000ffff151224 */ /* 0x000fe400078e0211 */
[----:B------:R-:W-:Y:S02]  /*a680*/  IMAD.MOV.U32 R17, RZ, RZ, 0x1 ;  /* 0x00000001ff117424 */ /* 0x000fe400078e00ff */
[----:B------:R-:W-:Y:S02]  /*a690*/  IMAD.IADD R20, R42, 0x1, R21 ;  /* 0x000000012a147824 */ /* 0x000fe400078e0215 */
[----:B------:R-:W-:-:S03]  /*a6a0*/  IMAD.HI.U32 R21, R19, R29, R16 ;  /* 0x0000001d13157227 */ /* 0x000fc600078e0010 */
[----:B------:R-:W-:Y:S01]  /*a6b0*/  ISETP.GE.U32.AND P1, PT, R20, R42, PT ;  /* 0x0000002a1400720c */ /* 0x000fe20003f26070 */
[----:B------:R-:W-:-:S04]  /*a6c0*/  IMAD.WIDE.U32 R16, R19, R30, RZ ;  /* 0x0000001e13107225 */ /* 0x000fc800078e00ff */
[----:B------:R-:W-:Y:S02]  /*a6d0*/  HFMA2 R42, -RZ, RZ, 0, 0 ;  /* 0x00000000ff2a7431 */ /* 0x000fe400000001ff */
[----:B------:R-:W-:Y:S02]  /*a6e0*/  @P0 IMAD.MOV R21, RZ, RZ, R11 ;  /* 0x000000ffff150224 */ /* 0x000fe400078e020b */
[----:B------:R-:W-:Y:S02]  /*a6f0*/  IMAD.MOV.U32 R23, RZ, RZ, 0x1 ;  /* 0x00000001ff177424 */ /* 0x000fe400078e00ff */
[----:B------:R-:W-:Y:S02]  /*a700*/  IMAD.IADD R21, R16, 0x1, R21 ;  /* 0x0000000110157824 */ /* 0x000fe400078e0215 */
[----:B------:R-:W-:-:S03]  /*a710*/  IMAD.HI.U32 R11, R8, R14, R22 ;  /* 0x0000000e080b7227 */ /* 0x000fc600078e0016 */
[----:B------:R-:W-:Y:S01]  /*a720*/  ISETP.GE.U32.AND P0, PT, R21, R16, PT ;  /* 0x000000101500720c */ /* 0x000fe20003f06070 */
[----:B------:R-:W-:Y:S01]  /*a730*/  IMAD.WIDE.U32 R22, R7, R14, RZ ;  /* 0x0000000e07167225 */ /* 0x000fe200078e00ff */
[----:B------:R-:W-:-:S03]  /*a740*/  MOV R16, 0x0 ;  /* 0x0000000000107802 */ /* 0x000fc60000000f00 */
        /* <DEDUP_REMOVED lines=12> */
[----:B------:R-:W-:-:S04]  /*a810*/  IMAD.WIDE.U32 R16, R0, R14, RZ ;  /* 0x0000000e00107225 */ /* 0x000fc800078e00ff */
[----:B------:R-:W-:Y:S02]  /*a820*/  @P1 IMAD.MOV R11, RZ, RZ, R23 ;  /* 0x000000ffff0b1224 */ /* 0x000fe400078e0217 */
[----:B------:R-:W-:Y:S02]  /*a830*/  IMAD.MOV.U32 R23, RZ, RZ, 0x1 ;  /* 0x00000001ff177424 */ /* 0x000fe400078e00ff */
[----:B------:R-:W-:Y:S02]  /*a840*/  IMAD.IADD R44, R16, 0x1, R11 ;  /* 0x00000001102c7824 */ /* 0x000fe400078e020b */
[----:B------:R-:W-:-:S03]  /*a850*/  IMAD.HI.U32 R11, R19, R31, R22 ;  /* 0x0000001f130b7227 */ /* 0x000fc600078e0016 */
[----:B------:R-:W-:Y:S01]  /*a860*/  ISETP.GE.U32.AND P1, PT, R44, R16, PT ;  /* 0x000000102c00720c */ /* 0x000fe20003f26070 */
[----:B------:R-:W-:Y:S02]  /*a870*/  @P0 IMAD.MOV R11, RZ, RZ, R43 ;  /* 0x000000ffff0b0224 */ /* 0x000fe400078e022b */
[----:B------:R-:W-:Y:S02]  /*a880*/  IMAD R43, R15, R2, RZ ;  /* 0x000000020f2b7224 */ /* 0x000fe400078e02ff */
[----:B------:R-:W-:Y:S02]  /*a890*/  IMAD R56, R28, R19, RZ ;  /* 0x000000131c387224 */ /* 0x000fe400078e02ff */
[----:B------:R-:W-:-:S03]  /*a8a0*/  IMAD.WIDE.U32 R48, R19, UR16, RZ ;  /* 0x0000001013307c25 */ /* 0x000fc6000f8e00ff */
[----:B------:R-:W-:Y:S01]  /*a8b0*/  ISETP.GE.U32.AND P0, PT, R43, R56, PT ;  /* 0x000000382b00720c */ /* 0x000fe20003f06070 */
[----:B------:R-:W-:Y:S01]  /*a8c0*/  IMAD.HI.U32 R45, R0, R14, R22 ;  /* 0x0000000e002d7227 */ /* 0x000fe200078e0016 */
[----:B------:R-:W-:Y:S02]  /*a8d0*/  IADD3 R11, PT, PT, R48, R11, RZ ;  /* 0x0000000b300b7210 */ /* 0x000fe40007ffe0ff */
[----:B------:R-:W-:Y:S01]  /*a8e0*/  SEL R15, RZ, 0x1, P0 ;  /* 0x00000001ff0f7807 */ /* 0x000fe20000000000 */
[----:B------:R-:W-:Y:S01]  /*a8f0*/  @P1 IMAD.MOV R45, RZ, RZ, R17 ;  /* 0x000000ffff2d1224 */ /* 0x000fe200078e0211 */
[----:B------:R-:W-:Y:S01]  /*a900*/  ISETP.GE.U32.AND P2, PT, R11, R48, PT ;  /* 0x000000300b00720c */ /* 0x000fe20003f46070 */
[----:B------:R-:W-:Y:S01]  /*a910*/  IMAD.WIDE.U32 R22, R10, R14, RZ ;  /* 0x0000000e0a167225 */ /* 0x000fe200078e00ff */
[----:B------:R-:W-:-:S03]  /*a920*/  IADD3 R54, PT, PT, R15, R54, RZ ;  /* 0x000000360f367210 */ /* 0x000fc60007ffe0ff */
[----:B------:R-:W-:Y:S01]  /*a930*/  IMAD.IADD R48, R22, 0x1, R45 ;  /* 0x0000000116307824 */ /* 0x000fe200078e022d */
[----:B------:R-:W-:Y:S01]  /*a940*/  ISETP.NE.AND P1, PT, R54, RZ, PT ;  /* 0x000000ff3600720c */ /* 0x000fe20003f25270 */
[----:B------:R-:W-:Y:S01]  /*a950*/  IMAD.MOV.U32 R16, RZ, RZ, 0x0 ;  /* 0x00000000ff107424 */ /* 0x000fe200078e00ff */
[----:B------:R-:W-:Y:S01]  /*a960*/  ISETP.GE.U32.AND P0, PT, R39, R54, PT ;  /* 0x000000362700720c */ /* 0x000fe20003f06070 */
[----:B------:R-:W-:Y:S01]  /*a970*/  IMAD.MOV.U32 R17, RZ, RZ, 0x1 ;  /* 0x00000001ff117424 */ /* 0x000fe200078e00ff */
[----:B------:R-:W-:Y:S02]  /*a980*/  SEL R15, R15, RZ, !P1 ;  /* 0x000000ff0f0f7207 */ /* 0x000fe40004800000 */
[----:B------:R-:W-:Y:S01]  /*a990*/  ISETP.GE.U32.AND P3, PT, R48, R22, PT ;  /* 0x000000163000720c */ /* 0x000fe20003f66070 */
[----:B------:R-:W-:Y:S01]  /*a9a0*/  IMAD.HI.U32 R45, R19, UR16, R16 ;  /* 0x00000010132d7c27 */ /* 0x000fe2000f8e0010 */
[----:B------:R-:W-:Y:S02]  /*a9b0*/  SEL R22, R15, 0x1, P0 ;  /* 0x000000010f167807 */ /* 0x000fe40000000000 */
[----:B------:R-:W-:Y:S01]  /*a9c0*/  IADD3 R46, PT, PT, R46, R39, -R54 ;  /* 0x000000272e2e7210 */ /* 0x000fe20007ffe836 */
[----:B------:R-:W-:-:S04]  /*a9d0*/  IMAD.HI.U32 R42, R10, R14, R16 ;  /* 0x0000000e0a2a7227 */ /* 0x000fc800078e0010 */
[----:B------:R-:W-:Y:S02]  /*a9e0*/  IMAD.IADD R15, R22, 0x1, R21 ;  /* 0x00000001160f7824 */ /* 0x000fe400078e0215 */
[----:B------:R-:W-:Y:S02]  /*a9f0*/  @P2 IMAD.MOV R45, RZ, RZ, R49 ;  /* 0x000000ffff2d2224 */ /* 0x000fe400078e0231 */
[----:B------:R-:W-:Y:S01]  /*aa00*/  IMAD.WIDE.U32 R16, R19, UR17, RZ ;  /* 0x0000001113107c25 */ /* 0x000fe2000f8e00ff */
[----:B------:R-:W-:Y:S02]  /*aa10*/  ISETP.NE.AND P1, PT, R15, RZ, PT ;  /* 0x000000ff0f00720c */ /* 0x000fe40003f25270 */
[----:B------:R-:W-:Y:S01]  /*aa20*/  ISETP.GE.U32.AND P0, PT, R34, R15, PT ;  /* 0x0000000f2200720c */ /* 0x000fe20003f06070 */
[----:B------:R-:W-:Y:S01]  /*aa30*/  IMAD.IADD R21, R16, 0x1, R45 ;  /* 0x0000000110157824 */ /* 0x000fe200078e022d */
[----:B------:R-:W-:Y:S01]  /*aa40*/  SEL R36, R22, RZ, !P1 ;  /* 0x000000ff16247207 */ /* 0x000fe20004800000 */
[----:B------:R-:W-:Y:S01]  /*aa50*/  IMAD.MOV.U32 R22, RZ, RZ, 0x0 ;  /* 0x00000000ff167424 */ /* 0x000fe200078e00ff */
[----:B------:R-:W-:Y:S01]  /*aa60*/  @P3 IADD3 R42, PT, PT, R23, RZ, RZ ;  /* 0x000000ff172a3210 */ /* 0x000fe20007ffe0ff */
[----:B------:R-:W-:Y:S01]  /*aa70*/  IMAD.MOV.U32 R23, RZ, RZ, 0x1 ;  /* 0x00000001ff177424 */ /* 0x000fe200078e00ff */
[----:B------:R-:W-:-:S02]  /*aa80*/  SEL R45, R36, 0x1, P0 ;  /* 0x00000001242d7807 */ /* 0x000fc40000000000 */
[----:B------:R-:W-:Y:S01]  /*aa90*/  ISETP.GE.U32.AND P2, PT, R21, R16, PT ;  /* 0x000000101500720c */ /* 0x000fe20003f46070 */
[----:B------:R-:W-:Y:S01]  /*aaa0*/  IMAD.HI.U32 R47, R19, UR17, R22 ;  /* 0x00000011132f7c27 */ /* 0x000fe2000f8e0016 */
[----:B------:R-:W-:Y:S02]  /*aab0*/  IADD3 R24, PT, PT, R45, R24, RZ ;  /* 0x000000182d187210 */ /* 0x000fe40007ffe0ff */
[----:B------:R-:W-:Y:S01]  /*aac0*/  MOV R16, 0x0 ;  /* 0x0000000000107802 */ /* 0x000fe20000000f00 */
[----:B------:R-:W-:Y:S01]  /*aad0*/  IMAD.WIDE.U32 R22, R19, UR18, RZ ;  /* 0x0000001213167c25 */ /* 0x000fe2000f8e00ff */
[----:B------:R-:W-:Y:S02]  /*aae0*/  ISETP.NE.AND P1, PT, R24, RZ, PT ;  /* 0x000000ff1800720c */ /* 0x000fe40003f25270 */
[----:B------:R-:W-:Y:S02]  /*aaf0*/  ISETP.GE.U32.AND P0, PT, R35, R24, PT ;  /* 0x000000182300720c */ /* 0x000fe40003f06070 */
[----:B------:R-:W-:-:S02]  /*ab00*/  SEL R45, R45, RZ, !P1 ;  /* 0x000000ff2d2d7207 */ /* 0x000fc40004800000 */
[----:B------:R-:W-:Y:S01]  /*ab10*/  IADD3 R34, PT, PT, R37, R34, -R15 ;  /* 0x0000002225227210 */ /* 0x000fe20007ffe80f */
[----:B------:R-:W-:Y:S01]  /*ab20*/  @P2 IMAD.MOV R47, RZ, RZ, R17 ;  /* 0x000000ffff2f2224 */ /* 0x000fe200078e0211 */
[----:B------:R-:W-:Y:S01]  /*ab30*/  SEL R36, R45, 0x1, P0 ;  /* 0x000000012d247807 */ /* 0x000fe20000000000 */
[----:B------:R-:W-:Y:S01]  /*ab40*/  IMAD.MOV.U32 R17, RZ, RZ, 0x1 ;  /* 0x00000001ff117424 */ /* 0x000fe200078e00ff */
[----:B------:R-:W-:Y:S01]  /*ab50*/  IADD3 R20, PT, PT, R20, R35, -R24 ;  /* 0x0000002314147210 */ /* 0x000fe20007ffe818 */
[----:B------:R-:W-:Y:S02]  /*ab60*/  IMAD.IADD R45, R22, 0x1, R47 ;  /* 0x00000001162d7824 */ /* 0x000fe400078e022f */
[----:B------:R-:W-:-:S03]  /*ab70*/  IMAD.IADD R40, R36, 0x1, R11 ;  /* 0x0000000124287824 */ /* 0x000fc600078e020b */
[----:B------:R-:W-:Y:S01]  /*ab80*/  ISETP.GE.U32.AND P2, PT, R45, R22, PT ;  /* 0x000000162d00720c */ /* 0x000fe20003f46070 */
[----:B------:R-:W-:Y:S01]  /*ab90*/  IMAD.HI.U32 R22, R19, UR18, R16 ;  /* 0x0000001213167c27 */ /* 0x000fe2000f8e0010 */
[----:B------:R-:W-:-:S03]  /*aba0*/  ISETP.NE.AND P1, PT, R40, RZ, PT ;  /* 0x000000ff2800720c */ /* 0x000fc60003f25270 */
[----:B------:R-:W-:Y:S01]  /*abb0*/  HFMA2 R16, -RZ, RZ, 0, 0 ;  /* 0x00000000ff107431 */ /* 0x000fe200000001ff */
[----:B------:R-:W-:Y:S01]  /*abc0*/  ISETP.GE.U32.AND P0, PT, R41, R40, PT ;  /* 0x000000282900720c */ /* 0x000fe20003f06070 */
[----:B------:R-:W-:Y:S01]  /*abd0*/  IMAD R17, R13, R6, RZ ;  /* 0x000000060d117224 */ /* 0x000fe200078e02ff */
[----:B------:R-:W-:-:S04]  /*abe0*/  SEL R36, R36, RZ, !P1 ;  /* 0x000000ff24247207 */ /* 0x000fc80004800000 */
[----:B------:R-:W-:Y:S01]  /*abf0*/  SEL R36, R36, 0x1, P0 ;  /* 0x0000000124247807 */ /* 0x000fe20000000000 */
[----:B------:R-:W-:-:S04]  /*ac00*/  IMAD.HI.U32 R11, R2, R13, R16 ;  /* 0x0000000d020b7227 */ /* 0x000fc800078e0010 */
[----:B------:R-:W-:Y:S02]  /*ac10*/  IMAD.IADD R52, R36, 0x1, R21 ;  /* 0x0000000124347824 */ /* 0x000fe400078e0215 */
[----:B------:R-:W-:Y:S01]  /*ac20*/  @P2 IMAD.MOV R22, RZ, RZ, R23 ;  /* 0x000000ffff162224 */ /* 0x000fe200078e0217 */
[----:B------:R-:W-:Y:S01]  /*ac30*/  ISETP.GE.U32.AND P2, PT, R11, R17, PT ;  /* 0x000000110b00720c */ /* 0x000fe20003f46070 */
[----:B------:R-:W-:Y:S01]  /*ac40*/  IMAD.MOV.U32 R16, RZ, RZ, 0x0 ;  /* 0x00000000ff107424 */ /* 0x000fe200078e00ff */
[----:B------:R-:W-:Y:S01]  /*ac50*/  ISETP.NE.AND P1, PT, R52, RZ, PT ;  /* 0x000000ff3400720c */ /* 0x000fe20003f25270 */
[----:B------:R-:W-:Y:S01]  /*ac60*/  IMAD.MOV.U32 R17, RZ, RZ, 0x1 ;  /* 0x00000001ff117424 */ /* 0x000fe200078e00ff */
[----:B------:R-:W-:Y:S01]  /*ac70*/  ISETP.GE.U32.AND P0, PT, R33, R52, PT ;  /* 0x000000342100720c */ /* 0x000fe20003f06070 */
[----:B------:R-:W-:Y:S01]  /*ac80*/  IMAD R19, R19, UR19, R22 ;  /* 0x0000001313137c24 */ /* 0x000fe2000f8e0216 */
[----:B------:R-:W-:Y:S01]  /*ac90*/  SEL R36, R36, RZ, !P1 ;  /* 0x000000ff24247207 */ /* 0x000fe20004800000 */
[----:B------:R-:W-:Y:S01]  /*aca0*/  IMAD.HI.U32 R23, R6, R13, R16 ;  /* 0x0000000d06177227 */ /* 0x000fe200078e0010 */
[----:B------:R-:W-:-:S02]  /*acb0*/  IADD3 R33, PT, PT, R44, R33, -R52 ;  /* 0x000000212c217210 */ /* 0x000fc40007ffe834 */
[----:B------:R-:W-:Y:S01]  /*acc0*/  SEL R36, R36, 0x1, P0 ;  /* 0x0000000124247807 */ /* 0x000fe20000000000 */
[----:B------:R-:W-:-:S04]  /*acd0*/  IMAD.HI.U32 R16, R6, R13, RZ ;  /* 0x0000000d06107227 */ /* 0x000fc800078e00ff */
[----:B------:R-:W-:Y:S01]  /*ace0*/  IMAD.IADD R50, R36, 0x1, R45 ;  /* 0x0000000124327824 */ /* 0x000fe200078e022d */
[----:B------:R-:W-:Y:S01]  /*acf0*/  @P2 IADD3 R23, PT, PT, R16, RZ, RZ ;  /* 0x000000ff10172210 */ /* 0x000fe20007ffe0ff */
[----:B------:R-:W-:-:S03]  /*ad00*/  IMAD.WIDE.U32 R16, R9, R13, RZ ;  /* 0x0000000d09107225 */ /* 0x000fc600078e00ff */
[C---:B------:R-:W-:Y:S02]  /*ad10*/  ISETP.NE.AND P1, PT, R50.reuse, RZ, PT ;  /* 0x000000ff3200720c */ /* 0x040fe40003f25270 */
[----:B------:R-:W-:Y:S02]  /*ad20*/  ISETP.GT.U32.AND P0, PT, R50, R25, PT ;  /* 0x000000193200720c */ /* 0x000fe40003f04070 */
[----:B------:R-:W-:-:S04]  /*ad30*/  SEL R36, R36, RZ, !P1 ;  /* 0x000000ff24247207 */ /* 0x000fc80004800000 */
[----:B------:R-:W-:-:S04]  /*ad40*/  SEL R36, R36, 0x1, !P0 ;  /* 0x0000000124247807 */ /* 0x000fc80004000000 */
[----:B------:R-:W-:Y:S01]  /*ad50*/  IADD3 R21, PT, PT, R18, -R19, -R36 ;  /* 0x8000001312157210 */ /* 0x000fe20007ffe824 */
[----:B------:R-:W-:Y:S02]  /*ad60*/  IMAD.IADD R36, R16, 0x1, R23 ;  /* 0x0000000110247824 */ /* 0x000fe400078e0217 */
[----:B------:R-:W-:Y:S01]  /*ad70*/  IMAD.MOV.U32 R18, RZ, RZ, 0x0 ;  /* 0x00000000ff127424 */ /* 0x000fe200078e00ff */
[----:B------:R-:W-:Y:S01]  /*ad80*/  IADD3 R21, PT, PT, R21, R42, RZ ;  /* 0x0000002a15157210 */ /* 0x000fe20007ffe0ff */
[----:B------:R-:W-:Y:S01]  /*ad90*/  IMAD.MOV.U32 R19, RZ, RZ, 0x1 ;  /* 0x00000001ff137424 */ /* 0x000fe200078e00ff */
[----:B------:R-:W-:Y:S01]  /*ada0*/  ISETP.GE.U32.AND P0, PT, R36, R16, PT ;  /* 0x000000102400720c */ /* 0x000fe20003f06070 */
[----:B------:R-:W-:-:S04]  /*adb0*/  IMAD.WIDE.U32 R22, R5, R13, RZ ;  /* 0x0000000d05167225 */ /* 0x000fc800078e00ff */
[----:B------:R-:W-:-:S04]  /*adc0*/  IMAD.HI.U32 R49, R9, R13, R18 ;  /* 0x0000000d09317227 */ /* 0x000fc800078e0012 */
[----:B------:R-:W-:Y:S02]  /*add0*/  IMAD.MOV.U32 R16, RZ, RZ, RZ ;  /* 0x000000ffff107224 */ /* 0x000fe400078e00ff */
[----:B------:R-:W-:Y:S01]  /*ade0*/  IMAD.HI.U32 R47, R5, R13, R18 ;  /* 0x0000000d052f7227 */ /* 0x000fe200078e0012 */
[----:B------:R-:W-:-:S03]  /*adf0*/  IADD3 R19, PT, PT, R38, R43, -R56 ;  /* 0x0000002b26137210 */ /* 0x000fc60007ffe838 */
[----:B------:R-:W-:Y:S02]  /*ae00*/  @P0 IMAD.MOV R49, RZ, RZ, R17 ;  /* 0x000000ffff310224 */ /* 0x000fe400078e0211 */
[C---:B------:R-:W-:Y:S02]  /*ae10*/  IMAD R17, R21.reuse, R29, RZ ;  /* 0x0000001d15117224 */ /* 0x040fe400078e02ff */
[----:B------:R-:W-:Y:S02]  /*ae20*/  IMAD.IADD R49, R22, 0x1, R49 ;  /* 0x0000000116317824 */ /* 0x000fe400078e0231 */
[----:B------:R-:W-:Y:S01]  /*ae30*/  IMAD.HI.U32 R18, R21, R28, R16 ;  /* 0x0000001c15127227 */ /* 0x000fe200078e0010 */
[----:B------:R-:W-:Y:S02]  /*ae40*/  MOV R16, 0x0 ;  /* 0x0000000000107802 */ /* 0x000fe40000000f00 */
[----:B------:R-:W-:Y:S01]  /*ae50*/  ISETP.GE.U32.AND P0, PT, R49, R22, PT ;  /* 0x000000163100720c */ /* 0x000fe20003f06070 */
[----:B------:R-:W-:-:S02]  /*ae60*/  IMAD.MOV.U32 R22, RZ, RZ, 0x0 ;  /* 0x00000000ff167424 */ /* 0x000fc400078e00ff */
[----:B------:R-:W-:-:S10]  /*ae70*/  IMAD.WIDE.U32 R56, R9, R12, RZ ;  /* 0x0000000c09387225 */ /* 0x000fd400078e00ff */
[----:B------:R-:W-:Y:S01]  /*ae80*/  @P0 IADD3 R47, PT, PT, R23, RZ, RZ ;  /* 0x000000ff172f0210 */ /* 0x000fe20007ffe0ff */
[----:B------:R-:W-:Y:S01]  /*ae90*/  IMAD.MOV.U32 R23, RZ, RZ, 0x1 ;  /* 0x00000001ff177424 */ /* 0x000fe200078e00ff */
[----:B------:R-:W-:Y:S01]  /*aea0*/  ISETP.GE.U32.AND P0, PT, R18, R17, PT ;  /* 0x000000111200720c */ /* 0x000fe20003f06070 */
[----:B------:R-:W-:Y:S02]  /*aeb0*/  IMAD.MOV.U32 R17, RZ, RZ, 0x1 ;  /* 0x00000001ff117424 */ /* 0x000fe400078e00ff */
[----:B------:R-:W-:-:S04]  /*aec0*/  IMAD.HI.U32 R39, R8, R13, R22 ;  /* 0x0000000d08277227 */ /* 0x000fc800078e0016 */
[----:B------:R-:W-:-:S04]  /*aed0*/  IMAD.HI.U32 R22, R21, R29, RZ ;  /* 0x0000001d15167227 */ /* 0x000fc800078e00ff */
[----:B------:R-:W-:-:S04]  /*aee0*/  IMAD.HI.U32 R43, R21, R29, R16 ;  /* 0x0000001d152b7227 */ /* 0x000fc800078e0010 */
[----:B------:R-:W-:-:S04]  /*aef0*/  IMAD.HI.U32 R51, R21, R30, R16 ;  /* 0x0000001e15337227 */ /* 0x000fc800078e0010 */
[----:B------:R-:W-:Y:S02]  /*af00*/  @P0 IMAD.MOV R43, RZ, RZ, R22 ;  /* 0x000000ffff2b0224 */ /* 0x000fe400078e0216 */
[----:B------:R-:W-:-:S04]  /*af10*/  IMAD.WIDE.U32 R16, R21, R30, RZ ;  /* 0x0000001e15107225 */ /* 0x000fc800078e00ff */
[----:B------:R-:W-:Y:S02]  /*af20*/  IMAD.IADD R38, R16, 0x1, R43 ;  /* 0x0000000110267824 */ /* 0x000fe400078e022b */
[----:B------:R-:W-:-:S03]  /*af30*/  IMAD.WIDE.U32 R22, R8, R13, RZ ;  /* 0x0000000d08167225 */ /* 0x000fc600078e00ff */
[----:B------:R-:W-:Y:S01]  /*af40*/  ISETP.GE.U32.AND P0, PT, R38, R16, PT ;  /* 0x000000102600720c */ /* 0x000fe20003f06070 */
[----:B------:R-:W-:Y:S01]  /*af50*/  HFMA2 R16, -RZ, RZ, 0, 0 ;  /* 0x00000000ff107431 */ /* 0x000fe200000001ff */
[----:B------:R-:W-:Y:S01]  /*af60*/  IADD3 R47, PT, PT, R22, R47, RZ ;  /* 0x0000002f162f7210 */ /* 0x000fe20007ffe0ff */
[----:B------:R-:W-:-:S03]  /*af70*/  VIADD R53, R38, 0xfffffffe ;  /* 0xfffffffe26357836 */ /* 0x000fc60000000000 */
[----:B------:R-:W-:Y:S01]  /*af80*/  ISETP.GE.U32.AND P1, PT, R47, R22, PT ;  /* 0x000000162f00720c */ /* 0x000fe20003f26070 */
[----:B------:R-:W-:-:S06]  /*af90*/  IMAD.MOV.U32 R22, RZ, RZ, 0x0 ;  /* 0x00000000ff167424 */ /* 0x000fcc00078e00ff */
[----:B------:R-:W-:Y:S01]  /*afa0*/  @P0 IADD3 R51, PT, PT, R17, RZ, RZ ;  /* 0x000000ff11330210 */ /* 0x000fe20007ffe0ff */
[----:B------:R-:W-:Y:S02]  /*afb0*/  IMAD.MOV.U32 R17, RZ, RZ, 0x1 ;  /* 0x00000001ff117424 */ /* 0x000fe400078e00ff */
[----:B------:R-:W-:-:S04]  /*afc0*/  IMAD.HI.U32 R37, R21, R31, R16 ;  /* 0x0000001f15257227 */ /* 0x000fc800078e0010 */
[----:B------:R-:W-:-:S04]  /*afd0*/  IMAD.WIDE.U32 R16, R21, R31, RZ ;  /* 0x0000001f15107225 */ /* 0x000fc800078e00ff */
[----:B------:R-:W-:Y:S01]  /*afe0*/  @P1 IMAD.MOV R39, RZ, RZ, R23 ;  /* 0x000000ffff271224 */ /* 0x000fe200078e0217 */
[----:B------:R-:W-:Y:S01]  /*aff0*/  IADD3 R51, PT, PT, R16, R51, RZ ;  /* 0x0000003310337210 */ /* 0x000fe20007ffe0ff */
[----:B------:R-:W-:-:S03]  /*b000*/  IMAD.MOV.U32 R23, RZ, RZ, 0x1 ;  /* 0x00000001ff177424 */ /* 0x000fc600078e00ff */
[----:B------:R-:W-:Y:S01]  /*b010*/  ISETP.GE.U32.AND P0, PT, R51, R16, PT ;  /* 0x000000103300720c */ /* 0x000fe20003f06070 */
[----:B------:R-:W-:-:S04]  /*b020*/  IMAD.HI.U32 R15, R7, R13, R22 ;  /* 0x0000000d070f7227 */ /* 0x000fc800078e0016 */
[----:B------:R-:W-:-:S04]  /*b030*/  IMAD.WIDE.U32 R22, R7, R13, RZ ;  /* 0x0000000d07167225 */ /* 0x000fc800078e00ff */
[----:B------:R-:W-:Y:S02]  /*b040*/  IMAD.IADD R39, R22, 0x1, R39 ;  /* 0x0000000116277824 */ /* 0x000fe400078e0227 */
[----:B------:R-:W-:Y:S02]  /*b050*/  IMAD.MOV.U32 R16, RZ, RZ, 0x0 ;  /* 0x00000000ff107424 */ /* 0x000fe400078e00ff */
[----:B------:R-:W-:Y:S01]  /*b060*/  @P0 IMAD.MOV R37, RZ, RZ, R17 ;  /* 0x000000ffff250224 */ /* 0x000fe200078e0211 */
[----:B------:R-:W-:Y:S01]  /*b070*/  ISETP.GE.U32.AND P1, PT, R39, R22, PT ;  /* 0x000000162700720c */ /* 0x000fe20003f26070 */
[----:B------:R-:W-:Y:S01]  /*b080*/  HFMA2 R17, -RZ, RZ, 0, 5.9604644775390625e-08 ;  /* 0x00000001ff117431 */ /* 0x000fe200000001ff */
[----:B------:R-:W-:Y:S02]  /*b090*/  MOV R22, 0x0 ;  /* 0x0000000000167802 */ /* 0x000fe40000000f00 */
[----:B------:R-:W-:-:S09]  /*b0a0*/  IMAD.HI.U32 R35, R21, UR16, R16 ;  /* 0x0000001015237c27 */ /* 0x000fd2000f8e0010 */
[----:B------:R-:W-:Y:S02]  /*b0b0*/  @P1 IMAD.MOV R15, RZ, RZ, R23 ;  /* 0x000000ffff0f1224 */ /* 0x000fe400078e0217 */
[----:B------:R-:W-:Y:S02]  /*b0c0*/  IMAD.MOV.U32 R23, RZ, RZ, 0x1 ;  /* 0x00000001ff177424 */ /* 0x000fe400078e00ff */
[----:B------:R-:W-:-:S04]  /*b0d0*/  IMAD.WIDE.U32 R16, R21, UR16, RZ ;  /* 0x0000001015107c25 */ /* 0x000fc8000f8e00ff */
[----:B------:R-:W-:-:S04]  /*b0e0*/  IMAD.HI.U32 R43, R0, R13, R22 ;  /* 0x0000000d002b7227 */ /* 0x000fc800078e0016 */
[----:B------:R-:W-:Y:S02]  /*b0f0*/  IMAD.IADD R37, R16, 0x1, R37 ;  /* 0x0000000110257824 */ /* 0x000fe400078e0225 */
[----:B------:R-:W-:-:S03]  /*b100*/  IMAD.WIDE.U32 R22, R0, R13, RZ ;  /* 0x0000000d00167225 */ /* 0x000fc600078e00ff */
[----:B------:R-:W-:Y:S01]  /*b110*/  ISETP.GE.U32.AND P0, PT, R37, R16, PT ;  /* 0x000000102500720c */ /* 0x000fe20003f06070 */
[----:B------:R-:W-:Y:S01]  /*b120*/  IMAD.IADD R24, R22, 0x1, R15 ;  /* 0x0000000116187824 */ /* 0x000fe200078e020f */
[----:B------:R-:W-:Y:S01]  /*b130*/  IADD3 R15, PT, PT, R32, R41, -R40 ;  /* 0x00000029200f7210 */ /* 0x000fe20007ffe828 */
[----:B------:R-:W-:Y:S01]  /*b140*/  IMAD.MOV.U32 R40, RZ, RZ, 0x0 ;  /* 0x00000000ff287424 */ /* 0x000fe200078e00ff */
[----:B------:R-:W-:Y:S01]  /*b150*/  MOV R41, 0x1 ;  /* 0x0000000100297802 */ /* 0x000fe20000000f00 */
[----:B------:R-:W-:Y:S01]  /*b160*/  IMAD.MOV.U32 R16, RZ, RZ, 0x0 ;  /* 0x00000000ff107424 */ /* 0x000fe200078e00ff */
[----:B------:R-:W-:Y:S01]  /*b170*/  ISETP.GE.U32.AND P1, PT, R24, R22, PT ;  /* 0x000000161800720c */ /* 0x000fe20003f26070 */
[----:B------:R-:W-:-:S06]  /*b180*/  IMAD.HI.U32 R40, R10, R13, R40 ;  /* 0x0000000d0a287227 */ /* 0x000fcc00078e0028 */
[----:B------:R-:W-:Y:S02]  /*b190*/  @P0 IMAD.MOV R35, RZ, RZ, R17 ;  /* 0x000000ffff230224 */ /* 0x000fe400078e0211 */
[----:B------:R-:W-:-:S04]  /*b1a0*/  IMAD.MOV.U32 R17, RZ, RZ, 0x1 ;  /* 0x00000001ff117424 */ /* 0x000fc800078e00ff */
[----:B------:R-:W-:Y:S01]  /*b1b0*/  @P1 IADD3 R43, PT, PT, R23, RZ, RZ ;  /* 0x000000ff172b1210 */ /* 0x000fe20007ffe0ff */
[----:B------:R-:W-:-:S04]  /*b1c0*/  IMAD.HI.U32 R41, R21, UR17, R16 ;  /* 0x0000001115297c27 */ /* 0x000fc8000f8e0010 */
[----:B------:R-:W-:-:S04]  /*b1d0*/  IMAD.WIDE.U32 R16, R10, R13, RZ ;  /* 0x0000000d0a107225 */ /* 0x000fc800078e00ff */
[----:B------:R-:W-:Y:S01]  /*b1e0*/  IMAD.WIDE.U32 R22, R21, UR17, RZ ;  /* 0x0000001115167c25 */ /* 0x000fe2000f8e00ff */
[----:B------:R-:W-:-:S03]  /*b1f0*/  IADD3 R32, PT, PT, R16, R43, RZ ;  /* 0x0000002b10207210 */ /* 0x000fc60007ffe0ff */
[----:B------:R-:W-:Y:S01]  /*b200*/  IMAD.IADD R35, R22, 0x1, R35 ;  /* 0x0000000116237824 */ /* 0x000fe200078e0223 */
[----:B------:R-:W-:-:S04]  /*b210*/  ISETP.GE.U32.AND P1, PT, R32, R16, PT ;  /* 0x000000102000720c */ /* 0x000fc80003f26070 */
[----:B------:R-:W-:Y:S01]  /*b220*/  ISETP.GE.U32.AND P0, PT, R35, R22, PT ;  /* 0x000000162300720c */ /* 0x000fe20003f06070 */
[----:B------:R-:W-:-:S08]  /*b230*/  IMAD.MOV.U32 R22, RZ, RZ, 0x0 ;  /* 0x00000000ff167424 */ /* 0x000fd000078e00ff */
[----:B------:R-:W-:Y:S02]  /*b240*/  @P1 IMAD.MOV R40, RZ, RZ, R17 ;  /* 0x000000ffff281224 */ /* 0x000fe400078e0211 */
[----:B------:R-:W-:Y:S02]  /*b250*/  IMAD.WIDE.U32 R16, R21, UR18, RZ ;  /* 0x0000001215107c25 */ /* 0x000fe4000f8e00ff */
[----:B------:R-:W-:Y:S02]  /*b260*/  @P0 IADD3 R41, PT, PT, R23, RZ, RZ ;  /* 0x000000ff17290210 */ /* 0x000fe40007ffe0ff */
[----:B------:R-:W-:Y:S01]  /*b270*/  HFMA2 R23, -RZ, RZ, 0, 5.9604644775390625e-08 ;  /* 0x00000001ff177431 */ /* 0x000fe200000001ff */
[----:B------:R-:W-:Y:S02]  /*b280*/  ISETP.GE.U32.AND P0, PT, R21, R42, PT ;  /* 0x0000002a1500720c */ /* 0x000fe40003f06070 */
[----:B------:R-:W-:-:S05]  /*b290*/  IMAD.IADD R41, R16, 0x1, R41 ;  /* 0x0000000110297824 */ /* 0x000fca00078e0229 */
[----:B------:R-:W-:Y:S01]  /*b2a0*/  ISETP.GE.U32.AND P1, PT, R41, R16, PT ;  /* 0x000000102900720c */ /* 0x000fe20003f26070 */
[----:B------:R-:W-:-:S04]  /*b2b0*/  IMAD.HI.U32 R16, R21, UR18, R22 ;  /* 0x0000001215107c27 */ /* 0x000fc8000f8e0016 */
[----:B------:R-:W-:Y:S01]  /*b2c0*/  IMAD R23, R14, R2, RZ ;  /* 0x000000020e177224 */ /* 0x000fe200078e02ff */
[----:B------:R-:W-:Y:S01]  /*b2d0*/  @P0 IADD3 R53, PT, PT, R38, RZ, RZ ;  /* 0x000000ff26350210 */ /* 0x000fe20007ffe0ff */
[----:B------:R-:W-:-:S05]  /*b2e0*/  IMAD R22, R21, R28, RZ ;  /* 0x0000001c15167224 */ /* 0x000fca00078e02ff */
[----:B------:R-:W-:Y:S01]  /*b2f0*/  IADD3 R11, PT, PT, R11, R23, -R22 ;  /* 0x000000170b0b7210 */ /* 0x000fe20007ffe816 */
[----:B------:R-:W-:Y:S01]  /*b300*/  @P1 IMAD.MOV R16, RZ, RZ, R17 ;  /* 0x000000ffff101224 */ /* 0x000fe200078e0211 */
[----:B------:R-:W-:Y:S01]  /*b310*/  ISETP.GE.U32.AND P1, PT, R23, R22, PT ;  /* 0x000000161700720c */ /* 0x000fe20003f26070 */
[C---:B------:R-:W-:Y:S01]  /*b320*/  VIADD R17, R18.reuse, 0xfffffc2f ;  /* 0xfffffc2f12117836 */ /* 0x040fe20000000000 */
[----:B------:R-:W-:Y:S01]  /*b330*/  @P0 IADD3 R17, PT, PT, R18, RZ, RZ ;  /* 0x000000ff12110210 */ /* 0x000fe20007ffe0ff */
[----:B------:R-:W-:Y:S01]  /*b340*/  IMAD.MOV.U32 R22, RZ, RZ, RZ ;  /* 0x000000ffff167224 */ /* 0x000fe200078e00ff */
[----:B------:R-:W-:-:S05]  /*b350*/  SEL R14, RZ, 0x1, P1 ;  /* 0x00000001ff0e7807 */ /* 0x000fca0000800000 */
[----:B------:R-:W-:-:S05]  /*b360*/  IMAD.IADD R18, R14, 0x1, R17 ;  /* 0x000000010e127824 */ /* 0x000fca00078e0211 */
        /* <DEDUP_REMOVED lines=8> */
[----:B------:R-:W-:-:S04]  /*b3f0*/  SEL R14, R14, RZ, !P2 ;  /* 0x000000ff0e0e7207 */ /* 0x000fc80005000000 */
[----:B------:R-:W-:Y:S02]  /*b400*/  SEL R17, R14, 0x1, P1 ;  /* 0x000000010e117807 */ /* 0x000fe40000800000 */
[----:B------:R-:W-:-:S04]  /*b410*/  SEL R14, RZ, 0xffffffff, P0 ;  /* 0xffffffffff0e7807 */ /* 0x000fc80000000000 */
        /* <DEDUP_REMOVED lines=14> */
[----:B------:R-:W-:Y:S01]  /*b500*/  SEL R35, R17, 0x1, P0 ;  /* 0x0000000111237807 */ /* 0x000fe20000000000 */
[----:B------:R-:W-:-:S03]  /*b510*/  IMAD R17, R12, R6, RZ ;  /* 0x000000060c117224 */ /* 0x000fc600078e02ff */
[----:B------:R-:W-:Y:S01]  /*b520*/  IADD3 R42, PT, PT, R35, R41, R14 ;  /* 0x00000029232a7210 */ /* 0x000fe20007ffe00e */
[----:B------:R-:W-:Y:S02]  /*b530*/  IMAD R41, R21, UR19, R16 ;  /* 0x0000001315297c24 */ /* 0x000fe4000f8e0210 */
[----:B------:R-:W-:Y:S01]  /*b540*/  IMAD.MOV.U32 R16, RZ, RZ, RZ ;  /* 0x000000ffff107224 */ /* 0x000fe200078e00ff */
[C---:B------:R-:W-:Y:S02]  /*b550*/  ISETP.NE.AND P1, PT, R42.reuse, RZ, PT ;  /* 0x000000ff2a00720c */ /* 0x040fe40003f25270 */
[----:B------:R-:W-:Y:S01]  /*b560*/  ISETP.GT.U32.AND P0, PT, R42, R33, PT ;  /* 0x000000212a00720c */ /* 0x000fe20003f04070 */
[----:B------:R-:W-:Y:S01]  /*b570*/  IMAD.HI.U32 R38, R2, R12, R16 ;  /* 0x0000000c02267227 */ /* 0x000fe200078e0010 */
[----:B------:R-:W-:Y:S02]  /*b580*/  SEL R35, R35, RZ, !P1 ;  /* 0x000000ff23237207 */ /* 0x000fe40004800000 */
[----:B------:R-:W-:-:S02]  /*b590*/  MOV R16, 0x0 ;  /* 0x0000000000107802 */ /* 0x000fc40000000f00 */
[----:B------:R-:W-:Y:S02]  /*b5a0*/  SEL R21, R35, 0x1, !P0 ;  /* 0x0000000123157807 */ /* 0x000fe40004000000 */
[----:B------:R-:W-:Y:S01]  /*b5b0*/  ISETP.GE.U32.AND P0, PT, R38, R17, PT ;  /* 0x000000112600720c */ /* 0x000fe20003f06070 */
[----:B------:R-:W-:Y:S01]  /*b5c0*/  IMAD.MOV.U32 R17, RZ, RZ, 0x1 ;  /* 0x00000001ff117424 */ /* 0x000fe200078e00ff */
[----:B------:R-:W-:Y:S01]  /*b5d0*/  IADD3 R21, PT, PT, R21, R41, R14 ;  /* 0x0000002915157210 */ /* 0x000fe20007ffe00e */
[----:B------:R-:W-:-:S04]  /*b5e0*/  IMAD.HI.U32 R14, R6, R12, RZ ;  /* 0x0000000c060e7227 */ /* 0x000fc800078e00ff */
[----:B------:R-:W-:-:S04]  /*b5f0*/  IMAD.HI.U32 R17, R6, R12, R16 ;  /* 0x0000000c06117227 */ /* 0x000fc800078e0010 */
[----:B------:R-:W-:Y:S02]  /*b600*/  IMAD.IADD R50, R50, 0x1, R21 ;  /* 0x0000000132327824 */ /* 0x000fe400078e0215 */
[----:B------:R-:W-:-:S03]  /*b610*/  @P0 IMAD.MOV R17, RZ, RZ, R14 ;  /* 0x000000ffff110224 */ /* 0x000fc600078e020e */
[----:B------:R-:W-:Y:S02]  /*b620*/  IADD3 R25, PT, PT, -R50, R25, R48 ;  /* 0x0000001932197210 */ /* 0x000fe40007ffe130 */
[----:B------:R-:W-:Y:S01]  /*b630*/  IADD3 R54, PT, PT, R56, R17, RZ ;  /* 0x0000001138367210 */ /* 0x000fe20007ffe0ff */
[----:B------:R-:W-:Y:S01]  /*b640*/  IMAD.MOV.U32 R17, RZ, RZ, 0x1 ;  /* 0x00000001ff117424 */ /* 0x000fe200078e00ff */
[----:B------:R-:W-:Y:S02]  /*b650*/  IADD3 R25, PT, PT, R25, R40, RZ ;  /* 0x0000002819197210 */ /* 0x000fe40007ffe0ff */
[----:B------:R-:W-:Y:S01]  /*b660*/  ISETP.GE.U32.AND P0, PT, R54, R56, PT ;  /* 0x000000383600720c */ /* 0x000fe20003f06070 */
[----:B------:R-:W-:-:S04]  /*b670*/  IMAD.HI.U32 R41, R9, R12, R16 ;  /* 0x0000000c09297227 */ /* 0x000fc800078e0010 */
[----:B------:R-:W-:-:S04]  /*b680*/  IMAD.HI.U32 R43, R5, R12, R16 ;  /* 0x0000000c052b7227 */ /* 0x000fc800078e0010 */
[----:B------:R-:W-:-:S04]  /*b690*/  IMAD.WIDE.U32 R16, R5, R12, RZ ;  /* 0x0000000c05107225 */ /* 0x000fc800078e00ff */
[----:B------:R-:W-:Y:S01]  /*b6a0*/  @P0 IMAD.MOV R41, RZ, RZ, R57 ;  /* 0x000000ffff290224 */ /* 0x000fe200078e0239 */
[----:B------:R-:W-:Y:S01]  /*b6b0*/  MOV R57, 0x1 ;  /* 0x0000000100397802 */ /* 0x000fe20000000f00 */
[----:B------:R-:W-:Y:S02]  /*b6c0*/  IMAD.MOV.U32 R56, RZ, RZ, 0x0 ;  /* 0x00000000ff387424 */ /* 0x000fe400078e00ff */
[----:B------:R-:W-:Y:S01]  /*b6d0*/  IMAD R23, R25, R29, RZ ;  /* 0x0000001d19177224 */ /* 0x000fe200078e02ff */
[----:B------:R-:W-:Y:S01]  /*b6e0*/  IADD3 R41, PT, PT, R16, R41, RZ ;  /* 0x0000002910297210 */ /* 0x000fe20007ffe0ff */
[----:B------:R-:W-:-:S03]  /*b6f0*/  IMAD.HI.U32 R45, R7, R12, R56 ;  /* 0x0000000c072d7227 */ /* 0x000fc600078e0038 */
[----:B------:R-:W-:Y:S01]  /*b700*/  ISETP.GE.U32.AND P0, PT, R41, R16, PT ;  /* 0x000000102900720c */ /* 0x000fe20003f06070 */
[----:B------:R-:W-:-:S12]  /*b710*/  HFMA2 R16, -RZ, RZ, 0, 0 ;  /* 0x00000000ff107431 */ /* 0x000fd800000001ff */
[----:B------:R-:W-:Y:S02]  /*b720*/  @P0 IMAD.MOV R43, RZ, RZ, R17 ;  /* 0x000000ffff2b0224 */ /* 0x000fe400078e0211 */
[----:B------:R-:W-:Y:S02]  /*b730*/  IMAD.MOV.U32 R17, RZ, RZ, 0x1 ;  /* 0x00000001ff117424 */ /* 0x000fe400078e00ff */
[----:B------:R-:W-:-:S04]  /*b740*/  IMAD.HI.U32 R21, R8, R12, R16 ;  /* 0x0000000c08157227 */ /* 0x000fc800078e0010 */
[----:B------:R-:W-:-:S04]  /*b750*/  IMAD.WIDE.U32 R16, R8, R12, RZ ;  /* 0x0000000c08107225 */ /* 0x000fc800078e00ff */
[----:B------:R-:W-:-:S05]  /*b760*/  IMAD.IADD R43, R16, 0x1, R43 ;  /* 0x00000001102b7824 */ /* 0x000fca00078e022b */
[----:B------:R-:W-:-:S13]  /*b770*/  ISETP.GE.U32.AND P0, PT, R43, R16, PT ;  /* 0x000000102b00720c */ /* 0x000fda0003f06070 */
[----:B------:R-:W-:Y:S01]  /*b780*/  @P0 IADD3 R21, PT, PT, R17, RZ, RZ ;  /* 0x000000ff11150210 */ /* 0x000fe20007ffe0ff */
[----:B------:R-:W-:-:S04]  /*b790*/  IMAD.WIDE.U32 R16, R7, R12, RZ ;  /* 0x0000000c07107225 */ /* 0x000fc800078e00ff */
[----:B------:R-:W-:-:S05]  /*b7a0*/  IMAD.IADD R21, R16, 0x1, R21 ;  /* 0x0000000110157824 */ /* 0x000fca00078e0215 */
[----:B------:R-:W-:Y:S01]  /*b7b0*/  ISETP.GE.U32.AND P0, PT, R21, R16, PT ;  /* 0x000000101500720c */ /* 0x000fe20003f06070 */
[----:B------:R-:W-:-:S12]  /*b7c0*/  IMAD.MOV.U32 R16, RZ, RZ, 0x0 ;  /* 0x00000000ff107424 */ /* 0x000fd800078e00ff */
[----:B------:R-:W-:Y:S02]  /*b7d0*/  @P0 IMAD.MOV R45, RZ, RZ, R17 ;  /* 0x000000ffff2d0224 */ /* 0x000fe400078e0211 */
[----:B------:R-:W-:-:S03]  /*b7e0*/  HFMA2 R17, -RZ, RZ, 0, 5.9604644775390625e-08 ;  /* 0x00000001ff117431 */ /* 0x000fc600000001ff */
[----:B------:R-:W-:-:S04]  /*b7f0*/  IMAD.HI.U32 R35, R0, R12, R16 ;  /* 0x0000000c00237227 */ /* 0x000fc800078e0010 */
[----:B------:R-:W-:-:S04]  /*b800*/  IMAD.WIDE.U32 R16, R0, R12, RZ ;  /* 0x0000000c00107225 */ /* 0x000fc800078e00ff */
[----:B------:R-:W-:Y:S02]  /*b810*/  IMAD.IADD R14, R16, 0x1, R45 ;  /* 0x00000001100e7824 */ /* 0x000fe400078e022d */
[----:B------:R-:W-:-:S03]  /*b820*/  IMAD.HI.U32 R45, R25, R28, R22 ;  /* 0x0000001c192d7227 */ /* 0x000fc600078e0016 */
[----:B------:R-:W-:-:S13]  /*b830*/  ISETP.GE.U32.AND P0, PT, R14, R16, PT ;  /* 0x000000100e00720c */ /* 0x000fda0003f06070 */
[----:B------:R-:W-:Y:S02]  /*b840*/  @P0 IMAD.MOV R35, RZ, RZ, R17 ;  /* 0x000000ffff230224 */ /* 0x000fe400078e0211 */
[----:B------:R-:W2:Y:S01]  /*b850*/  LDL.128 R16, [UR6+-0x10] ;  /* 0xfffff006ff107983 */ /* 0x000ea20008100c00 */
[----:B------:R-:W-:Y:S01]  /*b860*/  ISETP.GE.U32.AND P0, PT, R45, R23, PT ;  /* 0x000000172d00720c */ /* 0x000fe20003f06070 */
[----:B------:R-:W-:Y:S01]  /*b870*/  HFMA2 R48, -RZ, RZ, 0, 0 ;  /* 0x00000000ff307431 */ /* 0x000fe200000001ff */
[----:B------:R-:W-:Y:S01]  /*b880*/  IADD3 R34, PT, PT, R47, R34, -R51 ;  /* 0x000000222f227210 */ /* 0x000fe20007ffe833 */
[----:B------:R-:W-:Y:S01]  /*b890*/  IMAD.MOV.U32 R50, RZ, RZ, 0x0 ;  /* 0x00000000ff327424 */ /* 0x000fe200078e00ff */
[----:B------:R-:W-:Y:S01]  /*b8a0*/  IADD3 R22, PT, PT, R49, R46, -R53 ;  /* 0x0000002e31167210 */ /* 0x000fe20007ffe835 */
[----:B------:R-:W-:Y:S01]  /*b8b0*/  IMAD.MOV.U32 R46, RZ, RZ, 0x0 ;  /* 0x00000000ff2e7424 */ /* 0x000fe200078e00ff */
[----:B------:R-:W-:Y:S01]  /*b8c0*/  MOV R47, 0x1 ;  /* 0x00000001002f7802 */ /* 0x000fe20000000f00 */
[----:B------:R-:W-:Y:S01]  /*b8d0*/  IMAD.MOV.U32 R49, RZ, RZ, 0x1 ;  /* 0x00000001ff317424 */ /* 0x000fe200078e00ff */
[----:B------:R-:W-:Y:S01]  /*b8e0*/  IADD3 R39, PT, PT, R39, R20, -R37 ;  /* 0x0000001427277210 */ /* 0x000fe20007ffe825 */
[----:B------:R-:W-:Y:S01]  /*b8f0*/  IMAD.MOV.U32 R52, RZ, RZ, 0x0 ;  /* 0x00000000ff347424 */ /* 0x000fe200078e00ff */
[----:B------:R-:W-:Y:S01]  /*b900*/  IADD3 R24, PT, PT, R24, R15, -R44 ;  /* 0x0000000f18187210 */ /* 0x000fe20007ffe82c */
[----:B------:R-:W-:-:S04]  /*b910*/  IMAD.HI.U32 R23, R25, R29, R46 ;  /* 0x0000001d19177227 */ /* 0x000fc800078e002e */
[----:B------:R-:W-:-:S04]  /*b920*/  IMAD.HI.U32 R46, R25, R29, RZ ;  /* 0x0000001d192e7227 */ /* 0x000fc800078e00ff */
[----:B------:R-:W-:Y:S02]  /*b930*/  @P0 IMAD.MOV R23, RZ, RZ, R46 ;  /* 0x000000ffff170224 */ /* 0x000fe400078e022e */
[----:B------:R-:W-:-:S04]  /*b940*/  IMAD.WIDE.U32 R46, R25, R30, RZ ;  /* 0x0000001e192e7225 */ /* 0x000fc800078e00ff */
[----:B------:R-:W-:Y:S02]  /*b950*/  IMAD.IADD R23, R46, 0x1, R23 ;  /* 0x000000012e177824 */ /* 0x000fe400078e0217 */
[----:B------:R-:W-:-:S03]  /*b960*/  IMAD.HI.U32 R51, R25, R30, R48 ;  /* 0x0000001e19337227 */ /* 0x000fc600078e0030 */
[----:B------:R-:W-:Y:S01]  /*b970*/  ISETP.GE.U32.AND P0, PT, R23, R46, PT ;  /* 0x0000002e1700720c */ /* 0x000fe20003f06070 */
[----:B------:R-:W-:Y:S01]  /*b980*/  IMAD R44, R25, R28, RZ ;  /* 0x0000001c192c7224 */ /* 0x000fe200078e02ff */
[----:B------:R-:W-:-:S11]  /*b990*/  MOV R46, 0x0 ;  /* 0x00000000002e7802 */ /* 0x000fd60000000f00 */
[----:B------:R-:W-:Y:S02]  /*b9a0*/  @P0 IMAD.MOV R51, RZ, RZ, R47 ;  /* 0x000000ffff330224 */ /* 0x000fe400078e022f */
[----:B------:R-:W-:Y:S02]  /*b9b0*/  IMAD.MOV.U32 R47, RZ, RZ, 0x1 ;  /* 0x00000001ff2f7424 */ /* 0x000fe400078e00ff */
[----:B------:R-:W-:-:S04]  /*b9c0*/  IMAD.HI.U32 R49, R25, R31, R46 ;  /* 0x0000001f19317227 */ /* 0x000fc800078e002e */
[----:B------:R-:W-:-:S04]  /*b9d0*/  IMAD.WIDE.U32 R46, R25, R31, RZ ;  /* 0x0000001f192e7225 */ /* 0x000fc800078e00ff */
[----:B------:R-:W-:Y:S02]  /*b9e0*/  IMAD.IADD R48, R46, 0x1, R51 ;  /* 0x000000012e307824 */ /* 0x000fe400078e0233 */
[----:B------:R-:W-:-:S03]  /*b9f0*/  HFMA2 R51, -RZ, RZ, 0, 5.9604644775390625e-08 ;  /* 0x00000001ff337431 */ /* 0x000fc600000001ff */
[----:B------:R-:W-:Y:S01]  /*ba00*/  ISETP.GE.U32.AND P0, PT, R48, R46, PT ;  /* 0x0000002e3000720c */ /* 0x000fe20003f06070 */
[----:B------:R-:W-:-:S12]  /*ba10*/  IMAD.HI.U32 R51, R25, UR16, R50 ;  /* 0x0000001019337c27 */ /* 0x000fd8000f8e0032 */
[----:B------:R-:W-:Y:S01]  /*ba20*/  @P0 IADD3 R49, PT, PT, R47, RZ, RZ ;  /* 0x000000ff2f310210 */ /* 0x000fe20007ffe0ff */
[----:B------:R-:W-:-:S04]  /*ba30*/  IMAD.WIDE.U32 R46, R25, UR16, RZ ;  /* 0x00000010192e7c25 */ /* 0x000fc8000f8e00ff */
[----:B------:R-:W-:-:S05]  /*ba40*/  IMAD.IADD R37, R46, 0x1, R49 ;  /* 0x000000012e257824 */ /* 0x000fca00078e0231 */
[----:B------:R-:W-:Y:S01]  /*ba50*/  ISETP.GE.U32.AND P0, PT, R37, R46, PT ;  /* 0x0000002e2500720c */ /* 0x000fe20003f06070 */
[----:B------:R-:W-:-:S12]  /*ba60*/  IMAD.MOV.U32 R46, RZ, RZ, 0x0 ;  /* 0x00000000ff2e7424 */ /* 0x000fd800078e00ff */
[----:B------:R-:W-:Y:S01]  /*ba70*/  @P0 IMAD.MOV R51, RZ, RZ, R47 ;  /* 0x000000ffff330224 */ /* 0x000fe200078e022f */
[----:B------:R-:W-:-:S03]  /*ba80*/  MOV R47, 0x1 ;  /* 0x00000001002f7802 */ /* 0x000fc60000000f00 */
[----:B------:R-:W-:-:S04]  /*ba90*/  IMAD.HI.U32 R49, R25, UR17, R46 ;  /* 0x0000001119317c27 */ /* 0x000fc8000f8e002e */
[----:B------:R-:W-:-:S04]  /*baa0*/  IMAD.WIDE.U32 R46, R25, UR17, RZ ;  /* 0x00000011192e7c25 */ /* 0x000fc8000f8e00ff */
[----:B------:R-:W-:Y:S02]  /*bab0*/  IMAD.IADD R20, R46, 0x1, R51 ;  /* 0x000000012e147824 */ /* 0x000fe400078e0233 */
[----:B------:R-:W-:-:S03]  /*bac0*/  IMAD.MOV.U32 R51, RZ, RZ, 0x1 ;  /* 0x00000001ff337424 */ /* 0x000fc600078e00ff */
[----:B------:R-:W-:-:S13]  /*bad0*/  ISETP.GE.U32.AND P0, PT, R20, R46, PT ;  /* 0x0000002e1400720c */ /* 0x000fda0003f06070 */
[----:B------:R-:W-:Y:S02]  /*bae0*/  @P0 IMAD.MOV R49, RZ, RZ, R47 ;  /* 0x000000ffff310224 */ /* 0x000fe400078e022f */
[----:B------:R-:W-:-:S03]  /*baf0*/  IMAD.WIDE.U32 R46, R25, UR18, RZ ;  /* 0x00000012192e7c25 */ /* 0x000fc6000f8e00ff */
[----:B------:R-:W-:-:S04]  /*bb00*/  IADD3 R15, PT, PT, R46, R49, RZ ;  /* 0x000000312e0f7210 */ /* 0x000fc80007ffe0ff */
[----:B------:R-:W-:Y:S01]  /*bb10*/  ISETP.GE.U32.AND P0, PT, R15, R46, PT ;  /* 0x0000002e0f00720c */ /* 0x000fe20003f06070 */
[----:B------:R-:W-:Y:S01]  /*bb20*/  IMAD.HI.U32 R46, R25, UR18, R50 ;  /* 0x00000012192e7c27 */ /* 0x000fe2000f8e0032 */
[----:B------:R-:W-:-:S11]  /*bb30*/  IADD3 R50, PT, PT, R23, -0x2, RZ ;  /* 0xfffffffe17327810 */ /* 0x000fd60007ffe0ff */
[----:B------:R-:W-:Y:S01]  /*bb40*/  @P0 IMAD.MOV R46, RZ, RZ, R47 ;  /* 0x000000ffff2e0224 */ /* 0x000fe200078e022f */
[----:B------:R-:W-:Y:S01]  /*bb50*/  ISETP.GE.U32.AND P0, PT, R25, R40, PT ;  /* 0x000000281900720c */ /* 0x000fe20003f06070 */
[----:B------:R-:W-:Y:S01]  /*bb60*/  IMAD R47, R13, R2, RZ ;  /* 0x000000020d2f7224 */ /* 0x000fe200078e02ff */
[----:B------:R-:W-:Y:S01]  /*bb70*/  IADD3 R40, PT, PT, R45, -0x3d1, RZ ;  /* 0xfffffc2f2d287810 */ /* 0x000fe20007ffe0ff */
[----:B------:R-:W-:Y:S01]  /*bb80*/  IMAD R46, R25, UR19, R46 ;  /* 0x00000013192e7c24 */ /* 0x000fe2000f8e022e */
[----:B------:R-:W-:Y:S02]  /*bb90*/  SEL R49, RZ, 0xffffffff, P0 ;  /* 0xffffffffff317807 */ /* 0x000fe40000000000 */
[----:B------:R-:W-:Y:S02]  /*bba0*/  ISETP.GE.U32.AND P1, PT, R47, R44, PT ;  /* 0x0000002c2f00720c */ /* 0x000fe40003f26070 */
[----:B------:R-:W-:Y:S01]  /*bbb0*/  IADD3 R38, PT, PT, R38, R47, -R44 ;  /* 0x0000002f26267210 */ /* 0x000fe20007ffe82c */
[----:B------:R-:W-:Y:S01]  /*bbc0*/  IMAD.MOV.U32 R47, RZ, RZ, 0x1 ;  /* 0x00000001ff2f7424 */ /* 0x000fe200078e00ff */
[----:B------:R-:W-:-:S03]  /*bbd0*/  SEL R13, RZ, 0x1, P1 ;  /* 0x00000001ff0d7807 */ /* 0x000fc60000800000 */
[----:B------:R-:W-:Y:S02]  /*bbe0*/  @P0 IMAD.MOV R40, RZ, RZ, R45 ;  /* 0x000000ffff280224 */ /* 0x000fe400078e022d */
[----:B------:R-:W-:Y:S02]  /*bbf0*/  @P0 IMAD.MOV R50, RZ, RZ, R23 ;  /* 0x000000ffff320224 */ /* 0x000fe400078e0217 */
[----:B------:R-:W-:-:S05]  /*bc00*/  IMAD.IADD R40, R13, 0x1, R40 ;  /* 0x000000010d287824 */ /* 0x000fca00078e0228 */
[----:B------:R-:W-:Y:S02]  /*bc10*/  ISETP.NE.AND P2, PT, R40, RZ, PT ;  /* 0x000000ff2800720c */ /* 0x000fe40003f45270 */
[----:B------:R-:W-:Y:S02]  /*bc20*/  ISETP.GE.U32.AND P1, PT, R11, R40, PT ;  /* 0x000000280b00720c */ /* 0x000fe40003f26070 */
[----:B------:R-:W-:Y:S02]  /*bc30*/  SEL R13, R13, RZ, !P2 ;  /* 0x000000ff0d0d7207 */ /* 0x000fe40005000000 */
[----:B------:R-:W-:Y:S02]  /*bc40*/  IADD3 R54, PT, PT, R54, R11, -R40 ;  /* 0x0000000b36367210 */ /* 0x000fe40007ffe828 */
[----:B------:R-:W-:-:S05]  /*bc50*/  SEL R13, R13, 0x1, P1 ;  /* 0x000000010d0d7807 */ /* 0x000fca0000800000 */
[----:B------:R-:W-:Y:S02]  /*bc60*/  IMAD.IADD R23, R13, 0x1, R50 ;  /* 0x000000010d177824 */ /* 0x000fe400078e0232 */
        /* <DEDUP_REMOVED lines=31> */
[----:B------:R-:W-:Y:S01]  /*be60*/  HFMA2 R46, -RZ, RZ, 0, 0 ;  /* 0x00000000ff2e7431 */ /* 0x000fe200000001ff */
[----:B------:R-:W-:Y:S02]  /*be70*/  IADD3 R37, PT, PT, R42, R37, RZ ;  /* 0x000000252a257210 */ /* 0x000fe40007ffe0ff */
[----:B------:R-:W-:Y:S01]  /*be80*/  IADD3 R25, PT, PT, R48, R35, RZ ;  /* 0x0000002330197210 */ /* 0x000fe20007ffe0ff */
[----:B------:R-:W-:Y:S01]  /*be90*/  IMAD.HI.U32 R35, R10, R12, R50 ;  /* 0x0000000c0a237227 */ /* 0x000fe200078e0032 */
[----:B------:R-:W-:Y:S02]  /*bea0*/  IADD3 R32, PT, PT, -R37, R33, R32 ;  /* 0x0000002125207210 */ /* 0x000fe40007ffe120 */
[----:B------:R-:W-:Y:S01]  /*beb0*/  ISETP.GE.U32.AND P0, PT, R25, R48, PT ;  /* 0x000000301900720c */ /* 0x000fe20003f06070 */
[----:B------:R-:W-:-:S12]  /*bec0*/  IMAD.MOV.U32 R48, RZ, RZ, RZ ;  /* 0x000000ffff307224 */ /* 0x000fd800078e00ff */
[----:B------:R-:W-:-:S04]  /*bed0*/  @P0 IMAD.MOV R35, RZ, RZ, R49 ;  /* 0x000000ffff230224 */ /* 0x000fc800078e0231 */
[----:B------:R-:W-:Y:S02]  /*bee0*/  IMAD.IADD R32, R32, 0x1, R35 ;  /* 0x0000000120207824 */ /* 0x000fe400078e0223 */
[----:B--2---:R-:W-:Y:S02]  /*bef0*/  IMAD R49, R19, R6, RZ ;  /* 0x0000000613317224 */ /* 0x004fe400078e02ff */
[----:B------:R-:W-:-:S04]  /*bf00*/  IMAD.HI.U32 R42, R6, R19, RZ ;  /* 0x00000013062a7227 */ /* 0x000fc800078e00ff */
[----:B------:R-:W-:-:S04]  /*bf10*/  IMAD.HI.U32 R37, R2, R19, R48 ;  /* 0x0000001302257227 */ /* 0x000fc800078e0030 */
[----:B------:R-:W-:Y:S01]  /*bf20*/  IMAD.HI.U32 R51, R6, R19, R46 ;  /* 0x0000001306337227 */ /* 0x000fe200078e002e */
[----:B------:R-:W-:-:S03]  /*bf30*/  ISETP.GE.U32.AND P0, PT, R37, R49, PT ;  /* 0x000000312500720c */ /* 0x000fc60003f06070 */
[----:B------:R-:W-:-:S04]  /*bf40*/  IMAD.WIDE.U32 R46, R9, R19, RZ ;  /* 0x00000013092e7225 */ /* 0x000fc800078e00ff */
[CC--:B------:R-:W-:Y:S02]  /*bf50*/  IMAD R49, R32.reuse, R29.reuse, RZ ;  /* 0x0000001d20317224 */ /* 0x0c0fe400078e02ff */
[----:B------:R-:W-:-:S04]  /*bf60*/  IMAD.HI.U32 R40, R32, R29, RZ ;  /* 0x0000001d20287227 */ /* 0x000fc800078e00ff */
[----:B------:R-:W-:Y:S02]  /*bf70*/  @P0 IMAD.MOV R51, RZ, RZ, R42 ;  /* 0x000000ffff330224 */ /* 0x000fe400078e022a */
[----:B------:R-:W-:Y:S01]  /*bf80*/  IMAD.HI.U32 R33, R32, R28, R48 ;  /* 0x0000001c20217227 */ /* 0x000fe200078e0030 */
[----:B------:R-:W-:-:S03]  /*bf90*/  MOV R48, 0x0 ;  /* 0x0000000000307802 */ /* 0x000fc60000000f00 */
[----:B------:R-:W-:Y:S01]  /*bfa0*/  IMAD.IADD R11, R46, 0x1, R51 ;  /* 0x000000012e0b7824 */ /* 0x000fe200078e0233 */
[----:B------:R-:W-:Y:S01]  /*bfb0*/  ISETP.GE.U32.AND P0, PT, R33, R49, PT ;  /* 0x000000312100720c */ /* 0x000fe20003f06070 */
[----:B------:R-:W-:-:S03]  /*bfc0*/  IMAD.MOV.U32 R49, RZ, RZ, 0x1 ;  /* 0x00000001ff317424 */ /* 0x000fc600078e00ff */
[----:B------:R-:W-:Y:S01]  /*bfd0*/  ISETP.GE.U32.AND P1, PT, R11, R46, PT ;  /* 0x0000002e0b00720c */ /* 0x000fe20003f26070 */
[----:B------:R-:W-:-:S04]  /*bfe0*/  IMAD.HI.U32 R53, R9, R19, R48 ;  /* 0x0000001309357227 */ /* 0x000fc800078e0030 */
[----:B------:R-:W-:-:S04]  /*bff0*/  IMAD.HI.U32 R51, R32, R29, R48 ;  /* 0x0000001d20337227 */ /* 0x000fc800078e0030 */
[----:B------:R-:W-:Y:S01]  /*c000*/  IMAD.WIDE.U32 R48, R32, R30, RZ ;  /* 0x0000001e20307225 */ /* 0x000fe200078e00ff */
[----:B------:R-:W-:-:S03]  /*c010*/  @P0 IADD3 R51, PT, PT, R40, RZ, RZ ;  /* 0x000000ff28330210 */ /* 0x000fc60007ffe0ff */
[----:B------:R-:W-:Y:S01]  /*c020*/  @P1 IMAD.MOV R53, RZ, RZ, R47 ;  /* 0x000000ffff351224 */ /* 0x000fe200078e022f */
[----:B------:R-:W-:Y:S01]  /*c030*/  IADD3 R36, PT, PT, R48, R51, RZ ;  /* 0x0000003330247210 */ /* 0x000fe20007ffe0ff */
[----:B------:R-:W-:-:S03]  /*c040*/  IMAD.WIDE.U32 R46, R5, R19, RZ ;  /* 0x00000013052e7225 */ /* 0x000fc600078e00ff */
[----:B------:R-:W-:Y:S01]  /*c050*/  ISETP.GE.U32.AND P0, PT, R36, R48, PT ;  /* 0x000000302400720c */ /* 0x000fe20003f06070 */
[----:B------:R-:W-:Y:S02]  /*c060*/  IMAD.IADD R23, R46, 0x1, R53 ;  /* 0x000000012e177824 */ /* 0x000fe400078e0235 */
[----:B------:R-:W-:Y:S02]  /*c070*/  HFMA2 R53, -RZ, RZ, 0, 5.9604644775390625e-08 ;  /* 0x00000001ff357431 */ /* 0x000fe400000001ff */
[----:B------:R-:W-:Y:S01]  /*c080*/  IMAD.MOV.U32 R51, RZ, RZ, 0x1 ;  /* 0x00000001ff337424 */ /* 0x000fe200078e00ff */
[----:B------:R-:W-:Y:S01]  /*c090*/  ISETP.GE.U32.AND P1, PT, R23, R46, PT ;  /* 0x0000002e1700720c */ /* 0x000fe20003f26070 */
[----:B------:R-:W-:-:S04]  /*c0a0*/  IMAD.HI.U32 R51, R32, R30, R50 ;  /* 0x0000001e20337227 */ /* 0x000fc800078e0032 */
[----:B------:R-:W-:Y:S01]  /*c0b0*/  IMAD.HI.U32 R53, R5, R19, R52 ;  /* 0x0000001305357227 */ /* 0x000fe200078e0034 */
[----:B------:R-:W-:-:S03]  /*c0c0*/  MOV R52, RZ ;  /* 0x000000ff00347202 */ /* 0x000fc60000000f00 */
[----:B------:R-:W-:Y:S02]  /*c0d0*/  @P0 IMAD.MOV R51, RZ, RZ, R49 ;  /* 0x000000ffff330224 */ /* 0x000fe400078e0231 */
[----:B------:R-:W-:-:S04]  /*c0e0*/  IMAD.WIDE.U32 R48, R32, R31, RZ ;  /* 0x0000001f20307225 */ /* 0x000fc800078e00ff */
[----:B------:R-:W-:Y:S02]  /*c0f0*/  @P1 IMAD.MOV R53, RZ, RZ, R47 ;  /* 0x000000ffff351224 */ /* 0x000fe400078e022f */
[----:B------:R-:W-:-:S04]  /*c100*/  IMAD.WIDE.U32 R46, R8, R19, RZ ;  /* 0x00000013082e7225 */ /* 0x000fc800078e00ff */
[----:B------:R-:W-:Y:S01]  /*c110*/  IMAD.IADD R44, R48, 0x1, R51 ;  /* 0x00000001302c7824 */ /* 0x000fe200078e0233 */
[----:B------:R-:W-:Y:S01]  /*c120*/  IADD3 R22, PT, PT, R46, R53, RZ ;  /* 0x000000352e167210 */ /* 0x000fe20007ffe0ff */
[----:B------:R-:W-:-:S03]  /*c130*/  IMAD.MOV.U32 R51, RZ, RZ, 0x1 ;  /* 0x00000001ff337424 */ /* 0x000fc600078e00ff */
[----:B------:R-:W-:Y:S01]  /*c140*/  ISETP.GE.U32.AND P1, PT, R22, R46, PT ;  /* 0x0000002e1600720c */ /* 0x000fe20003f26070 */
[----:B------:R-:W-:Y:S01]  /*c150*/  IMAD.HI.U32 R45, R32, R31, R50 ;  /* 0x0000001f202d7227 */ /* 0x000fe200078e0032 */
[----:B------:R-:W-:-:S03]  /*c160*/  ISETP.GE.U32.AND P0, PT, R44, R48, PT ;  /* 0x000000302c00720c */ /* 0x000fc60003f06070 */
[----:B------:R-:W-:-:S08]  /*c170*/  IMAD.HI.U32 R51, R8, R19, R50 ;  /* 0x0000001308337227 */ /* 0x000fd000078e0032 */
[----:B------:R-:W-:Y:S02]  /*c180*/  @P1 IMAD.MOV R51, RZ, RZ, R47 ;  /* 0x000000ffff331224 */ /* 0x000fe400078e022f */
[----:B------:R-:W-:Y:S01]  /*c190*/  IMAD.WIDE.U32 R46, R7, R19, RZ ;  /* 0x00000013072e7225 */ /* 0x000fe200078e00ff */
[----:B------:R-:W-:-:S03]  /*c1a0*/  @P0 IADD3 R45, PT, PT, R49, RZ, RZ ;  /* 0x000000ff312d0210 */ /* 0x000fc60007ffe0ff */
[----:B------:R-:W-:Y:S02]  /*c1b0*/  IMAD.IADD R40, R46, 0x1, R51 ;  /* 0x000000012e287824 */ /* 0x000fe400078e0233 */
[----:B------:R-:W-:-:S03]  /*c1c0*/  IMAD.WIDE.U32 R48, R32, UR16, RZ ;  /* 0x0000001020307c25 */ /* 0x000fc6000f8e00ff */
[----:B------:R-:W-:Y:S01]  /*c1d0*/  ISETP.GE.U32.AND P1, PT, R40, R46, PT ;  /* 0x0000002e2800720c */ /* 0x000fe20003f26070 */
[----:B------:R-:W-:Y:S01]  /*c1e0*/  IMAD.MOV.U32 R51, RZ, RZ, 0x1 ;  /* 0x00000001ff337424 */ /* 0x000fe200078e00ff */
[----:B------:R-:W-:Y:S01]  /*c1f0*/  IADD3 R42, PT, PT, R48, R45, RZ ;  /* 0x0000002d302a7210 */ /* 0x000fe20007ffe0ff */
[----:B------:R-:W-:-:S03]  /*c200*/  IMAD.HI.U32 R45, R32, UR16, R50 ;  /* 0x00000010202d7c27 */ /* 0x000fc6000f8e0032 */
[----:B------:R-:W-:Y:S01]  /*c210*/  ISETP.GE.U32.AND P0, PT, R42, R48, PT ;  /* 0x000000302a00720c */ /* 0x000fe20003f06070 */
[----:B------:R-:W-:-:S06]  /*c220*/  IMAD.HI.U32 R51, R7, R19, R50 ;  /* 0x0000001307337227 */ /* 0x000fcc00078e0032 */
[----:B------:R-:W-:Y:S01]  /*c230*/  @P1 IADD3 R51, PT, PT, R47, RZ, RZ ;  /* 0x000000ff2f331210 */ /* 0x000fe20007ffe0ff */
[----:B------:R-:W-:-:S04]  /*c240*/  IMAD.WIDE.U32 R46, R0, R19, RZ ;  /* 0x00000013002e7225 */ /* 0x000fc800078e00ff */
[----:B------:R-:W-:Y:S01]  /*c250*/  IMAD.IADD R20, R46, 0x1, R51 ;  /* 0x000000012e147824 */ /* 0x000fe200078e0233 */
[----:B------:R-:W-:Y:S01]  /*c260*/  MOV R51, 0x1 ;  /* 0x0000000100337802 */ /* 0x000fe20000000f00 */
[----:B------:R-:W-:Y:S02]  /*c270*/  @P0 IMAD.MOV R45, RZ, RZ, R49 ;  /* 0x000000ffff2d0224 */ /* 0x000fe400078e0231 */
[----:B------:R-:W-:Y:S01]  /*c280*/  IMAD.WIDE.U32 R48, R32, UR17, RZ ;  /* 0x0000001120307c25 */ /* 0x000fe2000f8e00ff */
[----:B------:R-:W-:-:S03]  /*c290*/  ISETP.GE.U32.AND P1, PT, R20, R46, PT ;  /* 0x0000002e1400720c */ /* 0x000fc60003f26070 */
[----:B------:R-:W-:Y:S02]  /*c2a0*/  IMAD.IADD R34, R48, 0x1, R45 ;  /* 0x0000000130227824 */ /* 0x000fe400078e022d */
[----:B------:R-:W-:-:S03]  /*c2b0*/  IMAD.HI.U32 R45, R0, R19, R50 ;  /* 0x00000013002d7227 */ /* 0x000fc600078e0032 */
[----:B------:R-:W-:Y:S01]  /*c2c0*/  ISETP.GE.U32.AND P0, PT, R34, R48, PT ;  /* 0x000000302200720c */ /* 0x000fe20003f06070 */
[----:B------:R-:W-:Y:S02]  /*c2d0*/  IMAD.MOV.U32 R46, RZ, RZ, 0x0 ;  /* 0x00000000ff2e7424 */ /* 0x000fe400078e00ff */
[----:B------:R-:W-:Y:S02]  /*c2e0*/  HFMA2 R48, -RZ, RZ, 0, 0 ;  /* 0x00000000ff307431 */ /* 0x000fe400000001ff */
[----:B------:R-:W-:-:S04]  /*c2f0*/  IMAD.HI.U32 R53, R32, UR17, R50 ;  /* 0x0000001120357c27 */ /* 0x000fc8000f8e0032 */
[----:B------:R-:W-:Y:S01]  /*c300*/  @P1 IMAD.MOV R45, RZ, RZ, R47 ;  /* 0x000000ffff2d1224 */ /* 0x000fe200078e022f */
[----:B------:R-:W-:Y:S01]  /*c310*/  MOV R47, 0x1 ;  /* 0x00000001002f7802 */ /* 0x000fe20000000f00 */
[----:B------:R-:W-:-:S04]  /*c320*/  IMAD.WIDE.U32 R50, R32, UR18, RZ ;  /* 0x0000001220327c25 */ /* 0x000fc8000f8e00ff */
[----:B------:R-:W-:-:S04]  /*c330*/  IMAD.HI.U32 R39, R10, R19, R46 ;  /* 0x000000130a277227 */ /* 0x000fc800078e002e */
[----:B------:R-:W-:-:S04]  /*c340*/  IMAD.WIDE.U32 R46, R10, R19, RZ ;  /* 0x000000130a2e7225 */ /* 0x000fc800078e00ff */
[----:B------:R-:W-:Y:S01]  /*c350*/  @P0 IMAD.MOV R53, RZ, RZ, R49 ;  /* 0x000000ffff350224 */ /* 0x000fe200078e0231 */
[----:B------:R-:W-:Y:S01]  /*c360*/  ISETP.GE.U32.AND P0, PT, R32, R35, PT ;  /* 0x000000232000720c */ /* 0x000fe20003f06070 */
[----:B------:R-:W-:Y:S02]  /*c370*/  IMAD.MOV.U32 R49, RZ, RZ, 0x1 ;  /* 0x00000001ff317424 */ /* 0x000fe400078e00ff */
[----:B------:R-:W-:Y:S02]  /*c380*/  IMAD.IADD R14, R46, 0x1, R45 ;  /* 0x000000012e0e7824 */ /* 0x000fe400078e022d */
[----:B------:R-:W-:-:S03]  /*c390*/  IMAD.HI.U32 R49, R32, UR18, R48 ;  /* 0x0000001220317c27 */ /* 0x000fc6000f8e0030 */
[----:B------:R-:W-:Y:S01]  /*c3a0*/  ISETP.GE.U32.AND P2, PT, R14, R46, PT ;  /* 0x0000002e0e00720c */ /* 0x000fe20003f46070 */
[----:B------:R-:W-:Y:S02]  /*c3b0*/  IMAD.IADD R48, R50, 0x1, R53 ;  /* 0x0000000132307824 */ /* 0x000fe400078e0235 */
[----:B------:R-:W-:Y:S02]  /*c3c0*/  IMAD R46, R12, R2, RZ ;  /* 0x000000020c2e7224 */ /* 0x000fe400078e02ff */
[C---:B------:R-:W-:Y:S01]  /*c3d0*/  VIADD R45, R33.reuse, 0xfffffc2f ;  /* 0xfffffc2f212d7836 */ /* 0x040fe20000000000 */
[----:B------:R-:W-:Y:S01]  /*c3e0*/  ISETP.GE.U32.AND P1, PT, R48, R50, PT ;  /* 0x000000323000720c */ /* 0x000fe20003f26070 */
[----:B------:R-:W-:Y:S01]  /*c3f0*/  VIADD R35, R36, 0xfffffffe ;  /* 0xfffffffe24237836 */ /* 0x000fe20000000000 */
[----:B------:R-:W-:Y:S01]  /*c400*/  @P0 IADD3 R45, PT, PT, R33, RZ, RZ ;  /* 0x000000ff212d0210 */ /* 0x000fe20007ffe0ff */
[----:B------:R-:W-:Y:S01]  /*c410*/  @P0 IMAD.MOV R35, RZ, RZ, R36 ;  /* 0x000000ffff230224 */ /* 0x000fe200078e0224 */
[----:B------:R-:W-:-:S03]  /*c420*/  SEL R33, RZ, 0xffffffff, P0 ;  /* 0xffffffffff217807 */ /* 0x000fc60000000000 */
[----:B------:R-:W-:Y:S02]  /*c430*/  @P2 IMAD.MOV R39, RZ, RZ, R47 ;  /* 0x000000ffff272224 */ /* 0x000fe400078e022f */
[----:B------:R-:W-:-:S04]  /*c440*/  IMAD R47, R32, R28, RZ ;  /* 0x0000001c202f7224 */ /* 0x000fc800078e02ff */
[----:B------:R-:W-:Y:S01]  /*c450*/  @P1 IADD3 R49, PT, PT, R51, RZ, RZ ;  /* 0x000000ff33311210 */ /* 0x000fe20007ffe0ff */
[----:B------:R-:W-:Y:S01]  /*c460*/  IMAD.WIDE.U32 R50, R9, R18, RZ ;  /* 0x0000001209327225 */ /* 0x000fe200078e00ff */
[----:B------:R-:W-:Y:S02]  /*c470*/  ISETP.GE.U32.AND P1, PT, R46, R47, PT ;  /* 0x0000002f2e00720c */ /* 0x000fe40003f26070 */
[----:B------:R-:W-:Y:S01]  /*c480*/  IADD3 R37, PT, PT, R37, R46, -R47 ;  /* 0x0000002e25257210 */ /* 0x000fe20007ffe82f */
[----:B------:R-:W-:Y:S01]  /*c490*/  IMAD R49, R32, UR19, R49 ;  /* 0x0000001320317c24 */ /* 0x000fe2000f8e0231 */
[----:B------:R-:W-:Y:S01]  /*c4a0*/  SEL R12, RZ, 0x1, P1 ;  /* 0x00000001ff0c7807 */ /* 0x000fe20000800000 */
[----:B------:R-:W-:Y:S02]  /*c4b0*/  IMAD.MOV.U32 R46, RZ, RZ, 0x0 ;  /* 0x00000000ff2e7424 */ /* 0x000fe400078e00ff */
[----:B------:R-:W-:Y:S01]  /*c4c0*/  IMAD.MOV.U32 R47, RZ, RZ, 0x1 ;  /* 0x00000001ff2f7424 */ /* 0x000fe200078e00ff */
        /* <DEDUP_REMOVED lines=33> */
[C---:B------:R-:W-:Y:S02]  /*c6e0*/  ISETP.NE.AND P1, PT, R12.reuse, RZ, PT ;  /* 0x000000ff0c00720c */ /* 0x040fe40003f25270 */
[----:B------:R-:W-:Y:S02]  /*c6f0*/  ISETP.GT.U32.AND P0, PT, R12, R13, PT ;  /* 0x0000000d0c00720c */ /* 0x000fe40003f04070 */
[----:B------:R-:W-:-:S04]  /*c700*/  SEL R32, R32, RZ, !P1 ;  /* 0x000000ff20207207 */ /* 0x000fc80004800000 */
[----:B------:R-:W-:-:S04]  /*c710*/  SEL R32, R32, 0x1, !P0 ;  /* 0x0000000120207807 */ /* 0x000fc80004000000 */
[----:B------:R-:W-:Y:S01]  /*c720*/  IADD3 R32, PT, PT, R32, R49, R33 ;  /* 0x0000003120207210 */ /* 0x000fe20007ffe021 */
[----:B------:R-:W-:Y:S02]  /*c730*/  IMAD R33, R18, R6, RZ ;  /* 0x0000000612217224 */ /* 0x000fe400078e02ff */
[----:B------:R-:W-:Y:S02]  /*c740*/  IMAD.MOV.U32 R49, RZ, RZ, 0x1 ;  /* 0x00000001ff317424 */ /* 0x000fe400078e00ff */
[----:B------:R-:W-:Y:S02]  /*c750*/  IMAD.IADD R36, R15, 0x1, R32 ;  /* 0x000000010f247824 */ /* 0x000fe400078e0220 */
[----:B------:R-:W-:Y:S02]  /*c760*/  HFMA2 R32, -RZ, RZ, 0, 0 ;  /* 0x00000000ff207431 */ /* 0x000fe400000001ff */
[----:B------:R-:W-:-:S04]  /*c770*/  IMAD.HI.U32 R48, R9, R18, R48 ;  /* 0x0000001209307227 */ /* 0x000fc800078e0030 */
[----:B------:R-:W-:Y:S01]  /*c780*/  IMAD.HI.U32 R15, R2, R18, R32 ;  /* 0x00000012020f7227 */ /* 0x000fe200078e0020 */
[----:B------:R-:W-:-:S03]  /*c790*/  IADD3 R32, PT, PT, -R36, R24, R25 ;  /* 0x0000001824207210 */ /* 0x000fc60007ffe119 */
[----:B------:R-:W-:Y:S01]  /*c7a0*/  IMAD.MOV.U32 R24, RZ, RZ, 0x0 ;  /* 0x00000000ff187424 */ /* 0x000fe200078e00ff */
[----:B------:R-:W-:Y:S01]  /*c7b0*/  ISETP.GE.U32.AND P0, PT, R15, R33, PT ;  /* 0x000000210f00720c */ /* 0x000fe20003f06070 */
[----:B------:R-:W-:Y:S01]  /*c7c0*/  IMAD.MOV.U32 R25, RZ, RZ, 0x1 ;  /* 0x00000001ff197424 */ /* 0x000fe200078e00ff */
[----:B------:R-:W-:Y:S01]  /*c7d0*/  IADD3 R32, PT, PT, R32, R39, RZ ;  /* 0x0000002720207210 */ /* 0x000fe20007ffe0ff */
[----:B------:R-:W-:-:S04]  /*c7e0*/  IMAD.HI.U32 R53, R6, R18, R24 ;  /* 0x0000001206357227 */ /* 0x000fc800078e0018 */
[----:B------:R-:W-:-:S04]  /*c7f0*/  IMAD.HI.U32 R24, R6, R18, RZ ;  /* 0x0000001206187227 */ /* 0x000fc800078e00ff */
[-C--:B------:R-:W-:Y:S02]  /*c800*/  IMAD R25, R32, R29.reuse, RZ ;  /* 0x0000001d20197224 */ /* 0x080fe400078e02ff */
[----:B------:R-:W-:Y:S01]  /*c810*/  @P0 IADD3 R53, PT, PT, R24, RZ, RZ ;  /* 0x000000ff18350210 */ /* 0x000fe20007ffe0ff */
[----:B------:R-:W-:Y:S02]  /*c820*/  IMAD.MOV.U32 R24, RZ, RZ, RZ ;  /* 0x000000ffff187224 */ /* 0x000fe400078e00ff */
[----:B------:R-:W-:-:S04]  /*c830*/  IMAD.HI.U32 R45, R32, R29, RZ ;  /* 0x0000001d202d7227 */ /* 0x000fc800078e00ff */
[----:B------:R-:W-:Y:S02]  /*c840*/  IMAD.IADD R36, R50, 0x1, R53 ;  /* 0x0000000132247824 */ /* 0x000fe400078e0235 */
[----:B------:R-:W-:Y:S01]  /*c850*/  IMAD.HI.U32 R33, R32, R28, R24 ;  /* 0x0000001c20217227 */ /* 0x000fe200078e0018 */
[----:B------:R-:W-:Y:S02]  /*c860*/  MOV R24, 0x0 ;  /* 0x0000000000187802 */ /* 0x000fe40000000f00 */
[----:B------:R-:W-:-:S13]  /*c870*/  ISETP.GE.U32.AND P0, PT, R36, R50, PT ;  /* 0x000000322400720c */ /* 0x000fda0003f06070 */
[----:B------:R-:W-:Y:S01]  /*c880*/  @P0 IADD3 R48, PT, PT, R51, RZ, RZ ;  /* 0x000000ff33300210 */ /* 0x000fe20007ffe0ff */
[----:B------:R-:W-:Y:S01]  /*c890*/  IMAD.HI.U32 R51, R5, R18, R46 ;  /* 0x0000001205337227 */ /* 0x000fe200078e002e */
[----:B------:R-:W-:-:S03]  /*c8a0*/  ISETP.GE.U32.AND P0, PT, R33, R25, PT ;  /* 0x000000192100720c */ /* 0x000fc60003f06070 */
[----:B------:R-:W-:Y:S02]  /*c8b0*/  IMAD.MOV.U32 R25, RZ, RZ, 0x1 ;  /* 0x00000001ff197424 */ /* 0x000fe400078e00ff */
[----:B------:R-:W-:-:S04]  /*c8c0*/  IMAD.WIDE.U32 R46, R5, R18, RZ ;  /* 0x00000012052e7225 */ /* 0x000fc800078e00ff */
[----:B------:R-:W-:-:S04]  /*c8d0*/  IMAD.HI.U32 R11, R32, R29, R24 ;  /* 0x0000001d200b7227 */ /* 0x000fc800078e0018 */
[----:B------:R-:W-:Y:S01]  /*c8e0*/  IMAD.HI.U32 R55, R32, R30, R24 ;  /* 0x0000001e20377227 */ /* 0x000fe200078e0018 */
[----:B------:R-:W-:-:S03]  /*c8f0*/  IADD3 R25, PT, PT, R46, R48, RZ ;  /* 0x000000302e197210 */ /* 0x000fc60007ffe0ff */
[----:B------:R-:W-:Y:S01]  /*c900*/  @P0 IMAD.MOV R11, RZ, RZ, R45 ;  /* 0x000000ffff0b0224 */ /* 0x000fe200078e022d */
[----:B------:R-:W-:Y:S01]  /*c910*/  ISETP.GE.U32.AND P1, PT, R25, R46, PT ;  /* 0x0000002e1900720c */ /* 0x000fe20003f26070 */
[----:B------:R-:W-:-:S04]  /*c920*/  IMAD.WIDE.U32 R48, R32, R30, RZ ;  /* 0x0000001e20307225 */ /* 0x000fc800078e00ff */
[----:B------:R-:W-:Y:S02]  /*c930*/  HFMA2 R46, -RZ, RZ, 0, 0 ;  /* 0x00000000ff2e7431 */ /* 0x000fe400000001ff */
[----:B------:R-:W-:-:S05]  /*c940*/  IMAD.IADD R11, R48, 0x1, R11 ;  /* 0x00000001300b7824 */ /* 0x000fca00078e020b */
[----:B------:R-:W-:Y:S01]  /*c950*/  ISETP.GE.U32.AND P0, PT, R11, R48, PT ;  /* 0x000000300b00720c */ /* 0x000fe20003f06070 */
[----:B------:R-:W-:Y:S02]  /*c960*/  IMAD.MOV.U32 R48, RZ, RZ, 0x0 ;  /* 0x00000000ff307424 */ /* 0x000fe400078e00ff */
[----:B------:R-:W-:Y:S02]  /*c970*/  @P1 IMAD.MOV R51, RZ, RZ, R47 ;  /* 0x000000ffff331224 */ /* 0x000fe400078e022f */
[----:B------:R-:W-:Y:S02]  /*c980*/  IMAD.MOV.U32 R47, RZ, RZ, 0x1 ;  /* 0x00000001ff2f7424 */ /* 0x000fe400078e00ff */
[----:B------:R-:W-:-:S06]  /*c990*/  IMAD.HI.U32 R53, R32, R31, R46 ;  /* 0x0000001f20357227 */ /* 0x000fcc00078e002e */
[----:B------:R-:W-:Y:S01]  /*c9a0*/  @P0 IADD3 R55, PT, PT, R49, RZ, RZ ;  /* 0x000000ff31370210 */ /* 0x000fe20007ffe0ff */
[----:B------:R-:W-:Y:S02]  /*c9b0*/  IMAD.MOV.U32 R49, RZ, RZ, 0x1 ;  /* 0x00000001ff317424 */ /* 0x000fe400078e00ff */
[----:B------:R-:W-:-:S04]  /*c9c0*/  IMAD.WIDE.U32 R46, R32, R31, RZ ;  /* 0x0000001f202e7225 */ /* 0x000fc800078e00ff */
[----:B------:R-:W-:Y:S01]  /*c9d0*/  IMAD.HI.U32 R45, R8, R18, R48 ;  /* 0x00000012082d7227 */ /* 0x000fe200078e0030 */
[----:B------:R-:W-:-:S03]  /*c9e0*/  IADD3 R23, PT, PT, R46, R55, RZ ;  /* 0x000000372e177210 */ /* 0x000fc60007ffe0ff */
[----:B------:R-:W-:Y:S01]  /*c9f0*/  IMAD.WIDE.U32 R48, R8, R18, RZ ;  /* 0x0000001208307225 */ /* 0x000fe200078e00ff */
[----:B------:R-:W-:Y:S02]  /*ca00*/  ISETP.GE.U32.AND P0, PT, R23, R46, PT ;  /* 0x0000002e1700720c */ /* 0x000fe40003f06070 */
[----:B------:R-:W-:Y:S01]  /*ca10*/  MOV R46, 0x0 ;  /* 0x00000000002e7802 */ /* 0x000fe20000000f00 */
[----:B------:R-:W-:-:S05]  /*ca20*/  IMAD.IADD R51, R48, 0x1, R51 ;  /* 0x0000000130337824 */ /* 0x000fca00078e0233 */
[----:B------:R-:W-:Y:S01]  /*ca30*/  ISETP.GE.U32.AND P1, PT, R51, R48, PT ;  /* 0x000000303300720c */ /* 0x000fe20003f26070 */
[----:B------:R-:W-:-:S04]  /*ca40*/  IMAD.MOV.U32 R48, RZ, RZ, 0x0 ;  /* 0x00000000ff307424 */ /* 0x000fc800078e00ff */
[----:B------:R-:W-:Y:S02]  /*ca50*/  @P0 IMAD.MOV R53, RZ, RZ, R47 ;  /* 0x000000ffff350224 */ /* 0x000fe400078e022f */
[----:B------:R-:W-:Y:S02]  /*ca60*/  IMAD.MOV.U32 R47, RZ, RZ, 0x1 ;  /* 0x00000001ff2f7424 */ /* 0x000fe400078e00ff */
[----:B------:R-:W-:-:S04]  /*ca70*/  IMAD.HI.U32 R47, R7, R18, R46 ;  /* 0x00000012072f7227 */ /* 0x000fc800078e002e */
[----:B------:R-:W-:Y:S02]  /*ca80*/  @P1 IMAD.MOV R45, RZ, RZ, R49 ;  /* 0x000000ffff2d1224 */ /* 0x000fe400078e0231 */
[----:B------:R-:W-:-:S03]  /*ca90*/  HFMA2 R49, -RZ, RZ, 0, 5.9604644775390625e-08 ;  /* 0x00000001ff317431 */ /* 0x000fc600000001ff */
[----:B------:R-:W-:-:S04]  /*caa0*/  IMAD.HI.U32 R35, R32, UR16, R48 ;  /* 0x0000001020237c27 */ /* 0x000fc8000f8e0030 */
[----:B------:R-:W-:-:S04]  /*cab0*/  IMAD.WIDE.U32 R48, R7, R18, RZ ;  /* 0x0000001207307225 */ /* 0x000fc800078e00ff */
[----:B------:R-:W-:Y:S02]  /*cac0*/  IMAD.IADD R22, R48, 0x1, R45 ;  /* 0x0000000130167824 */ /* 0x000fe400078e022d */
[----:B------:R-:W-:-:S03]  /*cad0*/  IMAD.WIDE.U32 R44, R32, UR16, RZ ;  /* 0x00000010202c7c25 */ /* 0x000fc6000f8e00ff */
[----:B------:R-:W-:Y:S01]  /*cae0*/  ISETP.GE.U32.AND P1, PT, R22, R48, PT ;  /* 0x000000301600720c */ /* 0x000fe20003f26070 */
[----:B------:R-:W-:Y:S02]  /*caf0*/  IMAD.IADD R24, R44, 0x1, R53 ;  /* 0x000000012c187824 */ /* 0x000fe400078e0235 */
[----:B------:R-:W-:-:S03]  /*cb00*/  IMAD.MOV.U32 R48, RZ, RZ, 0x0 ;  /* 0x00000000ff307424 */ /* 0x000fc600078e00ff */
[----:B------:R-:W-:Y:S01]  /*cb10*/  ISETP.GE.U32.AND P0, PT, R24, R44, PT ;  /* 0x0000002c1800720c */ /* 0x000fe20003f06070 */
[----:B------:R-:W-:-:S06]  /*cb20*/  IMAD.MOV.U32 R44, RZ, RZ, 0x0 ;  /* 0x00000000ff2c7424 */ /* 0x000fcc00078e00ff */
[----:B------:R-:W-:Y:S02]  /*cb30*/  @P1 IADD3 R47, PT, PT, R49, RZ, RZ ;  /* 0x000000ff312f1210 */ /* 0x000fe40007ffe0ff */
[----:B------:R-:W-:-:S04]  /*cb40*/  MOV R49, 0x1 ;  /* 0x0000000100317802 */ /* 0x000fc80000000f00 */
[----:B------:R-:W-:Y:S02]  /*cb50*/  @P0 IMAD.MOV R35, RZ, RZ, R45 ;  /* 0x000000ffff230224 */ /* 0x000fe400078e022d */
[----:B------:R-:W-:-:S04]  /*cb60*/  IMAD.HI.U32 R55, R0, R18, R48 ;  /* 0x0000001200377227 */ /* 0x000fc800078e0030 */
[----:B------:R-:W-:-:S04]  /*cb70*/  IMAD.WIDE.U32 R48, R0, R18, RZ ;  /* 0x0000001200307225 */ /* 0x000fc800078e00ff */
[----:B------:R-:W-:Y:S01]  /*cb80*/  IMAD.MOV.U32 R45, RZ, RZ, 0x1 ;  /* 0x00000001ff2d7424 */ /* 0x000fe200078e00ff */
[----:B------:R-:W-:Y:S01]  /*cb90*/  IADD3 R42, PT, PT, R48, R47, RZ ;  /* 0x0000002f302a7210 */ /* 0x000fe20007ffe0ff */
[----:B------:R-:W-:-:S03]  /*cba0*/  IMAD.WIDE.U32 R46, R32, UR17, RZ ;  /* 0x00000011202e7c25 */ /* 0x000fc6000f8e00ff */
[----:B------:R-:W-:Y:S01]  /*cbb0*/  ISETP.GE.U32.AND P1, PT, R42, R48, PT ;  /* 0x000000302a00720c */ /* 0x000fe20003f26070 */
[----:B------:R-:W-:-:S04]  /*cbc0*/  IMAD.HI.U32 R53, R32, UR17, R44 ;  /* 0x0000001120357c27 */ /* 0x000fc8000f8e002c */
[----:B------:R-:W-:Y:S02]  /*cbd0*/  IMAD.IADD R44, R46, 0x1, R35 ;  /* 0x000000012e2c7824 */ /* 0x000fe400078e0223 */
[----:B------:R-:W-:-:S03]  /*cbe0*/  IMAD.MOV.U32 R35, RZ, RZ, 0x1 ;  /* 0x00000001ff237424 */ /* 0x000fc600078e00ff */
[----:B------:R-:W-:Y:S01]  /*cbf0*/  ISETP.GE.U32.AND P0, PT, R44, R46, PT ;  /* 0x0000002e2c00720c */ /* 0x000fe20003f06070 */
[----:B------:R-:W-:Y:S02]  /*cc00*/  HFMA2 R46, -RZ, RZ, 0, 0 ;  /* 0x00000000ff2e7431 */ /* 0x000fe400000001ff */
[----:B------:R-:W-:Y:S01]  /*cc10*/  IMAD.HI.U32 R35, R10, R18, R34 ;  /* 0x000000120a237227 */ /* 0x000fe200078e0022 */
[----:B------:R-:W-:-:S03]  /*cc20*/  IADD3 R34, PT, PT, R11, -0x2, RZ ;  /* 0xfffffffe0b227810 */ /* 0x000fc60007ffe0ff */
[----:B------:R-:W-:Y:S02]  /*cc30*/  @P1 IMAD.MOV R55, RZ, RZ, R49 ;  /* 0x000000ffff371224 */ /* 0x000fe400078e0231 */
[----:B------:R-:W-:-:S04]  /*cc40*/  IMAD.WIDE.U32 R48, R32, UR18, RZ ;  /* 0x0000001220307c25 */ /* 0x000fc8000f8e00ff */
[----:B------:R-:W-:Y:S01]  /*cc50*/  @P0 IADD3 R53, PT, PT, R47, RZ, RZ ;  /* 0x000000ff2f350210 */ /* 0x000fe20007ffe0ff */
[----:B------:R-:W-:Y:S01]  /*cc60*/  IMAD.MOV.U32 R47, RZ, RZ, 0x1 ;  /* 0x00000001ff2f7424 */ /* 0x000fe200078e00ff */
[C---:B------:R-:W-:Y:S01]  /*cc70*/  ISETP.GE.U32.AND P0, PT, R32.reuse, R39, PT ;  /* 0x000000272000720c */ /* 0x040fe20003f06070 */
[----:B------:R-:W-:Y:S01]  /*cc80*/  IMAD R39, R32, R28, RZ ;  /* 0x0000001c20277224 */ /* 0x000fe200078e02ff */
[----:B------:R-:W-:Y:S01]  /*cc90*/  IADD3 R50, PT, PT, R48, R53, RZ ;  /* 0x0000003530327210 */ /* 0x000fe20007ffe0ff */
[----:B------:R-:W-:-:S03]  /*cca0*/  IMAD.HI.U32 R45, R32, UR18, R46 ;  /* 0x00000012202d7c27 */ /* 0x000fc6000f8e002e */
[----:B------:R-:W-:Y:S01]  /*ccb0*/  ISETP.GE.U32.AND P1, PT, R50, R48, PT ;  /* 0x000000303200720c */ /* 0x000fe20003f26070 */
[----:B------:R-:W-:-:S04]  /*ccc0*/  IMAD.WIDE.U32 R46, R10, R18, RZ ;  /* 0x000000120a2e7225 */ /* 0x000fc800078e00ff */
[----:B------:R-:W-:Y:S02]  /*ccd0*/  IMAD.IADD R20, R46, 0x1, R55 ;  /* 0x000000012e147824 */ /* 0x000fe400078e0237 */
[----:B------:R-:W-:Y:S02]  /*cce0*/  IMAD R48, R19, R2, RZ ;  /* 0x0000000213307224 */ /* 0x000fe400078e02ff */
[----:B------:R-:W-:Y:S01]  /*ccf0*/  @P0 IMAD.MOV R34, RZ, RZ, R11 ;  /* 0x000000ffff220224 */ /* 0x000fe200078e020b */
[----:B------:R-:W-:Y:S01]  /*cd00*/  ISETP.GE.U32.AND P2, PT, R20, R46, PT ;  /* 0x0000002e1400720c */ /* 0x000fe20003f46070 */
[----:B------:R-:W-:Y:S01]  /*cd10*/  IMAD R53, R17, R6, RZ ;  /* 0x0000000611357224 */ /* 0x000fe200078e02ff */
[----:B------:R-:W-:Y:S01]  /*cd20*/  IADD3 R46, PT, PT, R33, -0x3d1, RZ ;  /* 0xfffffc2f212e7810 */ /* 0x000fe20007ffe0ff */
[----:B------:R-:W-:Y:S01]  /*cd30*/  @P1 IMAD.MOV R45, RZ, RZ, R49 ;  /* 0x000000ffff2d1224 */ /* 0x000fe200078e0231 */
[----:B------:R-:W-:Y:S01]  /*cd40*/  ISETP.GE.U32.AND P1, PT, R48, R39, PT ;  /* 0x000000273000720c */ /* 0x000fe20003f26070 */
[----:B------:R-:W-:Y:S01]  /*cd50*/  @P0 IMAD.MOV R46, RZ, RZ, R33 ;  /* 0x000000ffff2e0224 */ /* 0x000fe200078e0221 */
[----:B------:R-:W-:Y:S01]  /*cd60*/  SEL R33, RZ, 0xffffffff, P0 ;  /* 0xffffffffff217807 */ /* 0x000fe20000000000 */
[----:B------:R-:W-:Y:S01]  /*cd70*/  IMAD.HI.U32 R40, R2, R17, R52 ;  /* 0x0000001102287227 */ /* 0x000fe200078e0034 */
[----:B------:R-:W-:-:S02]  /*cd80*/  SEL R19, RZ, 0x1, P1 ;  /* 0x00000001ff137807 */ /* 0x000fc40000800000 */
[----:B------:R-:W-:Y:S01]  /*cd90*/  IADD3 R15, PT, PT, R15, R48, -R39 ;  /* 0x000000300f0f7210 */ /* 0x000fe20007ffe827 */
[----:B------:R-:W-:Y:S02]  /*cda0*/  IMAD R45, R32, UR19, R45 ;  /* 0x00000013202d7c24 */ /* 0x000fe4000f8e022d */
[----:B------:R-:W-:Y:S02]  /*cdb0*/  IMAD.IADD R46, R19, 0x1, R46 ;  /* 0x00000001132e7824 */ /* 0x000fe400078e022e */
[----:B------:R-:W-:Y:S02]  /*cdc0*/  @P2 IMAD.MOV R35, RZ, RZ, R47 ;  /* 0x000000ffff232224 */ /* 0x000fe400078e022f */
[----:B------:R-:W-:Y:S01]  /*cdd0*/  IMAD.MOV.U32 R32, RZ, RZ, 0x0 ;  /* 0x00000000ff207424 */ /* 0x000fe200078e00ff */
[----:B------:R-:W-:Y:S01]  /*cde0*/  ISETP.NE.AND P2, PT, R46, RZ, PT ;  /* 0x000000ff2e00720c */ /* 0x000fe20003f45270 */
[----:B------:R-:W-:Y:S01]  /*cdf0*/  IMAD.MOV.U32 R55, RZ, RZ, 0x1 ;  /* 0x00000001ff377424 */ /* 0x000fe200078e00ff */
[----:B------:R-:W-:Y:S01]  /*ce00*/  ISETP.GE.U32.AND P1, PT, R37, R46, PT ;  /* 0x0000002e2500720c */ /* 0x000fe20003f26070 */
[----:B------:R-:W-:Y:S01]  /*ce10*/  IMAD R18, R18, R2, RZ ;  /* 0x0000000212127224 */ /* 0x000fe200078e02ff */
[----:B------:R-:W-:-:S04]  /*ce20*/  SEL R19, R19, RZ, !P2 ;  /* 0x000000ff13137207 */ /* 0x000fc80005000000 */
        /* <DEDUP_REMOVED lines=33> */
[----:B------:R-:W-:-:S03]  /*d040*/  IMAD.MOV.U32 R33, RZ, RZ, 0x1 ;  /* 0x00000001ff217424 */ /* 0x000fc600078e00ff */
[----:B------:R-:W-:Y:S01]  /*d050*/  IADD3 R45, PT, PT, R12, R45, RZ ;  /* 0x0000002d0c2d7210 */ /* 0x000fe20007ffe0ff */
[----:B------:R-:W-:-:S04]  /*d060*/  IMAD.HI.U32 R23, R6, R17, R32 ;  /* 0x0000001106177227 */ /* 0x000fc800078e0020 */
[----:B------:R-:W-:Y:S01]  /*d070*/  HFMA2 R12, -RZ, RZ, 0, 0 ;  /* 0x00000000ff0c7431 */ /* 0x000fe200000001ff */
[----:B------:R-:W-:Y:S01]  /*d080*/  IADD3 R52, PT, PT, -R45, R13, R14 ;  /* 0x0000000d2d347210 */ /* 0x000fe20007ffe10e */
[----:B------:R-:W-:-:S04]  /*d090*/  IMAD.HI.U32 R32, R6, R17, RZ ;  /* 0x0000001106207227 */ /* 0x000fc800078e00ff */
[----:B------:R-:W-:Y:S02]  /*d0a0*/  @P0 IMAD.MOV R23, RZ, RZ, R32 ;  /* 0x000000ffff170224 */ /* 0x000fe400078e0220 */
[----:B------:R-:W-:-:S04]  /*d0b0*/  IMAD.WIDE.U32 R32, R9, R17, RZ ;  /* 0x0000001109207225 */ /* 0x000fc800078e00ff */
[----:B------:R-:W-:Y:S02]  /*d0c0*/  IMAD.IADD R34, R32, 0x1, R23 ;  /* 0x0000000120227824 */ /* 0x000fe400078e0217 */
[----:B------:R-:W-:Y:S02]  /*d0d0*/  IMAD.MOV.U32 R13, RZ, RZ, 0x1 ;  /* 0x00000001ff0d7424 */ /* 0x000fe400078e00ff */
[----:B------:R-:W-:Y:S01]  /*d0e0*/  IMAD.IADD R52, R52, 0x1, R35 ;  /* 0x0000000134347824 */ /* 0x000fe200078e0223 */
[----:B------:R-:W-:Y:S01]  /*d0f0*/  ISETP.GE.U32.AND P0, PT, R34, R32, PT ;  /* 0x000000202200720c */ /* 0x000fe20003f06070 */
[----:B------:R-:W-:Y:S01]  /*d100*/  IMAD.HI.U32 R47, R9, R17, R12 ;  /* 0x00000011092f7227 */ /* 0x000fe200078e000c */
[----:B------:R-:W-:-:S03]  /*d110*/  MOV R12, RZ ;  /* 0x000000ff000c7202 */ /* 0x000fc60000000f00 */
[----:B------:R-:W-:Y:S02]  /*d120*/  IMAD.MOV.U32 R32, RZ, RZ, 0x0 ;  /* 0x00000000ff207424 */ /* 0x000fe400078e00ff */
[C---:B------:R-:W-:Y:S02]  /*d130*/  IMAD R13, R52.reuse, R29, RZ ;  /* 0x0000001d340d7224 */ /* 0x040fe400078e02ff */
[----:B------:R-:W-:-:S04]  /*d140*/  IMAD.HI.U32 R14, R52, R28, R12 ;  /* 0x0000001c340e7227 */ /* 0x000fc800078e000c */
[----:B------:R-:W-:Y:S01]  /*d150*/  @P0 IADD3 R47, PT, PT, R33, RZ, RZ ;  /* 0x000000ff212f0210 */ /* 0x000fe20007ffe0ff */
[----:B------:R-:W-:Y:S02]  /*d160*/  IMAD.MOV.U32 R33, RZ, RZ, 0x1 ;  /* 0x00000001ff217424 */ /* 0x000fe400078e00ff */
[----:B------:R-:W-:Y:S02]  /*d170*/  IMAD.MOV.U32 R12, RZ, RZ, 0x0 ;  /* 0x00000000ff0c7424 */ /* 0x000fe400078e00ff */
[----:B------:R-:W-:-:S04]  /*d180*/  IMAD.HI.U32 R23, R5, R17, R32 ;  /* 0x0000001105177227 */ /* 0x000fc800078e0020 */
[----:B------:R-:W-:-:S04]  /*d190*/  IMAD.WIDE.U32 R32, R5, R17, RZ ;  /* 0x0000001105207225 */ /* 0x000fc800078e00ff */
[----:B------:R-:W-:-:S05]  /*d1a0*/  IMAD.IADD R47, R32, 0x1, R47 ;  /* 0x00000001202f7824 */ /* 0x000fca00078e022f */
[----:B------:R-:W-:Y:S02]  /*d1b0*/  ISETP.GE.U32.AND P0, PT, R47, R32, PT ;  /* 0x000000202f00720c */ /* 0x000fe40003f06070 */
[----:B------:R-:W-:Y:S01]  /*d1c0*/  IADD3 R32, PT, PT, R36, R37, -R46 ;  /* 0x0000002524207210 */ /* 0x000fe20007ffe82e */
[----:B------:R-:W-:Y:S02]  /*d1d0*/  HFMA2 R36, -RZ, RZ, 0, 0 ;  /* 0x00000000ff247431 */ /* 0x000fe400000001ff */
[----:B------:R-:W-:-:S08]  /*d1e0*/  IMAD.MOV.U32 R37, RZ, RZ, 0x1 ;  /* 0x00000001ff257424 */ /* 0x000fd000078e00ff */
[----:B------:R-:W-:Y:S01]  /*d1f0*/  @P0 IMAD.MOV R23, RZ, RZ, R33 ;  /* 0x000000ffff170224 */ /* 0x000fe200078e0221 */
[----:B------:R-:W-:Y:S01]  /*d200*/  ISETP.GE.U32.AND P0, PT, R14, R13, PT ;  /* 0x0000000d0e00720c */ /* 0x000fe20003f06070 */
[----:B------:R-:W-:Y:S01]  /*d210*/  IMAD.HI.U32 R45, R8, R17, R36 ;  /* 0x00000011082d7227 */ /* 0x000fe200078e0024 */
[----:B------:R-:W-:-:S03]  /*d220*/  MOV R13, 0x1 ;  /* 0x00000001000d7802 */ /* 0x000fc60000000f00 */
[----:B------:R-:W-:-:S04]  /*d230*/  IMAD.HI.U32 R36, R52, R29, RZ ;  /* 0x0000001d34247227 */ /* 0x000fc800078e00ff */
[----:B------:R-:W-:-:S04]  /*d240*/  IMAD.HI.U32 R33, R52, R29, R12 ;  /* 0x0000001d34217227 */ /* 0x000fc800078e000c */
[----:B------:R-:W-:Y:S02]  /*d250*/  @P0 IMAD.MOV R33, RZ, RZ, R36 ;  /* 0x000000ffff210224 */ /* 0x000fe400078e0224 */
[----:B------:R-:W-:-:S04]  /*d260*/  IMAD.WIDE.U32 R36, R8, R17, RZ ;  /* 0x0000001108247225 */ /* 0x000fc800078e00ff */
[----:B------:R-:W-:-:S04]  /*d270*/  IMAD.HI.U32 R39, R52, R30, R12 ;  /* 0x0000001e34277227 */ /* 0x000fc800078e000c */
[----:B------:R-:W-:Y:S02]  /*d280*/  IMAD.IADD R46, R36, 0x1, R23 ;  /* 0x00000001242e7824 */ /* 0x000fe400078e0217 */
[----:B------:R-:W-:-:S03]  /*d290*/  IMAD.WIDE.U32 R12, R52, R30, RZ ;  /* 0x0000001e340c7225 */ /* 0x000fc600078e00ff */
[----:B------:R-:W-:Y:S01]  /*d2a0*/  ISETP.GE.U32.AND P1, PT, R46, R36, PT ;  /* 0x000000242e00720c */ /* 0x000fe20003f26070 */
[----:B------:R-:W-:Y:S01]  /*d2b0*/  HFMA2 R36, -RZ, RZ, 0, 0 ;  /* 0x00000000ff247431 */ /* 0x000fe200000001ff */
[----:B------:R-:W-:-:S04]  /*d2c0*/  IADD3 R33, PT, PT, R12, R33, RZ ;  /* 0x000000210c217210 */ /* 0x000fc80007ffe0ff */
[C---:B------:R-:W-:Y:S01]  /*d2d0*/  ISETP.GE.U32.AND P0, PT, R33.reuse, R12, PT ;  /* 0x0000000c2100720c */ /* 0x040fe20003f06070 */
[----:B------:R-:W-:Y:S02]  /*d2e0*/  IMAD.MOV.U32 R12, RZ, RZ, 0x0 ;  /* 0x00000000ff0c7424 */ /* 0x000fe400078e00ff */
[----:B------:R-:W-:-:S04]  /*d2f0*/  VIADD R53, R33, 0xfffffffe ;  /* 0xfffffffe21357836 */ /* 0x000fc80000000000 */
[----:B------:R-:W-:Y:S02]  /*d300*/  @P1 IMAD.MOV R45, RZ, RZ, R37 ;  /* 0x000000ffff2d1224 */ /* 0x000fe400078e0225 */
[----:B------:R-:W-:-:S04]  /*d310*/  IMAD.MOV.U32 R37, RZ, RZ, 0x1 ;  /* 0x00000001ff257424 */ /* 0x000fc800078e00ff */
[----:B------:R-:W-:Y:S01]  /*d320*/  @P0 IMAD.MOV R39, RZ, RZ, R13 ;  /* 0x000000ffff270224 */ /* 0x000fe200078e020d */
[----:B------:R-:W-:Y:S01]  /*d330*/  MOV R13, 0x1 ;  /* 0x00000001000d7802 */ /* 0x000fe20000000f00 */
[----:B------:R-:W-:-:S04]  /*d340*/  IMAD.HI.U32 R11, R7, R17, R36 ;  /* 0x00000011070b7227 */ /* 0x000fc800078e0024 */
[----:B------:R-:W-:-:S04]  /*d350*/  IMAD.WIDE.U32 R36, R7, R17, RZ ;  /* 0x0000001107247225 */ /* 0x000fc800078e00ff */
[----:B------:R-:W-:-:S04]  /*d360*/  IMAD.HI.U32 R23, R52, R31, R12 ;  /* 0x0000001f34177227 */ /* 0x000fc800078e000c */
[----:B------:R-:W-:Y:S02]  /*d370*/  IMAD.IADD R38, R36, 0x1, R45 ;  /* 0x0000000124267824 */ /* 0x000fe400078e022d */
[----:B------:R-:W-:-:S03]  /*d380*/  IMAD.WIDE.U32 R12, R52, R31, RZ ;  /* 0x0000001f340c7225 */ /* 0x000fc600078e00ff */
[----:B------:R-:W-:Y:S01]  /*d390*/  ISETP.GE.U32.AND P1, PT, R38, R36, PT ;  /* 0x000000242600720c */ /* 0x000fe20003f26070 */
[----:B------:R-:W-:Y:S02]  /*d3a0*/  IMAD.IADD R48, R12, 0x1, R39 ;  /* 0x000000010c307824 */ /* 0x000fe400078e0227 */
[----:B------:R-:W-:-:S03]  /*d3b0*/  IMAD.MOV.U32 R36, RZ, RZ, 0x0 ;  /* 0x00000000ff247424 */ /* 0x000fc600078e00ff */
[----:B------:R-:W-:Y:S01]  /*d3c0*/  ISETP.GE.U32.AND P0, PT, R48, R12, PT ;  /* 0x0000000c3000720c */ /* 0x000fe20003f06070 */
[----:B------:R-:W-:-:S06]  /*d3d0*/  IMAD.MOV.U32 R12, RZ, RZ, 0x0 ;  /* 0x00000000ff0c7424 */ /* 0x000fcc00078e00ff */
[----:B------:R-:W-:Y:S01]  /*d3e0*/  @P1 IADD3 R11, PT, PT, R37, RZ, RZ ;  /* 0x000000ff250b1210 */ /* 0x000fe20007ffe0ff */
[----:B------:R-:W-:-:S05]  /*d3f0*/  HFMA2 R37, -RZ, RZ, 0, 5.9604644775390625e-08 ;  /* 0x00000001ff257431 */ /* 0x000fca00000001ff */
[----:B------:R-:W-:Y:S02]  /*d400*/  @P0 IMAD.MOV R23, RZ, RZ, R13 ;  /* 0x000000ffff170224 */ /* 0x000fe400078e020d */
[----:B------:R-:W-:Y:S02]  /*d410*/  IMAD.MOV.U32 R13, RZ, RZ, 0x1 ;  /* 0x00000001ff0d7424 */ /* 0x000fe400078e00ff */
[----:B------:R-:W-:-:S04]  /*d420*/  IMAD.HI.U32 R39, R0, R17, R36 ;  /* 0x0000001100277227 */ /* 0x000fc800078e0024 */
[----:B------:R-:W-:-:S04]  /*d430*/  IMAD.HI.U32 R49, R52, UR16, R12 ;  /* 0x0000001034317c27 */ /* 0x000fc8000f8e000c */
[----:B------:R-:W-:-:S04]  /*d440*/  IMAD.WIDE.U32 R12, R52, UR16, RZ ;  /* 0x00000010340c7c25 */ /* 0x000fc8000f8e00ff */
[----:B------:R-:W-:-:S04]  /*d450*/  IMAD.WIDE.U32 R36, R0, R17, RZ ;  /* 0x0000001100247225 */ /* 0x000fc800078e00ff */
[----:B------:R-:W-:Y:S01]  /*d460*/  IMAD.IADD R23, R12, 0x1, R23 ;  /* 0x000000010c177824 */ /* 0x000fe200078e0217 */
[----:B------:R-:W-:-:S04]  /*d470*/  IADD3 R11, PT, PT, R36, R11, RZ ;  /* 0x0000000b240b7210 */ /* 0x000fc80007ffe0ff */
[----:B------:R-:W-:Y:S02]  /*d480*/  ISETP.GE.U32.AND P0, PT, R23, R12, PT ;  /* 0x0000000c1700720c */ /* 0x000fe40003f06070 */
[----:B------:R-:W-:Y:S01]  /*d490*/  ISETP.GE.U32.AND P1, PT, R11, R36, PT ;  /* 0x000000240b00720c */ /* 0x000fe20003f26070 */
[----:B------:R-:W-:Y:S01]  /*d4a0*/  IMAD.MOV.U32 R36, RZ, RZ, 0x0 ;  /* 0x00000000ff247424 */ /* 0x000fe200078e00ff */
[----:B------:R-:W-:-:S09]  /*d4b0*/  MOV R12, 0x0 ;  /* 0x00000000000c7802 */ /* 0x000fd20000000f00 */
[----:B------:R-:W-:Y:S01]  /*d4c0*/  @P0 IADD3 R49, PT, PT, R13, RZ, RZ ;  /* 0x000000ff0d310210 */ /* 0x000fe20007ffe0ff */
[----:B------:R-:W-:Y:S02]  /*d4d0*/  IMAD.MOV.U32 R13, RZ, RZ, 0x1 ;  /* 0x00000001ff0d7424 */ /* 0x000fe400078e00ff */
[----:B------:R-:W-:Y:S02]  /*d4e0*/  @P1 IMAD.MOV R39, RZ, RZ, R37 ;  /* 0x000000ffff271224 */ /* 0x000fe400078e0225 */
[----:B------:R-:W-:Y:S02]  /*d4f0*/  IMAD.MOV.U32 R37, RZ, RZ, 0x1 ;  /* 0x00000001ff257424 */ /* 0x000fe400078e00ff */
[----:B------:R-:W-:-:S04]  /*d500*/  IMAD.HI.U32 R19, R52, UR17, R12 ;  /* 0x0000001134137c27 */ /* 0x000fc8000f8e000c */
[----:B------:R-:W-:-:S04]  /*d510*/  IMAD.HI.U32 R45, R10, R17, R36 ;  /* 0x000000110a2d7227 */ /* 0x000fc800078e0024 */
[----:B------:R-:W-:-:S04]  /*d520*/  IMAD.WIDE.U32 R12, R10, R17, RZ ;  /* 0x000000110a0c7225 */ /* 0x000fc800078e00ff */
[----:B------:R-:W-:-:S04]  /*d530*/  IMAD.WIDE.U32 R36, R52, UR17, RZ ;  /* 0x0000001134247c25 */ /* 0x000fc8000f8e00ff */
[----:B------:R-:W-:Y:S01]  /*d540*/  IMAD.IADD R24, R12, 0x1, R39 ;  /* 0x000000010c187824 */ /* 0x000fe200078e0227 */
[----:B------:R-:W-:-:S04]  /*d550*/  IADD3 R49, PT, PT, R36, R49, RZ ;  /* 0x0000003124317210 */ /* 0x000fc80007ffe0ff */
[----:B------:R-:W-:Y:S02]  /*d560*/  ISETP.GE.U32.AND P1, PT, R24, R12, PT ;  /* 0x0000000c1800720c */ /* 0x000fe40003f26070 */
[----:B------:R-:W-:-:S11]  /*d570*/  ISETP.GE.U32.AND P0, PT, R49, R36, PT ;  /* 0x000000243100720c */ /* 0x000fd60003f06070 */
[----:B------:R-:W-:Y:S02]  /*d580*/  @P1 IMAD.MOV R45, RZ, RZ, R13 ;  /* 0x000000ffff2d1224 */ /* 0x000fe400078e020d */
[----:B------:R-:W-:Y:S01]  /*d590*/  @P0 IMAD.MOV R19, RZ, RZ, R37 ;  /* 0x000000ffff130224 */ /* 0x000fe200078e0225 */
[C---:B------:R-:W-:Y:S01]  /*d5a0*/  ISETP.GE.U32.AND P0, PT, R52.reuse, R35, PT ;  /* 0x000000233400720c */ /* 0x040fe20003f06070 */
[----:B------:R-:W-:-:S03]  /*d5b0*/  IMAD.WIDE.U32 R12, R52, UR18, RZ ;  /* 0x00000012340c7c25 */ /* 0x000fc6000f8e00ff */
[----:B------:R-:W-:Y:S01]  /*d5c0*/  SEL R36, RZ, 0xffffffff, P0 ;  /* 0xffffffffff247807 */ /* 0x000fe20000000000 */
[----:B------:R-:W-:Y:S01]  /*d5d0*/  IMAD.HI.U32 R35, R52, UR18, R54 ;  /* 0x0000001234237c27 */ /* 0x000fe2000f8e0036 */
[----:B------:R-:W-:-:S03]  /*d5e0*/  IADD3 R37, PT, PT, R12, R19, RZ ;  /* 0x000000130c257210 */ /* 0x000fc60007ffe0ff */
[----:B------:R-:W-:Y:S01]  /*d5f0*/  IMAD R19, R52, R28, RZ ;  /* 0x0000001c34137224 */ /* 0x000fe200078e02ff */
[----:B------:R-:W-:-:S03]  /*d600*/  ISETP.GE.U32.AND P1, PT, R37, R12, PT ;  /* 0x0000000c2500720c */ /* 0x000fc60003f26070 */
[----:B------:R-:W-:Y:S01]  /*d610*/  @P0 IMAD.MOV R53, RZ, RZ, R33 ;  /* 0x000000ffff350224 */ /* 0x000fe200078e0221 */
[----:B------:R-:W-:-:S09]  /*d620*/  IADD3 R40, PT, PT, R40, R18, -R19 ;  /* 0x0000001228287210 */ /* 0x000fd20007ffe813 */
[----:B------:R-:W-:Y:S01]  /*d630*/  @P1 IADD3 R35, PT, PT, R13, RZ, RZ ;  /* 0x000000ff0d231210 */ /* 0x000fe20007ffe0ff */
[----:B------:R-:W-:Y:S01]  /*d640*/  VIADD R13, R14, 0xfffffc2f ;  /* 0xfffffc2f0e0d7836 */ /* 0x000fe20000000000 */
[----:B------:R-:W-:Y:S01]  /*d650*/  ISETP.GE.U32.AND P1, PT, R18, R19, PT ;  /* 0x000000131200720c */ /* 0x000fe20003f26070 */
[----:B------:R-:W-:Y:S02]  /*d660*/  @P0 IMAD.MOV R13, RZ, RZ, R14 ;  /* 0x000000ffff0d0224 */ /* 0x000fe400078e020e */
[----:B------:R-:W-:Y:S01]  /*d670*/  IMAD R35, R52, UR19, R35 ;  /* 0x0000001334237c24 */ /* 0x000fe2000f8e0223 */
[----:B------:R-:W-:Y:S01]  /*d680*/  SEL R12, RZ, 0x1, P1 ;  /* 0x00000001ff0c7807 */ /* 0x000fe20000800000 */
[----:B------:R-:W-:-:S03]  /*d690*/  IMAD.MOV.U32 R18, RZ, RZ, RZ ;  /* 0x000000ffff127224 */ /* 0x000fc600078e00ff */
[----:B------:R-:W-:-:S04]  /*d6a0*/  IADD3 R14, PT, PT, R12, R13, RZ ;  /* 0x0000000d0c0e7210 */ /* 0x000fc80007ffe0ff */
[----:B------:R-:W-:Y:S02]  /*d6b0*/  ISETP.NE.AND P2, PT, R14, RZ, PT ;  /* 0x000000ff0e00720c */ /* 0x000fe40003f45270 */
[----:B------:R-:W-:Y:S02]  /*d6c0*/  ISETP.GE.U32.AND P1, PT, R15, R14, PT ;  /* 0x0000000e0f00720c */ /* 0x000fe40003f26070 */
[----:B------:R-:W-:Y:S02]  /*d6d0*/  SEL R12, R12, RZ, !P2 ;  /* 0x000000ff0c0c7207 */ /* 0x000fe40005000000 */
[----:B------:R-:W-:Y:S02]  /*d6e0*/  IADD3 R34, PT, PT, R34, R15, -R14 ;  /* 0x0000000f22227210 */ /* 0x000fe40007ffe80e */
[----:B------:R-:W-:-:S04]  /*d6f0*/  SEL R12, R12, 0x1, P1 ;  /* 0x000000010c0c7807 */ /* 0x000fc80000800000 */
[----:B------:R-:W-:-:S04]  /*d700*/  IADD3 R53, PT, PT, R12, R53, RZ ;  /* 0x000000350c357210 */ /* 0x000fc80007ffe0ff */
        /* <DEDUP_REMOVED lines=20> */
[----:B------:R-:W-:-:S04]  /*d850*/  IADD3 R42, PT, PT, R12, R37, R36 ;  /* 0x000000250c2a7210 */ /* 0x000fc80007ffe024 */
[C---:B------:R-:W-:Y:S02]  /*d860*/  ISETP.NE.AND P1, PT, R42.reuse, RZ, PT ;  /* 0x000000ff2a00720c */ /* 0x040fe40003f25270 */
[----:B------:R-:W-:Y:S02]  /*d870*/  ISETP.GT.U32.AND P0, PT, R42, R43, PT ;  /* 0x0000002b2a00720c */ /* 0x000fe40003f04070 */
[----:B------:R-:W-:Y:S01]  /*d880*/  SEL R23, R12, RZ, !P1 ;  /* 0x000000ff0c177207 */ /* 0x000fe20004800000 */
[----:B------:R-:W-:-:S03]  /*d890*/  IMAD.MOV.U32 R12, RZ, RZ, RZ ;  /* 0x000000ffff0c7224 */ /* 0x000fc600078e00ff */
[----:B------:R-:W-:Y:S01]  /*d8a0*/  SEL R23, R23, 0x1, !P0 ;  /* 0x0000000117177807 */ /* 0x000fe20004000000 */
[----:B------:R-:W-:-:S03]  /*d8b0*/  IMAD.HI.U32 R33, R2, R16, R12 ;  /* 0x0000001002217227 */ /* 0x000fc600078e000c */
[----:B------:R-:W-:Y:S01]  /*d8c0*/  IADD3 R23, PT, PT, R23, R35, R36 ;  /* 0x0000002317177210 */ /* 0x000fe20007ffe024 */
[----:B------:R-:W-:Y:S01]  /*d8d0*/  IMAD.MOV.U32 R12, RZ, RZ, 0x0 ;  /* 0x00000000ff0c7424 */ /* 0x000fe200078e00ff */
[----:B------:R-:W-:Y:S01]  /*d8e0*/  ISETP.GE.U32.AND P0, PT, R33, R13, PT ;  /* 0x0000000d2100720c */ /* 0x000fe20003f06070 */
[----:B------:R-:W-:Y:S02]  /*d8f0*/  HFMA2 R13, -RZ, RZ, 0, 5.9604644775390625e-08 ;  /* 0x00000001ff0d7431 */ /* 0x000fe400000001ff */
[----:B------:R-:W-:-:S04]  /*d900*/  IMAD.WIDE.U32 R36, R9, R16, RZ ;  /* 0x0000001009247225 */ /* 0x000fc800078e00ff */
[----:B------:R-:W-:Y:S02]  /*d910*/  IMAD.IADD R50, R50, 0x1, R23 ;  /* 0x0000000132327824 */ /* 0x000fe400078e0217 */
[----:B------:R-:W-:-:S03]  /*d920*/  IMAD.HI.U32 R35, R6, R16, R12 ;  /* 0x0000001006237227 */ /* 0x000fc600078e000c */
[----:B------:R-:W-:Y:S01]  /*d930*/  IADD3 R20, PT, PT, -R50, R21, R20 ;  /* 0x0000001532147210 */ /* 0x000fe20007ffe114 */
[----:B------:R-:W-:-:S03]  /*d940*/  IMAD.HI.U32 R12, R6, R16, RZ ;  /* 0x00000010060c7227 */ /* 0x000fc600078e00ff */
[----:B------:R-:W-:Y:S01]  /*d950*/  IADD3 R20, PT, PT, R20, R45, RZ ;  /* 0x0000002d14147210 */ /* 0x000fe20007ffe0ff */
[----:B------:R-:W-:Y:S01]  /*d960*/  @P0 IMAD.MOV R35, RZ, RZ, R12 ;  /* 0x000000ffff230224 */ /* 0x000fe200078e020c */
[----:B------:R-:W-:Y:S01]  /*d970*/  MOV R12, 0x0 ;  /* 0x00000000000c7802 */ /* 0x000fe20000000f00 */
[----:B------:R-:W-:-:S04]  /*d980*/  IMAD.HI.U32 R21, R7, R16, R54 ;  /* 0x0000001007157227 */ /* 0x000fc800078e0036 */
[----:B------:R-:W-:Y:S02]  /*d990*/  IMAD.IADD R35, R36, 0x1, R35 ;  /* 0x0000000124237824 */ /* 0x000fe400078e0223 */
[----:B------:R-:W-:-:S03]  /*d9a0*/  IMAD.HI.U32 R41, R9, R16, R12 ;  /* 0x0000001009297227 */ /* 0x000fc600078e000c */
[----:B------:R-:W-:Y:S01]  /*d9b0*/  ISETP.GE.U32.AND P0, PT, R35, R36, PT ;  /* 0x000000242300720c */ /* 0x000fe20003f06070 */
[C---:B------:R-:W-:Y:S02]  /*d9c0*/  IMAD R19, R20.reuse, R29, RZ ;  /* 0x0000001d14137224 */ /* 0x040fe400078e02ff */
[----:B------:R-:W-:-:S10]  /*d9d0*/  IMAD.HI.U32 R39, R20, R28, R18 ;  /* 0x0000001c14277227 */ /* 0x000fd400078e0012 */
[----:B------:R-:W-:Y:S02]  /*d9e0*/  @P0 IMAD.MOV R41, RZ, RZ, R37 ;  /* 0x000000ffff290224 */ /* 0x000fe400078e0225 */
[----:B------:R-:W-:-:S04]  /*d9f0*/  IMAD.HI.U32 R37, R5, R16, R12 ;  /* 0x0000001005257227 */ /* 0x000fc800078e000c */
[----:B------:R-:W-:-:S04]  /*da00*/  IMAD.WIDE.U32 R12, R5, R16, RZ ;  /* 0x00000010050c7225 */ /* 0x000fc800078e00ff */
[----:B------:R-:W-:-:S05]  /*da10*/  IMAD.IADD R41, R12, 0x1, R41 ;  /* 0x000000010c297824 */ /* 0x000fca00078e0229 */
[----:B------:R-:W-:Y:S01]  /*da20*/  ISETP.GE.U32.AND P0, PT, R41, R12, PT ;  /* 0x0000000c2900720c */ /* 0x000fe20003f06070 */
[----:B------:R-:W-:-:S12]  /*da30*/  IMAD.MOV.U32 R12, RZ, RZ, 0x0 ;  /* 0x00000000ff0c7424 */ /* 0x000fd800078e00ff */
[----:B------:R-:W-:Y:S01]  /*da40*/  @P0 IADD3 R37, PT, PT, R13, RZ, RZ ;  /* 0x000000ff0d250210 */ /* 0x000fe20007ffe0ff */
[----:B------:R-:W-:-:S03]  /*da50*/  HFMA2 R13, -RZ, RZ, 0, 5.9604644775390625e-08 ;  /* 0x00000001ff0d7431 */ /* 0x000fc600000001ff */
[----:B------:R-:W-:-:S04]  /*da60*/  IMAD.HI.U32 R23, R8, R16, R12 ;  /* 0x0000001008177227 */ /* 0x000fc800078e000c */
[----:B------:R-:W-:-:S04]  /*da70*/  IMAD.WIDE.U32 R12, R8, R16, RZ ;  /* 0x00000010080c7225 */ /* 0x000fc800078e00ff */
[----:B------:R-:W-:-:S05]  /*da80*/  IMAD.IADD R37, R12, 0x1, R37 ;  /* 0x000000010c257824 */ /* 0x000fca00078e0225 */
[----:B------:R-:W-:-:S13]  /*da90*/  ISETP.GE.U32.AND P0, PT, R37, R12, PT ;  /* 0x0000000c2500720c */ /* 0x000fda0003f06070 */
[----:B------:R-:W-:Y:S02]  /*daa0*/  @P0 IMAD.MOV R23, RZ, RZ, R13 ;  /* 0x000000ffff170224 */ /* 0x000fe400078e020d */
[----:B------:R-:W-:-:S03]  /*dab0*/  IMAD.WIDE.U32 R12, R7, R16, RZ ;  /* 0x00000010070c7225 */ /* 0x000fc600078e00ff */
[----:B------:R-:W-:-:S04]  /*dac0*/  IADD3 R36, PT, PT, R12, R23, RZ ;  /* 0x000000170c247210 */ /* 0x000fc80007ffe0ff */
[----:B------:R-:W-:Y:S01]  /*dad0*/  ISETP.GE.U32.AND P0, PT, R36, R12, PT ;  /* 0x0000000c2400720c */ /* 0x000fe20003f06070 */
[----:B------:R-:W-:-:S12]  /*dae0*/  IMAD.MOV.U32 R12, RZ, RZ, 0x0 ;  /* 0x00000000ff0c7424 */ /* 0x000fd800078e00ff */
[----:B------:R-:W-:Y:S01]  /*daf0*/  @P0 IMAD.MOV R21, RZ, RZ, R13 ;  /* 0x000000ffff150224 */ /* 0x000fe200078e020d */
[----:B------:R-:W-:-:S03]  /*db00*/  MOV R13, 0x1 ;  /* 0x00000001000d7802 */ /* 0x000fc60000000f00 */
[----:B------:R-:W-:-:S04]  /*db10*/  IMAD.HI.U32 R23, R0, R16, R12 ;  /* 0x0000001000177227 */ /* 0x000fc800078e000c */
[----:B------:R-:W-:-:S04]  /*db20*/  IMAD.WIDE.U32 R12, R0, R16, RZ ;  /* 0x00000010000c7225 */ /* 0x000fc800078e00ff */
[----:B------:R-:W-:-:S05]  /*db30*/  IMAD.IADD R21, R12, 0x1, R21 ;  /* 0x000000010c157824 */ /* 0x000fca00078e0215 */
[----:B------:R-:W-:-:S13]  /*db40*/  ISETP.GE.U32.AND P0, PT, R21, R12, PT ;  /* 0x0000000c1500720c */ /* 0x000fda0003f06070 */
[----:B------:R-:W-:Y:S02]  /*db50*/  @P0 IMAD.MOV R23, RZ, RZ, R13 ;  /* 0x000000ffff170224 */ /* 0x000fe400078e020d */
[----:B------:R-:W2:Y:S01]  /*db60*/  LDL.128 R12, [UR7] ;  /* 0x00000007ff0c7983 */ /* 0x000ea20008100c00 */
[----:B------:R-:W-:Y:S01]  /*db70*/  ISETP.GE.U32.AND P0, PT, R39, R19, PT ;  /* 0x000000132700720c */ /* 0x000fe20003f06070 */
[----:B------:R-:W-:Y:S02]  /*db80*/  HFMA2 R19, -RZ, RZ, 0, 5.9604644775390625e-08 ;  /* 0x00000001ff137431 */ /* 0x000fe400000001ff */
[----:B------:R-:W-:Y:S01]  /*db90*/  IMAD.MOV.U32 R18, RZ, RZ, 0x0 ;  /* 0x00000000ff127424 */ /* 0x000fe200078e00ff */
[----:B------:R-:W-:Y:S01]  /*dba0*/  IADD3 R32, PT, PT, R47, R32, -R53 ;  /* 0x000000202f207210 */ /* 0x000fe20007ffe835 */
[----:B------:R-:W-:Y:S01]  /*dbb0*/  IMAD.MOV.U32 R53, RZ, RZ, 0x1 ;  /* 0x00000001ff357424 */ /* 0x000fe200078e00ff */
[----:B------:R-:W-:Y:S02]  /*dbc0*/  MOV R52, 0x0 ;  /* 0x0000000000347802 */ /* 0x000fe40000000f00 */
[----:B------:R-:W-:-:S02]  /*dbd0*/  IADD3 R25, PT, PT, R46, R25, -R48 ;  /* 0x000000192e197210 */ /* 0x000fc40007ffe830 */
[----:B------:R-:W-:Y:S01]  /*dbe0*/  IADD3 R11, PT, PT, R11, R22, -R49 ;  /* 0x000000160b0b7210 */ /* 0x000fe20007ffe831 */
[----:B------:R-:W-:-:S04]  /*dbf0*/  IMAD.HI.U32 R55, R20, R30, R52 ;  /* 0x0000001e14377227 */ /* 0x000fc800078e0034 */
[----:B------:R-:W-:-:S04]  /*dc00*/  IMAD.HI.U32 R47, R20, R29, R18 ;  /* 0x0000001d142f7227 */ /* 0x000fc800078e0012 */
[----:B------:R-:W-:-:S04]  /*dc10*/  IMAD.HI.U32 R18, R20, R29, RZ ;  /* 0x0000001d14127227 */ /* 0x000fc800078e00ff */
[----:B------:R-:W-:Y:S02]  /*dc20*/  @P0 IMAD.MOV R47, RZ, RZ, R18 ;  /* 0x000000ffff2f0224 */ /* 0x000fe400078e0212 */
[----:B------:R-:W-:-:S04]  /*dc30*/  IMAD.WIDE.U32 R18, R20, R30, RZ ;  /* 0x0000001e14127225 */ /* 0x000fc800078e00ff */
[----:B------:R-:W-:-:S05]  /*dc40*/  IMAD.IADD R47, R18, 0x1, R47 ;  /* 0x00000001122f7824 */ /* 0x000fca00078e022f */
[----:B------:R-:W-:Y:S01]  /*dc50*/  ISETP.GE.U32.AND P0, PT, R47, R18, PT ;  /* 0x000000122f00720c */ /* 0x000fe20003f06070 */
[----:B------:R-:W-:-:S12]  /*dc60*/  HFMA2 R18, -RZ, RZ, 0, 0 ;  /* 0x00000000ff127431 */ /* 0x000fd800000001ff */
[----:B------:R-:W-:Y:S02]  /*dc70*/  @P0 IMAD.MOV R55, RZ, RZ, R19 ;  /* 0x000000ffff370224 */ /* 0x000fe400078e0213 */
[----:B------:R-:W-:Y:S02]  /*dc80*/  IMAD.MOV.U32 R19, RZ, RZ, 0x1 ;  /* 0x00000001ff137424 */ /* 0x000fe400078e00ff */
[----:B------:R-:W-:-:S04]  /*dc90*/  IMAD.HI.U32 R53, R20, R31, R18 ;  /* 0x0000001f14357227 */ /* 0x000fc800078e0012 */
[----:B------:R-:W-:-:S04]  /*dca0*/  IMAD.WIDE.U32 R18, R20, R31, RZ ;  /* 0x0000001f14127225 */ /* 0x000fc800078e00ff */
[----:B------:R-:W-:-:S05]  /*dcb0*/  IMAD.IADD R48, R18, 0x1, R55 ;  /* 0x0000000112307824 */ /* 0x000fca00078e0237 */
[----:B------:R-:W-:Y:S02]  /*dcc0*/  ISETP.GE.U32.AND P0, PT, R48, R18, PT ;  /* 0x000000123000720c */ /* 0x000fe40003f06070 */
[----:B------:R-:W-:Y:S01]  /*dcd0*/  IADD3 R18, PT, PT, R38, R51, -R44 ;  /* 0x0000003326127210 */ /* 0x000fe20007ffe82c */
[----:B------:R-:W-:-:S04]  /*dce0*/  IMAD.WIDE.U32 R50, R20, UR16, RZ ;  /* 0x0000001014327c25 */ /* 0x000fc8000f8e00ff */
[----:B------:R-:W-:-:S06]  /*dcf0*/  IMAD R44, R17, R2, RZ ;  /* 0x00000002112c7224 */ /* 0x000fcc00078e02ff */
[----:B------:R-:W-:-:S05]  /*dd00*/  @P0 IADD3 R53, PT, PT, R19, RZ, RZ ;  /* 0x000000ff13350210 */ /* 0x000fca0007ffe0ff */
[----:B------:R-:W-:Y:S02]  /*dd10*/  IMAD.IADD R38, R50, 0x1, R53 ;  /* 0x0000000132267824 */ /* 0x000fe400078e0235 */
[----:B------:R-:W-:-:S03]  /*dd20*/  IMAD.MOV.U32 R53, RZ, RZ, 0x1 ;  /* 0x00000001ff357424 */ /* 0x000fc600078e00ff */
[----:B------:R-:W-:Y:S01]  /*dd30*/  ISETP.GE.U32.AND P0, PT, R38, R50, PT ;  /* 0x000000322600720c */ /* 0x000fe20003f06070 */
[----:B------:R-:W-:-:S04]  /*dd40*/  IMAD.HI.U32 R53, R20, UR16, R52 ;  /* 0x0000001014357c27 */ /* 0x000fc8000f8e0034 */
[----:B------:R-:W-:-:S08]  /*dd50*/  IMAD.MOV.U32 R50, RZ, RZ, 0x0 ;  /* 0x00000000ff327424 */ /* 0x000fd000078e00ff */
[----:B------:R-:W-:Y:S01]  /*dd60*/  @P0 IADD3 R53, PT, PT, R51, RZ, RZ ;  /* 0x000000ff33350210 */ /* 0x000fe20007ffe0ff */
[----:B------:R-:W-:Y:S02]  /*dd70*/  IMAD.MOV.U32 R51, RZ, RZ, 0x1 ;  /* 0x00000001ff337424 */ /* 0x000fe400078e00ff */
[----:B------:R-:W-:-:S04]  /*dd80*/  IMAD.HI.U32 R19, R20, UR17, R50 ;  /* 0x0000001114137c27 */ /* 0x000fc8000f8e0032 */
[----:B------:R-:W-:-:S03]  /*dd90*/  IMAD.WIDE.U32 R50, R20, UR17, RZ ;  /* 0x0000001114327c25 */ /* 0x000fc6000f8e00ff */
[----:B------:R-:W-:Y:S02]  /*dda0*/  IADD3 R46, PT, PT, R50, R53, RZ ;  /* 0x00000035322e7210 */ /* 0x000fe40007ffe0ff */
[----:B------:R-:W-:Y:S02]  /*ddb0*/  MOV R53, 0x1 ;  /* 0x0000000100357802 */ /* 0x000fe40000000f00 */
[----:B------:R-:W-:Y:S01]  /*ddc0*/  ISETP.GE.U32.AND P0, PT, R46, R50, PT ;  /* 0x000000322e00720c */ /* 0x000fe20003f06070 */
[----:B------:R-:W-:-:S12]  /*ddd0*/  IMAD.HI.U32 R49, R20, UR18, R52 ;  /* 0x0000001214317c27 */ /* 0x000fd8000f8e0034 */
[----:B------:R-:W-:Y:S02]  /*dde0*/  @P0 IMAD.MOV R19, RZ, RZ, R51 ;  /* 0x000000ffff130224 */ /* 0x000fe400078e0233 */
[----:B------:R-:W-:-:S04]  /*ddf0*/  IMAD.WIDE.U32 R50, R20, UR18, RZ ;  /* 0x0000001214327c25 */ /* 0x000fc8000f8e00ff */
[----:B------:R-:W-:Y:S02]  /*de00*/  IMAD.IADD R22, R50, 0x1, R19 ;  /* 0x0000000132167824 */ /* 0x000fe400078e0213 */
[----:B------:R-:W-:-:S03]  /*de10*/  IMAD R19, R20, R28, RZ ;  /* 0x0000001c14137224 */ /* 0x000fc600078e02ff */
[----:B------:R-:W-:Y:S01]  /*de20*/  ISETP.GE.U32.AND P0, PT, R22, R50, PT ;  /* 0x000000321600720c */ /* 0x000fe20003f06070 */
[----:B------:R-:W-:Y:S01]  /*de30*/  VIADD R50, R39, 0xfffffc2f ;  /* 0xfffffc2f27327836 */ /* 0x000fe20000000000 */
[----:B------:R-:W-:Y:S02]  /*de40*/  ISETP.GE.U32.AND P1, PT, R44, R19, PT ;  /* 0x000000132c00720c */ /* 0x000fe40003f26070 */
[----:B------:R-:W-:Y:S02]  /*de50*/  IADD3 R33, PT, PT, R33, R44, -R19 ;  /* 0x0000002c21217210 */ /* 0x000fe40007ffe813 */
[----:B------:R-:W-:-:S07]  /*de60*/  SEL R17, RZ, 0x1, P1 ;  /* 0x00000001ff117807 */ /* 0x000fce0000800000 */
[----:B------:R-:W-:Y:S01]  /*de70*/  @P0 IMAD.MOV R49, RZ, RZ, R51 ;  /* 0x000000ffff310224 */ /* 0x000fe200078e0233 */
[----:B------:R-:W-:-:S03]  /*de80*/  ISETP.GE.U32.AND P0, PT, R20, R45, PT ;  /* 0x0000002d1400720c */ /* 0x000fc60003f06070 */
[----:B------:R-:W-:Y:S01]  /*de90*/  IMAD R49, R20, UR19, R49 ;  /* 0x0000001314317c24 */ /* 0x000fe2000f8e0231 */
[----:B------:R-:W-:-:S09]  /*dea0*/  SEL R51, RZ, 0xffffffff, P0 ;  /* 0xffffffffff337807 */ /* 0x000fd20000000000 */
[----:B------:R-:W-:-:S05]  /*deb0*/  @P0 IADD3 R50, PT, PT, R39, RZ, RZ ;  /* 0x000000ff27320210 */ /* 0x000fca0007ffe0ff */
[----:B------:R-:W-:Y:S02]  /*dec0*/  IMAD.IADD R45, R17, 0x1, R50 ;  /* 0x00000001112d7824 */ /* 0x000fe400078e0232 */
[C---:B------:R-:W-:Y:S01]  /*ded0*/  VIADD R50, R47.reuse, 0xfffffffe ;  /* 0xfffffffe2f327836 */ /* 0x040fe20000000000 */
[----:B------:R-:W-:Y:S02]  /*dee0*/  @P0 IADD3 R50, PT, PT, R47, RZ, RZ ;  /* 0x000000ff2f320210 */ /* 0x000fe40007ffe0ff */
[----:B------:R-:W-:Y:S02]  /*def0*/  ISETP.NE.AND P2, PT, R45, RZ, PT ;  /* 0x000000ff2d00720c */ /* 0x000fe40003f45270 */
[----:B------:R-:W-:Y:S02]  /*df00*/  ISETP.GE.U32.AND P1, PT, R40, R45, PT ;  /* 0x0000002d2800720c */ /* 0x000fe40003f26070 */
[----:B------:R-:W-:Y:S02]  /*df10*/  SEL R17, R17, RZ, !P2 ;  /* 0x000000ff11117207 */ /* 0x000fe40005000000 */
[----:B------:R-:W-:-:S02]  /*df20*/  IADD3 R35, PT, PT, R35, R40, -R45 ;  /* 0x0000002823237210 */ /* 0x000fc40007ffe82d */
[----:B------:R-:W-:-:S05]  /*df30*/  SEL R17, R17, 0x1, P1 ;  /* 0x0000000111117807 */ /* 0x000fca0000800000 */
[----:B------:R-:W-:Y:S02]  /*df40*/  IMAD.IADD R47, R17, 0x1, R50 ;  /* 0x00000001112f7824 */ /* 0x000fe400078e0232 */
[----:B------:R-:W-:-:S03]  /*df50*/  HFMA2 R50, -RZ, RZ, 0, 0 ;  /* 0x00000000ff327431 */ /* 0x000fc600000001ff */
        /* <DEDUP_REMOVED lines=29> */
[----:B------:R-:W-:-:S03]  /*e130*/  IMAD.WIDE.U32 R48, R10, R16, RZ ;  /* 0x000000100a307225 */ /* 0x000fc600078e00ff */
[----:B------:R-:W-:Y:S01]  /*e140*/  IADD3 R53, PT, PT, R42, R53, RZ ;  /* 0x000000352a357210 */ /* 0x000fe20007ffe0ff */
[----:B------:R-:W-:Y:S02]  /*e150*/  IMAD.IADD R20, R48, 0x1, R23 ;  /* 0x0000000130147824 */ /* 0x000fe400078e0217 */
[----:B------:R-:W-:Y:S01]  /*e160*/  IMAD.MOV.U32 R51, RZ, RZ, 0x1 ;  /* 0x00000001ff337424 */ /* 0x000fe200078e00ff */
[----:B------:R-:W-:Y:S02]  /*e170*/  IADD3 R24, PT, PT, -R53, R43, R24 ;  /* 0x0000002b35187210 */ /* 0x000fe40007ffe118 */
[----:B------:R-:W-:Y:S01]  /*e180*/  ISETP.GE.U32.AND P0, PT, R20, R48, PT ;  /* 0x000000301400720c */ /* 0x000fe20003f06070 */
[----:B------:R-:W-:-:S04]  /*e190*/  IMAD.HI.U32 R23, R10, R16, R50 ;  /* 0x000000100a177227 */ /* 0x000fc800078e0032 */
[----:B------:R-:W-:-:S08]  /*e1a0*/  IMAD.MOV.U32 R48, RZ, RZ, RZ ;  /* 0x000000ffff307224 */ /* 0x000fd000078e00ff */
[----:B------:R-:W-:Y:S02]  /*e1b0*/  @P0 IMAD.MOV R23, RZ, RZ, R49 ;  /* 0x000000ffff170224 */ /* 0x000fe400078e0231 */
[----:B--2---:R-:W-:Y:S02]  /*e1c0*/  IMAD R49, R15, R6, RZ ;  /* 0x000000060f317224 */ /* 0x004fe400078e02ff */
[----:B------:R-:W-:-:S04]  /*e1d0*/  IMAD.HI.U32 R42, R6, R15, RZ ;  /* 0x0000000f062a7227 */ /* 0x000fc800078e00ff */
[----:B------:R-:W-:-:S04]  /*e1e0*/  IMAD.HI.U32 R43, R2, R15, R48 ;  /* 0x0000000f022b7227 */ /* 0x000fc800078e0030 */
[----:B------:R-:W-:Y:S01]  /*e1f0*/  IMAD.IADD R24, R24, 0x1, R23 ;  /* 0x0000000118187824 */ /* 0x000fe200078e0217 */
[----:B------:R-:W-:Y:S01]  /*e200*/  ISETP.GE.U32.AND P0, PT, R43, R49, PT ;  /* 0x000000312b00720c */ /* 0x000fe20003f06070 */
[----:B------:R-:W-:-:S04]  /*e210*/  IMAD.HI.U32 R53, R6, R15, R50 ;  /* 0x0000000f06357227 */ /* 0x000fc800078e0032 */
[----:B------:R-:W-:-:S04]  /*e220*/  IMAD.WIDE.U32 R50, R9, R15, RZ ;  /* 0x0000000f09327225 */ /* 0x000fc800078e00ff */
[CC--:B------:R-:W-:Y:S02]  /*e230*/  IMAD R49, R24.reuse, R29.reuse, RZ ;  /* 0x0000001d18317224 */ /* 0x0c0fe400078e02ff */
[----:B------:R-:W-:Y:S02]  /*e240*/  IMAD.HI.U32 R40, R24, R29, RZ ;  /* 0x0000001d18287227 */ /* 0x000fe400078e00ff */
[----:B------:R-:W-:Y:S02]  /*e250*/  @P0 IADD3 R53, PT, PT, R42, RZ, RZ ;  /* 0x000000ff2a350210 */ /* 0x000fe40007ffe0ff */
[----:B------:R-:W-:Y:S02]  /*e260*/  IMAD.HI.U32 R19, R24, R28, R48 ;  /* 0x0000001c18137227 */ /* 0x000fe400078e0030 */
[----:B------:R-:W-:Y:S02]  /*e270*/  IADD3 R45, PT, PT, R50, R53, RZ ;  /* 0x00000035322d7210 */ /* 0x000fe40007ffe0ff */
[----:B------:R-:W-:Y:S01]  /*e280*/  IMAD.MOV.U32 R48, RZ, RZ, 0x0 ;  /* 0x00000000ff307424 */ /* 0x000fe200078e00ff */
[----:B------:R-:W-:Y:S01]  /*e290*/  ISETP.GE.U32.AND P0, PT, R19, R49, PT ;  /* 0x000000311300720c */ /* 0x000fe20003f06070 */
[----:B------:R-:W-:Y:S01]  /*e2a0*/  IMAD.MOV.U32 R49, RZ, RZ, 0x1 ;  /* 0x00000001ff317424 */ /* 0x000fe200078e00ff */
[----:B------:R-:W-:Y:S01]  /*e2b0*/  ISETP.GE.U32.AND P1, PT, R45, R50, PT ;  /* 0x000000322d00720c */ /* 0x000fe20003f26070 */
[----:B------:R-:W-:-:S04]  /*e2c0*/  IMAD.WIDE.U32 R38, R7, R15, RZ ;  /* 0x0000000f07267225 */ /* 0x000fc800078e00ff */
[----:B------:R-:W-:-:S04]  /*e2d0*/  IMAD.HI.U32 R55, R9, R15, R48 ;  /* 0x0000000f09377227 */ /* 0x000fc800078e0030 */
[----:B------:R-:W-:-:S04]  /*e2e0*/  IMAD.HI.U32 R53, R24, R29, R48 ;  /* 0x0000001d18357227 */ /* 0x000fc800078e0030 */
[----:B------:R-:W-:Y:S02]  /*e2f0*/  @P1 IMAD.MOV R55, RZ, RZ, R51 ;  /* 0x000000ffff371224 */ /* 0x000fe400078e0233 */
[----:B------:R-:W-:Y:S02]  /*e300*/  @P0 IMAD.MOV R53, RZ, RZ, R40 ;  /* 0x000000ffff350224 */ /* 0x000fe400078e0228 */
[----:B------:R-:W-:-:S04]  /*e310*/  IMAD.WIDE.U32 R50, R24, R30, RZ ;  /* 0x0000001e18327225 */ /* 0x000fc800078e00ff */
[----:B------:R-:W-:Y:S02]  /*e320*/  IMAD.IADD R40, R50, 0x1, R53 ;  /* 0x0000000132287824 */ /* 0x000fe400078e0235 */
[----:B------:R-:W-:-:S03]  /*e330*/  IMAD.WIDE.U32 R48, R5, R15, RZ ;  /* 0x0000000f05307225 */ /* 0x000fc600078e00ff */
[----:B------:R-:W-:Y:S01]  /*e340*/  ISETP.GE.U32.AND P0, PT, R40, R50, PT ;  /* 0x000000322800720c */ /* 0x000fe20003f06070 */
[----:B------:R-:W-:Y:S01]  /*e350*/  IMAD.MOV.U32 R53, RZ, RZ, 0x1 ;  /* 0x00000001ff357424 */ /* 0x000fe200078e00ff */
[----:B------:R-:W-:Y:S01]  /*e360*/  IADD3 R46, PT, PT, R48, R55, RZ ;  /* 0x00000037302e7210 */ /* 0x000fe20007ffe0ff */
[----:B------:R-:W-:-:S03]  /*e370*/  IMAD.HI.U32 R41, R24, R30, R52 ;  /* 0x0000001e18297227 */ /* 0x000fc600078e0034 */
[----:B------:R-:W-:Y:S01]  /*e380*/  ISETP.GE.U32.AND P1, PT, R46, R48, PT ;  /* 0x000000302e00720c */ /* 0x000fe20003f26070 */
[----:B------:R-:W-:-:S06]  /*e390*/  IMAD.HI.U32 R47, R5, R15, R52 ;  /* 0x0000000f052f7227 */ /* 0x000fcc00078e0034 */
[----:B------:R-:W-:Y:S01]  /*e3a0*/  @P0 IADD3 R41, PT, PT, R51, RZ, RZ ;  /* 0x000000ff33290210 */ /* 0x000fe20007ffe0ff */
[----:B------:R-:W-:-:S03]  /*e3b0*/  IMAD.WIDE.U32 R50, R24, R31, RZ ;  /* 0x0000001f18327225 */ /* 0x000fc600078e00ff */
[----:B------:R-:W-:Y:S02]  /*e3c0*/  IADD3 R41, PT, PT, R50, R41, RZ ;  /* 0x0000002932297210 */ /* 0x000fe40007ffe0ff */
[----:B------:R-:W-:Y:S02]  /*e3d0*/  @P1 IMAD.MOV R47, RZ, RZ, R49 ;  /* 0x000000ffff2f1224 */ /* 0x000fe400078e0231 */
[----:B------:R-:W-:Y:S01]  /*e3e0*/  IMAD.WIDE.U32 R48, R8, R15, RZ ;  /* 0x0000000f08307225 */ /* 0x000fe200078e00ff */
[----:B------:R-:W-:-:S03]  /*e3f0*/  ISETP.GE.U32.AND P0, PT, R41, R50, PT ;  /* 0x000000322900720c */ /* 0x000fc60003f06070 */
[----:B------:R-:W-:Y:S02]  /*e400*/  IMAD.IADD R37, R48, 0x1, R47 ;  /* 0x0000000130257824 */ /* 0x000fe400078e022f */
[----:B------:R-:W-:-:S03]  /*e410*/  IMAD.HI.U32 R47, R24, R31, R52 ;  /* 0x0000001f182f7227 */ /* 0x000fc600078e0034 */
[----:B------:R-:W-:Y:S01]  /*e420*/  ISETP.GE.U32.AND P1, PT, R37, R48, PT ;  /* 0x000000302500720c */ /* 0x000fe20003f26070 */
[----:B------:R-:W-:-:S04]  /*e430*/  IMAD.HI.U32 R53, R8, R15, R52 ;  /* 0x0000000f08357227 */ /* 0x000fc800078e0034 */
[----:B------:R-:W-:Y:S02]  /*e440*/  @P0 IMAD.MOV R47, RZ, RZ, R51 ;  /* 0x000000ffff2f0224 */ /* 0x000fe400078e0233 */
[----:B------:R-:W-:-:S04]  /*e450*/  IMAD.WIDE.U32 R50, R24, UR16, RZ ;  /* 0x0000001018327c25 */ /* 0x000fc8000f8e00ff */
[----:B------:R-:W-:Y:S02]  /*e460*/  IMAD.IADD R25, R50, 0x1, R47 ;  /* 0x0000000132197824 */ /* 0x000fe400078e022f */
[----:B------:R-:W-:Y:S01]  /*e470*/  @P1 IMAD.MOV R53, RZ, RZ, R49 ;  /* 0x000000ffff351224 */ /* 0x000fe200078e0231 */
[----:B------:R-:W-:Y:S01]  /*e480*/  MOV R49, 0x1 ;  /* 0x0000000100317802 */ /* 0x000fe20000000f00 */
[----:B------:R-:W-:Y:S01]  /*e490*/  IMAD.MOV.U32 R48, RZ, RZ, 0x0 ;  /* 0x00000000ff307424 */ /* 0x000fe200078e00ff */
[----:B------:R-:W-:Y:S02]  /*e4a0*/  ISETP.GE.U32.AND P0, PT, R25, R50, PT ;  /* 0x000000321900720c */ /* 0x000fe40003f06070 */
[----:B------:R-:W-:Y:S01]  /*e4b0*/  IADD3 R44, PT, PT, R38, R53, RZ ;  /* 0x00000035262c7210 */ /* 0x000fe20007ffe0ff */
[----:B------:R-:W-:-:S03]  /*e4c0*/  IMAD.HI.U32 R49, R24, UR16, R48 ;  /* 0x0000001018317c27 */ /* 0x000fc6000f8e0030 */
[----:B------:R-:W-:Y:S01]  /*e4d0*/  ISETP.GE.U32.AND P1, PT, R44, R38, PT ;  /* 0x000000262c00720c */ /* 0x000fe20003f26070 */
[----:B------:R-:W-:Y:S02]  /*e4e0*/  IMAD.MOV.U32 R53, RZ, RZ, 0x1 ;  /* 0x00000001ff357424 */ /* 0x000fe400078e00ff */
[----:B------:R-:W-:Y:S02]  /*e4f0*/  IMAD R48, R24, R28, RZ ;  /* 0x0000001c18307224 */ /* 0x000fe400078e02ff */
[----:B------:R-:W-:-:S04]  /*e500*/  IMAD.HI.U32 R47, R7, R15, R52 ;  /* 0x0000000f072f7227 */ /* 0x000fc800078e0034 */
[----:B------:R-:W-:Y:S02]  /*e510*/  @P0 IMAD.MOV R49, RZ, RZ, R51 ;  /* 0x000000ffff310224 */ /* 0x000fe400078e0233 */
[----:B------:R-:W-:Y:S02]  /*e520*/  IMAD.WIDE.U32 R50, R24, UR17, RZ ;  /* 0x0000001118327c25 */ /* 0x000fe4000f8e00ff */
[----:B------:R-:W-:Y:S02]  /*e530*/  @P1 IADD3 R47, PT, PT, R39, RZ, RZ ;  /* 0x000000ff272f1210 */ /* 0x000fe40007ffe0ff */
[----:B------:R-:W-:Y:S02]  /*e540*/  IMAD.IADD R49, R50, 0x1, R49 ;  /* 0x0000000132317824 */ /* 0x000fe400078e0231 */
[----:B------:R-:W-:-:S03]  /*e550*/  IMAD.WIDE.U32 R38, R0, R15, RZ ;  /* 0x0000000f00267225 */ /* 0x000fc600078e00ff */
[----:B------:R-:W-:Y:S01]  /*e560*/  ISETP.GE.U32.AND P0, PT, R49, R50, PT ;  /* 0x000000323100720c */ /* 0x000fe20003f06070 */
[----:B------:R-:W-:Y:S02]  /*e570*/  IMAD.IADD R17, R38, 0x1, R47 ;  /* 0x0000000126117824 */ /* 0x000fe400078e022f */
[----:B------:R-:W-:-:S03]  /*e580*/  IMAD.HI.U32 R57, R24, UR17, R52 ;  /* 0x0000001118397c27 */ /* 0x000fc6000f8e0034 */
[----:B------:R-:W-:Y:S01]  /*e590*/  ISETP.GE.U32.AND P1, PT, R17, R38, PT ;  /* 0x000000261100720c */ /* 0x000fe20003f26070 */
[----:B------:R-:W-:-:S04]  /*e5a0*/  IMAD.HI.U32 R55, R0, R15, R52 ;  /* 0x0000000f00377227 */ /* 0x000fc800078e0034 */
[----:B------:R-:W-:Y:S02]  /*e5b0*/  IMAD.MOV.U32 R50, RZ, RZ, 0x0 ;  /* 0x00000000ff327424 */ /* 0x000fe400078e00ff */
[----:B------:R-:W-:Y:S01]  /*e5c0*/  @P0 IADD3 R57, PT, PT, R51, RZ, RZ ;  /* 0x000000ff33390210 */ /* 0x000fe20007ffe0ff */
[----:B------:R-:W-:Y:S02]  /*e5d0*/  HFMA2 R51, -RZ, RZ, 0, 5.9604644775390625e-08 ;  /* 0x00000001ff337431 */ /* 0x000fe400000001ff */
[----:B------:R-:W-:Y:S01]  /*e5e0*/  IMAD.MOV.U32 R38, RZ, RZ, 0x0 ;  /* 0x00000000ff267424 */ /* 0x000fe200078e00ff */
[C---:B------:R-:W-:Y:S01]  /*e5f0*/  ISETP.GE.U32.AND P0, PT, R24.reuse, R23, PT ;  /* 0x000000171800720c */ /* 0x040fe20003f06070 */
[----:B------:R-:W-:-:S04]  /*e600*/  IMAD.WIDE.U32 R52, R24, UR18, RZ ;  /* 0x0000001218347c25 */ /* 0x000fc8000f8e00ff */
[----:B------:R-:W-:Y:S02]  /*e610*/  @P1 IMAD.MOV R55, RZ, RZ, R39 ;  /* 0x000000ffff371224 */ /* 0x000fe400078e0227 */
[----:B------:R-:W-:Y:S02]  /*e620*/  IMAD.MOV.U32 R39, RZ, RZ, 0x1 ;  /* 0x00000001ff277424 */ /* 0x000fe400078e00ff */
[----:B------:R-:W-:-:S04]  /*e630*/  IMAD.HI.U32 R47, R24, UR18, R50 ;  /* 0x00000012182f7c27 */ /* 0x000fc8000f8e0032 */
[----:B------:R-:W-:Y:S01]  /*e640*/  IMAD.HI.U32 R38, R10, R15, R38 ;  /* 0x0000000f0a267227 */ /* 0x000fe200078e0026 */
[----:B------:R-:W-:-:S03]  /*e650*/  IADD3 R39, PT, PT, R52, R57, RZ ;  /* 0x0000003934277210 */ /* 0x000fc60007ffe0ff */
[----:B------:R-:W-:Y:S01]  /*e660*/  IMAD.WIDE.U32 R50, R10, R15, RZ ;  /* 0x0000000f0a327225 */ /* 0x000fe200078e00ff */
[----:B------:R-:W-:-:S03]  /*e670*/  ISETP.GE.U32.AND P1, PT, R39, R52, PT ;  /* 0x000000342700720c */ /* 0x000fc60003f26070 */
[----:B------:R-:W-:Y:S02]  /*e680*/  IMAD.IADD R18, R50, 0x1, R55 ;  /* 0x0000000132127824 */ /* 0x000fe400078e0237 */
[----:B------:R-:W-:Y:S02]  /*e690*/  IMAD R23, R16, R2, RZ ;  /* 0x0000000210177224 */ /* 0x000fe400078e02ff */
[----:B------:R-:W-:Y:S01]  /*e6a0*/  IMAD.MOV.U32 R52, RZ, RZ, RZ ;  /* 0x000000ffff347224 */ /* 0x000fe200078e00ff */
[----:B------:R-:W-:Y:S01]  /*e6b0*/  ISETP.GE.U32.AND P2, PT, R18, R50, PT ;  /* 0x000000321200720c */ /* 0x000fe20003f46070 */
[----:B------:R-:W-:Y:S01]  /*e6c0*/  IMAD R15, R15, R2, RZ ;  /* 0x000000020f0f7224 */ /* 0x000fe200078e02ff */
[----:B------:R-:W-:Y:S01]  /*e6d0*/  IADD3 R50, PT, PT, R40, -0x2, RZ ;  /* 0xfffffffe28327810 */ /* 0x000fe20007ffe0ff */
[----:B------:R-:W-:Y:S01]  /*e6e0*/  @P0 IMAD.MOV R50, RZ, RZ, R40 ;  /* 0x000000ffff320224 */ /* 0x000fe200078e0228 */
[----:B------:R-:W-:Y:S01]  /*e6f0*/  SEL R40, RZ, 0xffffffff, P0 ;  /* 0xffffffffff287807 */ /* 0x000fe20000000000 */
[----:B------:R-:W-:Y:S01]  /*e700*/  @P1 IMAD.MOV R47, RZ, RZ, R53 ;  /* 0x000000ffff2f1224 */ /* 0x000fe200078e0235 */
[C---:B------:R-:W-:Y:S01]  /*e710*/  ISETP.GE.U32.AND P1, PT, R23.reuse, R48, PT ;  /* 0x000000301700720c */ /* 0x040fe20003f26070 */
[----:B------:R-:W-:-:S02]  /*e720*/  IMAD.IADD R23, R23, 0x1, -R48 ;  /* 0x0000000117177824 */ /* 0x000fc400078e0a30 */
[----:B------:R-:W-:Y:S01]  /*e730*/  IMAD R47, R24, UR19, R47 ;  /* 0x00000013182f7c24 */ /* 0x000fe2000f8e022f */
[----:B------:R-:W-:-:S03]  /*e740*/  SEL R16, RZ, 0x1, P1 ;  /* 0x00000001ff107807 */ /* 0x000fc60000800000 */
[----:B------:R-:W-:Y:S01]  /*e750*/  @P2 IADD3 R38, PT, PT, R51, RZ, RZ ;  /* 0x000000ff33262210 */ /* 0x000fe20007ffe0ff */
[----:B------:R-:W-:Y:S02]  /*e760*/  VIADD R51, R19, 0xfffffc2f ;  /* 0xfffffc2f13337836 */ /* 0x000fe40000000000 */
[----:B------:R-:W-:Y:S02]  /*e770*/  @P0 IMAD.MOV R51, RZ, RZ, R19 ;  /* 0x000000ffff330224 */ /* 0x000fe400078e0213 */
[----:B------:R-:W-:Y:S02]  /*e780*/  IMAD R53, R29, R38, RZ ;  /* 0x000000261d357224 */ /* 0x000fe400078e02ff */
[----:B------:R-:W-:Y:S02]  /*e790*/  IMAD.IADD R42, R16, 0x1, R51 ;  /* 0x00000001102a7824 */ /* 0x000fe400078e0233 */
[----:B------:R-:W-:-:S03]  /*e7a0*/  IMAD.HI.U32 R52, R38, R28, R52 ;  /* 0x0000001c26347227 */ /* 0x000fc600078e0034 */
[----:B------:R-:W-:Y:S01]  /*e7b0*/  ISETP.NE.AND P2, PT, R42, RZ, PT ;  /* 0x000000ff2a00720c */ /* 0x000fe20003f45270 */
[----:B------:R-:W-:Y:S01]  /*e7c0*/  IMAD.MOV.U32 R51, RZ, RZ, 0x1 ;  /* 0x00000001ff337424 */ /* 0x000fe200078e00ff */
[----:B------:R-:W-:Y:S01]  /*e7d0*/  ISETP.GE.U32.AND P1, PT, R33, R42, PT ;  /* 0x0000002a2100720c */ /* 0x000fe20003f26070 */
[----:B------:R-:W-:Y:S01]  /*e7e0*/  IMAD.WIDE.U32 R54, R38, UR16, RZ ;  /* 0x0000001026367c25 */ /* 0x000fe2000f8e00ff */
[----:B------:R-:W-:-:S03]  /*e7f0*/  SEL R16, R16, RZ, !P2 ;  /* 0x000000ff10107207 */ /* 0x000fc60005000000 */
[----:B------:R-:W-:Y:S01]  /*e800*/  IMAD.IADD R33, R33, 0x1, -R42 ;  /* 0x0000000121217824 */ /* 0x000fe200078e0a2a */
[----:B------:R-:W-:Y:S01]  /*e810*/  SEL R19, R16, 0x1, P1 ;  /* 0x0000000110137807 */ /* 0x000fe20000800000 */
[----:B------:R-:W-:-:S03]  /*e820*/  IMAD R42, R28, R38, RZ ;  /* 0x000000261c2a7224 */ /* 0x000fc600078e02ff */
[----:B------:R-:W-:Y:S02]  /*e830*/  IADD3 R16, PT, PT, R19, R50, RZ ;  /* 0x0000003213107210 */ /* 0x000fe40007ffe0ff */
[----:B------:R-:W-:Y:S02]  /*e840*/  MOV R50, 0x0 ;  /* 0x0000000000327802 */ /* 0x000fe40000000f00 */
[----:B------:R-:W-:Y:S02]  /*e850*/  ISETP.NE.AND P2, PT, R16, RZ, PT ;  /* 0x000000ff1000720c */ /* 0x000fe40003f45270 */
[C---:B------:R-:W-:Y:S01]  /*e860*/  ISETP.GE.U32.AND P1, PT, R35.reuse, R16, PT ;  /* 0x000000102300720c */ /* 0x040fe20003f26070 */
[----:B------:R-:W-:Y:S01]  /*e870*/  IMAD.IADD R35, R35, 0x1, -R16 ;  /* 0x0000000123237824 */ /* 0x000fe200078e0a10 */
[----:B------:R-:W-:-:S04]  /*e880*/  SEL R19, R19, RZ, !P2 ;  /* 0x000000ff13137207 */ /* 0x000fc80005000000 */
[----:B------:R-:W-:-:S04]  /*e890*/  SEL R19, R19, 0x1, P1 ;  /* 0x0000000113137807 */ /* 0x000fc80000800000 */
[----:B------:R-:W-:-:S04]  /*e8a0*/  IADD3 R41, PT, PT, R19, R41, R40 ;  /* 0x0000002913297210 */ /* 0x000fc80007ffe028 */
[----:B------:R-:W-:Y:S02]  /*e8b0*/  ISETP.NE.AND P1, PT, R41, RZ, PT ;  /* 0x000000ff2900720c */ /* 0x000fe40003f25270 */
[CC--:B------:R-:W-:Y:S02]  /*e8c0*/  ISETP.GE.U32.AND P0, PT, R34.reuse, R41.reuse, PT ;  /* 0x000000292200720c */ /* 0x0c0fe40003f06070 */
[----:B------:R-:W-:Y:S02]  /*e8d0*/  SEL R19, R19, RZ, !P1 ;  /* 0x000000ff13137207 */ /* 0x000fe40004800000 */
[----:B------:R-:W-:Y:S02]  /*e8e0*/  IADD3 R34, PT, PT, R34, -R41, RZ ;  /* 0x8000002922227210 */ /* 0x000fe40007ffe0ff */
[----:B------:R-:W-:-:S04]  /*e8f0*/  SEL R24, R19, 0x1, P0 ;  /* 0x0000000113187807 */ /* 0x000fc80000000000 */
[----:B------:R-:W-:-:S04]  /*e900*/  IADD3 R19, PT, PT, R24, R25, R40 ;  /* 0x0000001918137210 */ /* 0x000fc80007ffe028 */
[----:B------:R-:W-:Y:S02]  /*e910*/  ISETP.NE.AND P1, PT, R19, RZ, PT ;  /* 0x000000ff1300720c */ /* 0x000fe40003f25270 */
[C---:B------:R-:W-:Y:S01]  /*e920*/  ISETP.GE.U32.AND P0, PT, R32.reuse, R19, PT ;  /* 0x000000132000720c */ /* 0x040fe20003f06070 */
[----:B------:R-:W-:Y:S01]  /*e930*/  IMAD.IADD R32, R32, 0x1, -R19 ;  /* 0x0000000120207824 */ /* 0x000fe200078e0a13 */
[----:B------:R-:W-:-:S04]  /*e940*/  SEL R24, R24, RZ, !P1 ;  /* 0x000000ff18187207 */ /* 0x000fc80004800000 */
[----:B------:R-:W-:-:S04]  /*e950*/  SEL R24, R24, 0x1, P0 ;  /* 0x0000000118187807 */ /* 0x000fc80000000000 */
[----:B------:R-:W-:-:S04]  /*e960*/  IADD3 R49, PT, PT, R24, R49, R40 ;  /* 0x0000003118317210 */ /* 0x000fc80007ffe028 */
[----:B------:R-:W-:Y:S02]  /*e970*/  ISETP.NE.AND P1, PT, R49, RZ, PT ;  /* 0x000000ff3100720c */ /* 0x000fe40003f25270 */
[-C--:B------:R-:W-:Y:S02]  /*e980*/  ISETP.GE.U32.AND P0, PT, R36, R49.reuse, PT ;  /* 0x000000312400720c */ /* 0x080fe40003f06070 */
[----:B------:R-:W-:Y:S02]  /*e990*/  SEL R24, R24, RZ, !P1 ;  /* 0x000000ff18187207 */ /* 0x000fe40004800000 */
[----:B------:R-:W-:Y:S02]  /*e9a0*/  IADD3 R36, PT, PT, R36, -R49, RZ ;  /* 0x8000003124247210 */ /* 0x000fe40007ffe0ff */
[----:B------:R-:W-:-:S04]  /*e9b0*/  SEL R25, R24, 0x1, P0 ;  /* 0x0000000118197807 */ /* 0x000fc80000000000 */
[----:B------:R-:W-:Y:S01]  /*e9c0*/  IADD3 R24, PT, PT, R25, R39, R40 ;  /* 0x0000002719187210 */ /* 0x000fe20007ffe028 */
[----:B------:R-:W-:-:S03]  /*e9d0*/  IMAD.HI.U32 R39, R38, R30, R50 ;  /* 0x0000001e26277227 */ /* 0x000fc600078e0032 */
[----:B------:R-:W-:Y:S02]  /*e9e0*/  ISETP.NE.AND P1, PT, R24, RZ, PT ;  /* 0x000000ff1800720c */ /* 0x000fe40003f25270 */
[----:B------:R-:W-:Y:S02]  /*e9f0*/  ISETP.GE.U32.AND P0, PT, R21, R24, PT ;  /* 0x000000181500720c */ /* 0x000fe40003f06070 */
[----:B------:R-:W-:-:S04]  /*ea00*/  SEL R25, R25, RZ, !P1 ;  /* 0x000000ff19197207 */ /* 0x000fc80004800000 */
[----:B------:R-:W-:Y:S02]  /*ea10*/  SEL R25, R25, 0x1, P0 ;  /* 0x0000000119197807 */ /* 0x000fe40000000000 */
[----:B------:R-:W-:Y:S02]  /*ea20*/  ISETP.GE.U32.AND P0, PT, R52, R53, PT ;  /* 0x000000353400720c */ /* 0x000fe40003f06070 */
[----:B------:R-:W-:Y:S01]  /*ea30*/  IADD3 R25, PT, PT, R25, R47, R40 ;  /* 0x0000002f19197210 */ /* 0x000fe20007ffe028 */
[----:B------:R-:W-:-:S04]  /*ea40*/  IMAD.HI.U32 R40, R38, R29, RZ ;  /* 0x0000001d26287227 */ /* 0x000fc800078e00ff */
[----:B------:R-:W-:-:S04]  /*ea50*/  IMAD.HI.U32 R47, R38, R29, R50 ;  /* 0x0000001d262f7227 */ /* 0x000fc800078e0032 */
[----:B------:R-:W-:-:S04]  /*ea60*/  IMAD.WIDE.U32 R50, R38, R30, RZ ;  /* 0x0000001e26327225 */ /* 0x000fc800078e00ff */
[----:B------:R-:W-:-:S05]  /*ea70*/  @P0 IMAD.MOV R47, RZ, RZ, R40 ;  /* 0x000000ffff2f0224 */ /* 0x000fca00078e0228 */
[----:B------:R-:W-:-:S04]  /*ea80*/  IADD3 R40, PT, PT, R50, R47, RZ ;  /* 0x0000002f32287210 */ /* 0x000fc80007ffe0ff */
[----:B------:R-:W-:Y:S01]  /*ea90*/  ISETP.GE.U32.AND P0, PT, R40, R50, PT ;  /* 0x000000322800720c */ /* 0x000fe20003f06070 */
[----:B------:R-:W-:-:S12]  /*eaa0*/  HFMA2 R50, -RZ, RZ, 0, 0 ;  /* 0x00000000ff327431 */ /* 0x000fd800000001ff */
[----:B------:R-:W-:Y:S02]  /*eab0*/  @P0 IMAD.MOV R39, RZ, RZ, R51 ;  /* 0x000000ffff270224 */ /* 0x000fe400078e0233 */
[----:B------:R-:W-:Y:S02]  /*eac0*/  IMAD.MOV.U32 R51, RZ, RZ, 0x1 ;  /* 0x00000001ff337424 */ /* 0x000fe400078e00ff */
[----:B------:R-:W-:-:S04]  /*ead0*/  IMAD.HI.U32 R53, R38, R31, R50 ;  /* 0x0000001f26357227 */ /* 0x000fc800078e0032 */
[----:B------:R-:W-:-:S04]  /*eae0*/  IMAD.WIDE.U32 R50, R38, R31, RZ ;  /* 0x0000001f26327225 */ /* 0x000fc800078e00ff */
[----:B------:R-:W-:-:S05]  /*eaf0*/  IMAD.IADD R39, R50, 0x1, R39 ;  /* 0x0000000132277824 */ /* 0x000fca00078e0227 */
[----:B------:R-:W-:Y:S01]  /*eb00*/  ISETP.GE.U32.AND P0, PT, R39, R50, PT ;  /* 0x000000322700720c */ /* 0x000fe20003f06070 */
[----:B------:R-:W-:-:S12]  /*eb10*/  IMAD.MOV.U32 R50, RZ, RZ, 0x0 ;  /* 0x00000000ff327424 */ /* 0x000fd800078e00ff */
[----:B------:R-:W-:Y:S02]  /*eb20*/  @P0 IADD3 R53, PT, PT, R51, RZ, RZ ;  /* 0x000000ff33350210 */ /* 0x000fe40007ffe0ff */
[----:B------:R-:W-:-:S03]  /*eb30*/  MOV R51, 0x1 ;  /* 0x0000000100337802 */ /* 0x000fc60000000f00 */
[----:B------:R-:W-:-:S04]  /*eb40*/  IMAD.HI.U32 R47, R38, UR16, R50 ;  /* 0x00000010262f7c27 */ /* 0x000fc8000f8e0032 */
[----:B------:R-:W-:Y:S02]  /*eb50*/  IMAD.IADD R50, R54, 0x1, R53 ;  /* 0x0000000136327824 */ /* 0x000fe400078e0235 */
[----:B------:R-:W-:-:S03]  /*eb60*/  HFMA2 R53, -RZ, RZ, 0, 5.9604644775390625e-08 ;  /* 0x00000001ff357431 */ /* 0x000fc600000001ff */
[----:B------:R-:W-:Y:S01]  /*eb70*/  ISETP.GE.U32.AND P0, PT, R50, R54, PT ;  /* 0x000000363200720c */ /* 0x000fe20003f06070 */
[----:B------:R-:W-:-:S12]  /*eb80*/  IMAD.MOV.U32 R54, RZ, RZ, 0x0 ;  /* 0x00000000ff367424 */ /* 0x000fd800078e00ff */
[----:B------:R-:W-:Y:S02]  /*eb90*/  @P0 IMAD.MOV R47, RZ, RZ, R55 ;  /* 0x000000ffff2f0224 */ /* 0x000fe400078e0237 */
[----:B------:R-:W-:Y:S02]  /*eba0*/  IMAD.MOV.U32 R55, RZ, RZ, 0x1 ;  /* 0x00000001ff377424 */ /* 0x000fe400078e00ff */
[----:B------:R-:W-:-:S04]  /*ebb0*/  IMAD.HI.U32 R41, R38, UR17, R54 ;  /* 0x0000001126297c27 */ /* 0x000fc8000f8e0036 */
[----:B------:R-:W-:-:S03]  /*ebc0*/  IMAD.WIDE.U32 R54, R38, UR17, RZ ;  /* 0x0000001126367c25 */ /* 0x000fc6000f8e00ff */
[----:B------:R-:W-:-:S04]  /*ebd0*/  IADD3 R47, PT, PT, R54, R47, RZ ;  /* 0x0000002f362f7210 */ /* 0x000fc80007ffe0ff */
[----:B------:R-:W-:Y:S01]  /*ebe0*/  ISETP.GE.U32.AND P0, PT, R47, R54, PT ;  /* 0x000000362f00720c */ /* 0x000fe20003f06070 */
[----:B------:R-:W-:-:S12]  /*ebf0*/  HFMA2 R54, -RZ, RZ, 0, 0 ;  /* 0x00000000ff367431 */ /* 0x000fd800000001ff */
[----:B------:R-:W-:Y:S02]  /*ec00*/  @P0 IMAD.MOV R41, RZ, RZ, R55 ;  /* 0x000000ffff290224 */ /* 0x000fe400078e0237 */
[----:B------:R-:W-:Y:S02]  /*ec10*/  IMAD.MOV.U32 R55, RZ, RZ, 0x1 ;  /* 0x00000001ff377424 */ /* 0x000fe400078e00ff */
[----:B------:R-:W-:-:S04]  /*ec20*/  IMAD.HI.U32 R19, R38, UR18, R54 ;  /* 0x0000001226137c27 */ /* 0x000fc8000f8e0036 */
[----:B------:R-:W-:-:S04]  /*ec30*/  IMAD.WIDE.U32 R54, R38, UR18, RZ ;  /* 0x0000001226367c25 */ /* 0x000fc8000f8e00ff */
[----:B------:R-:W-:-:S05]  /*ec40*/  IMAD.IADD R48, R54, 0x1, R41 ;  /* 0x0000000136307824 */ /* 0x000fca00078e0229 */
[----:B------:R-:W-:-:S13]  /*ec50*/  ISETP.GE.U32.AND P0, PT, R48, R54, PT ;  /* 0x000000363000720c */ /* 0x000fda0003f06070 */
[----:B------:R-:W-:Y:S02]  /*ec60*/  @P0 IADD3 R19, PT, PT, R55, RZ, RZ ;  /* 0x000000ff37130210 */ /* 0x000fe40007ffe0ff */
[----:B------:R-:W-:-:S04]  /*ec70*/  ISETP.GE.U32.AND P0, PT, R15, R42, PT ;  /* 0x0000002a0f00720c */ /* 0x000fc80003f06070 */
[----:B------:R-:W-:-:S05]  /*ec80*/  SEL R41, RZ, 0x1, P0 ;  /* 0x00000001ff297807 */ /* 0x000fca0000000000 */
[----:B------:R-:W-:-:S05]  /*ec90*/  IMAD.IADD R52, R41, 0x1, R52 ;  /* 0x0000000129347824 */ /* 0x000fca00078e0234 */
[----:B------:R-:W-:Y:S02]  /*eca0*/  ISETP.NE.AND P1, PT, R52, RZ, PT ;  /* 0x000000ff3400720c */ /* 0x000fe40003f25270 */
[----:B------:R-:W-:Y:S02]  /*ecb0*/  ISETP.GE.U32.AND P0, PT, R43, R52, PT ;  /* 0x000000342b00720c */ /* 0x000fe40003f06070 */
[----:B------:R-:W-:-:S04]  /*ecc0*/  SEL R41, R41, RZ, !P1 ;  /* 0x000000ff29297207 */ /* 0x000fc80004800000 */
[----:B------:R-:W-:-:S05]  /*ecd0*/  SEL R41, R41, 0x1, P0 ;  /* 0x0000000129297807 */ /* 0x000fca0000000000 */
[----:B------:R-:W-:-:S05]  /*ece0*/  IMAD.IADD R40, R41, 0x1, R40 ;  /* 0x0000000129287824 */ /* 0x000fca00078e0228 */
[----:B------:R-:W-:Y:S02]  /*ecf0*/  ISETP.NE.AND P1, PT, R40, RZ, PT ;  /* 0x000000ff2800720c */ /* 0x000fe40003f25270 */
[----:B------:R-:W-:Y:S02]  /*ed00*/  ISETP.GE.U32.AND P0, PT, R45, R40, PT ;  /* 0x000000282d00720c */ /* 0x000fe40003f06070 */
[----:B------:R-:W-:-:S04]  /*ed10*/  SEL R41, R41, RZ, !P1 ;  /* 0x000000ff29297207 */ /* 0x000fc80004800000 */
[----:B------:R-:W-:-:S04]  /*ed20*/  SEL R16, R41, 0x1, P0 ;  /* 0x0000000129107807 */ /* 0x000fc80000000000 */
[----:B------:R-:W-:-:S04]  /*ed30*/  IADD3 R39, PT, PT, R16, R39, RZ ;  /* 0x0000002710277210 */ /* 0x000fc80007ffe0ff */
        /* <DEDUP_REMOVED lines=13> */
[----:B------:R-:W-:Y:S01]  /*ee10*/  SEL R41, R16, 0x1, P0 ;  /* 0x0000000110297807 */ /* 0x000fe20000000000 */
[----:B------:R-:W-:Y:S02]  /*ee20*/  IMAD R16, R38, UR19, R19 ;  /* 0x0000001326107c24 */ /* 0x000fe4000f8e0213 */
[----:B------:R-:W-:Y:S01]  /*ee30*/  IMAD R19, R14, R6, RZ ;  /* 0x000000060e137224 */ /* 0x000fe200078e02ff */
[----:B------:R-:W-:Y:S01]  /*ee40*/  IADD3 R48, PT, PT, R41, R48, RZ ;  /* 0x0000003029307210 */ /* 0x000fe20007ffe0ff */
[----:B------:R-:W-:-:S03]  /*ee50*/  IMAD.HI.U32 R38, R6, R14, RZ ;  /* 0x0000000e06267227 */ /* 0x000fc600078e00ff */
[C---:B------:R-:W-:Y:S02]  /*ee60*/  ISETP.NE.AND P1, PT, R48.reuse, RZ, PT ;  /* 0x000000ff3000720c */ /* 0x040fe40003f25270 */
[----:B------:R-:W-:Y:S02]  /*ee70*/  ISETP.GT.U32.AND P0, PT, R48, R17, PT ;  /* 0x000000113000720c */ /* 0x000fe40003f04070 */
[----:B------:R-:W-:-:S04]  /*ee80*/  SEL R41, R41, RZ, !P1 ;  /* 0x000000ff29297207 */ /* 0x000fc80004800000 */
[----:B------:R-:W-:-:S04]  /*ee90*/  SEL R41, R41, 0x1, !P0 ;  /* 0x0000000129297807 */ /* 0x000fc80004000000 */
[----:B------:R-:W-:Y:S01]  /*eea0*/  IADD3 R16, PT, PT, R18, -R16, -R41 ;  /* 0x8000001012107210 */ /* 0x000fe20007ffe829 */
[----:B------:R-:W-:-:S04]  /*eeb0*/  IMAD.MOV.U32 R18, RZ, RZ, RZ ;  /* 0x000000ffff127224 */ /* 0x000fc800078e00ff */
[----:B------:R-:W-:-:S05]  /*eec0*/  IMAD.HI.U32 R18, R2, R14, R18 ;  /* 0x0000000e02127227 */ /* 0x000fca00078e0012 */
[C---:B------:R-:W-:Y:S02]  /*eed0*/  ISETP.GE.U32.AND P0, PT, R18.reuse, R19, PT ;  /* 0x000000131200720c */ /* 0x040fe40003f06070 */
[----:B------:R-:W-:Y:S01]  /*eee0*/  IADD3 R42, PT, PT, R18, R15, -R42 ;  /* 0x0000000f122a7210 */ /* 0x000fe20007ffe82a */
[----:B------:R-:W-:Y:S01]  /*eef0*/  IMAD.MOV.U32 R18, RZ, RZ, 0x0 ;  /* 0x00000000ff127424 */ /* 0x000fe200078e00ff */
[----:B------:R-:W-:-:S03]  /*ef00*/  MOV R19, 0x1 ;  /* 0x0000000100137802 */ /* 0x000fc60000000f00 */
[----:B------:R-:W-:-:S04]  /*ef10*/  IMAD.HI.U32 R41, R6, R14, R18 ;  /* 0x0000000e06297227 */ /* 0x000fc800078e0012 */
[----:B------:R-:W-:-:S04]  /*ef20*/  IMAD.HI.U32 R15, R9, R14, R18 ;  /* 0x0000000e090f7227 */ /* 0x000fc800078e0012 */
[----:B------:R-:W-:Y:S02]  /*ef30*/  @P0 IMAD.MOV R41, RZ, RZ, R38 ;  /* 0x000000ffff290224 */ /* 0x000fe400078e0226 */
[----:B------:R-:W-:-:S04]  /*ef40*/  IMAD.WIDE.U32 R18, R9, R14, RZ ;  /* 0x0000000e09127225 */ /* 0x000fc800078e00ff */
[----:B------:R-:W-:-:S05]  /*ef50*/  IMAD.IADD R41, R18, 0x1, R41 ;  /* 0x0000000112297824 */ /* 0x000fca00078e0229 */
[C---:B------:R-:W-:Y:S02]  /*ef60*/  ISETP.GE.U32.AND P0, PT, R41.reuse, R18, PT ;  /* 0x000000122900720c */ /* 0x040fe40003f06070 */
[----:B------:R-:W-:Y:S01]  /*ef70*/  IADD3 R43, PT, PT, R41, R43, -R52 ;  /* 0x0000002b292b7210 */ /* 0x000fe20007ffe834 */
[----:B------:R-:W-:-:S04]  /*ef80*/  IMAD.MOV.U32 R52, RZ, RZ, 0x0 ;  /* 0x00000000ff347424 */ /* 0x000fc800078e00ff */
[----:B------:R-:W-:-:S06]  /*ef90*/  IMAD.HI.U32 R51, R5, R14, R52 ;  /* 0x0000000e05337227 */ /* 0x000fcc00078e0034 */
[----:B------:R-:W-:Y:S01]  /*efa0*/  @P0 IADD3 R15, PT, PT, R19, RZ, RZ ;  /* 0x000000ff130f0210 */ /* 0x000fe20007ffe0ff */
[----:B------:R-:W-:-:S04]  /*efb0*/  IMAD.WIDE.U32 R18, R5, R14, RZ ;  /* 0x0000000e05127225 */ /* 0x000fc800078e00ff */
[----:B------:R-:W-:-:S05]  /*efc0*/  IMAD.IADD R15, R18, 0x1, R15 ;  /* 0x00000001120f7824 */ /* 0x000fca00078e020f */
[C---:B------:R-:W-:Y:S01]  /*efd0*/  ISETP.GE.U32.AND P0, PT, R15.reuse, R18, PT ;  /* 0x000000120f00720c */ /* 0x040fe20003f06070 */
[----:B------:R-:W-:Y:S01]  /*efe0*/  IMAD.MOV.U32 R18, RZ, RZ, 0x0 ;  /* 0x00000000ff127424 */ /* 0x000fe200078e00ff */
[----:B------:R-:W-:-:S11]  /*eff0*/  IADD3 R45, PT, PT, R15, R45, -R40 ;  /* 0x0000002d0f2d7210 */ /* 0x000fd60007ffe828 */
[----:B------:R-:W-:Y:S01]  /*f000*/  @P0 IMAD.MOV R51, RZ, RZ, R19 ;  /* 0x000000ffff330224 */ /* 0x000fe200078e0213 */
[----:B------:R-:W-:-:S03]  /*f010*/  MOV R19, 0x1 ;  /* 0x0000000100137802 */ /* 0x000fc60000000f00 */
[----:B------:R-:W-:-:S04]  /*f020*/  IMAD.HI.U32 R41, R8, R14, R18 ;  /* 0x0000000e08297227 */ /* 0x000fc800078e0012 */
[----:B------:R-:W-:-:S04]  /*f030*/  IMAD.WIDE.U32 R18, R8, R14, RZ ;  /* 0x0000000e08127225 */ /* 0x000fc800078e00ff */
[----:B------:R-:W-:Y:S02]  /*f040*/  IMAD.IADD R38, R18, 0x1, R51 ;  /* 0x0000000112267824 */ /* 0x000fe400078e0233 */
[----:B------:R-:W-:-:S03]  /*f050*/  IMAD.HI.U32 R51, R7, R14, R52 ;  /* 0x0000000e07337227 */ /* 0x000fc600078e0034 */
[C---:B------:R-:W-:Y:S02]  /*f060*/  ISETP.GE.U32.AND P0, PT, R38.reuse, R18, PT ;  /* 0x000000122600720c */ /* 0x040fe40003f06070 */
[----:B------:R-:W-:Y:S01]  /*f070*/  IADD3 R46, PT, PT, R38, R46, -R39 ;  /* 0x0000002e262e7210 */ /* 0x000fe20007ffe827 */
[----:B------:R-:W-:-:S10]  /*f080*/  IMAD.HI.U32 R39, R10, R14, R52 ;  /* 0x0000000e0a277227 */ /* 0x000fd400078e0034 */
[----:B------:R-:W-:Y:S02]  /*f090*/  @P0 IMAD.MOV R41, RZ, RZ, R19 ;  /* 0x000000ffff290224 */ /* 0x000fe400078e0213 */
[----:B------:R-:W-:-:S03]  /*f0a0*/  IMAD.WIDE.U32 R18, R7, R14, RZ ;  /* 0x0000000e07127225 */ /* 0x000fc600078e00ff */
[----:B------:R-:W-:-:S04]  /*f0b0*/  IADD3 R41, PT, PT, R18, R41, RZ ;  /* 0x0000002912297210 */ /* 0x000fc80007ffe0ff */
[C---:B------:R-:W-:Y:S01]  /*f0c0*/  ISETP.GE.U32.AND P0, PT, R41.reuse, R18, PT ;  /* 0x000000122900720c */ /* 0x040fe20003f06070 */
[----:B------:R-:W-:Y:S01]  /*f0d0*/  IMAD.MOV.U32 R18, RZ, RZ, 0x0 ;  /* 0x00000000ff127424 */ /* 0x000fe200078e00ff */
[----:B------:R-:W-:-:S11]  /*f0e0*/  IADD3 R37, PT, PT, R41, R37, -R50 ;  /* 0x0000002529257210 */ /* 0x000fd60007ffe832 */
[----:B------:R-:W-:Y:S02]  /*f0f0*/  @P0 IMAD.MOV R51, RZ, RZ, R19 ;  /* 0x000000ffff330224 */ /* 0x000fe400078e0213 */
[----:B------:R-:W-:-:S03]  /*f100*/  HFMA2 R19, -RZ, RZ, 0, 5.9604644775390625e-08 ;  /* 0x00000001ff137431 */ /* 0x000fc600000001ff */
[----:B------:R-:W-:-:S04]  /*f110*/  IMAD.HI.U32 R15, R0, R14, R18 ;  /* 0x0000000e000f7227 */ /* 0x000fc800078e0012 */
[----:B------:R-:W-:-:S04]  /*f120*/  IMAD.WIDE.U32 R18, R0, R14, RZ ;  /* 0x0000000e00127225 */ /* 0x000fc800078e00ff */
[----:B------:R-:W-:-:S05]  /*f130*/  IMAD.IADD R40, R18, 0x1, R51 ;  /* 0x0000000112287824 */ /* 0x000fca00078e0233 */
[C---:B------:R-:W-:Y:S02]  /*f140*/  ISETP.GE.U32.AND P0, PT, R40.reuse, R18, PT ;  /* 0x000000122800720c */ /* 0x040fe40003f06070 */
[----:B------:R-:W-:-:S11]  /*f150*/  IADD3 R44, PT, PT, R40, R44, -R47 ;  /* 0x0000002c282c7210 */ /* 0x000fd60007ffe82f */
[----:B------:R-:W-:Y:S02]  /*f160*/  @P0 IMAD.MOV R15, RZ, RZ, R19 ;  /* 0x000000ffff0f0224 */ /* 0x000fe400078e0213 */
[----:B------:R-:W-:-:S04]  /*f170*/  IMAD.WIDE.U32 R18, R10, R14, RZ ;  /* 0x0000000e0a127225 */ /* 0x000fc800078e00ff */
[----:B------:R-:W-:Y:S01]  /*f180*/  IMAD R14, R14, R2, RZ ;  /* 0x000000020e0e7224 */ /* 0x000fe200078e02ff */
[----:B------:R-:W-:-:S04]  /*f190*/  IADD3 R38, PT, PT, R18, R15, RZ ;  /* 0x0000000f12267210 */ /* 0x000fc80007ffe0ff */
[----:B------:R-:W-:Y:S02]  /*f1a0*/  ISETP.GE.U32.AND P0, PT, R38, R18, PT ;  /* 0x000000122600720c */ /* 0x000fe40003f06070 */
[----:B------:R-:W-:-:S11]  /*f1b0*/  MOV R18, RZ ;  /* 0x000000ff00127202 */ /* 0x000fd60000000f00 */
[----:B------:R-:W-:-:S04]  /*f1c0*/  @P0 IMAD.MOV R39, RZ, RZ, R19 ;  /* 0x000000ffff270224 */ /* 0x000fc800078e0213 */
[----:B------:R-:W-:-:S04]  /*f1d0*/  IMAD.IADD R16, R16, 0x1, R39 ;  /* 0x0000000110107824 */ /* 0x000fc800078e0227 */
[CC--:B------:R-:W-:Y:S02]  /*f1e0*/  IMAD R19, R16.reuse, R29.reuse, RZ ;  /* 0x0000001d10137224 */ /* 0x0c0fe400078e02ff */
[----:B------:R-:W-:-:S04]  /*f1f0*/  IMAD.HI.U32 R50, R16, R29, RZ ;  /* 0x0000001d10327227 */ /* 0x000fc800078e00ff */
[----:B------:R-:W-:-:S04]  /*f200*/  IMAD.HI.U32 R15, R16, R28, R18 ;  /* 0x0000001c100f7227 */ /* 0x000fc800078e0012 */
[----:B------:R-:W-:Y:S01]  /*f210*/  IMAD.MOV.U32 R18, RZ, RZ, 0x0 ;  /* 0x00000000ff127424 */ /* 0x000fe200078e00ff */
[----:B------:R-:W-:Y:S01]  /*f220*/  ISETP.GE.U32.AND P0, PT, R15, R19, PT ;  /* 0x000000130f00720c */ /* 0x000fe20003f06070 */
[----:B------:R-:W-:Y:S02]  /*f230*/  IMAD.MOV.U32 R19, RZ, RZ, 0x1 ;  /* 0x00000001ff137424 */ /* 0x000fe400078e00ff */
[----:B------:R-:W-:-:S04]  /*f240*/  IMAD.HI.U32 R47, R16, R31, R52 ;  /* 0x0000001f102f7227 */ /* 0x000fc800078e0034 */
[----:B------:R-:W-:-:S04]  /*f250*/  IMAD.HI.U32 R41, R16, R29, R18 ;  /* 0x0000001d10297227 */ /* 0x000fc800078e0012 */
[-C--:B------:R-:W-:Y:S02]  /*f260*/  IMAD.HI.U32 R51, R16, R30.reuse, R18 ;  /* 0x0000001e10337227 */ /* 0x080fe400078e0012 */
[----:B------:R-:W-:Y:S02]  /*f270*/  @P0 IADD3 R41, PT, PT, R50, RZ, RZ ;  /* 0x000000ff32290210 */ /* 0x000fe40007ffe0ff */
        /* <DEDUP_REMOVED lines=8> */
[----:B------:R-:W-:Y:S02]  /*f300*/  @P0 IMAD.MOV R47, RZ, RZ, R19 ;  /* 0x000000ffff2f0224 */ /* 0x000fe400078e0213 */
[----:B------:R-:W-:-:S03]  /*f310*/  HFMA2 R19, -RZ, RZ, 0, 5.9604644775390625e-08 ;  /* 0x00000001ff137431 */ /* 0x000fc600000001ff */
[----:B------:R-:W-:-:S04]  /*f320*/  IMAD.HI.U32 R51, R16, UR16, R18 ;  /* 0x0000001010337c27 */ /* 0x000fc8000f8e0012 */
[----:B------:R-:W-:-:S04]  /*f330*/  IMAD.WIDE.U32 R18, R16, UR16, RZ ;  /* 0x0000001010127c25 */ /* 0x000fc8000f8e00ff */
[----:B------:R-:W-:-:S05]  /*f340*/  IMAD.IADD R47, R18, 0x1, R47 ;  /* 0x00000001122f7824 */ /* 0x000fca00078e022f */
        /* <DEDUP_REMOVED lines=8> */
[----:B------:R-:W-:-:S12]  /*f3d0*/  IMAD.MOV.U32 R18, RZ, RZ, 0x0 ;  /* 0x00000000ff127424 */ /* 0x000fd800078e00ff */
[----:B------:R-:W-:Y:S01]  /*f3e0*/  @P0 IMAD.MOV R49, RZ, RZ, R19 ;  /* 0x000000ffff310224 */ /* 0x000fe200078e0213 */
[----:B------:R-:W-:Y:S02]  /*f3f0*/  MOV R19, 0x1 ;  /* 0x0000000100137802 */ /* 0x000fe40000000f00 */
[C---:B------:R-:W-:Y:S01]  /*f400*/  ISETP.GE.U32.AND P0, PT, R16.reuse, R39, PT ;  /* 0x000000271000720c */ /* 0x040fe20003f06070 */
[C---:B------:R-:W-:Y:S02]  /*f410*/  IMAD R39, R16.reuse, R28, RZ ;  /* 0x0000001c10277224 */ /* 0x040fe400078e02ff */
[----:B------:R-:W-:-:S04]  /*f420*/  IMAD.HI.U32 R51, R16, UR18, R18 ;  /* 0x0000001210337c27 */ /* 0x000fc8000f8e0012 */
[----:B------:R-:W-:-:S04]  /*f430*/  IMAD.WIDE.U32 R18, R16, UR18, RZ ;  /* 0x0000001210127c25 */ /* 0x000fc8000f8e00ff */
[----:B------:R-:W-:-:S05]  /*f440*/  IMAD.IADD R49, R18, 0x1, R49 ;  /* 0x0000000112317824 */ /* 0x000fca00078e0231 */
[----:B------:R-:W-:-:S13]  /*f450*/  ISETP.GE.U32.AND P1, PT, R49, R18, PT ;  /* 0x000000123100720c */ /* 0x000fda0003f26070 */
[----:B------:R-:W-:Y:S01]  /*f460*/  @P1 IMAD.MOV R51, RZ, RZ, R19 ;  /* 0x000000ffff331224 */ /* 0x000fe200078e0213 */
[----:B------:R-:W-:Y:S02]  /*f470*/  ISETP.GE.U32.AND P1, PT, R14, R39, PT ;  /* 0x000000270e00720c */ /* 0x000fe40003f26070 */
[----:B------:R-:W-:Y:S01]  /*f480*/  IADD3 R19, PT, PT, R15, -0x3d1, RZ ;  /* 0xfffffc2f0f137810 */ /* 0x000fe20007ffe0ff */
[----:B------:R-:W-:Y:S01]  /*f490*/  @P0 IMAD.MOV R19, RZ, RZ, R15 ;  /* 0x000000ffff130224 */ /* 0x000fe200078e020f */
[----:B------:R-:W-:Y:S01]  /*f4a0*/  SEL R18, RZ, 0x1, P1 ;  /* 0x00000001ff127807 */ /* 0x000fe20000800000 */
[----:B------:R-:W-:-:S04]  /*f4b0*/  IMAD R51, R16, UR19, R51 ;  /* 0x0000001310337c24 */ /* 0x000fc8000f8e0233 */
[----:B------:R-:W-:Y:S01]  /*f4c0*/  IMAD.IADD R15, R18, 0x1, R19 ;  /* 0x00000001120f7824 */ /* 0x000fe200078e0213 */
[----:B------:R-:W-:Y:S01]  /*f4d0*/  IADD3 R19, PT, PT, R41, -0x2, RZ ;  /* 0xfffffffe29137810 */ /* 0x000fe20007ffe0ff */
[----:B------:R-:W-:-:S03]  /*f4e0*/  @P0 IMAD.MOV R19, RZ, RZ, R41 ;  /* 0x000000ffff130224 */ /* 0x000fc600078e0229 */
        /* <DEDUP_REMOVED lines=29> */
[----:B------:R-:W-:-:S04]  /*f6c0*/  SEL R19, R19, 0x1, !P0 ;  /* 0x0000000113137807 */ /* 0x000fc80004000000 */
[----:B------:R-:W-:Y:S01]  /*f6d0*/  IADD3 R51, PT, PT, R19, R51, R18 ;  /* 0x0000003313337210 */ /* 0x000fe20007ffe012 */
[----:B------:R-:W-:Y:S02]  /*f6e0*/  IMAD R19, R13, R6, RZ ;  /* 0x000000060d137224 */ /* 0x000fe400078e02ff */
[----:B------:R-:W-:Y:S01]  /*f6f0*/  IMAD.MOV.U32 R18, RZ, RZ, RZ ;  /* 0x000000ffff127224 */ /* 0x000fe200078e00ff */
[----:B------:R-:W-:-:S03]  /*f700*/  IADD3 R51, PT, PT, R48, R51, RZ ;  /* 0x0000003330337210 */ /* 0x000fc60007ffe0ff */
[----:B------:R-:W-:Y:S01]  /*f710*/  IMAD.HI.U32 R18, R2, R13, R18 ;  /* 0x0000000d02127227 */ /* 0x000fe200078e0012 */
[----:B------:R-:W-:-:S04]  /*f720*/  IADD3 R17, PT, PT, -R51, R17, R38 ;  /* 0x0000001133117210 */ /* 0x000fc80007ffe126 */
[C---:B------:R-:W-:Y:S01]  /*f730*/  ISETP.GE.U32.AND P0, PT, R18.reuse, R19, PT ;  /* 0x000000131200720c */ /* 0x040fe20003f06070 */
[----:B------:R-:W-:Y:S01]  /*f740*/  HFMA2 R19, -RZ, RZ, 0, 5.9604644775390625e-08 ;  /* 0x00000001ff137431 */ /* 0x000fe200000001ff */
[----:B------:R-:W-:Y:S01]  /*f750*/  IADD3 R39, PT, PT, R18, R14, -R39 ;  /* 0x0000000e12277210 */ /* 0x000fe20007ffe827 */
[----:B------:R-:W-:Y:S02]  /*f760*/  IMAD.MOV.U32 R18, RZ, RZ, 0x0 ;  /* 0x00000000ff127424 */ /* 0x000fe400078e00ff */
[----:B------:R-:W-:-:S04]  /*f770*/  IMAD.HI.U32 R14, R6, R13, RZ ;  /* 0x0000000d060e7227 */ /* 0x000fc800078e00ff */
[----:B------:R-:W-:-:S04]  /*f780*/  IMAD.HI.U32 R53, R6, R13, R18 ;  /* 0x0000000d06357227 */ /* 0x000fc800078e0012 */
[----:B------:R-:W-:-:S04]  /*f790*/  IMAD.HI.U32 R41, R9, R13, R18 ;  /* 0x0000000d09297227 */ /* 0x000fc800078e0012 */
[----:B------:R-:W-:Y:S02]  /*f7a0*/  @P0 IMAD.MOV R53, RZ, RZ, R14 ;  /* 0x000000ffff350224 */ /* 0x000fe400078e020e */
[----:B------:R-:W-:-:S04]  /*f7b0*/  IMAD.WIDE.U32 R18, R9, R13, RZ ;  /* 0x0000000d09127225 */ /* 0x000fc800078e00ff */
[----:B------:R-:W-:-:S05]  /*f7c0*/  IMAD.IADD R53, R18, 0x1, R53 ;  /* 0x0000000112357824 */ /* 0x000fca00078e0235 */
[C---:B------:R-:W-:Y:S02]  /*f7d0*/  ISETP.GE.U32.AND P0, PT, R53.reuse, R18, PT ;  /* 0x000000123500720c */ /* 0x040fe40003f06070 */
[----:B------:R-:W-:Y:S01]  /*f7e0*/  IADD3 R42, PT, PT, R53, R42, -R15 ;  /* 0x0000002a352a7210 */ /* 0x000fe20007ffe80f */
[----:B------:R-:W-:-:S04]  /*f7f0*/  IMAD.WIDE.U32 R14, R5, R13, RZ ;  /* 0x0000000d050e7225 */ /* 0x000fc800078e00ff */
[----:B------:R-:W-:-:S06]  /*f800*/  IMAD.MOV.U32 R53, RZ, RZ, 0x1 ;  /* 0x00000001ff357424 */ /* 0x000fcc00078e00ff */
[----:B------:R-:W-:Y:S01]  /*f810*/  @P0 IADD3 R41, PT, PT, R19, RZ, RZ ;  /* 0x000000ff13290210 */ /* 0x000fe20007ffe0ff */
[----:B------:R-:W-:-:S04]  /*f820*/  IMAD.HI.U32 R19, R5, R13, R52 ;  /* 0x0000000d05137227 */ /* 0x000fc800078e0034 */
[----:B------:R-:W-:-:S05]  /*f830*/  IMAD.IADD R18, R14, 0x1, R41 ;  /* 0x000000010e127824 */ /* 0x000fca00078e0229 */
[C---:B------:R-:W-:Y:S01]  /*f840*/  ISETP.GE.U32.AND P0, PT, R18.reuse, R14, PT ;  /* 0x0000000e1200720c */ /* 0x040fe20003f06070 */
[----:B------:R-:W-:Y:S01]  /*f850*/  IMAD.MOV.U32 R14, RZ, RZ, 0x0 ;  /* 0x00000000ff0e7424 */ /* 0x000fe200078e00ff */
[----:B------:R-:W-:-:S11]  /*f860*/  IADD3 R43, PT, PT, R18, R43, -R16 ;  /* 0x0000002b122b7210 */ /* 0x000fd60007ffe810 */
[----:B------:R-:W-:Y:S01]  /*f870*/  @P0 IADD3 R19, PT, PT, R15, RZ, RZ ;  /* 0x000000ff0f130210 */ /* 0x000fe20007ffe0ff */
[----:B------:R-:W-:Y:S02]  /*f880*/  IMAD.MOV.U32 R15, RZ, RZ, 0x1 ;  /* 0x00000001ff0f7424 */ /* 0x000fe400078e00ff */
[----:B------:R-:W-:-:S04]  /*f890*/  IMAD.HI.U32 R41, R8, R13, R14 ;  /* 0x0000000d08297227 */ /* 0x000fc800078e000e */
[----:B------:R-:W-:-:S03]  /*f8a0*/  IMAD.WIDE.U32 R14, R8, R13, RZ ;  /* 0x0000000d080e7225 */ /* 0x000fc600078e00ff */
[----:B------:R-:W-:Y:S01]  /*f8b0*/  IADD3 R48, PT, PT, R14, R19, RZ ;  /* 0x000000130e307210 */ /* 0x000fe20007ffe0ff */
[----:B------:R-:W-:-:S03]  /*f8c0*/  IMAD.WIDE.U32 R18, R7, R13, RZ ;  /* 0x0000000d07127225 */ /* 0x000fc600078e00ff */
[C---:B------:R-:W-:Y:S02]  /*f8d0*/  ISETP.GE.U32.AND P0, PT, R48.reuse, R14, PT ;  /* 0x0000000e3000720c */ /* 0x040fe40003f06070 */
[----:B------:R-:W-:Y:S02]  /*f8e0*/  MOV R14, 0x0 ;  /* 0x00000000000e7802 */ /* 0x000fe40000000f00 */
[----:B------:R-:W-:-:S09]  /*f8f0*/  IADD3 R45, PT, PT, R48, R45, -R50 ;  /* 0x0000002d302d7210 */ /* 0x000fd20007ffe832 */
[----:B------:R-:W-:Y:S02]  /*f900*/  @P0 IMAD.MOV R41, RZ, RZ, R15 ;  /* 0x000000ffff290224 */ /* 0x000fe400078e020f */
[----:B------:R-:W-:Y:S02]  /*f910*/  IMAD.MOV.U32 R15, RZ, RZ, 0x1 ;  /* 0x00000001ff0f7424 */ /* 0x000fe400078e00ff */
[----:B------:R-:W-:Y:S02]  /*f920*/  IMAD.IADD R16, R18, 0x1, R41 ;  /* 0x0000000112107824 */ /* 0x000fe400078e0229 */
[----:B------:R-:W-:-:S03]  /*f930*/  IMAD.HI.U32 R41, R7, R13, R14 ;  /* 0x0000000d07297227 */ /* 0x000fc600078e000e */
[C---:B------:R-:W-:Y:S01]  /*f940*/  ISETP.GE.U32.AND P0, PT, R16.reuse, R18, PT ;  /* 0x000000121000720c */ /* 0x040fe20003f06070 */
[----:B------:R-:W-:Y:S01]  /*f950*/  HFMA2 R18, -RZ, RZ, 0, 0 ;  /* 0x00000000ff127431 */ /* 0x000fe200000001ff */
[----:B------:R-:W-:-:S11]  /*f960*/  IADD3 R46, PT, PT, R16, R46, -R47 ;  /* 0x0000002e102e7210 */ /* 0x000fd60007ffe82f */
[----:B------:R-:W-:Y:S02]  /*f970*/  @P0 IMAD.MOV R41, RZ, RZ, R19 ;  /* 0x000000ffff290224 */ /* 0x000fe400078e0213 */
[----:B------:R-:W-:-:S04]  /*f980*/  IMAD.HI.U32 R19, R0, R13, R14 ;  /* 0x0000000d00137227 */ /* 0x000fc800078e000e */
[----:B------:R-:W-:-:S03]  /*f990*/  IMAD.WIDE.U32 R14, R0, R13, RZ ;  /* 0x0000000d000e7225 */ /* 0x000fc600078e00ff */
[----:B------:R-:W-:-:S04]  /*f9a0*/  IADD3 R41, PT, PT, R14, R41, RZ ;  /* 0x000000290e297210 */ /* 0x000fc80007ffe0ff */
[C---:B------:R-:W-:Y:S02]  /*f9b0*/  ISETP.GE.U32.AND P0, PT, R41.reuse, R14, PT ;  /* 0x0000000e2900720c */ /* 0x040fe40003f06070 */
[----:B------:R-:W-:Y:S01]  /*f9c0*/  IADD3 R37, PT, PT, R41, R37, -R40 ;  /* 0x0000002529257210 */ /* 0x000fe20007ffe828 */
[----:B------:R-:W-:Y:S02]  /*f9d0*/  HFMA2 R40, -RZ, RZ, 0, 0 ;  /* 0x00000000ff287431 */ /* 0x000fe400000001ff */
[----:B------:R-:W-:-:S08]  /*f9e0*/  IMAD.MOV.U32 R41, RZ, RZ, 0x1 ;  /* 0x00000001ff297424 */ /* 0x000fd000078e00ff */
[----:B------:R-:W-:Y:S02]  /*f9f0*/  @P0 IMAD.MOV R19, RZ, RZ, R15 ;  /* 0x000000ffff130224 */ /* 0x000fe400078e020f */
[----:B------:R-:W-:-:S04]  /*fa00*/  IMAD.WIDE.U32 R14, R10, R13, RZ ;  /* 0x0000000d0a0e7225 */ /* 0x000fc800078e00ff */
[----:B------:R-:W-:Y:S02]  /*fa10*/  IMAD.IADD R51, R14, 0x1, R19 ;  /* 0x000000010e337824 */ /* 0x000fe400078e0213 */
[----:B------:R-:W-:-:S03]  /*fa20*/  IMAD.MOV.U32 R19, RZ, RZ, 0x1 ;  /* 0x00000001ff137424 */ /* 0x000fc600078e00ff */
[----:B------:R-:W-:Y:S01]  /*fa30*/  ISETP.GE.U32.AND P0, PT, R51, R14, PT ;  /* 0x0000000e3300720c */ /* 0x000fe20003f06070 */
[----:B------:R-:W-:-:S04]  /*fa40*/  IMAD.HI.U32 R38, R10, R13, R18 ;  /* 0x0000000d0a267227 */ /* 0x000fc800078e0012 */
[----:B------:R-:W-:Y:S02]  /*fa50*/  IMAD.MOV.U32 R18, RZ, RZ, RZ ;  /* 0x000000ffff127224 */ /* 0x000fe400078e00ff */
[----:B------:R-:W-:Y:S02]  /*fa60*/  IMAD.MOV.U32 R14, RZ, RZ, 0x0 ;  /* 0x00000000ff0e7424 */ /* 0x000fe400078e00ff */
[----:B------:R-:W-:-:S04]  /*fa70*/  IMAD R13, R13, R2, RZ ;  /* 0x000000020d0d7224 */ /* 0x000fc800078e02ff */
[----:B------:R-:W-:Y:S01]  /*fa80*/  @P0 IMAD.MOV R38, RZ, RZ, R15 ;  /* 0x000000ffff260224 */ /* 0x000fe200078e020f */
[----:B------:R-:W-:-:S04]  /*fa90*/  MOV R15, 0x1 ;  /* 0x00000001000f7802 */ /* 0x000fc80000000f00 */
[----:B------:R-:W-:-:S05]  /*faa0*/  IADD3 R17, PT, PT, R17, R38, RZ ;  /* 0x0000002611117210 */ /* 0x000fca0007ffe0ff */
[CC--:B------:R-:W-:Y:S02]  /*fab0*/  IMAD R19, R17.reuse, R29.reuse, RZ ;  /* 0x0000001d11137224 */ /* 0x0c0fe400078e02ff */
[----:B------:R-:W-:-:S04]  /*fac0*/  IMAD.HI.U32 R48, R17, R29, RZ ;  /* 0x0000001d11307227 */ /* 0x000fc800078e00ff */
[----:B------:R-:W-:-:S04]  /*fad0*/  IMAD.HI.U32 R18, R17, R28, R18 ;  /* 0x0000001c11127227 */ /* 0x000fc800078e0012 */
[----:B------:R-:W-:Y:S01]  /*fae0*/  IMAD.HI.U32 R53, R17, R30, R14 ;  /* 0x0000001e11357227 */ /* 0x000fe200078e000e */
[----:B------:R-:W-:-:S03]  /*faf0*/  ISETP.GE.U32.AND P0, PT, R18, R19, PT ;  /* 0x000000131200720c */ /* 0x000fc60003f06070 */
[----:B------:R-:W-:-:S04]  /*fb00*/  IMAD.HI.U32 R19, R17, R29, R14 ;  /* 0x0000001d11137227 */ /* 0x000fc800078e000e */
[----:B------:R-:W-:-:S04]  /*fb10*/  IMAD.WIDE.U32 R14, R17, R30, RZ ;  /* 0x0000001e110e7225 */ /* 0x000fc800078e00ff */
[----:B------:R-:W-:-:S04]  /*fb20*/  IMAD.HI.U32 R41, R17, UR17, R40 ;  /* 0x0000001111297c27 */ /* 0x000fc8000f8e0028 */
[----:B------:R-:W-:-:S04]  /*fb30*/  @P0 IMAD.MOV R19, RZ, RZ, R48 ;  /* 0x000000ffff130224 */ /* 0x000fc800078e0230 */
[----:B------:R-:W-:-:S05]  /*fb40*/  IMAD.IADD R19, R14, 0x1, R19 ;  /* 0x000000010e137824 */ /* 0x000fca00078e0213 */
[----:B------:R-:W-:-:S13]  /*fb50*/  ISETP.GE.U32.AND P0, PT, R19, R14, PT ;  /* 0x0000000e1300720c */ /* 0x000fda0003f06070 */
[----:B------:R-:W-:Y:S01]  /*fb60*/  @P0 IADD3 R53, PT, PT, R15, RZ, RZ ;  /* 0x000000ff0f350210 */ /* 0x000fe20007ffe0ff */
[----:B------:R-:W-:-:S04]  /*fb70*/  IMAD.WIDE.U32 R14, R17, R31, RZ ;  /* 0x0000001f110e7225 */ /* 0x000fc800078e00ff */
[----:B------:R-:W-:Y:S02]  /*fb80*/  IMAD.IADD R16, R14, 0x1, R53 ;  /* 0x000000010e107824 */ /* 0x000fe400078e0235 */
[----:B------:R-:W-:-:S03]  /*fb90*/  IMAD.MOV.U32 R53, RZ, RZ, 0x1 ;  /* 0x00000001ff357424 */ /* 0x000fc600078e00ff */
[----:B------:R-:W-:Y:S01]  /*fba0*/  ISETP.GE.U32.AND P0, PT, R16, R14, PT ;  /* 0x0000000e1000720c */ /* 0x000fe20003f06070 */
[----:B------:R-:W-:-:S04]  /*fbb0*/  IMAD.HI.U32 R53, R17, R31, R52 ;  /* 0x0000001f11357227 */ /* 0x000fc800078e0034 */
[----:B------:R-:W-:Y:S02]  /*fbc0*/  IMAD.MOV.U32 R14, RZ, RZ, 0x0 ;  /* 0x00000000ff0e7424 */ /* 0x000fe400078e00ff */
[----:B------:R-:W-:-:S05]  /*fbd0*/  IMAD R52, R17, R28, RZ ;  /* 0x0000001c11347224 */ /* 0x000fca00078e02ff */
[----:B------:R-:W-:Y:S02]  /*fbe0*/  ISETP.GE.U32.AND P1, PT, R13, R52, PT ;  /* 0x000000340d00720c */ /* 0x000fe40003f26070 */
[----:B------:R-:W-:Y:S01]  /*fbf0*/  @P0 IADD3 R53, PT, PT, R15, RZ, RZ ;  /* 0x000000ff0f350210 */ /* 0x000fe20007ffe0ff */
[----:B------:R-:W-:Y:S02]  /*fc00*/  IMAD.MOV.U32 R15, RZ, RZ, 0x1 ;  /* 0x00000001ff0f7424 */ /* 0x000fe400078e00ff */
[----:B------:R-:W-:-:S04]  /*fc10*/  IMAD.HI.U32 R47, R17, UR16, R14 ;  /* 0x00000010112f7c27 */ /* 0x000fc8000f8e000e */
[----:B------:R-:W-:-:S03]  /*fc20*/  IMAD.WIDE.U32 R14, R17, UR16, RZ ;  /* 0x00000010110e7c25 */ /* 0x000fc6000f8e00ff */
[----:B------:R-:W-:-:S04]  /*fc30*/  IADD3 R50, PT, PT, R14, R53, RZ ;  /* 0x000000350e327210 */ /* 0x000fc80007ffe0ff */
[----:B------:R-:W-:-:S13]  /*fc40*/  ISETP.GE.U32.AND P0, PT, R50, R14, PT ;  /* 0x0000000e3200720c */ /* 0x000fda0003f06070 */
[----:B------:R-:W-:Y:S02]  /*fc50*/  @P0 IMAD.MOV R47, RZ, RZ, R15 ;  /* 0x000000ffff2f0224 */ /* 0x000fe400078e020f */
[----:B------:R-:W-:-:S04]  /*fc60*/  IMAD.WIDE.U32 R14, R17, UR17, RZ ;  /* 0x00000011110e7c25 */ /* 0x000fc8000f8e00ff */
[----:B------:R-:W-:-:S05]  /*fc70*/  IMAD.IADD R47, R14, 0x1, R47 ;  /* 0x000000010e2f7824 */ /* 0x000fca00078e022f */
[----:B------:R-:W-:Y:S02]  /*fc80*/  ISETP.GE.U32.AND P0, PT, R47, R14, PT ;  /* 0x0000000e2f00720c */ /* 0x000fe40003f06070 */
[----:B------:R-:W-:-:S11]  /*fc90*/  MOV R14, 0x0 ;  /* 0x00000000000e7802 */ /* 0x000fd60000000f00 */
[----:B------:R-:W-:Y:S02]  /*fca0*/  @P0 IMAD.MOV R41, RZ, RZ, R15 ;  /* 0x000000ffff290224 */ /* 0x000fe400078e020f */
[----:B------:R-:W-:Y:S02]  /*fcb0*/  IMAD.MOV.U32 R15, RZ, RZ, 0x1 ;  /* 0x00000001ff0f7424 */ /* 0x000fe400078e00ff */
[----:B------:R-:W-:-:S04]  /*fcc0*/  IMAD.HI.U32 R40, R17, UR18, R14 ;  /* 0x0000001211287c27 */ /* 0x000fc8000f8e000e */
[----:B------:R-:W-:-:S04]  /*fcd0*/  IMAD.WIDE.U32 R14, R17, UR18, RZ ;  /* 0x00000012110e7c25 */ /* 0x000fc8000f8e00ff */
[----:B------:R-:W-:-:S05]  /*fce0*/  IMAD.IADD R41, R14, 0x1, R41 ;  /* 0x000000010e297824 */ /* 0x000fca00078e0229 */
[----:B------:R-:W-:Y:S02]  /*fcf0*/  ISETP.GE.U32.AND P0, PT, R41, R14, PT ;  /* 0x0000000e2900720c */ /* 0x000fe40003f06070 */
[----:B------:R-:W-:-:S11]  /*fd00*/  SEL R14, RZ, 0x1, P1 ;  /* 0x00000001ff0e7807 */ /* 0x000fd60000800000 */
[----:B------:R-:W-:Y:S01]  /*fd10*/  @P0 IADD3 R40, PT, PT, R15, RZ, RZ ;  /* 0x000000ff0f280210 */ /* 0x000fe20007ffe0ff */
[----:B------:R-:W-:Y:S01]  /*fd20*/  VIADD R15, R18, 0xfffffc2f ;  /* 0xfffffc2f120f7836 */ /* 0x000fe20000000000 */
[----:B------:R-:W-:-:S03]  /*fd30*/  ISETP.GE.U32.AND P0, PT, R17, R38, PT ;  /* 0x000000261100720c */ /* 0x000fc60003f06070 */
[----:B------:R-:W-:Y:S01]  /*fd40*/  IMAD R40, R17, UR19, R40 ;  /* 0x0000001311287c24 */ /* 0x000fe2000f8e0228 */
[----:B------:R-:W-:-:S09]  /*fd50*/  SEL R48, RZ, 0xffffffff, P0 ;  /* 0xffffffffff307807 */ /* 0x000fd20000000000 */
[----:B------:R-:W-:-:S05]  /*fd60*/  @P0 IMAD.MOV R15, RZ, RZ, R18 ;  /* 0x000000ffff0f0224 */ /* 0x000fca00078e0212 */
[----:B------:R-:W-:Y:S01]  /*fd70*/  IADD3 R18, PT, PT, R14, R15, RZ ;  /* 0x0000000f0e127210 */ /* 0x000fe20007ffe0ff */
[----:B------:R-:W-:Y:S02]  /*fd80*/  VIADD R15, R19, 0xfffffffe ;  /* 0xfffffffe130f7836 */ /* 0x000fe40000000000 */
[----:B------:R-:W-:Y:S01]  /*fd90*/  @P0 IMAD.MOV R15, RZ, RZ, R19 ;  /* 0x000000ffff0f0224 */ /* 0x000fe200078e0213 */
        /* <DEDUP_REMOVED lines=8> */
[----:B------:R-:W-:Y:S01]  /*fe20*/  SEL R15, R14, 0x1, P1 ;  /* 0x000000010e0f7807 */ /* 0x000fe20000800000 */
[----:B------:R-:W-:-:S03]  /*fe30*/  IMAD.MOV.U32 R14, RZ, RZ, RZ ;  /* 0x000000ffff0e7224 */ /* 0x000fc600078e00ff */
        /* <DEDUP_REMOVED lines=22> */
[----:B------:R-:W-:-:S04]  /*ffa0*/  IMAD.HI.U32 R40, R6, R12, RZ ;  /* 0x0000000c06287227 */ /* 0x000fc800078e00ff */
[----:B------:R-:W-:-:S04]  /*ffb0*/  IMAD.HI.U32 R14, R2, R12, R14 ;  /* 0x0000000c020e7227 */ /* 0x000fc800078e000e */
[----:B------:R-:W-:Y:S01]  /*ffc0*/  IMAD.IADD R48, R49, 0x1, R48 ;  /* 0x0000000131307824 */ /* 0x000fe200078e0230 */
[C---:B------:R-:W-:Y:S01]  /*ffd0*/  ISETP.GE.U32.AND P0, PT, R14.reuse, R15, PT ;  /* 0x0000000f0e00720c */ /* 0x040fe20003f06070 */
[----:B------:R-:W-:Y:S01]  /*ffe0*/  HFMA2 R15, -RZ, RZ, 0, 5.9604644775390625e-08 ;  /* 0x00000001ff0f7431 */ /* 0x000fe200000001ff */
[----:B------:R-:W-:Y:S01]  /*fff0*/  IADD3 R13, PT, PT, R14, R13, -R52 ;  /* 0x0000000d0e0d7210 */ /* 0x000fe20007ffe834 */
[----:B------:R-:W-:Y:S02]  /*10000*/  IMAD.MOV.U32 R14, RZ, RZ, 0x0 ;  /* 0x00000000ff0e7424 */ /* 0x000fe400078e00ff */
[----:B------:R-:W-:Y:S02]  /*10010*/  IMAD.MOV.U32 R52, RZ, RZ, 0x0 ;  /* 0x00000000ff347424 */ /* 0x000fe400078e00ff */
[----:B------:R-:W-:-:S04]  /*10020*/  IMAD.HI.U32 R41, R6, R12, R14 ;  /* 0x0000000c06297227 */ /* 0x000fc800078e000e */
[----:B------:R-:W-:-:S04]  /*10030*/  IMAD.HI.U32 R17, R9, R12, R14 ;  /* 0x0000000c09117227 */ /* 0x000fc800078e000e */
[----:B------:R-:W-:Y:S02]  /*10040*/  @P0 IMAD.MOV R41, RZ, RZ, R40 ;  /* 0x000000ffff290224 */ /* 0x000fe400078e0228 */
[----:B------:R-:W-:-:S04]  /*10050*/  IMAD.WIDE.U32 R14, R9, R12, RZ ;  /* 0x0000000c090e7225 */ /* 0x000fc800078e00ff */
[----:B------:R-:W-:-:S05]  /*10060*/  IMAD.IADD R41, R14, 0x1, R41 ;  /* 0x000000010e297824 */ /* 0x000fca00078e0229 */
[C---:B------:R-:W-:Y:S01]  /*10070*/  ISETP.GE.U32.AND P0, PT, R41.reuse, R14, PT ;  /* 0x0000000e2900720c */ /* 0x040fe20003f06070 */
[----:B------:R-:W-:Y:S01]  /*10080*/  IMAD.MOV.U32 R14, RZ, RZ, 0x0 ;  /* 0x00000000ff0e7424 */ /* 0x000fe200078e00ff */
[----:B------:R-:W-:Y:S01]  /*10090*/  IADD3 R39, PT, PT, R41, R39, -R18 ;  /* 0x0000002729277210 */ /* 0x000fe20007ffe812 */
[----:B------:R-:W-:-:S10]  /*100a0*/  IMAD.WIDE.U32 R40, R5, R12, RZ ;  /* 0x0000000c05287225 */ /* 0x000fd400078e00ff */
[----:B------:R-:W-:Y:S02]  /*100b0*/  @P0 IADD3 R17, PT, PT, R15, RZ, RZ ;  /* 0x000000ff0f110210 */ /* 0x000fe40007ffe0ff */
[----:B------:R-:W-:-:S03]  /*100c0*/  MOV R15, 0x1 ;  /* 0x00000001000f7802 */ /* 0x000fc60000000f00 */
[----:B------:R-:W-:Y:S02]  /*100d0*/  IMAD.IADD R18, R40, 0x1, R17 ;  /* 0x0000000128127824 */ /* 0x000fe400078e0211 */
[----:B------:R-:W-:-:S03]  /*100e0*/  IMAD.HI.U32 R17, R5, R12, R14 ;  /* 0x0000000c05117227 */ /* 0x000fc600078e000e */
[C---:B------:R-:W-:Y:S02]  /*100f0*/  ISETP.GE.U32.AND P0, PT, R18.reuse, R40, PT ;  /* 0x000000281200720c */ /* 0x040fe40003f06070 */
[----:B------:R-:W-:-:S11]  /*10100*/  IADD3 R42, PT, PT, R18, R42, -R19 ;  /* 0x0000002a122a7210 */ /* 0x000fd60007ffe813 */
[----:B------:R-:W-:Y:S02]  /*10110*/  @P0 IMAD.MOV R17, RZ, RZ, R41 ;  /* 0x000000ffff110224 */ /* 0x000fe400078e0229 */
[----:B------:R-:W-:-:S04]  /*10120*/  IMAD.HI.U32 R41, R8, R12, R14 ;  /* 0x0000000c08297227 */ /* 0x000fc800078e000e */
[----:B------:R-:W-:-:S04]  /*10130*/  IMAD.WIDE.U32 R14, R8, R12, RZ ;  /* 0x0000000c080e7225 */ /* 0x000fc800078e00ff */
[----:B------:R-:W-:-:S05]  /*10140*/  IMAD.IADD R17, R14, 0x1, R17 ;  /* 0x000000010e117824 */ /* 0x000fca00078e0211 */
[C---:B------:R-:W-:Y:S01]  /*10150*/  ISETP.GE.U32.AND P0, PT, R17.reuse, R14, PT ;  /* 0x0000000e1100720c */ /* 0x040fe20003f06070 */
[----:B------:R-:W-:Y:S01]  /*10160*/  IMAD.MOV.U32 R14, RZ, RZ, 0x0 ;  /* 0x00000000ff0e7424 */ /* 0x000fe200078e00ff */
[----:B------:R-:W-:Y:S02]  /*10170*/  IADD3 R43, PT, PT, R17, R43, -R16 ;  /* 0x0000002b112b7210 */ /* 0x000fe40007ffe810 */
[----:B------:R-:W2:Y:S09]  /*10180*/  LDL.128 R16, [UR7+-0x10] ;  /* 0xfffff007ff107983 */ /* 0x000eb20008100c00 */
[----:B------:R-:W-:Y:S01]  /*10190*/  @P0 IADD3 R41, PT, PT, R15, RZ, RZ ;  /* 0x000000ff0f290210 */ /* 0x000fe20007ffe0ff */
[----:B------:R-:W-:-:S03]  /*101a0*/  HFMA2 R15, -RZ, RZ, 0, 5.9604644775390625e-08 ;  /* 0x00000001ff0f7431 */ /* 0x000fc600000001ff */
[----:B------:R-:W-:-:S04]  /*101b0*/  IMAD.HI.U32 R53, R7, R12, R14 ;  /* 0x0000000c07357227 */ /* 0x000fc800078e000e */
[----:B------:R-:W-:-:S04]  /*101c0*/  IMAD.WIDE.U32 R14, R7, R12, RZ ;  /* 0x0000000c070e7225 */ /* 0x000fc800078e00ff */
[----:B------:R-:W-:Y:S01]  /*101d0*/  IMAD.IADD R49, R14, 0x1, R41 ;  /* 0x000000010e317824 */ /* 0x000fe200078e0229 */
[----:B------:R-:W-:-:S04]  /*101e0*/  IADD3 R41, PT, PT, -R48, R44, R51 ;  /* 0x0000002c30297210 */ /* 0x000fc80007ffe133 */
[----:B------:R-:W-:-:S13]  /*101f0*/  ISETP.GE.U32.AND P0, PT, R49, R14, PT ;  /* 0x0000000e3100720c */ /* 0x000fda0003f06070 */
[----:B------:R-:W-:Y:S02]  /*10200*/  @P0 IMAD.MOV R53, RZ, RZ, R15 ;  /* 0x000000ffff350224 */ /* 0x000fe400078e020f */
[----:B------:R-:W-:-:S03]  /*10210*/  IMAD.WIDE.U32 R14, R0, R12, RZ ;  /* 0x0000000c000e7225 */ /* 0x000fc600078e00ff */
[----:B------:R-:W-:Y:S01]  /*10220*/  IADD3 R48, PT, PT, R14, R53, RZ ;  /* 0x000000350e307210 */ /* 0x000fe20007ffe0ff */
[----:B------:R-:W-:-:S03]  /*10230*/  IMAD.MOV.U32 R53, RZ, RZ, 0x1 ;  /* 0x00000001ff357424 */ /* 0x000fc600078e00ff */
[----:B------:R-:W-:Y:S01]  /*10240*/  ISETP.GE.U32.AND P0, PT, R48, R14, PT ;  /* 0x0000000e3000720c */ /* 0x000fe20003f06070 */
[----:B------:R-:W-:-:S04]  /*10250*/  IMAD.HI.U32 R51, R0, R12, R52 ;  /* 0x0000000c00337227 */ /* 0x000fc800078e0034 */
[----:B------:R-:W-:-:S08]  /*10260*/  IMAD.HI.U32 R52, R10, R12, R52 ;  /* 0x0000000c0a347227 */ /* 0x000fd000078e0034 */
[----:B------:R-:W-:Y:S01]  /*10270*/  @P0 IADD3 R51, PT, PT, R15, RZ, RZ ;  /* 0x000000ff0f330210 */ /* 0x000fe20007ffe0ff */
[----:B------:R-:W-:-:S04]  /*10280*/  IMAD.WIDE.U32 R14, R10, R12, RZ ;  /* 0x0000000c0a0e7225 */ /* 0x000fc800078e00ff */
[----:B------:R-:W-:-:S05]  /*10290*/  IMAD.IADD R40, R14, 0x1, R51 ;  /* 0x000000010e287824 */ /* 0x000fca00078e0233 */
[----:B------:R-:W-:Y:S01]  /*102a0*/  ISETP.GE.U32.AND P0, PT, R40, R14, PT ;  /* 0x0000000e2800720c */ /* 0x000fe20003f06070 */
[----:B------:R-:W-:-:S12]  /*102b0*/  IMAD.MOV.U32 R14, RZ, RZ, RZ ;  /* 0x000000ffff0e7224 */ /* 0x000fd800078e00ff */
[----:B------:R-:W-:-:S05]  /*102c0*/  @P0 IMAD.MOV R52, RZ, RZ, R15 ;  /* 0x000000ffff340224 */ /* 0x000fca00078e020f */
[----:B------:R-:W-:-:S05]  /*102d0*/  IADD3 R41, PT, PT, R41, R52, RZ ;  /* 0x0000003429297210 */ /* 0x000fca0007ffe0ff */
[C---:B------:R-:W-:Y:S02]  /*102e0*/  IMAD R15, R41.reuse, R29, RZ ;  /* 0x0000001d290f7224 */ /* 0x040fe400078e02ff */
[----:B------:R-:W-:-:S05]  /*102f0*/  IMAD.HI.U32 R44, R41, R28, R14 ;  /* 0x0000001c292c7227 */ /* 0x000fca00078e000e */
[----:B------:R-:W-:Y:S01]  /*10300*/  ISETP.GE.U32.AND P0, PT, R44, R15, PT ;  /* 0x0000000f2c00720c */ /* 0x000fe20003f06070 */
[----:B------:R-:W-:Y:S01]  /*10310*/  IMAD.MOV.U32 R14, RZ, RZ, 0x0 ;  /* 0x00000000ff0e7424 */ /* 0x000fe200078e00ff */
[----:B------:R-:W-:Y:S02]  /*10320*/  MOV R15, 0x1 ;  /* 0x00000001000f7802 */ /* 0x000fe40000000f00 */
[----:B------:R-:W-:Y:S01]  /*10330*/  IADD3 R46, PT, PT, R48, R46, -R47 ;  /* 0x0000002e302e7210 */ /* 0x000fe20007ffe82f */
[----:B------:R-:W-:-:S04]  /*10340*/  IMAD.HI.U32 R47, R41, R29, R14 ;  /* 0x0000001d292f7227 */ /* 0x000fc800078e000e */
[----:B------:R-:W-:-:S04]  /*10350*/  IMAD.HI.U32 R14, R41, R29, RZ ;  /* 0x0000001d290e7227 */ /* 0x000fc800078e00ff */
[----:B------:R-:W-:Y:S02]  /*10360*/  @P0 IMAD.MOV R47, RZ, RZ, R14 ;  /* 0x000000ffff2f0224 */ /* 0x000fe400078e020e */
[----:B------:R-:W-:-:S04]  /*10370*/  IMAD.WIDE.U32 R14, R41, R30, RZ ;  /* 0x0000001e290e7225 */ /* 0x000fc800078e00ff */
[----:B------:R-:W-:Y:S02]  /*10380*/  IMAD.IADD R47, R14, 0x1, R47 ;  /* 0x000000010e2f7824 */ /* 0x000fe400078e022f */
[----:B------:R-:W-:-:S03]  /*10390*/  HFMA2 R48, -RZ, RZ, 0, 0 ;  /* 0x00000000ff307431 */ /* 0x000fc600000001ff */
[----:B------:R-:W-:Y:S02]  /*103a0*/  ISETP.GE.U32.AND P0, PT, R47, R14, PT ;  /* 0x0000000e2f00720c */ /* 0x000fe40003f06070 */
[----:B------:R-:W-:Y:S01]  /*103b0*/  IADD3 R45, PT, PT, R49, R45, -R50 ;  /* 0x0000002d312d7210 */ /* 0x000fe20007ffe832 */
[----:B------:R-:W-:Y:S01]  /*103c0*/  IMAD.MOV.U32 R49, RZ, RZ, 0x1 ;  /* 0x00000001ff317424 */ /* 0x000fe200078e00ff */
[----:B------:R-:W-:Y:S01]  /*103d0*/  MOV R14, 0x0 ;  /* 0x00000000000e7802 */ /* 0x000fe20000000f00 */
[----:B------:R-:W-:-:S08]  /*103e0*/  IMAD.HI.U32 R51, R41, R30, R48 ;  /* 0x0000001e29337227 */ /* 0x000fd000078e0030 */
[----:B------:R-:W-:Y:S02]  /*103f0*/  @P0 IMAD.MOV R51, RZ, RZ, R15 ;  /* 0x000000ffff330224 */ /* 0x000fe400078e020f */
[----:B------:R-:W-:Y:S02]  /*10400*/  IMAD.MOV.U32 R15, RZ, RZ, 0x1 ;  /* 0x00000001ff0f7424 */ /* 0x000fe400078e00ff */
[----:B------:R-:W-:-:S04]  /*10410*/  IMAD.HI.U32 R49, R41, R31, R14 ;  /* 0x0000001f29317227 */ /* 0x000fc800078e000e */
[----:B------:R-:W-:-:S04]  /*10420*/  IMAD.WIDE.U32 R14, R41, R31, RZ ;  /* 0x0000001f290e7225 */ /* 0x000fc800078e00ff */
[----:B------:R-:W-:-:S05]  /*10430*/  IMAD.IADD R48, R14, 0x1, R51 ;  /* 0x000000010e307824 */ /* 0x000fca00078e0233 */
[----:B------:R-:W-:Y:S01]  /*10440*/  ISETP.GE.U32.AND P0, PT, R48, R14, PT ;  /* 0x0000000e3000720c */ /* 0x000fe20003f06070 */
[----:B------:R-:W-:-:S12]  /*10450*/  IMAD.MOV.U32 R14, RZ, RZ, 0x0 ;  /* 0x00000000ff0e7424 */ /* 0x000fd800078e00ff */
[----:B------:R-:W-:Y:S01]  /*10460*/  @P0 IADD3 R49, PT, PT, R15, RZ, RZ ;  /* 0x000000ff0f310210 */ /* 0x000fe20007ffe0ff */
[----:B------:R-:W-:Y:S02]  /*10470*/  IMAD.MOV.U32 R15, RZ, RZ, 0x1 ;  /* 0x00000001ff0f7424 */ /* 0x000fe400078e00ff */
[----:B------:R-:W-:-:S04]  /*10480*/  IMAD.HI.U32 R51, R41, UR16, R14 ;  /* 0x0000001029337c27 */ /* 0x000fc8000f8e000e */
[----:B------:R-:W-:-:S03]  /*10490*/  IMAD.WIDE.U32 R14, R41, UR16, RZ ;  /* 0x00000010290e7c25 */ /* 0x000fc6000f8e00ff */
        /* <DEDUP_REMOVED lines=8> */
[----:B------:R-:W-:Y:S02]  /*10520*/  ISETP.GE.U32.AND P0, PT, R51, R14, PT ;  /* 0x0000000e3300720c */ /* 0x000fe40003f06070 */
[----:B------:R-:W-:-:S11]  /*10530*/  MOV R14, 0x0 ;  /* 0x00000000000e7802 */ /* 0x000fd60000000f00 */
[----:B------:R-:W-:Y:S02]  /*10540*/  @P0 IMAD.MOV R50, RZ, RZ, R15 ;  /* 0x000000ffff320224 */ /* 0x000fe400078e020f */
[----:B------:R-:W-:Y:S01]  /*10550*/  IMAD.MOV.U32 R15, RZ, RZ, 0x1 ;  /* 0x00000001ff0f7424 */ /* 0x000fe200078e00ff */
[C---:B------:R-:W-:Y:S01]  /*10560*/  ISETP.GE.U32.AND P0, PT, R41.reuse, R52, PT ;  /* 0x000000342900720c */ /* 0x040fe20003f06070 */
[----:B------:R-:W-:-:S04]  /*10570*/  IMAD.HI.U32 R52, R41, UR18, R14 ;  /* 0x0000001229347c27 */ /* 0x000fc8000f8e000e */
[----:B------:R-:W-:-:S04]  /*10580*/  IMAD.WIDE.U32 R14, R41, UR18, RZ ;  /* 0x00000012290e7c25 */ /* 0x000fc8000f8e00ff */
[----:B------:R-:W-:-:S05]  /*10590*/  IMAD.IADD R53, R14, 0x1, R50 ;  /* 0x000000010e357824 */ /* 0x000fca00078e0232 */
[----:B------:R-:W-:Y:S01]  /*105a0*/  ISETP.GE.U32.AND P1, PT, R53, R14, PT ;  /* 0x0000000e3500720c */ /* 0x000fe20003f26070 */
[----:B------:R-:W-:-:S12]  /*105b0*/  IMAD R12, R12, R2, RZ ;  /* 0x000000020c0c7224 */ /* 0x000fd800078e02ff */
[----:B------:R-:W-:-:S05]  /*105c0*/  @P1 IADD3 R52, PT, PT, R15, RZ, RZ ;  /* 0x000000ff0f341210 */ /* 0x000fca0007ffe0ff */
[C---:B------:R-:W-:Y:S02]  /*105d0*/  IMAD R52, R41.reuse, UR19, R52 ;  /* 0x0000001329347c24 */ /* 0x040fe4000f8e0234 */
[----:B------:R-:W-:Y:S01]  /*105e0*/  IMAD R41, R41, R28, RZ ;  /* 0x0000001c29297224 */ /* 0x000fe200078e02ff */
[----:B------:R-:W-:Y:S01]  /*105f0*/  IADD3 R15, PT, PT, R47, -0x2, RZ ;  /* 0xfffffffe2f0f7810 */ /* 0x000fe20007ffe0ff */
[----:B------:R-:W-:-:S03]  /*10600*/  @P0 IMAD.MOV R15, RZ, RZ, R47 ;  /* 0x000000ffff0f0224 */ /* 0x000fc600078e022f */
[----:B------:R-:W-:Y:S01]  /*10610*/  ISETP.GE.U32.AND P1, PT, R12, R41, PT ;  /* 0x000000290c00720c */ /* 0x000fe20003f26070 */
[----:B------:R-:W-:Y:S02]  /*10620*/  VIADD R14, R44, 0xfffffc2f ;  /* 0xfffffc2f2c0e7836 */ /* 0x000fe40000000000 */
[----:B------:R-:W-:Y:S01]  /*10630*/  @P0 IMAD.MOV R14, RZ, RZ, R44 ;  /* 0x000000ffff0e0224 */ /* 0x000fe200078e022c */
[----:B------:R-:W-:-:S05]  /*10640*/  SEL R47, RZ, 0x1, P1 ;  /* 0x00000001ff2f7807 */ /* 0x000fca0000800000 */
        /* <DEDUP_REMOVED lines=32> */
[----:B--2---:R-:W-:Y:S02]  /*10850*/  IMAD R51, R19, R6, RZ ;  /* 0x0000000613337224 */ /* 0x004fe400078e02ff */
[----:B------:R-:W-:Y:S02]  /*10860*/  IMAD.MOV.U32 R50, RZ, RZ, RZ ;  /* 0x000000ffff327224 */ /* 0x000fe400078e00ff */
[----:B------:R-:W-:-:S05]  /*10870*/  IMAD.IADD R47, R38, 0x1, R47 ;  /* 0x00000001262f7824 */ /* 0x000fca00078e022f */
[----:B------:R-:W-:Y:S01]  /*10880*/  IADD3 R40, PT, PT, -R47, R37, R40 ;  /* 0x000000252f287210 */ /* 0x000fe20007ffe128 */
[----:B------:R-:W-:-:S04]  /*10890*/  IMAD.HI.U32 R37, R2, R19, R50 ;  /* 0x0000001302257227 */ /* 0x000fc800078e0032 */
[----:B------:R-:W-:Y:S01]  /*108a0*/  HFMA2 R50, -RZ, RZ, 0, 0 ;  /* 0x00000000ff327431 */ /* 0x000fe200000001ff */
[C---:B------:R-:W-:Y:S01]  /*108b0*/  ISETP.GE.U32.AND P0, PT, R37.reuse, R51, PT ;  /* 0x000000332500720c */ /* 0x040fe20003f06070 */
[----:B------:R-:W-:Y:S01]  /*108c0*/  IMAD.MOV.U32 R51, RZ, RZ, 0x1 ;  /* 0x00000001ff337424 */ /* 0x000fe200078e00ff */
[----:B------:R-:W-:Y:S01]  /*108d0*/  IADD3 R41, PT, PT, R37, R12, -R41 ;  /* 0x0000000c25297210 */ /* 0x000fe20007ffe829 */
[----:B------:R-:W-:-:S04]  /*108e0*/  IMAD.HI.U32 R12, R6, R19, RZ ;  /* 0x00000013060c7227 */ /* 0x000fc800078e00ff */
[----:B------:R-:W-:-:S04]  /*108f0*/  IMAD.HI.U32 R37, R6, R19, R50 ;  /* 0x0000001306257227 */ /* 0x000fc800078e0032 */
[----:B------:R-:W-:-:S04]  /*10900*/  IMAD.HI.U32 R47, R9, R19, R50 ;  /* 0x00000013092f7227 */ /* 0x000fc800078e0032 */
[----:B------:R-:W-:Y:S02]  /*10910*/  @P0 IMAD.MOV R37, RZ, RZ, R12 ;  /* 0x000000ffff250224 */ /* 0x000fe400078e020c */
[----:B------:R-:W-:-:S03]  /*10920*/  IMAD.WIDE.U32 R50, R9, R19, RZ ;  /* 0x0000001309327225 */ /* 0x000fc600078e00ff */
[----:B------:R-:W-:-:S04]  /*10930*/  IADD3 R37, PT, PT, R50, R37, RZ ;  /* 0x0000002532257210 */ /* 0x000fc80007ffe0ff */
[C---:B------:R-:W-:Y:S02]  /*10940*/  ISETP.GE.U32.AND P0, PT, R37.reuse, R50, PT ;  /* 0x000000322500720c */ /* 0x040fe40003f06070 */
[----:B------:R-:W-:Y:S01]  /*10950*/  IADD3 R37, PT, PT, R37, R13, -R14 ;  /* 0x0000000d25257210 */ /* 0x000fe20007ffe80e */
[----:B------:R-:W-:-:S10]  /*10960*/  IMAD.WIDE.U32 R12, R5, R19, RZ ;  /* 0x00000013050c7225 */ /* 0x000fd400078e00ff */
[----:B------:R-:W-:-:S04]  /*10970*/  @P0 IMAD.MOV R47, RZ, RZ, R51 ;  /* 0x000000ffff2f0224 */ /* 0x000fc800078e0233 */
[----:B------:R-:W-:-:S05]  /*10980*/  IMAD.IADD R14, R12, 0x1, R47 ;  /* 0x000000010c0e7824 */ /* 0x000fca00078e022f */
[----:B------:R-:W-:Y:S01]  /*10990*/  ISETP.GE.U32.AND P0, PT, R14, R12, PT ;  /* 0x0000000c0e00720c */ /* 0x000fe20003f06070 */
[----:B------:R-:W-:Y:S01]  /*109a0*/  IMAD.MOV.U32 R51, RZ, RZ, 0x1 ;  /* 0x00000001ff337424 */ /* 0x000fe200078e00ff */
[----:B------:R-:W-:Y:S01]  /*109b0*/  MOV R50, 0x0 ;  /* 0x0000000000327802 */ /* 0x000fe20000000f00 */
[----:B------:R-:W-:-:S04]  /*109c0*/  HFMA2 R12, -RZ, RZ, 0, 0 ;  /* 0x00000000ff0c7431 */ /* 0x000fc800000001ff */
[----:B------:R-:W-:-:S06]  /*109d0*/  IMAD.HI.U32 R47, R5, R19, R50 ;  /* 0x00000013052f7227 */ /* 0x000fcc00078e0032 */
        /* <DEDUP_REMOVED lines=10> */
[----:B------:R-:W-:Y:S01]  /*10a80*/  IMAD.HI.U32 R51, R7, R19, R50 ;  /* 0x0000001307337227 */ /* 0x000fe200078e0032 */
[----:B------:R-:W-:Y:S02]  /*10a90*/  MOV R12, 0x0 ;  /* 0x00000000000c7802 */ /* 0x000fe40000000f00 */
[----:B------:R-:W-:-:S09]  /*10aa0*/  IADD3 R39, PT, PT, R14, R39, -R44 ;  /* 0x000000270e277210 */ /* 0x000fd20007ffe82c */
[----:B------:R-:W-:Y:S02]  /*10ab0*/  @P0 IMAD.MOV R51, RZ, RZ, R13 ;  /* 0x000000ffff330224 */ /* 0x000fe400078e020d */
[----:B------:R-:W-:Y:S02]  /*10ac0*/  IMAD.MOV.U32 R13, RZ, RZ, 0x1 ;  /* 0x00000001ff0d7424 */ /* 0x000fe400078e00ff */
[----:B------:R-:W-:-:S04]  /*10ad0*/  IMAD.HI.U32 R49, R0, R19, R12 ;  /* 0x0000001300317227 */ /* 0x000fc800078e000c */
[----:B------:R-:W-:-:S04]  /*10ae0*/  IMAD.WIDE.U32 R12, R0, R19, RZ ;  /* 0x00000013000c7225 */ /* 0x000fc800078e00ff */
[----:B------:R-:W-:-:S05]  /*10af0*/  IMAD.IADD R14, R12, 0x1, R51 ;  /* 0x000000010c0e7824 */ /* 0x000fca00078e0233 */
[----:B------:R-:W-:Y:S02]  /*10b00*/  ISETP.GE.U32.AND P0, PT, R14, R12, PT ;  /* 0x0000000c0e00720c */ /* 0x000fe40003f06070 */
[----:B------:R-:W-:-:S11]  /*10b10*/  IADD3 R42, PT, PT, R47, R42, -R15 ;  /* 0x0000002a2f2a7210 */ /* 0x000fd60007ffe80f */
[----:B------:R-:W-:Y:S01]  /*10b20*/  @P0 IADD3 R49, PT, PT, R13, RZ, RZ ;  /* 0x000000ff0d310210 */ /* 0x000fe20007ffe0ff */
[----:B------:R-:W-:-:S04]  /*10b30*/  IMAD.WIDE.U32 R12, R10, R19, RZ ;  /* 0x000000130a0c7225 */ /* 0x000fc800078e00ff */
[----:B------:R-:W-:-:S05]  /*10b40*/  IMAD.IADD R47, R12, 0x1, R49 ;  /* 0x000000010c2f7824 */ /* 0x000fca00078e0231 */
[----:B------:R-:W-:Y:S01]  /*10b50*/  ISETP.GE.U32.AND P0, PT, R47, R12, PT ;  /* 0x0000000c2f00720c */ /* 0x000fe20003f06070 */
[----:B------:R-:W-:Y:S02]  /*10b60*/  IMAD.MOV.U32 R51, RZ, RZ, 0x1 ;  /* 0x00000001ff337424 */ /* 0x000fe400078e00ff */
[----:B------:R-:W-:-:S10]  /*10b70*/  IMAD.HI.U32 R15, R10, R19, R50 ;  /* 0x000000130a0f7227 */ /* 0x000fd400078e0032 */
[----:B------:R-:W-:Y:S01]  /*10b80*/  @P0 IADD3 R15, PT, PT, R13, RZ, RZ ;  /* 0x000000ff0d0f0210 */ /* 0x000fe20007ffe0ff */
[----:B------:R-:W-:-:S04]  /*10b90*/  IMAD.MOV.U32 R12, RZ, RZ, RZ ;  /* 0x000000ffff0c7224 */ /* 0x000fc800078e00ff */
[----:B------:R-:W-:-:S04]  /*10ba0*/  IMAD.IADD R40, R40, 0x1, R15 ;  /* 0x0000000128287824 */ /* 0x000fc800078e020f */
[C---:B------:R-:W-:Y:S02]  /*10bb0*/  IMAD R13, R40.reuse, R29, RZ ;  /* 0x0000001d280d7224 */ /* 0x040fe400078e02ff */
[----:B------:R-:W-:Y:S01]  /*10bc0*/  IMAD.HI.U32 R12, R40, R28, R12 ;  /* 0x0000001c280c7227 */ /* 0x000fe200078e000c */
[----:B------:R-:W-:-:S03]  /*10bd0*/  IADD3 R43, PT, PT, R38, R43, -R48 ;  /* 0x0000002b262b7210 */ /* 0x000fc60007ffe830 */
[----:B------:R-:W-:Y:S01]  /*10be0*/  HFMA2 R48, -RZ, RZ, 0, 0 ;  /* 0x00000000ff307431 */ /* 0x000fe200000001ff */
[----:B------:R-:W-:Y:S01]  /*10bf0*/  ISETP.GE.U32.AND P0, PT, R12, R13, PT ;  /* 0x0000000d0c00720c */ /* 0x000fe20003f06070 */
[----:B------:R-:W-:Y:S02]  /*10c00*/  IMAD.MOV.U32 R49, RZ, RZ, 0x1 ;  /* 0x00000001ff317424 */ /* 0x000fe400078e00ff */
[----:B------:R-:W-:-:S04]  /*10c10*/  IMAD.HI.U32 R38, R40, R29, RZ ;  /* 0x0000001d28267227 */ /* 0x000fc800078e00ff */
[----:B------:R-:W-:-:S04]  /*10c20*/  IMAD.HI.U32 R13, R40, R29, R48 ;  /* 0x0000001d280d7227 */ /* 0x000fc800078e0030 */
[----:B------:R-:W-:-:S04]  /*10c30*/  IMAD.HI.U32 R51, R40, R30, R48 ;  /* 0x0000001e28337227 */ /* 0x000fc800078e0030 */
[----:B------:R-:W-:Y:S02]  /*10c40*/  @P0 IMAD.MOV R13, RZ, RZ, R38 ;  /* 0x000000ffff0d0224 */ /* 0x000fe400078e0226 */
[----:B------:R-:W-:-:S03]  /*10c50*/  IMAD.WIDE.U32 R48, R40, R30, RZ ;  /* 0x0000001e28307225 */ /* 0x000fc600078e00ff */
[----:B------:R-:W-:-:S04]  /*10c60*/  IADD3 R13, PT, PT, R48, R13, RZ ;  /* 0x0000000d300d7210 */ /* 0x000fc80007ffe0ff */
[----:B------:R-:W-:-:S13]  /*10c70*/  ISETP.GE.U32.AND P0, PT, R13, R48, PT ;  /* 0x000000300d00720c */ /* 0x000fda0003f06070 */
[----:B------:R-:W-:Y:S02]  /*10c80*/  @P0 IMAD.MOV R51, RZ, RZ, R49 ;  /* 0x000000ffff330224 */ /* 0x000fe400078e0231 */
[----:B------:R-:W-:-:S04]  /*10c90*/  IMAD.WIDE.U32 R48, R40, R31, RZ ;  /* 0x0000001f28307225 */ /* 0x000fc800078e00ff */
[----:B------:R-:W-:-:S05]  /*10ca0*/  IMAD.IADD R38, R48, 0x1, R51 ;  /* 0x0000000130267824 */ /* 0x000fca00078e0233 */
[----:B------:R-:W-:Y:S02]  /*10cb0*/  ISETP.GE.U32.AND P0, PT, R38, R48, PT ;  /* 0x000000302600720c */ /* 0x000fe40003f06070 */
[----:B------:R-:W-:-:S03]  /*10cc0*/  MOV R51, 0x1 ;  /* 0x0000000100337802 */ /* 0x000fc60000000f00 */
[----:B------:R-:W-:-:S08]  /*10cd0*/  IMAD.HI.U32 R55, R40, R31, R50 ;  /* 0x0000001f28377227 */ /* 0x000fd000078e0032 */
[----:B------:R-:W-:Y:S02]  /*10ce0*/  @P0 IMAD.MOV R55, RZ, RZ, R49 ;  /* 0x000000ffff370224 */ /* 0x000fe400078e0231 */
[----:B------:R-:W-:Y:S02]  /*10cf0*/  HFMA2 R49, -RZ, RZ, 0, 5.9604644775390625e-08 ;  /* 0x00000001ff317431 */ /* 0x000fe400000001ff */
[----:B------:R-:W-:Y:S01]  /*10d00*/  IMAD.MOV.U32 R48, RZ, RZ, 0x0 ;  /* 0x00000000ff307424 */ /* 0x000fe200078e00ff */
[----:B------:R-:W-:-:S03]  /*10d10*/  IADD3 R45, PT, PT, R14, R45, -R54 ;  /* 0x0000002d0e2d7210 */ /* 0x000fc60007ffe836 */
        /* <DEDUP_REMOVED lines=13> */
[----:B------:R-:W-:-:S03]  /*10df0*/  MOV R49, 0x1 ;  /* 0x0000000100317802 */ /* 0x000fc60000000f00 */
[C---:B------:R-:W-:Y:S01]  /*10e00*/  IMAD.HI.U32 R51, R40.reuse, UR18, R48 ;  /* 0x0000001228337c27 */ /* 0x040fe2000f8e0030 */
[----:B------:R-:W-:-:S03]  /*10e10*/  ISETP.GE.U32.AND P0, PT, R40, R15, PT ;  /* 0x0000000f2800720c */ /* 0x000fc60003f06070 */
[----:B------:R-:W-:-:S04]  /*10e20*/  IMAD.WIDE.U32 R48, R40, UR18, RZ ;  /* 0x0000001228307c25 */ /* 0x000fc8000f8e00ff */
[----:B------:R-:W-:-:S05]  /*10e30*/  IMAD.IADD R15, R48, 0x1, R55 ;  /* 0x00000001300f7824 */ /* 0x000fca00078e0237 */
[----:B------:R-:W-:Y:S01]  /*10e40*/  ISETP.GE.U32.AND P1, PT, R15, R48, PT ;  /* 0x000000300f00720c */ /* 0x000fe20003f26070 */
[----:B------:R-:W-:Y:S02]  /*10e50*/  IMAD R19, R19, R2, RZ ;  /* 0x0000000213137224 */ /* 0x000fe400078e02ff */
[----:B------:R-:W-:-:S10]  /*10e60*/  IMAD R48, R40, R28, RZ ;  /* 0x0000001c28307224 */ /* 0x000fd400078e02ff */
[----:B------:R-:W-:Y:S01]  /*10e70*/  @P1 IMAD.MOV R51, RZ, RZ, R49 ;  /* 0x000000ffff331224 */ /* 0x000fe200078e0231 */
[----:B------:R-:W-:Y:S02]  /*10e80*/  ISETP.GE.U32.AND P1, PT, R19, R48, PT ;  /* 0x000000301300720c */ /* 0x000fe40003f26070 */
[----:B------:R-:W-:Y:S01]  /*10e90*/  IADD3 R49, PT, PT, R12, -0x3d1, RZ ;  /* 0xfffffc2f0c317810 */ /* 0x000fe20007ffe0ff */
[----:B------:R-:W-:Y:S01]  /*10ea0*/  @P0 IMAD.MOV R49, RZ, RZ, R12 ;  /* 0x000000ffff310224 */ /* 0x000fe200078e020c */
[----:B------:R-:W-:-:S05]  /*10eb0*/  SEL R12, RZ, 0x1, P1 ;  /* 0x00000001ff0c7807 */ /* 0x000fca0000800000 */
[----:B------:R-:W-:-:S05]  /*10ec0*/  IMAD.IADD R50, R12, 0x1, R49 ;  /* 0x000000010c327824 */ /* 0x000fca00078e0231 */
[----:B------:R-:W-:Y:S02]  /*10ed0*/  ISETP.NE.AND P2, PT, R50, RZ, PT ;  /* 0x000000ff3200720c */ /* 0x000fe40003f45270 */
[----:B------:R-:W-:Y:S02]  /*10ee0*/  ISETP.GE.U32.AND P1, PT, R41, R50, PT ;  /* 0x000000322900720c */ /* 0x000fe40003f26070 */
[----:B------:R-:W-:Y:S02]  /*10ef0*/  SEL R12, R12, RZ, !P2 ;  /* 0x000000ff0c0c7207 */ /* 0x000fe40005000000 */
[----:B------:R-:W-:Y:S01]  /*10f00*/  IADD3 R49, PT, PT, R13, -0x2, RZ ;  /* 0xfffffffe0d317810 */ /* 0x000fe20007ffe0ff */
[----:B------:R-:W-:Y:S01]  /*10f10*/  @P0 IMAD.MOV R49, RZ, RZ, R13 ;  /* 0x000000ffff310224 */ /* 0x000fe200078e020d */
[----:B------:R-:W-:Y:S02]  /*10f20*/  SEL R12, R12, 0x1, P1 ;  /* 0x000000010c0c7807 */ /* 0x000fe40000800000 */
[----:B------:R-:W-:-:S03]  /*10f30*/  IADD3 R25, PT, PT, R22, R25, RZ ;  /* 0x0000001916197210 */ /* 0x000fc60007ffe0ff */
[----:B------:R-:W-:-:S05]  /*10f40*/  IMAD.IADD R22, R12, 0x1, R49 ;  /* 0x000000010c167824 */ /* 0x000fca00078e0231 */
[----:B------:R-:W-:Y:S02]  /*10f50*/  ISETP.NE.AND P2, PT, R22, RZ, PT ;  /* 0x000000ff1600720c */ /* 0x000fe40003f45270 */
[----:B------:R-:W-:Y:S02]  /*10f60*/  ISETP.GE.U32.AND P1, PT, R37, R22, PT ;  /* 0x000000162500720c */ /* 0x000fe40003f26070 */
[----:B------:R-:W-:Y:S02]  /*10f70*/  SEL R12, R12, RZ, !P2 ;  /* 0x000000ff0c0c7207 */ /* 0x000fe40005000000 */
[----:B------:R-:W-:Y:S02]  /*10f80*/  SEL R13, RZ, 0xffffffff, P0 ;  /* 0xffffffffff0d7807 */ /* 0x000fe40000000000 */
        /* <DEDUP_REMOVED lines=14> */
[----:B------:R-:W-:Y:S01]  /*11070*/  SEL R12, R12, RZ, !P1 ;  /* 0x000000ff0c0c7207 */ /* 0x000fe20004800000 */
[----:B------:R-:W-:-:S03]  /*11080*/  IMAD R51, R40, UR19, R51 ;  /* 0x0000001328337c24 */ /* 0x000fc6000f8e0233 */
[----:B------:R-:W-:-:S04]  /*11090*/  SEL R12, R12, 0x1, P0 ;  /* 0x000000010c0c7807 */ /* 0x000fc80000000000 */
[----:B------:R-:W-:-:S04]  /*110a0*/  IADD3 R40, PT, PT, R12, R15, R13 ;  /* 0x0000000f0c287210 */ /* 0x000fc80007ffe00d */
[C---:B------:R-:W-:Y:S02]  /*110b0*/  ISETP.NE.AND P1, PT, R40.reuse, RZ, PT ;  /* 0x000000ff2800720c */ /* 0x040fe40003f25270 */
[----:B------:R-:W-:Y:S02]  /*110c0*/  ISETP.GT.U32.AND P0, PT, R40, R45, PT ;  /* 0x0000002d2800720c */ /* 0x000fe40003f04070 */
[----:B------:R-:W-:-:S04]  /*110d0*/  SEL R12, R12, RZ, !P1 ;  /* 0x000000ff0c0c7207 */ /* 0x000fc80004800000 */
[----:B------:R-:W-:-:S04]  /*110e0*/  SEL R12, R12, 0x1, !P0 ;  /* 0x000000010c0c7807 */ /* 0x000fc80004000000 */
[----:B------:R-:W-:Y:S01]  /*110f0*/  IADD3 R12, PT, PT, R12, R51, R13 ;  /* 0x000000330c0c7210 */ /* 0x000fe20007ffe00d */
[----:B------:R-:W-:-:S03]  /*11100*/  IMAD R13, R18, R6, RZ ;  /* 0x00000006120d7224 */ /* 0x000fc600078e02ff */
[----:B------:R-:W-:Y:S01]  /*11110*/  IADD3 R53, PT, PT, R53, R12, RZ ;  /* 0x0000000c35357210 */ /* 0x000fe20007ffe0ff */
[----:B------:R-:W-:-:S04]  /*11120*/  IMAD.MOV.U32 R12, RZ, RZ, RZ ;  /* 0x000000ffff0c7224 */ /* 0x000fc800078e00ff */
[----:B------:R-:W-:-:S05]  /*11130*/  IMAD.HI.U32 R12, R2, R18, R12 ;  /* 0x00000012020c7227 */ /* 0x000fca00078e000c */
        /* <DEDUP_REMOVED lines=12> */
[----:B------:R-:W-:-:S10]  /*11200*/  IMAD.WIDE.U32 R14, R5, R18, RZ ;  /* 0x00000012050e7225 */ /* 0x000fd400078e00ff */
[----:B------:R-:W-:-:S05]  /*11210*/  @P0 IADD3 R51, PT, PT, R13, RZ, RZ ;  /* 0x000000ff0d330210 */ /* 0x000fca0007ffe0ff */
[----:B------:R-:W-:-:S05]  /*11220*/  IMAD.IADD R51, R14, 0x1, R51 ;  /* 0x000000010e337824 */ /* 0x000fca00078e0233 */
[----:B------:R-:W-:Y:S01]  /*11230*/  ISETP.GE.U32.AND P0, PT, R51, R14, PT ;  /* 0x0000000e3300720c */ /* 0x000fe20003f06070 */
[----:B------:R-:W-:Y:S01]  /*11240*/  IMAD.MOV.U32 R12, RZ, RZ, 0x0 ;  /* 0x00000000ff0c7424 */ /* 0x000fe200078e00ff */
[----:B------:R-:W-:-:S03]  /*11250*/  MOV R13, 0x1 ;  /* 0x00000001000d7802 */ /* 0x000fc60000000f00 */
[----:B------:R-:W-:-:S04]  /*11260*/  IMAD.HI.U32 R55, R5, R18, R12 ;  /* 0x0000001205377227 */ /* 0x000fc800078e000c */
[----:B------:R-:W-:-:S04]  /*11270*/  IMAD.HI.U32 R57, R8, R18, R12 ;  /* 0x0000001208397227 */ /* 0x000fc800078e000c */
[----:B------:R-:W-:Y:S02]  /*11280*/  @P0 IMAD.MOV R55, RZ, RZ, R15 ;  /* 0x000000ffff370224 */ /* 0x000fe400078e020f */
[----:B------:R-:W-:-:S04]  /*11290*/  IMAD.WIDE.U32 R12, R8, R18, RZ ;  /* 0x00000012080c7225 */ /* 0x000fc800078e00ff */
[----:B------:R-:W-:-:S05]  /*112a0*/  IMAD.IADD R55, R12, 0x1, R55 ;  /* 0x000000010c377824 */ /* 0x000fca00078e0237 */
[----:B------:R-:W-:Y:S01]  /*112b0*/  ISETP.GE.U32.AND P0, PT, R55, R12, PT ;  /* 0x0000000c3700720c */ /* 0x000fe20003f06070 */
[----:B------:R-:W-:-:S12]  /*112c0*/  IMAD.WIDE.U32 R14, R7, R18, RZ ;  /* 0x00000012070e7225 */ /* 0x000fd800078e00ff */
[----:B------:R-:W-:-:S05]  /*112d0*/  @P0 IADD3 R57, PT, PT, R13, RZ, RZ ;  /* 0x000000ff0d390210 */ /* 0x000fca0007ffe0ff */
[----:B------:R-:W-:Y:S02]  /*112e0*/  IMAD.IADD R57, R14, 0x1, R57 ;  /* 0x000000010e397824 */ /* 0x000fe400078e0239 */
[----:B------:R-:W-:-:S03]  /*112f0*/  HFMA2 R13, -RZ, RZ, 0, 5.9604644775390625e-08 ;  /* 0x00000001ff0d7431 */ /* 0x000fc600000001ff */
[----:B------:R-:W-:Y:S01]  /*11300*/  ISETP.GE.U32.AND P0, PT, R57, R14, PT ;  /* 0x0000000e3900720c */ /* 0x000fe20003f06070 */
[----:B------:R-:W-:Y:S01]  /*11310*/  IMAD.MOV.U32 R12, RZ, RZ, 0x0 ;  /* 0x00000000ff0c7424 */ /* 0x000fe200078e00ff */
[----:B------:R-:W-:-:S03]  /*11320*/  IADD3 R22, PT, PT, R51, R37, -R22 ;  /* 0x0000002533167210 */ /* 0x000fc60007ffe816 */
[----:B------:R-:W-:-:S08]  /*11330*/  IMAD.HI.U32 R37, R7, R18, R12 ;  /* 0x0000001207257227 */ /* 0x000fd000078e000c */
[----:B------:R-:W-:Y:S02]  /*11340*/  @P0 IMAD.MOV R37, RZ, RZ, R15 ;  /* 0x000000ffff250224 */ /* 0x000fe400078e020f */
[----:B------:R-:W-:-:S04]  /*11350*/  IMAD.HI.U32 R15, R0, R18, R12 ;  /* 0x00000012000f7227 */ /* 0x000fc800078e000c */
[----:B------:R-:W-:-:S04]  /*11360*/  IMAD.WIDE.U32 R12, R0, R18, RZ ;  /* 0x00000012000c7225 */ /* 0x000fc800078e00ff */
[----:B------:R-:W-:-:S05]  /*11370*/  IMAD.IADD R14, R12, 0x1, R37 ;  /* 0x000000010c0e7824 */ /* 0x000fca00078e0225 */
[----:B------:R-:W-:Y:S02]  /*11380*/  ISETP.GE.U32.AND P0, PT, R14, R12, PT ;  /* 0x0000000c0e00720c */ /* 0x000fe40003f06070 */
[----:B------:R-:W-:-:S11]  /*11390*/  IADD3 R53, PT, PT, -R53, R46, R47 ;  /* 0x0000002e35357210 */ /* 0x000fd60007ffe12f */
[----:B------:R-:W-:Y:S01]  /*113a0*/  @P0 IADD3 R15, PT, PT, R13, RZ, RZ ;  /* 0x000000ff0d0f0210 */ /* 0x000fe20007ffe0ff */
[----:B------:R-:W-:-:S04]  /*113b0*/  IMAD.WIDE.U32 R12, R10, R18, RZ ;  /* 0x000000120a0c7225 */ /* 0x000fc800078e00ff */
[----:B------:R-:W-:-:S05]  /*113c0*/  IMAD.IADD R46, R12, 0x1, R15 ;  /* 0x000000010c2e7824 */ /* 0x000fca00078e020f */
[----:B------:R-:W-:Y:S01]  /*113d0*/  ISETP.GE.U32.AND P0, PT, R46, R12, PT ;  /* 0x0000000c2e00720c */ /* 0x000fe20003f06070 */
[----:B------:R-:W-:Y:S01]  /*113e0*/  IMAD.MOV.U32 R50, RZ, RZ, 0x0 ;  /* 0x00000000ff327424 */ /* 0x000fe200078e00ff */
[----:B------:R-:W-:Y:S01]  /*113f0*/  MOV R51, 0x1 ;  /* 0x0000000100337802 */ /* 0x000fe20000000f00 */
[----:B------:R-:W-:Y:S02]  /*11400*/  HFMA2 R12, -RZ, RZ, 0, 0 ;  /* 0x00000000ff0c7431 */ /* 0x000fe400000001ff */
[----:B------:R-:W-:-:S08]  /*11410*/  IMAD.HI.U32 R48, R10, R18, R50 ;  /* 0x000000120a307227 */ /* 0x000fd000078e0032 */
[----:B------:R-:W-:-:S04]  /*11420*/  @P0 IMAD.MOV R48, RZ, RZ, R13 ;  /* 0x000000ffff300224 */ /* 0x000fc800078e020d */
[----:B------:R-:W-:-:S04]  /*11430*/  IMAD.IADD R15, R53, 0x1, R48 ;  /* 0x00000001350f7824 */ /* 0x000fc800078e0230 */
[C---:B------:R-:W-:Y:S02]  /*11440*/  IMAD R13, R15.reuse, R29, RZ ;  /* 0x0000001d0f0d7224 */ /* 0x040fe400078e02ff */
[----:B------:R-:W-:-:S05]  /*11450*/  IMAD.HI.U32 R37, R15, R28, R12 ;  /* 0x0000001c0f257227 */ /* 0x000fca00078e000c */
[----:B------:R-:W-:Y:S01]  /*11460*/  ISETP.GE.U32.AND P0, PT, R37, R13, PT ;  /* 0x0000000d2500720c */ /* 0x000fe20003f06070 */
[----:B------:R-:W-:Y:S02]  /*11470*/  IMAD.MOV.U32 R12, RZ, RZ, 0x0 ;  /* 0x00000000ff0c7424 */ /* 0x000fe400078e00ff */
[----:B------:R-:W-:Y:S02]  /*11480*/  IMAD.MOV.U32 R13, RZ, RZ, 0x1 ;  /* 0x00000001ff0d7424 */ /* 0x000fe400078e00ff */
[----:B------:R-:W-:Y:S01]  /*11490*/  IMAD.HI.U32 R50, R15, R29, RZ ;  /* 0x0000001d0f327227 */ /* 0x000fe200078e00ff */
[----:B------:R-:W-:-:S03]  /*114a0*/  IADD3 R38, PT, PT, R55, R39, -R38 ;  /* 0x0000002737267210 */ /* 0x000fc60007ffe826 */
[----:B------:R-:W-:-:S04]  /*114b0*/  IMAD.HI.U32 R39, R15, R29, R12 ;  /* 0x0000001d0f277227 */ /* 0x000fc800078e000c */
[----:B------:R-:W-:Y:S01]  /*114c0*/  IMAD.HI.U32 R47, R15, R30, R12 ;  /* 0x0000001e0f2f7227 */ /* 0x000fe200078e000c */
[----:B------:R-:W-:-:S03]  /*114d0*/  @P0 IADD3 R39, PT, PT, R50, RZ, RZ ;  /* 0x000000ff32270210 */ /* 0x000fc60007ffe0ff */
[----:B------:R-:W-:-:S04]  /*114e0*/  IMAD.WIDE.U32 R12, R15, R30, RZ ;  /* 0x0000001e0f0c7225 */ /* 0x000fc800078e00ff */
[----:B------:R-:W-:-:S05]  /*114f0*/  IMAD.IADD R39, R12, 0x1, R39 ;  /* 0x000000010c277824 */ /* 0x000fca00078e0227 */
[----:B------:R-:W-:Y:S01]  /*11500*/  ISETP.GE.U32.AND P0, PT, R39, R12, PT ;  /* 0x0000000c2700720c */ /* 0x000fe20003f06070 */
[----:B------:R-:W-:-:S12]  /*11510*/  IMAD.WIDE.U32 R50, R15, R31, RZ ;  /* 0x0000001f0f327225 */ /* 0x000fd800078e00ff */
[----:B------:R-:W-:-:S05]  /*11520*/  @P0 IMAD.MOV R47, RZ, RZ, R13 ;  /* 0x000000ffff2f0224 */ /* 0x000fca00078e020d */
[----:B------:R-:W-:-:S04]  /*11530*/  IADD3 R47, PT, PT, R50, R47, RZ ;  /* 0x0000002f322f7210 */ /* 0x000fc80007ffe0ff */
[----:B------:R-:W-:Y:S01]  /*11540*/  ISETP.GE.U32.AND P0, PT, R47, R50, PT ;  /* 0x000000322f00720c */ /* 0x000fe20003f06070 */
[----:B------:R-:W-:Y:S02]  /*11550*/  IMAD.MOV.U32 R12, RZ, RZ, 0x0 ;  /* 0x00000000ff0c7424 */ /* 0x000fe400078e00ff */
[----:B------:R-:W-:Y:S01]  /*11560*/  IMAD.MOV.U32 R13, RZ, RZ, 0x1 ;  /* 0x00000001ff0d7424 */ /* 0x000fe200078e00ff */
[----:B------:R-:W-:Y:S01]  /*11570*/  IADD3 R42, PT, PT, R57, R42, -R49 ;  /* 0x0000002a392a7210 */ /* 0x000fe20007ffe831 */
[----:B------:R-:W-:-:S04]  /*11580*/  IMAD.HI.U32 R49, R15, R31, R12 ;  /* 0x0000001f0f317227 */ /* 0x000fc800078e000c */
[----:B------:R-:W-:-:S04]  /*11590*/  IMAD.HI.U32 R53, R15, UR16, R12 ;  /* 0x000000100f357c27 */ /* 0x000fc8000f8e000c */
[----:B------:R-:W-:Y:S01]  /*115a0*/  @P0 IADD3 R49, PT, PT, R51, RZ, RZ ;  /* 0x000000ff33310210 */ /* 0x000fe20007ffe0ff */
[----:B------:R-:W-:-:S04]  /*115b0*/  IMAD.WIDE.U32 R12, R15, UR16, RZ ;  /* 0x000000100f0c7c25 */ /* 0x000fc8000f8e00ff */
[----:B------:R-:W-:-:S05]  /*115c0*/  IMAD.IADD R49, R12, 0x1, R49 ;  /* 0x000000010c317824 */ /* 0x000fca00078e0231 */
[----:B------:R-:W-:Y:S01]  /*115d0*/  ISETP.GE.U32.AND P0, PT, R49, R12, PT ;  /* 0x0000000c3100720c */ /* 0x000fe20003f06070 */
[----:B------:R-:W-:-:S12]  /*115e0*/  IMAD.WIDE.U32 R50, R15, UR17, RZ ;  /* 0x000000110f327c25 */ /* 0x000fd8000f8e00ff */
[----:B------:R-:W-:-:S05]  /*115f0*/  @P0 IMAD.MOV R53, RZ, RZ, R13 ;  /* 0x000000ffff350224 */ /* 0x000fca00078e020d */
[----:B------:R-:W-:-:S04]  /*11600*/  IADD3 R53, PT, PT, R50, R53, RZ ;  /* 0x0000003532357210 */ /* 0x000fc80007ffe0ff */
[----:B------:R-:W-:Y:S01]  /*11610*/  ISETP.GE.U32.AND P0, PT, R53, R50, PT ;  /* 0x000000323500720c */ /* 0x000fe20003f06070 */
[----:B------:R-:W-:Y:S02]  /*11620*/  IMAD.MOV.U32 R12, RZ, RZ, 0x0 ;  /* 0x00000000ff0c7424 */ /* 0x000fe400078e00ff */
[----:B------:R-:W-:Y:S01]  /*11630*/  IMAD.MOV.U32 R13, RZ, RZ, 0x1 ;  /* 0x00000001ff0d7424 */ /* 0x000fe200078e00ff */
[----:B------:R-:W-:Y:S01]  /*11640*/  IADD3 R14, PT, PT, R14, R43, -R44 ;  /* 0x0000002b0e0e7210 */ /* 0x000fe20007ffe82c */
[----:B------:R-:W-:-:S04]  /*11650*/  IMAD.HI.U32 R43, R15, UR17, R12 ;  /* 0x000000110f2b7c27 */ /* 0x000fc8000f8e000c */
[----:B------:R-:W-:-:S04]  /*11660*/  IMAD.HI.U32 R44, R15, UR18, R12 ;  /* 0x000000120f2c7c27 */ /* 0x000fc8000f8e000c */
[----:B------:R-:W-:Y:S01]  /*11670*/  @P0 IADD3 R43, PT, PT, R51, RZ, RZ ;  /* 0x000000ff332b0210 */ /* 0x000fe20007ffe0ff */
[----:B------:R-:W-:-:S04]  /*11680*/  IMAD.WIDE.U32 R12, R15, UR18, RZ ;  /* 0x000000120f0c7c25 */ /* 0x000fc8000f8e00ff */
[----:B------:R-:W-:-:S05]  /*11690*/  IMAD.IADD R43, R12, 0x1, R43 ;  /* 0x000000010c2b7824 */ /* 0x000fca00078e022b */
[----:B------:R-:W-:Y:S01]  /*116a0*/  ISETP.GE.U32.AND P0, PT, R43, R12, PT ;  /* 0x0000000c2b00720c */ /* 0x000fe20003f06070 */
[----:B------:R-:W-:-:S12]  /*116b0*/  IMAD R18, R18, R2, RZ ;  /* 0x0000000212127224 */ /* 0x000fd800078e02ff */
[----:B------:R-:W-:Y:S01]  /*116c0*/  @P0 IMAD.MOV R44, RZ, RZ, R13 ;  /* 0x000000ffff2c0224 */ /* 0x000fe200078e020d */
[C---:B------:R-:W-:Y:S01]  /*116d0*/  ISETP.GE.U32.AND P0, PT, R15.reuse, R48, PT ;  /* 0x000000300f00720c */ /* 0x040fe20003f06070 */
[----:B------:R-:W-:Y:S01]  /*116e0*/  IMAD R13, R15, R28, RZ ;  /* 0x0000001c0f0d7224 */ /* 0x000fe200078e02ff */
[----:B------:R-:W-:-:S04]  /*116f0*/  IADD3 R12, PT, PT, R37, -0x3d1, RZ ;  /* 0xfffffc2f250c7810 */ /* 0x000fc80007ffe0ff */
[----:B------:R-:W-:-:S07]  /*11700*/  ISETP.GE.U32.AND P1, PT, R18, R13, PT ;  /* 0x0000000d1200720c */ /* 0x000fce0003f26070 */
        /* <DEDUP_REMOVED lines=8> */
[----:B------:R-:W-:-:S05]  /*11790*/  SEL R37, R37, 0x1, P1 ;  /* 0x0000000125257807 */ /* 0x000fca0000800000 */
        /* <DEDUP_REMOVED lines=24> */
[----:B------:R-:W-:Y:S01]  /*11920*/  SEL R37, R37, RZ, !P1 ;  /* 0x000000ff25257207 */ /* 0x000fe20004800000 */
[----:B------:R-:W-:-:S03]  /*11930*/  IMAD R44, R15, UR19, R44 ;  /* 0x000000130f2c7c24 */ /* 0x000fc6000f8e022c */
[----:B------:R-:W-:Y:S01]  /*11940*/  SEL R37, R37, 0x1, !P0 ;  /* 0x0000000125257807 */ /* 0x000fe20004000000 */
[----:B------:R-:W-:-:S03]  /*11950*/  IMAD R51, R17, R6, RZ ;  /* 0x0000000611337224 */ /* 0x000fc600078e02ff */
[----:B------:R-:W-:Y:S02]  /*11960*/  IADD3 R55, PT, PT, R37, R44, R50 ;  /* 0x0000002c25377210 */ /* 0x000fe40007ffe032 */
[----:B------:R-:W-:-:S05]  /*11970*/  MOV R50, RZ ;  /* 0x000000ff00327202 */ /* 0x000fca0000000f00 */
[----:B------:R-:W-:-:S05]  /*11980*/  IMAD.HI.U32 R15, R2, R17, R50 ;  /* 0x00000011020f7227 */ /* 0x000fca00078e0032 */
[C---:B------:R-:W-:Y:S01]  /*11990*/  ISETP.GE.U32.AND P0, PT, R15.reuse, R51, PT ;  /* 0x000000330f00720c */ /* 0x040fe20003f06070 */
[----:B------:R-:W-:Y:S01]  /*119a0*/  IMAD.MOV.U32 R50, RZ, RZ, 0x0 ;  /* 0x00000000ff327424 */ /* 0x000fe200078e00ff */
[----:B------:R-:W-:Y:S01]  /*119b0*/  IADD3 R15, PT, PT, R15, R18, -R13 ;  /* 0x000000120f0f7210 */ /* 0x000fe20007ffe80d */
[----:B------:R-:W-:Y:S02]  /*119c0*/  IMAD.MOV.U32 R51, RZ, RZ, 0x1 ;  /* 0x00000001ff337424 */ /* 0x000fe400078e00ff */
[----:B------:R-:W-:-:S04]  /*119d0*/  IMAD.HI.U32 R18, R6, R17, RZ ;  /* 0x0000001106127227 */ /* 0x000fc800078e00ff */
[----:B------:R-:W-:-:S04]  /*119e0*/  IMAD.HI.U32 R37, R6, R17, R50 ;  /* 0x0000001106257227 */ /* 0x000fc800078e0032 */
[----:B------:R-:W-:Y:S01]  /*119f0*/  IMAD.HI.U32 R13, R9, R17, R50 ;  /* 0x00000011090d7227 */ /* 0x000fe200078e0032 */
[----:B------:R-:W-:-:S03]  /*11a00*/  @P0 IADD3 R37, PT, PT, R18, RZ, RZ ;  /* 0x000000ff12250210 */ /* 0x000fc60007ffe0ff */
[----:B------:R-:W-:-:S04]  /*11a10*/  IMAD.WIDE.U32 R50, R9, R17, RZ ;  /* 0x0000001109327225 */ /* 0x000fc800078e00ff */
[----:B------:R-:W-:-:S05]  /*11a20*/  IMAD.IADD R37, R50, 0x1, R37 ;  /* 0x0000000132257824 */ /* 0x000fca00078e0225 */
[C---:B------:R-:W-:Y:S02]  /*11a30*/  ISETP.GE.U32.AND P0, PT, R37.reuse, R50, PT ;  /* 0x000000322500720c */ /* 0x040fe40003f06070 */
[----:B------:R-:W-:Y:S01]  /*11a40*/  IADD3 R37, PT, PT, R37, R19, -R12 ;  /* 0x0000001325257210 */ /* 0x000fe20007ffe80c */
[----:B------:R-:W-:-:S10]  /*11a50*/  IMAD.WIDE.U32 R18, R5, R17, RZ ;  /* 0x0000001105127225 */ /* 0x000fd400078e00ff */
[----:B------:R-:W-:-:S05]  /*11a60*/  @P0 IMAD.MOV R13, RZ, RZ, R51 ;  /* 0x000000ffff0d0224 */ /* 0x000fca00078e0233 */
[----:B------:R-:W-:-:S04]  /*11a70*/  IADD3 R44, PT, PT, R18, R13, RZ ;  /* 0x0000000d122c7210 */ /* 0x000fc80007ffe0ff */
[----:B------:R-:W-:Y:S01]  /*11a80*/  ISETP.GE.U32.AND P0, PT, R44, R18, PT ;  /* 0x000000122c00720c */ /* 0x000fe20003f06070 */
[----:B------:R-:W-:Y:S02]  /*11a90*/  IMAD.MOV.U32 R12, RZ, RZ, 0x0 ;  /* 0x00000000ff0c7424 */ /* 0x000fe400078e00ff */
[----:B------:R-:W-:Y:S02]  /*11aa0*/  IMAD.MOV.U32 R13, RZ, RZ, 0x1 ;  /* 0x00000001ff0d7424 */ /* 0x000fe400078e00ff */
[----:B------:R-:W-:-:S08]  /*11ab0*/  IMAD.HI.U32 R39, R5, R17, R12 ;  /* 0x0000001105277227 */ /* 0x000fd000078e000c */
[----:B------:R-:W-:Y:S01]  /*11ac0*/  @P0 IADD3 R39, PT, PT, R19, RZ, RZ ;  /* 0x000000ff13270210 */ /* 0x000fe20007ffe0ff */
[----:B------:R-:W-:-:S04]  /*11ad0*/  IMAD.HI.U32 R19, R8, R17, R12 ;  /* 0x0000001108137227 */ /* 0x000fc800078e000c */
[----:B------:R-:W-:-:S04]  /*11ae0*/  IMAD.WIDE.U32 R12, R8, R17, RZ ;  /* 0x00000011080c7225 */ /* 0x000fc800078e00ff */
[----:B------:R-:W-:-:S05]  /*11af0*/  IMAD.IADD R39, R12, 0x1, R39 ;  /* 0x000000010c277824 */ /* 0x000fca00078e0227 */
[----:B------:R-:W-:Y:S01]  /*11b00*/  ISETP.GE.U32.AND P0, PT, R39, R12, PT ;  /* 0x0000000c2700720c */ /* 0x000fe20003f06070 */
[----:B------:R-:W-:Y:S01]  /*11b10*/  IMAD.MOV.U32 R12, RZ, RZ, 0x0 ;  /* 0x00000000ff0c7424 */ /* 0x000fe200078e00ff */
[----:B------:R-:W-:-:S11]  /*11b20*/  IADD3 R55, PT, PT, R40, R55, RZ ;  /* 0x0000003728377210 */ /* 0x000fd60007ffe0ff */
[----:B------:R-:W-:Y:S02]  /*11b30*/  @P0 IMAD.MOV R19, RZ, RZ, R13 ;  /* 0x000000ffff130224 */ /* 0x000fe400078e020d */
[----:B------:R-:W-:Y:S02]  /*11b40*/  IMAD.MOV.U32 R13, RZ, RZ, 0x1 ;  /* 0x00000001ff0d7424 */ /* 0x000fe400078e00ff */
[----:B------:R-:W-:-:S04]  /*11b50*/  IMAD.HI.U32 R51, R7, R17, R12 ;  /* 0x0000001107337227 */ /* 0x000fc800078e000c */
[----:B------:R-:W-:-:S03]  /*11b60*/  IMAD.WIDE.U32 R12, R7, R17, RZ ;  /* 0x00000011070c7225 */ /* 0x000fc600078e00ff */
[----:B------:R-:W-:-:S04]  /*11b70*/  IADD3 R40, PT, PT, R12, R19, RZ ;  /* 0x000000130c287210 */ /* 0x000fc80007ffe0ff */
[----:B------:R-:W-:Y:S01]  /*11b80*/  ISETP.GE.U32.AND P0, PT, R40, R12, PT ;  /* 0x0000000c2800720c */ /* 0x000fe20003f06070 */
[----:B------:R-:W-:Y:S01]  /*11b90*/  IMAD.WIDE.U32 R18, R0, R17, RZ ;  /* 0x0000001100127225 */ /* 0x000fe200078e00ff */
[----:B------:R-:W-:-:S03]  /*11ba0*/  IADD3 R46, PT, PT, -R55, R45, R46 ;  /* 0x0000002d372e7210 */ /* 0x000fc60007ffe12e */
[----:B------:R-:W-:-:S08]  /*11bb0*/  HFMA2 R12, -RZ, RZ, 0, 0 ;  /* 0x00000000ff0c7431 */ /* 0x000fd000000001ff */
[----:B------:R-:W-:-:S04]  /*11bc0*/  @P0 IMAD.MOV R51, RZ, RZ, R13 ;  /* 0x000000ffff330224 */ /* 0x000fc800078e020d */
[----:B------:R-:W-:-:S05]  /*11bd0*/  IMAD.IADD R45, R18, 0x1, R51 ;  /* 0x00000001122d7824 */ /* 0x000fca00078e0233 */
[----:B------:R-:W-:Y:S01]  /*11be0*/  ISETP.GE.U32.AND P0, PT, R45, R18, PT ;  /* 0x000000122d00720c */ /* 0x000fe20003f06070 */
[----:B------:R-:W-:Y:S02]  /*11bf0*/  IMAD.MOV.U32 R13, RZ, RZ, 0x1 ;  /* 0x00000001ff0d7424 */ /* 0x000fe400078e00ff */
[----:B------:R-:W-:-:S10]  /*11c00*/  IMAD.HI.U32 R51, R0, R17, R12 ;  /* 0x0000001100337227 */ /* 0x000fd400078e000c */
[----:B------:R-:W-:Y:S02]  /*11c10*/  @P0 IMAD.MOV R51, RZ, RZ, R19 ;  /* 0x000000ffff330224 */ /* 0x000fe400078e0213 */
[----:B------:R-:W-:-:S04]  /*11c20*/  IMAD.HI.U32 R19, R10, R17, R12 ;  /* 0x000000110a137227 */ /* 0x000fc800078e000c */
[----:B------:R-:W-:-:S03]  /*11c30*/  IMAD.WIDE.U32 R12, R10, R17, RZ ;  /* 0x000000110a0c7225 */ /* 0x000fc600078e00ff */
[----:B------:R-:W-:-:S04]  /*11c40*/  IADD3 R51, PT, PT, R12, R51, RZ ;  /* 0x000000330c337210 */ /* 0x000fc80007ffe0ff */
[----:B------:R-:W-:Y:S02]  /*11c50*/  ISETP.GE.U32.AND P0, PT, R51, R12, PT ;  /* 0x0000000c3300720c */ /* 0x000fe40003f06070 */
[----:B------:R-:W-:-:S11]  /*11c60*/  MOV R12, RZ ;  /* 0x000000ff000c7202 */ /* 0x000fd60000000f00 */
[----:B------:R-:W-:-:S04]  /*11c70*/  @P0 IMAD.MOV R19, RZ, RZ, R13 ;  /* 0x000000ffff130224 */ /* 0x000fc800078e020d */
[----:B------:R-:W-:Y:S01]  /*11c80*/  IMAD.IADD R46, R46, 0x1, R19 ;  /* 0x000000012e2e7824 */ /* 0x000fe200078e0213 */
[----:B------:R-:W-:-:S03]  /*11c90*/  IADD3 R44, PT, PT, R44, R41, -R48 ;  /* 0x000000292c2c7210 */ /* 0x000fc60007ffe830 */
[C---:B------:R-:W-:Y:S02]  /*11ca0*/  IMAD R13, R46.reuse, R29, RZ ;  /* 0x0000001d2e0d7224 */ /* 0x040fe400078e02ff */
[----:B------:R-:W-:-:S05]  /*11cb0*/  IMAD.HI.U32 R41, R46, R28, R12 ;  /* 0x0000001c2e297227 */ /* 0x000fca00078e000c */
[----:B------:R-:W-:Y:S01]  /*11cc0*/  ISETP.GE.U32.AND P0, PT, R41, R13, PT ;  /* 0x0000000d2900720c */ /* 0x000fe20003f06070 */
[----:B------:R-:W-:Y:S02]  /*11cd0*/  IMAD.MOV.U32 R12, RZ, RZ, 0x0 ;  /* 0x00000000ff0c7424 */ /* 0x000fe400078e00ff */
[----:B------:R-:W-:Y:S01]  /*11ce0*/  IMAD.MOV.U32 R13, RZ, RZ, 0x1 ;  /* 0x00000001ff0d7424 */ /* 0x000fe200078e00ff */
[----:B------:R-:W-:Y:S01]  /*11cf0*/  IADD3 R22, PT, PT, R39, R22, -R47 ;  /* 0x0000001627167210 */ /* 0x000fe20007ffe82f */
[----:B------:R-:W-:-:S04]  /*11d00*/  IMAD.HI.U32 R39, R46, R29, R12 ;  /* 0x0000001d2e277227 */ /* 0x000fc800078e000c */
[----:B------:R-:W-:-:S04]  /*11d10*/  IMAD.HI.U32 R12, R46, R29, RZ ;  /* 0x0000001d2e0c7227 */ /* 0x000fc800078e00ff */
[----:B------:R-:W-:Y:S01]  /*11d20*/  IMAD.WIDE.U32 R54, R46, R30, RZ ;  /* 0x0000001e2e367225 */ /* 0x000fe200078e00ff */
[----:B------:R-:W-:-:S05]  /*11d30*/  @P0 IADD3 R39, PT, PT, R12, RZ, RZ ;  /* 0x000000ff0c270210 */ /* 0x000fca0007ffe0ff */
[----:B------:R-:W-:-:S05]  /*11d40*/  IMAD.IADD R39, R54, 0x1, R39 ;  /* 0x0000000136277824 */ /* 0x000fca00078e0227 */
[----:B------:R-:W-:Y:S01]  /*11d50*/  ISETP.GE.U32.AND P0, PT, R39, R54, PT ;  /* 0x000000362700720c */ /* 0x000fe20003f06070 */
[----:B------:R-:W-:-:S04]  /*11d60*/  IMAD.MOV.U32 R12, RZ, RZ, 0x0 ;  /* 0x00000000ff0c7424 */ /* 0x000fc800078e00ff */
[----:B------:R-:W-:-:S08]  /*11d70*/  IMAD.HI.U32 R47, R46, R30, R12 ;  /* 0x0000001e2e2f7227 */ /* 0x000fd000078e000c */
[----:B------:R-:W-:Y:S01]  /*11d80*/  @P0 IADD3 R47, PT, PT, R55, RZ, RZ ;  /* 0x000000ff372f0210 */ /* 0x000fe20007ffe0ff */
[----:B------:R-:W-:-:S04]  /*11d90*/  IMAD.HI.U32 R55, R46, R31, R12 ;  /* 0x0000001f2e377227 */ /* 0x000fc800078e000c */
[----:B------:R-:W-:-:S04]  /*11da0*/  IMAD.WIDE.U32 R12, R46, R31, RZ ;  /* 0x0000001f2e0c7225 */ /* 0x000fc800078e00ff */
[----:B------:R-:W-:-:S05]  /*11db0*/  IMAD.IADD R47, R12, 0x1, R47 ;  /* 0x000000010c2f7824 */ /* 0x000fca00078e022f */
[----:B------:R-:W-:Y:S02]  /*11dc0*/  ISETP.GE.U32.AND P0, PT, R47, R12, PT ;  /* 0x0000000c2f00720c */ /* 0x000fe40003f06070 */
[----:B------:R-:W-:Y:S01]  /*11dd0*/  IADD3 R38, PT, PT, R40, R38, -R49 ;  /* 0x0000002628267210 */ /* 0x000fe20007ffe831 */
[----:B------:R-:W-:-:S10]  /*11de0*/  IMAD.WIDE.U32 R48, R46, UR16, RZ ;  /* 0x000000102e307c25 */ /* 0x000fd4000f8e00ff */
[----:B------:R-:W-:-:S05]  /*11df0*/  @P0 IMAD.MOV R55, RZ, RZ, R13 ;  /* 0x000000ffff370224 */ /* 0x000fca00078e020d */
[----:B------:R-:W-:-:S04]  /*11e00*/  IADD3 R55, PT, PT, R48, R55, RZ ;  /* 0x0000003730377210 */ /* 0x000fc80007ffe0ff */
[----:B------:R-:W-:Y:S01]  /*11e10*/  ISETP.GE.U32.AND P0, PT, R55, R48, PT ;  /* 0x000000303700720c */ /* 0x000fe20003f06070 */
[----:B------:R-:W-:Y:S02]  /*11e20*/  IMAD.MOV.U32 R12, RZ, RZ, 0x0 ;  /* 0x00000000ff0c7424 */ /* 0x000fe400078e00ff */
[----:B------:R-:W-:Y:S02]  /*11e30*/  IMAD.MOV.U32 R13, RZ, RZ, 0x1 ;  /* 0x00000001ff0d7424 */ /* 0x000fe400078e00ff */
[----:B------:R-:W-:-:S04]  /*11e40*/  IMAD.HI.U32 R57, R46, UR16, R12 ;  /* 0x000000102e397c27 */ /* 0x000fc8000f8e000c */
        /* <DEDUP_REMOVED lines=10> */
[----:B------:R-:W-:Y:S02]  /*11ef0*/  IMAD.MOV.U32 R13, RZ, RZ, 0x1 ;  /* 0x00000001ff0d7424 */ /* 0x000fe400078e00ff */
[----:B------:R-:W-:-:S08]  /*11f00*/  IMAD.HI.U32 R13, R46, UR18, R12 ;  /* 0x000000122e0d7c27 */ /* 0x000fd0000f8e000c */
[----:B------:R-:W-:Y:S02]  /*11f10*/  @P0 IADD3 R13, PT, PT, R49, RZ, RZ ;  /* 0x000000ff310d0210 */ /* 0x000fe40007ffe0ff */
[C---:B------:R-:W-:Y:S01]  /*11f20*/  ISETP.GE.U32.AND P0, PT, R46.reuse, R19, PT ;  /* 0x000000132e00720c */ /* 0x040fe20003f06070 */
[----:B------:R-:W-:Y:S02]  /*11f30*/  IMAD R18, R17, R2, RZ ;  /* 0x0000000211127224 */ /* 0x000fe400078e02ff */
[----:B------:R-:W-:Y:S02]  /*11f40*/  IMAD R17, R46, R28, RZ ;  /* 0x0000001c2e117224 */ /* 0x000fe400078e02ff */
[----:B------:R-:W-:-:S03]  /*11f50*/  VIADD R19, R41, 0xfffffc2f ;  /* 0xfffffc2f29137836 */ /* 0x000fc60000000000 */
[----:B------:R-:W-:-:S04]  /*11f60*/  ISETP.GE.U32.AND P1, PT, R18, R17, PT ;  /* 0x000000111200720c */ /* 0x000fc80003f26070 */
[----:B------:R-:W-:Y:S01]  /*11f70*/  SEL R12, RZ, 0x1, P1 ;  /* 0x00000001ff0c7807 */ /* 0x000fe20000800000 */
[----:B------:R-:W-:-:S05]  /*11f80*/  @P0 IMAD.MOV R19, RZ, RZ, R41 ;  /* 0x000000ffff130224 */ /* 0x000fca00078e0229 */
[----:B------:R-:W-:-:S04]  /*11f90*/  IADD3 R40, PT, PT, R12, R19, RZ ;  /* 0x000000130c287210 */ /* 0x000fc80007ffe0ff */
[----:B------:R-:W-:Y:S02]  /*11fa0*/  ISETP.NE.AND P2, PT, R40, RZ, PT ;  /* 0x000000ff2800720c */ /* 0x000fe40003f45270 */
[----:B------:R-:W-:Y:S02]  /*11fb0*/  ISETP.GE.U32.AND P1, PT, R15, R40, PT ;  /* 0x000000280f00720c */ /* 0x000fe40003f26070 */
[----:B------:R-:W-:Y:S01]  /*11fc0*/  SEL R12, R12, RZ, !P2 ;  /* 0x000000ff0c0c7207 */ /* 0x000fe20005000000 */
[----:B------:R-:W-:Y:S02]  /*11fd0*/  VIADD R19, R39, 0xfffffffe ;  /* 0xfffffffe27137836 */ /* 0x000fe40000000000 */
[----:B------:R-:W-:Y:S01]  /*11fe0*/  @P0 IMAD.MOV R19, RZ, RZ, R39 ;  /* 0x000000ffff130224 */ /* 0x000fe200078e0227 */
        /* <DEDUP_REMOVED lines=22> */
[----:B------:R-:W-:Y:S02]  /*12150*/  IADD3 R59, PT, PT, R19, R59, R12 ;  /* 0x0000003b133b7210 */ /* 0x000fe40007ffe00c */
[----:B------:R-:W-:Y:S02]  /*12160*/  IADD3 R42, PT, PT, R45, R42, -R53 ;  /* 0x0000002a2d2a7210 */ /* 0x000fe40007ffe835 */
[C---:B------:R-:W-:Y:S02]  /*12170*/  ISETP.NE.AND P1, PT, R59.reuse, RZ, PT ;  /* 0x000000ff3b00720c */ /* 0x040fe40003f25270 */
[----:B------:R-:W-:Y:S02]  /*12180*/  ISETP.GT.U32.AND P0, PT, R59, R42, PT ;  /* 0x0000002a3b00720c */ /* 0x000fe40003f04070 */
[----:B------:R-:W-:Y:S01]  /*12190*/  SEL R19, R19, RZ, !P1 ;  /* 0x000000ff13137207 */ /* 0x000fe20004800000 */
[----:B------:R-:W-:-:S03]  /*121a0*/  IMAD R46, R46, UR19, R13 ;  /* 0x000000132e2e7c24 */ /* 0x000fc6000f8e020d */
[----:B------:R-:W-:Y:S01]  /*121b0*/  SEL R19, R19, 0x1, !P0 ;  /* 0x0000000113137807 */ /* 0x000fe20004000000 */
[----:B------:R-:W-:-:S03]  /*121c0*/  IMAD R13, R16, R6, RZ ;  /* 0x00000006100d7224 */ /* 0x000fc600078e02ff */
[----:B------:R-:W-:Y:S01]  /*121d0*/  IADD3 R46, PT, PT, R19, R46, R12 ;  /* 0x0000002e132e7210 */ /* 0x000fe20007ffe00c */
[----:B------:R-:W-:-:S04]  /*121e0*/  IMAD.MOV.U32 R12, RZ, RZ, RZ ;  /* 0x000000ffff0c7224 */ /* 0x000fc800078e00ff */
[----:B------:R-:W-:-:S05]  /*121f0*/  IMAD.HI.U32 R19, R2, R16, R12 ;  /* 0x0000001002137227 */ /* 0x000fca00078e000c */
[----:B------:R-:W-:Y:S01]  /*12200*/  ISETP.GE.U32.AND P0, PT, R19, R13, PT ;  /* 0x0000000d1300720c */ /* 0x000fe20003f06070 */
[----:B------:R-:W-:Y:S02]  /*12210*/  HFMA2 R13, -RZ, RZ, 0, 5.9604644775390625e-08 ;  /* 0x00000001ff0d7431 */ /* 0x000fe400000001ff */
[----:B------:R-:W-:-:S04]  /*12220*/  IMAD.MOV.U32 R12, RZ, RZ, 0x0 ;  /* 0x00000000ff0c7424 */ /* 0x000fc800078e00ff */
[----:B------:R-:W-:-:S04]  /*12230*/  IMAD.HI.U32 R41, R6, R16, R12 ;  /* 0x0000001006297227 */ /* 0x000fc800078e000c */
[----:B------:R-:W-:-:S04]  /*12240*/  IMAD.HI.U32 R6, R6, R16, RZ ;  /* 0x0000001006067227 */ /* 0x000fc800078e00ff */
[----:B------:R-:W-:-:S04]  /*12250*/  IMAD.HI.U32 R39, R9, R16, R12 ;  /* 0x0000001009277227 */ /* 0x000fc800078e000c */
[----:B------:R-:W-:Y:S02]  /*12260*/  @P0 IMAD.MOV R41, RZ, RZ, R6 ;  /* 0x000000ffff290224 */ /* 0x000fe400078e0206 */
[----:B------:R-:W-:-:S04]  /*12270*/  IMAD.WIDE.U32 R12, R9, R16, RZ ;  /* 0x00000010090c7225 */ /* 0x000fc800078e00ff */
[----:B------:R-:W-:-:S05]  /*12280*/  IMAD.IADD R9, R12, 0x1, R41 ;  /* 0x000000010c097824 */ /* 0x000fca00078e0229 */
[----:B------:R-:W-:Y:S01]  /*12290*/  ISETP.GE.U32.AND P0, PT, R9, R12, PT ;  /* 0x0000000c0900720c */ /* 0x000fe20003f06070 */
[----:B------:R-:W-:-:S12]  /*122a0*/  IMAD.MOV.U32 R12, RZ, RZ, 0x0 ;  /* 0x00000000ff0c7424 */ /* 0x000fd800078e00ff */
[----:B------:R-:W-:Y:S01]  /*122b0*/  @P0 IADD3 R39, PT, PT, R13, RZ, RZ ;  /* 0x000000ff0d270210 */ /* 0x000fe20007ffe0ff */
[----:B------:R-:W-:Y:S02]  /*122c0*/  IMAD.MOV.U32 R13, RZ, RZ, 0x1 ;  /* 0x00000001ff0d7424 */ /* 0x000fe400078e00ff */
[----:B------:R-:W-:-:S04]  /*122d0*/  IMAD.HI.U32 R6, R5, R16, R12 ;  /* 0x0000001005067227 */ /* 0x000fc800078e000c */
        /* <DEDUP_REMOVED lines=23> */
[----:B------:R-:W-:-:S13]  /*12450*/  ISETP.GE.U32.AND P0, PT, R45, R6, PT ;  /* 0x000000062d00720c */ /* 0x000fda0003f06070 */
[----:B------:R-:W-:Y:S02]  /*12460*/  @P0 IMAD.MOV R13, RZ, RZ, R7 ;  /* 0x000000ffff0d0224 */ /* 0x000fe400078e0207 */
[----:B------:R-:W-:-:S04]  /*12470*/  IMAD.WIDE.U32 R6, R10, R16, RZ ;  /* 0x000000100a067225 */ /* 0x000fc800078e00ff */
[----:B------:R-:W-:-:S05]  /*12480*/  IMAD.IADD R13, R6, 0x1, R13 ;  /* 0x00000001060d7824 */ /* 0x000fca00078e020d */
[----:B------:R-:W-:Y:S01]  /*12490*/  ISETP.GE.U32.AND P0, PT, R13, R6, PT ;  /* 0x000000060d00720c */ /* 0x000fe20003f06070 */
[----:B------:R-:W-:Y:S01]  /*124a0*/  IMAD.MOV.U32 R52, RZ, RZ, 0x0 ;  /* 0x00000000ff347424 */ /* 0x000fe200078e00ff */
[----:B------:R-:W-:Y:S01]  /*124b0*/  IADD3 R46, PT, PT, R43, R46, RZ ;  /* 0x0000002e2b2e7210 */ /* 0x000fe20007ffe0ff */
[----:B------:R-:W-:-:S03]  /*124c0*/  IMAD.MOV.U32 R53, RZ, RZ, 0x1 ;  /* 0x00000001ff357424 */ /* 0x000fc600078e00ff */
[----:B------:R-:W-:Y:S01]  /*124d0*/  IADD3 R43, PT, PT, -R46, R14, R51 ;  /* 0x0000000e2e2b7210 */ /* 0x000fe20007ffe133 */
[----:B------:R-:W-:-:S06]  /*124e0*/  IMAD.HI.U32 R10, R10, R16, R52 ;  /* 0x000000100a0a7227 */ /* 0x000fcc00078e0034 */
[----:B------:R-:W-:Y:S01]  /*124f0*/  @P0 IADD3 R10, PT, PT, R7, RZ, RZ ;  /* 0x000000ff070a0210 */ /* 0x000fe20007ffe0ff */
[----:B------:R-:W-:-:S04]  /*12500*/  IMAD.MOV.U32 R6, RZ, RZ, RZ ;  /* 0x000000ffff067224 */ /* 0x000fc800078e00ff */
[----:B------:R-:W-:-:S04]  /*12510*/  IMAD.IADD R43, R43, 0x1, R10 ;  /* 0x000000012b2b7824 */ /* 0x000fc800078e020a */
[C---:B------:R-:W-:Y:S02]  /*12520*/  IMAD R7, R43.reuse, R29, RZ ;  /* 0x0000001d2b077224 */ /* 0x040fe400078e02ff */
[----:B------:R-:W-:-:S05]  /*12530*/  IMAD.HI.U32 R49, R43, R28, R6 ;  /* 0x0000001c2b317227 */ /* 0x000fca00078e0006 */
[----:B------:R-:W-:Y:S01]  /*12540*/  ISETP.GE.U32.AND P0, PT, R49, R7, PT ;  /* 0x000000073100720c */ /* 0x000fe20003f06070 */
[----:B------:R-:W-:Y:S01]  /*12550*/  IMAD.MOV.U32 R7, RZ, RZ, 0x1 ;  /* 0x00000001ff077424 */ /* 0x000fe200078e00ff */
[----:B------:R-:W-:Y:S01]  /*12560*/  MOV R6, 0x0 ;  /* 0x0000000000067802 */ /* 0x000fe20000000f00 */
[----:B------:R-:W-:-:S04]  /*12570*/  IMAD.HI.U32 R0, R43, R29, RZ ;  /* 0x0000001d2b007227 */ /* 0x000fc800078e00ff */
[----:B------:R-:W-:-:S04]  /*12580*/  IMAD.HI.U32 R53, R43, R29, R6 ;  /* 0x0000001d2b357227 */ /* 0x000fc800078e0006 */
[----:B------:R-:W-:-:S04]  /*12590*/  IMAD.WIDE.U32 R6, R43, R30, RZ ;  /* 0x0000001e2b067225 */ /* 0x000fc800078e00ff */
[----:B------:R-:W-:Y:S01]  /*125a0*/  @P0 IMAD.MOV R53, RZ, RZ, R0 ;  /* 0x000000ffff350224 */ /* 0x000fe200078e0200 */
[----:B------:R-:W-:-:S04]  /*125b0*/  ISETP.GE.U32.AND P0, PT, R43, R10, PT ;  /* 0x0000000a2b00720c */ /* 0x000fc80003f06070 */
[----:B------:R-:W-:Y:S01]  /*125c0*/  IADD3 R53, PT, PT, R6, R53, RZ ;  /* 0x0000003506357210 */ /* 0x000fe20007ffe0ff */
[----:B------:R-:W-:-:S03]  /*125d0*/  IMAD R51, R16, R2, RZ ;  /* 0x0000000210337224 */ /* 0x000fc600078e02ff */
[----:B------:R-:W-:Y:S01]  /*125e0*/  ISETP.GE.U32.AND P2, PT, R53, R6, PT ;  /* 0x000000063500720c */ /* 0x000fe20003f46070 */
[----:B------:R-:W-:Y:S01]  /*125f0*/  IMAD R2, R43, R28, RZ ;  /* 0x0000001c2b027224 */ /* 0x000fe200078e02ff */
[----:B------:R-:W-:Y:S01]  /*12600*/  IADD3 R17, PT, PT, R19, R18, -R17 ;  /* 0x0000001213117210 */ /* 0x000fe20007ffe811 */
[----:B------:R-:W-:Y:S02]  /*12610*/  IMAD.MOV.U32 R18, RZ, RZ, 0x0 ;  /* 0x00000000ff127424 */ /* 0x000fe400078e00ff */
[----:B------:R-:W-:Y:S01]  /*12620*/  IMAD.MOV.U32 R19, RZ, RZ, 0x1 ;  /* 0x00000001ff137424 */ /* 0x000fe200078e00ff */
[----:B------:R-:W-:Y:S01]  /*12630*/  ISETP.GE.U32.AND P1, PT, R51, R2, PT ;  /* 0x000000023300720c */ /* 0x000fe20003f26070 */
[----:B------:R-:W-:Y:S01]  /*12640*/  IMAD.HI.U32 R61, R43, R30, R18 ;  /* 0x0000001e2b3d7227 */ /* 0x000fe200078e0012 */
[----:B------:R-:W-:Y:S02]  /*12650*/  IADD3 R19, PT, PT, R49, -0x3d1, RZ ;  /* 0xfffffc2f31137810 */ /* 0x000fe40007ffe0ff */
[----:B------:R-:W-:Y:S01]  /*12660*/  SEL R8, RZ, 0x1, P1 ;  /* 0x00000001ff087807 */ /* 0x000fe20000800000 */
[----:B------:R-:W-:-:S02]  /*12670*/  @P0 IMAD.MOV R19, RZ, RZ, R49 ;  /* 0x000000ffff130224 */ /* 0x000fc400078e0231 */
[----:B------:R-:W-:Y:S02]  /*12680*/  @P2 IMAD.MOV R61, RZ, RZ, R7 ;  /* 0x000000ffff3d2224 */ /* 0x000fe400078e0207 */
[----:B------:R-:W-:Y:S01]  /*12690*/  IMAD.WIDE.U32 R6, R43, R31, RZ ;  /* 0x0000001f2b067225 */ /* 0x000fe200078e00ff */
[----:B------:R-:W-:-:S03]  /*126a0*/  IADD3 R0, PT, PT, R8, R19, RZ ;  /* 0x0000001308007210 */ /* 0x000fc60007ffe0ff */
[----:B------:R-:W-:Y:S01]  /*126b0*/  IMAD.IADD R19, R6, 0x1, R61 ;  /* 0x0000000106137824 */ /* 0x000fe200078e023d */
[----:B------:R-:W-:-:S04]  /*126c0*/  ISETP.NE.AND P2, PT, R0, RZ, PT ;  /* 0x000000ff0000720c */ /* 0x000fc80003f45270 */
[----:B------:R-:W-:Y:S02]  /*126d0*/  ISETP.GE.U32.AND P3, PT, R19, R6, PT ;  /* 0x000000061300720c */ /* 0x000fe40003f66070 */
[----:B------:R-:W-:Y:S02]  /*126e0*/  ISETP.GE.U32.AND P1, PT, R17, R0, PT ;  /* 0x000000001100720c */ /* 0x000fe40003f26070 */
[----:B------:R-:W-:Y:S01]  /*126f0*/  SEL R6, R8, RZ, !P2 ;  /* 0x000000ff08067207 */ /* 0x000fe20005000000 */
[----:B------:R-:W-:Y:S01]  /*12700*/  VIADD R49, R53, 0xfffffffe ;  /* 0xfffffffe35317836 */ /* 0x000fe20000000000 */
[----:B------:R-:W-:Y:S01]  /*12710*/  IADD3 R15, PT, PT, R9, R15, -R40 ;  /* 0x0000000f090f7210 */ /* 0x000fe20007ffe828 */
[----:B------:R-:W-:Y:S01]  /*12720*/  IMAD.MOV.U32 R8, RZ, RZ, 0x0 ;  /* 0x00000000ff087424 */ /* 0x000fe200078e00ff */
[----:B------:R-:W-:Y:S01]  /*12730*/  @P0 IADD3 R49, PT, PT, R53, RZ, RZ ;  /* 0x000000ff35310210 */ /* 0x000fe20007ffe0ff */
[----:B------:R-:W-:Y:S01]  /*12740*/  IMAD.MOV.U32 R9, RZ, RZ, 0x1 ;  /* 0x00000001ff097424 */ /* 0x000fe200078e00ff */
[----:B------:R-:W-:Y:S01]  /*12750*/  SEL R12, R6, 0x1, P1 ;  /* 0x00000001060c7807 */ /* 0x000fe20000800000 */
[----:B------:R-:W-:-:S03]  /*12760*/  IMAD.HI.U32 R9, R43, R31, R8 ;  /* 0x0000001f2b097227 */ /* 0x000fc600078e0008 */
[----:B------:R-:W-:Y:S01]  /*12770*/  IADD3 R10, PT, PT, R12, R49, RZ ;  /* 0x000000310c0a7210 */ /* 0x000fe20007ffe0ff */
[----:B------:R-:W-:-:S03]  /*12780*/  @P3 IMAD.MOV R9, RZ, RZ, R7 ;  /* 0x000000ffff093224 */ /* 0x000fc600078e0207 */
[----:B------:R-:W-:Y:S01]  /*12790*/  ISETP.NE.AND P2, PT, R10, RZ, PT ;  /* 0x000000ff0a00720c */ /* 0x000fe20003f45270 */
[----:B------:R-:W-:Y:S01]  /*127a0*/  IMAD.WIDE.U32 R6, R43, UR16, RZ ;  /* 0x000000102b067c25 */ /* 0x000fe2000f8e00ff */
[----:B------:R-:W-:Y:S02]  /*127b0*/  ISETP.GE.U32.AND P1, PT, R15, R10, PT ;  /* 0x0000000a0f00720c */ /* 0x000fe40003f26070 */
[----:B------:R-:W-:Y:S01]  /*127c0*/  SEL R8, R12, RZ, !P2 ;  /* 0x000000ff0c087207 */ /* 0x000fe20005000000 */
[----:B------:R-:W-:Y:S01]  /*127d0*/  IMAD.IADD R49, R6, 0x1, R9 ;  /* 0x0000000106317824 */ /* 0x000fe200078e0209 */
[----:B------:R-:W-:Y:S02]  /*127e0*/  SEL R12, RZ, 0xffffffff, P0 ;  /* 0xffffffffff0c7807 */ /* 0x000fe40000000000 */
[----:B------:R-:W-:Y:S01]  /*127f0*/  SEL R16, R8, 0x1, P1 ;  /* 0x0000000108107807 */ /* 0x000fe20000800000 */
[----:B------:R-:W-:Y:S01]  /*12800*/  HFMA2 R8, -RZ, RZ, 0, 0 ;  /* 0x00000000ff087431 */ /* 0x000fe200000001ff */
[----:B------:R-:W-:-:S02]  /*12810*/  ISETP.GE.U32.AND P2, PT, R49, R6, PT ;  /* 0x000000063100720c */ /* 0x000fc40003f46070 */
[----:B------:R-:W-:Y:S01]  /*12820*/  IADD3 R14, PT, PT, R16, R19, R12 ;  /* 0x00000013100e7210 */ /* 0x000fe20007ffe00c */
[----:B------:R-:W-:Y:S01]  /*12830*/  IMAD.MOV.U32 R9, RZ, RZ, 0x1 ;  /* 0x00000001ff097424 */ /* 0x000fe200078e00ff */
[----:B------:R-:W-:Y:S02]  /*12840*/  IADD3 R37, PT, PT, R39, R37, -R48 ;  /* 0x0000002527257210 */ /* 0x000fe40007ffe830 */
[----:B------:R-:W-:Y:S02]  /*12850*/  ISETP.NE.AND P1, PT, R14, RZ, PT ;  /* 0x000000ff0e00720c */ /* 0x000fe40003f25270 */
[----:B------:R-:W-:Y:S01]  /*12860*/  ISETP.GE.U32.AND P0, PT, R37, R14, PT ;  /* 0x0000000e2500720c */ /* 0x000fe20003f06070 */
[----:B------:R-:W-:Y:S01]  /*12870*/  IMAD.HI.U32 R39, R43, UR16, R8 ;  /* 0x000000102b277c27 */ /* 0x000fe2000f8e0008 */
[----:B------:R-:W-:-:S03]  /*12880*/  SEL R16, R16, RZ, !P1 ;  /* 0x000000ff10107207 */ /* 0x000fc60004800000 */
[----:B------:R-:W-:Y:S02]  /*12890*/  @P2 IMAD.MOV R39, RZ, RZ, R7 ;  /* 0x000000ffff272224 */ /* 0x000fe400078e0207 */
[----:B------:R-:W-:Y:S01]  /*128a0*/  IMAD.WIDE.U32 R6, R43, UR17, RZ ;  /* 0x000000112b067c25 */ /* 0x000fe2000f8e00ff */
[----:B------:R-:W-:Y:S02]  /*128b0*/  SEL R18, R16, 0x1, P0 ;  /* 0x0000000110127807 */ /* 0x000fe40000000000 */
[----:B------:R-:W-:Y:S02]  /*128c0*/  IADD3 R39, PT, PT, R6, R39, RZ ;  /* 0x0000002706277210 */ /* 0x000fe40007ffe0ff */
[----:B------:R-:W-:Y:S02]  /*128d0*/  IADD3 R16, PT, PT, R18, R49, R12 ;  /* 0x0000003112107210 */ /* 0x000fe40007ffe00c */
[----:B------:R-:W-:Y:S02]  /*128e0*/  ISETP.GE.U32.AND P2, PT, R39, R6, PT ;  /* 0x000000062700720c */ /* 0x000fe40003f46070 */
[----:B------:R-:W-:-:S02]  /*128f0*/  IADD3 R41, PT, PT, R41, R44, -R47 ;  /* 0x0000002c29297210 */ /* 0x000fc40007ffe82f */
[----:B------:R-:W-:Y:S02]  /*12900*/  ISETP.NE.AND P1, PT, R16, RZ, PT ;  /* 0x000000ff1000720c */ /* 0x000fe40003f25270 */
[----:B------:R-:W-:Y:S02]  /*12910*/  ISETP.GE.U32.AND P0, PT, R41, R16, PT ;  /* 0x000000102900720c */ /* 0x000fe40003f06070 */
[----:B------:R-:W-:Y:S01]  /*12920*/  SEL R6, R18, RZ, !P1 ;  /* 0x000000ff12067207 */ /* 0x000fe20004800000 */
[----:B------:R-:W-:-:S03]  /*12930*/  IMAD.MOV.U32 R19, RZ, RZ, R3 ;  /* 0x000000ffff137224 */ /* 0x000fc600078e0003 */
[----:B------:R-:W-:Y:S01]  /*12940*/  SEL R6, R6, 0x1, P0 ;  /* 0x0000000106067807 */ /* 0x000fe20000000000 */
[----:B------:R-:W-:Y:S01]  /*12950*/  IMAD.HI.U32 R3, R43, UR17, R8 ;  /* 0x000000112b037c27 */ /* 0x000fe2000f8e0008 */
[----:B------:R-:W-:Y:S02]  /*12960*/  @P2 IADD3 R3, PT, PT, R7, RZ, RZ ;  /* 0x000000ff07032210 */ /* 0x000fe40007ffe0ff */
[----:B------:R-:W-:Y:S01]  /*12970*/  IADD3 R39, PT, PT, R6, R39, R12 ;  /* 0x0000002706277210 */ /* 0x000fe20007ffe00c */
[----:B------:R-:W-:Y:S01]  /*12980*/  IMAD.WIDE.U32 R8, R43, UR18, RZ ;  /* 0x000000122b087c25 */ /* 0x000fe2000f8e00ff */
[----:B------:R-:W-:Y:S02]  /*12990*/  IADD3 R22, PT, PT, R5, R22, -R55 ;  /* 0x0000001605167210 */ /* 0x000fe40007ffe837 */
[----:B------:R-:W-:Y:S01]  /*129a0*/  ISETP.NE.AND P1, PT, R39, RZ, PT ;  /* 0x000000ff2700720c */ /* 0x000fe20003f25270 */
[----:B------:R-:W-:Y:S01]  /*129b0*/  IMAD.IADD R7, R8, 0x1, R3 ;  /* 0x0000000108077824 */ /* 0x000fe200078e0203 */
[----:B------:R-:W-:-:S02]  /*129c0*/  ISETP.GE.U32.AND P0, PT, R22, R39, PT ;  /* 0x000000271600720c */ /* 0x000fc40003f06070 */
[----:B------:R-:W-:Y:S02]  /*129d0*/  SEL R6, R6, RZ, !P1 ;  /* 0x000000ff06067207 */ /* 0x000fe40004800000 */
[----:B------:R-:W-:Y:S02]  /*129e0*/  ISETP.GE.U32.AND P1, PT, R7, R8, PT ;  /* 0x000000080700720c */ /* 0x000fe40003f26070 */
[----:B------:R-:W-:Y:S01]  /*129f0*/  SEL R3, R6, 0x1, P0 ;  /* 0x0000000106037807 */ /* 0x000fe20000000000 */
[----:B------:R-:W-:Y:S01]  /*12a00*/  IMAD.MOV.U32 R18, RZ, RZ, R4 ;  /* 0x000000ffff127224 */ /* 0x000fe200078e0004 */
[----:B------:R-:W-:Y:S01]  /*12a10*/  IADD3 R25, PT, PT, -R25, R11, R20 ;  /* 0x0000000b19197210 */ /* 0x000fe20007ffe114 */
[----:B------:R-:W-:Y:S01]  /*12a20*/  IMAD.IADD R21, R21, 0x1, -R24 ;  /* 0x0000000115157824 */ /* 0x000fe200078e0a18 */
[----:B------:R-:W-:Y:S01]  /*12a30*/  MOV R4, 0x0 ;  /* 0x0000000000047802 */ /* 0x000fe20000000f00 */
[----:B------:R-:W-:Y:S01]  /*12a40*/  IMAD.MOV.U32 R5, RZ, RZ, 0x1 ;  /* 0x00000001ff057424 */ /* 0x000fe200078e00ff */
[----:B------:R-:W-:-:S02]  /*12a50*/  IADD3 R11, PT, PT, R3, R7, R12 ;  /* 0x00000007030b7210 */ /* 0x000fc40007ffe00c */
[----:B------:R-:W-:Y:S01]  /*12a60*/  IADD3 R38, PT, PT, R45, R38, -R57 ;  /* 0x000000262d267210 */ /* 0x000fe20007ffe839 */
[----:B------:R-:W-:Y:S01]  /*12a70*/  IMAD.HI.U32 R6, R43, UR18, R4 ;  /* 0x000000122b067c27 */ /* 0x000fe2000f8e0004 */
[----:B------:R-:W-:Y:S01]  /*12a80*/  ISETP.NE.AND P2, PT, R11, RZ, PT ;  /* 0x000000ff0b00720c */ /* 0x000fe20003f45270 */
[----:B------:R0:W-:Y:S01]  /*12a90*/  STG.E desc[UR8][R18.64+-0x10], R23 ;  /* 0xfffff01712007986 */ /* 0x0001e2000c101908 */
[----:B------:R-:W-:Y:S01]  /*12aa0*/  ISETP.GE.U32.AND P0, PT, R38, R11, PT ;  /* 0x0000000b2600720c */ /* 0x000fe20003f06070 */
[----:B------:R-:W-:Y:S02]  /*12ab0*/  @P1 IMAD.MOV R6, RZ, RZ, R9 ;  /* 0x000000ffff061224 */ /* 0x000fe400078e0209 */
[----:B------:R0:W-:Y:S01]  /*12ac0*/  STG.E desc[UR8][R18.64+-0xc], R33 ;  /* 0xfffff42112007986 */ /* 0x0001e2000c101908 */
[----:B------:R-:W-:-:S03]  /*12ad0*/  SEL R5, R3, RZ, !P2 ;  /* 0x000000ff03057207 */ /* 0x000fc60005000000 */
[----:B------:R0:W-:Y:S04]  /*12ae0*/  STG.E desc[UR8][R18.64+-0x8], R35 ;  /* 0xfffff82312007986 */ /* 0x0001e8000c101908 */
[----:B------:R0:W-:Y:S04]  /*12af0*/  STG.E desc[UR8][R18.64+-0x4], R34 ;  /* 0xfffffc2212007986 */ /* 0x0001e8000c101908 */
[----:B------:R0:W-:Y:S04]  /*12b00*/  STG.E desc[UR8][R18.64], R32 ;  /* 0x0000002012007986 */ /* 0x0001e8000c101908 */
[----:B------:R0:W-:Y:S04]  /*12b10*/  STG.E desc[UR8][R18.64+0x4], R36 ;  /* 0x0000042412007986 */ /* 0x0001e8000c101908 */
[----:B------:R0:W-:Y:S04]  /*12b20*/  STG.E desc[UR8][R18.64+0x8], R21 ;  /* 0x0000081512007986 */ /* 0x0001e8000c101908 */
[----:B------:R0:W-:Y:S01]  /*12b30*/  STG.E desc[UR8][R18.64+0xc], R25 ;  /* 0x00000c1912007986 */ /* 0x0001e2000c101908 */
[----:B------:R-:W-:Y:S01]  /*12b40*/  IMAD R43, R43, UR19, R6 ;  /* 0x000000132b2b7c24 */ /* 0x000fe2000f8e0206 */
[----:B------:R-:W-:Y:S01]  /*12b50*/  SEL R5, R5, 0x1, P0 ;  /* 0x0000000105057807 */ /* 0x000fe20000000000 */
[----:B------:R-:W-:-:S03]  /*12b60*/  UISETP.GT.U32.AND UP0, UPT, UR4, 0x2, UPT ;  /* 0x000000020400788c */ /* 0x000fc6000bf04070 */
[----:B------:R-:W-:Y:S01]  /*12b70*/  IADD3 R12, PT, PT, R5, R43, R12 ;  /* 0x0000002b050c7210 */ /* 0x000fe20007ffe00c */
[----:B------:R-:W-:Y:S01]  /*12b80*/  UIADD3 UR5, UPT, UPT, UR4, -0x1, URZ ;  /* 0xffffffff04057890 */ /* 0x000fe2000fffe0ff */
[----:B------:R-:W-:-:S03]  /*12b90*/  IADD3 R4, P3, PT, R18, -0x20, RZ ;  /* 0xffffffe012047810 */ /* 0x000fc60007f7e0ff */
[----:B------:R-:W-:Y:S01]  /*12ba0*/  IMAD.IADD R12, R59, 0x1, R12 ;  /* 0x000000013b0c7824 */ /* 0x000fe200078e020c */
[----:B------:R-:W-:Y:S01]  /*12bb0*/  IADD3.X R3, PT, PT, R19, -0x1, RZ, P3, !PT ;  /* 0xffffffff13037810 */ /* 0x000fe20001ffe4ff */
[----:B------:R-:W-:Y:S01]  /*12bc0*/  IMAD.IADD R6, R17, 0x1, -R0 ;  /* 0x0000000111067824 */ /* 0x000fe200078e0a00 */
[----:B------:R-:W-:Y:S01]  /*12bd0*/  IADD3 R2, PT, PT, R51, -R2, RZ ;  /* 0x8000000233027210 */ /* 0x000fe20007ffe0ff */
[----:B------:R-:W-:Y:S01]  /*12be0*/  IMAD.IADD R9, R15, 0x1, -R10 ;  /* 0x000000010f097824 */ /* 0x000fe200078e0a0a */
[----:B------:R-:W-:Y:S01]  /*12bf0*/  IADD3 R5, PT, PT, R37, -R14, RZ ;  /* 0x8000000e25057210 */ /* 0x000fe20007ffe0ff */
[----:B------:R-:W-:Y:S01]  /*12c00*/  IMAD.IADD R8, R41, 0x1, -R16 ;  /* 0x0000000129087824 */ /* 0x000fe200078e0a10 */
[----:B------:R-:W-:Y:S01]  /*12c10*/  IADD3 R7, PT, PT, R22, -R39, RZ ;  /* 0x8000002716077210 */ /* 0x000fe20007ffe0ff */
[----:B------:R-:W-:Y:S01]  /*12c20*/  IMAD.IADD R0, R38, 0x1, -R11 ;  /* 0x0000000126007824 */ /* 0x000fe200078e0a0b */
[----:B------:R-:W-:Y:S01]  /*12c30*/  IADD3 R10, PT, PT, -R12, R42, R13 ;  /* 0x0000002a0c0a7210 */ /* 0x000fe20007ffe10d */
[----:B------:R-:W-:-:S02]  /*12c40*/  UIADD3 UR6, UPT, UPT, UR6, -0x20, URZ ;  /* 0xffffffe006067890 */ /* 0x000fc4000fffe0ff */
[----:B------:R-:W-:Y:S01]  /*12c50*/  UIADD3 UR7, UPT, UPT, UR7, -0x20, URZ ;  /* 0xffffffe007077890 */ /* 0x000fe2000fffe0ff */
[----:B------:R-:W-:Y:S01]  /*12c60*/  UMOV UR4, UR5 ;  /* 0x0000000500047c82 */ /* 0x000fe20008000000 */
[----:B0-----:R-:W-:Y:S10]  /*12c70*/  BRA.U UP0, `(.L_x_51) ;  /* 0xffffff7500347547 */ /* 0x001ff4000b83ffff */
.L_x_50:
[----:B------:R-:W0:Y:S02]  /*12c80*/  LDCU.64 UR6, c[0x0][0x388] ;  /* 0x00007100ff0677ac */ /* 0x000e240008000a00 */
[----:B0-----:R-:W-:-:S04]  /*12c90*/  LEA R12, P0, R26, UR6, 0x5 ;  /* 0x000000061a0c7c11 */ /* 0x001fc8000f8028ff */
[----:B------:R-:W-:-:S05]  /*12ca0*/  LEA.HI.X R13, R26, UR7, R27, 0x5, P0 ;  /* 0x000000071a0d7c11 */ /* 0x000fca00080f2c1b */
[----:B------:R-:W-:Y:S04]  /*12cb0*/  STG.E desc[UR8][R12.64], R2 ;  /* 0x000000020c007986 */ /* 0x000fe8000c101908 */
[----:B------:R-:W-:Y:S04]  /*12cc0*/  STG.E desc[UR8][R12.64+0x4], R6 ;  /* 0x000004060c007986 */ /* 0x000fe8000c101908 */
[----:B------:R-:W-:Y:S04]  /*12cd0*/  STG.E desc[UR8][R12.64+0x8], R9 ;  /* 0x000008090c007986 */ /* 0x000fe8000c101908 */
[----:B------:R-:W-:Y:S04]  /*12ce0*/  STG.E desc[UR8][R12.64+0xc], R5 ;  /* 0x00000c050c007986 */ /* 0x000fe8000c101908 */
[----:B------:R-:W-:Y:S04]  /*12cf0*/  STG.E desc[UR8][R12.64+0x10], R8 ;  /* 0x000010080c007986 */ /* 0x000fe8000c101908 */
[----:B------:R-:W-:Y:S04]  /*12d00*/  STG.E desc[UR8][R12.64+0x14], R7 ;  /* 0x000014070c007986 */ /* 0x000fe8000c101908 */
[----:B------:R-:W-:Y:S04]  /*12d10*/  STG.E desc[UR8][R12.64+0x18], R0 ;  /* 0x000018000c007986 */ /* 0x000fe8000c101908 */
[----:B------:R-:W-:Y:S01]  /*12d20*/  STG.E desc[UR8][R12.64+0x1c], R10 ;  /* 0x00001c0a0c007986 */ /* 0x000fe2000c101908 */
[----:B------:R-:W-:Y:S05]  /*12d30*/  EXIT ;  /* 0x000000000000794d */ /* 0x000fea0003800000 */
.L_x_52:
        /* <DEDUP_REMOVED lines=12> */
.L_x_218:


//--------------------- .text.profanity_init      --------------------------
	.section	.text.profanity_init,"ax",@progbits
	.align	128
        .global         profanity_init
        .type           profanity_init,@function
        .size           profanity_init,(.L_x_219 - profanity_init)
        .other          profanity_init,@"STO_CUDA_ENTRY STV_DEFAULT"
profanity_init:
.text.profanity_init:
        /* <DEDUP_REMOVED lines=8> */
[----:B------:R-:W-:Y:S01]  /*0080*/  IMAD.MOV.U32 R33, RZ, RZ, 0x1 ;  /* 0x00000001ff217424 */ /* 0x000fe200078e00ff */
[----:B------:R-:W0:Y:S01]  /*0090*/  LDCU.64 UR10, c[0x0][0x358] ;  /* 0x00006b00ff0a77ac */ /* 0x000e220008000a00 */
[----:B------:R-:W-:-:S05]  /*00a0*/  UMOV UR4, URZ ;  /* 0x000000ff00047c82 */ /* 0x000fca0008000000 */
.L_x_69:
[----:B------:R-:W1:Y:S01]  /*00b0*/  LDCU.64 UR6, c[0x0][0x3a0] ;  /* 0x00007400ff0677ac */ /* 0x000e620008000a00 */
[----:B------:R-:W-:-:S04]  /*00c0*/  USHF.L.U32 UR5, UR4, 0x3, URZ ;  /* 0x0000000304057899 */ /* 0x000fc800080006ff */
[----:B-1----:R-:W-:-:S04]  /*00d0*/  USHF.R.U64 UR5, UR6, UR5, UR7 ;  /* 0x0000000506057299 */ /* 0x002fc80008001207 */
[----:B------:R-:W-:-:S04]  /*00e0*/  ULOP3.LUT UR6, UR5, 0xff, URZ, 0xc0, !UPT ;  /* 0x000000ff05067892 */ /* 0x000fc8000f8ec0ff */
[----:B------:R-:W-:-:S04]  /*00f0*/  UISETP.NE.U32.AND UP0, UPT, UR6, URZ, UPT ;  /* 0x000000ff0600728c */ /* 0x000fc8000bf05070 */
[----:B------:R-:W-:-:S09]  /*0100*/  UISETP.NE.AND.EX UP0, UPT, URZ, URZ, UPT, UP0 ;  /* 0x000000ffff00728c */ /* 0x000fd2000bf05300 */
[----:B-----5:R-:W-:Y:S05]  /*0110*/  BRA.U !UP0, `(.L_x_53) ;  /* 0x000000fd08d87547 */ /* 0x020fea000b800000 */
[----:B------:R-:W1:Y:S01]  /*0120*/  LDCU UR5, c[0x0][0x404] ;  /* 0x00008080ff0577ac */ /* 0x000e620008000800 */
[----:B------:R-:W-:Y:S01]  /*0130*/  IMAD.MOV.U32 R17, RZ, RZ, R32 ;  /* 0x000000ffff117224 */ /* 0x000fe200078e0020 */
[----:B------:R-:W-:Y:S01]  /*0140*/  MOV R12, R27 ;  /* 0x0000001b000c7202 */ /* 0x000fe20000000f00 */
[----:B------:R-:W-:Y:S01]  /*0150*/  IMAD.MOV.U32 R16, RZ, RZ, R31 ;  /* 0x000000ffff107224 */ /* 0x000fe200078e001f */
[----:B------:R-:W2:Y:S01]  /*0160*/  LDCU.64 UR8, c[0x0][0x380] ;  /* 0x00007000ff0877ac */ /* 0x000ea20008000a00 */
[----:B------:R-:W-:Y:S02]  /*0170*/  IMAD.MOV.U32 R15, RZ, RZ, R30 ;  /* 0x000000ffff0f7224 */ /* 0x000fe400078e001e */
[----:B------:R-:W-:Y:S02]  /*0180*/  IMAD.MOV.U32 R14, RZ, RZ, R29 ;  /* 0x000000ffff0e7224 */ /* 0x000fe400078e001d */
[----:B------:R-:W-:Y:S02]  /*0190*/  IMAD.MOV.U32 R13, RZ, RZ, R28 ;  /* 0x000000ffff0d7224 */ /* 0x000fe400078e001c */
[----:B------:R-:W-:-:S02]  /*01a0*/  IMAD.MOV.U32 R11, RZ, RZ, R26 ;  /* 0x000000ffff0b7224 */ /* 0x000fc400078e001a */
[----:B------:R-:W-:Y:S02]  /*01b0*/  IMAD.MOV.U32 R10, RZ, RZ, R25 ;  /* 0x000000ffff0a7224 */ /* 0x000fe400078e0019 */
[----:B------:R-:W-:Y:S02]  /*01c0*/  IMAD.MOV.U32 R9, RZ, RZ, R24 ;  /* 0x000000ffff097224 */ /* 0x000fe400078e0018 */
[----:B------:R-:W-:Y:S01]  /*01d0*/  IMAD.MOV.U32 R8, RZ, RZ, R23 ;  /* 0x000000ffff087224 */ /* 0x000fe200078e0017 */
[----:B-1----:R-:W-:Y:S01]  /*01e0*/  UIMAD UR5, UR4, UR5, URZ ;  /* 0x00000005040572a4 */ /* 0x002fe2000f8e02ff */
[----:B------:R-:W-:Y:S02]  /*01f0*/  IMAD.MOV.U32 R7, RZ, RZ, R22 ;  /* 0x000000ffff077224 */ /* 0x000fe400078e0016 */
[----:B------:R-:W-:Y:S01]  /*0200*/  IMAD.MOV.U32 R6, RZ, RZ, R21 ;  /* 0x000000ffff067224 */ /* 0x000fe200078e0015 */
[----:B------:R-:W-:Y:S01]  /*0210*/  UIADD3 UR5, UP0, UPT, UR5, UR6, URZ ;  /* 0x0000000605057290 */ /* 0x000fe2000ff1e0ff */
[----:B------:R-:W-:-:S02]  /*0220*/  IMAD.MOV.U32 R5, RZ, RZ, R20 ;  /* 0x000000ffff057224 */ /* 0x000fc400078e0014 */
[----:B------:R-:W-:Y:S01]  /*0230*/  IMAD.MOV.U32 R4, RZ, RZ, R19 ;  /* 0x000000ffff047224 */ /* 0x000fe200078e0013 */
[----:B------:R-:W-:Y:S01]  /*0240*/  UIADD3.X UR6, UPT, UPT, URZ, URZ, URZ, UP0, !UPT ;  /* 0x000000ffff067290 */ /* 0x000fe200087fe4ff */
[----:B------:R-:W-:Y:S01]  /*0250*/  IMAD.MOV.U32 R2, RZ, RZ, R18 ;  /* 0x000000ffff027224 */ /* 0x000fe200078e0012 */
[----:B--2---:R-:W-:-:S04]  /*0260*/  ULEA UR7, UP0, UR5, UR8, 0x6 ;  /* 0x0000000805077291 */ /* 0x004fc8000f8030ff */
[----:B------:R-:W-:Y:S02]  /*0270*/  ULEA.HI.X UR6, UR5, UR9, UR6, 0x6, UP0 ;  /* 0x0000000905067291 */ /* 0x000fe400080f3406 */
[----:B------:R-:W-:-:S04]  /*0280*/  IMAD.U32 R34, RZ, RZ, UR7 ;  /* 0x00000007ff227e24 */ /* 0x000fc8000f8e00ff */
[----:B------:R-:W-:-:S05]  /*0290*/  MOV R35, UR6 ;  /* 0x0000000600237c02 */ /* 0x000fca0008000f00 */
[----:B0-----:R-:W2:Y:S04]  /*02a0*/  LDG.E R3, desc[UR10][R34.64+-0x40] ;  /* 0xffffc00a22037981 */ /* 0x001ea8000c1e1900 */
[----:B------:R1:W5:Y:S04]  /*02b0*/  LDG.E R32, desc[UR10][R34.64+-0x3c] ;  /* 0xffffc40a22207981 */ /* 0x000368000c1e1900 */
        /* <DEDUP_REMOVED lines=13> */
[----:B------:R1:W5:Y:S01]  /*0390*/  LDG.E R18, desc[UR10][R34.64+-0x4] ;  /* 0xfffffc0a22127981 */ /* 0x000362000c1e1900 */
[----:B------:R-:W-:Y:S01]  /*03a0*/  LOP3.LUT P0, RZ, R33, 0xff, RZ, 0xc0, !PT ;  /* 0x000000ff21ff7812 */ /* 0x000fe2000780c0ff */
[----:B------:R-:W-:Y:S01]  /*03b0*/  IMAD.MOV.U32 R0, RZ, RZ, R41 ;  /* 0x000000ffff007224 */ /* 0x000fe200078e0029 */
[----:B------:R-:W-:Y:S01]  /*03c0*/  PRMT R33, RZ, 0x7610, R33 ;  /* 0x00007610ff217816 */ /* 0x000fe20000000021 */
[----:B--2---:R-:W-:-:S10]  /*03d0*/  IMAD.MOV.U32 R41, RZ, RZ, R3 ;  /* 0x000000ffff297224 */ /* 0x004fd400078e0003 */
[----:B-1----:R-:W-:Y:S05]  /*03e0*/  @P0 BRA `(.L_x_53) ;  /* 0x000000fc00240947 */ /* 0x002fea0003800000 */
[C---:B------:R-:W-:Y:S01]  /*03f0*/  ISETP.NE.AND P1, PT, R0.reuse, RZ, PT ;  /* 0x000000ff0000720c */ /* 0x040fe20003f25270 */
[----:B------:R-:W0:Y:S01]  /*0400*/  LDC R44, c[0x3][0xcc] ;  /* 0x00c03300ff2c7b82 */ /* 0x000e220000000800 */
[-C--:B------:R-:W-:Y:S01]  /*0410*/  IADD3 R51, PT, PT, -R0, R3.reuse, RZ ;  /* 0x0000000300337210 */ /* 0x080fe20007ffe1ff */
[----:B------:R-:W1:Y:S03]  /*0420*/  LDCU UR5, c[0x3][0xc8] ;  /* 0x00c01900ff0577ac */ /* 0x000e660008000800 */
[----:B------:R-:W-:-:S04]  /*0430*/  ISETP.GE.U32.AND P0, PT, R51, R3, P1 ;  /* 0x000000033300720c */ /* 0x000fc80000f06070 */
[----:B------:R-:W-:-:S05]  /*0440*/  SEL R34, RZ, 0x1, !P0 ;  /* 0x00000001ff227807 */ /* 0x000fca0004000000 */
[----:B------:R-:W-:-:S04]  /*0450*/  IMAD.IADD R35, R17, 0x1, R34 ;  /* 0x0000000111237824 */ /* 0x000fc800078e0222 */
[----:B-----5:R-:W-:Y:S01]  /*0460*/  IMAD.IADD R50, R32, 0x1, -R35 ;  /* 0x0000000120327824 */ /* 0x020fe200078e0a23 */
[----:B------:R-:W-:-:S04]  /*0470*/  ISETP.NE.AND P0, PT, R35, RZ, PT ;  /* 0x000000ff2300720c */ /* 0x000fc80003f05270 */
[----:B------:R-:W-:Y:S02]  /*0480*/  SEL R34, R34, 0x1, !P0 ;  /* 0x0000000122227807 */ /* 0x000fe40004000000 */
[----:B------:R-:W-:-:S04]  /*0490*/  ISETP.GE.U32.AND P0, PT, R50, R32, PT ;  /* 0x000000203200720c */ /* 0x000fc80003f06070 */
[----:B------:R-:W-:-:S05]  /*04a0*/  SEL R35, R34, RZ, P0 ;  /* 0x000000ff22237207 */ /* 0x000fca0000000000 */
[----:B------:R-:W-:-:S04]  /*04b0*/  IMAD.IADD R34, R16, 0x1, R35 ;  /* 0x0000000110227824 */ /* 0x000fc800078e0223 */
[----:B------:R-:W-:Y:S01]  /*04c0*/  IMAD.IADD R49, R31, 0x1, -R34 ;  /* 0x000000011f317824 */ /* 0x000fe200078e0a22 */
        /* <DEDUP_REMOVED lines=9> */
[----:B------:R-:W-:-:S04]  /*0560*/  SEL R35, R34, RZ, P0 ;  /* 0x000000ff22237207 */ /* 0x000fc80000000000 */
[----:B------:R-:W-:-:S04]  /*0570*/  IADD3 R34, PT, PT, R14, R35, RZ ;  /* 0x000000230e227210 */ /* 0x000fc80007ffe0ff */
[----:B------:R-:W-:Y:S01]  /*0580*/  ISETP.NE.AND P0, PT, R34, RZ, PT ;  /* 0x000000ff2200720c */ /* 0x000fe20003f05270 */
[----:B------:R-:W-:-:S03]  /*0590*/  IMAD.IADD R47, R29, 0x1, -R34 ;  /* 0x000000011d2f7824 */ /* 0x000fc600078e0a22 */
        /* <DEDUP_REMOVED lines=14> */
[----:B------:R-:W-:Y:S02]  /*0680*/  SEL R34, R35, RZ, P0 ;  /* 0x000000ff23227207 */ /* 0x000fe40000000000 */
[----:B------:R-:W2:Y:S03]  /*0690*/  LDC R35, c[0x3][0xd4] ;  /* 0x00c03500ff237b82 */ /* 0x000ea60000000800 */
[----:B------:R-:W-:-:S05]  /*06a0*/  IMAD.IADD R37, R11, 0x1, R34 ;  /* 0x000000010b257824 */ /* 0x000fca00078e0222 */
[----:B------:R-:W-:Y:S02]  /*06b0*/  LOP3.LUT P0, RZ, R37, R34, RZ, 0xfc, !PT ;  /* 0x0000002225ff7212 */ /* 0x000fe4000780fcff */
[----:B------:R-:W-:-:S04]  /*06c0*/  IADD3 R34, PT, PT, R26, -R37, RZ ;  /* 0x800000251a227210 */ /* 0x000fc80007ffe0ff */
[----:B------:R-:W-:-:S13]  /*06d0*/  ISETP.LT.U32.OR P0, PT, R34, R26, !P0 ;  /* 0x0000001a2200720c */ /* 0x000fda0004701470 */
[----:B01----:R-:W-:Y:S05]  /*06e0*/  @P0 BRA `(.L_x_54) ;  /* 0x0000000000980947 */ /* 0x003fea0003800000 */
[----:B------:R-:W0:Y:S08]  /*06f0*/  LDC.64 R38, c[0x3][0xc0] ;  /* 0x00c03000ff267b82 */ /* 0x000e300000000a00 */
[----:B------:R-:W1:Y:S01]  /*0700*/  LDC.64 R36, c[0x3][0xc8] ;  /* 0x00c03200ff247b82 */ /* 0x000e620000000a00 */
[----:B0-----:R-:W-:-:S05]  /*0710*/  IMAD.IADD R51, R51, 0x1, R38 ;  /* 0x0000000133337824 */ /* 0x001fca00078e0226 */
[----:B------:R-:W-:-:S04]  /*0720*/  ISETP.GE.U32.AND P0, PT, R51, R38, PT ;  /* 0x000000263300720c */ /* 0x000fc80003f06070 */
[----:B------:R-:W-:-:S04]  /*0730*/  SEL R38, RZ, 0x1, P0 ;  /* 0x00000001ff267807 */ /* 0x000fc80000000000 */
[----:B------:R-:W-:-:S04]  /*0740*/  IADD3 R50, PT, PT, R50, R39, R38 ;  /* 0x0000002732327210 */ /* 0x000fc80007ffe026 */
[CC--:B------:R-:W-:Y:S02]  /*0750*/  ISETP.NE.AND P2, PT, R50.reuse, R39.reuse, PT ;  /* 0x000000273200720c */ /* 0x0c0fe40003f45270 */
[----:B------:R-:W-:Y:S02]  /*0760*/  ISETP.GE.U32.AND P0, PT, R50, R39, PT ;  /* 0x000000273200720c */ /* 0x000fe40003f06070 */
[----:B------:R-:W-:-:S04]  /*0770*/  SEL R38, R38, RZ, !P2 ;  /* 0x000000ff26267207 */ /* 0x000fc80005000000 */
[----:B------:R-:W-:Y:S02]  /*0780*/  SEL R40, R38, 0x1, P0 ;  /* 0x0000000126287807 */ /* 0x000fe40000000000 */
[----:B------:R-:W0:Y:S02]  /*0790*/  LDC.64 R38, c[0x3][0xd0] ;  /* 0x00c03400ff267b82 */ /* 0x000e240000000a00 */
[----:B-1----:R-:W-:-:S04]  /*07a0*/  IADD3 R49, PT, PT, R49, R36, R40 ;  /* 0x0000002431317210 */ /* 0x002fc80007ffe028 */
[CC--:B------:R-:W-:Y:S02]  /*07b0*/  ISETP.NE.AND P2, PT, R49.reuse, R36.reuse, PT ;  /* 0x000000243100720c */ /* 0x0c0fe40003f45270 */
[----:B------:R-:W-:Y:S02]  /*07c0*/  ISETP.GE.U32.AND P0, PT, R49, R36, PT ;  /* 0x000000243100720c */ /* 0x000fe40003f06070 */
[----:B------:R-:W-:-:S04]  /*07d0*/  SEL R40, R40, RZ, !P2 ;  /* 0x000000ff28287207 */ /* 0x000fc80005000000 */
[----:B------:R-:W-:-:S04]  /*07e0*/  SEL R40, R40, 0x1, P0 ;  /* 0x0000000128287807 */ /* 0x000fc80000000000 */
[----:B------:R-:W-:-:S04]  /*07f0*/  IADD3 R48, PT, PT, R48, R37, R40 ;  /* 0x0000002530307210 */ /* 0x000fc80007ffe028 */
[CC--:B------:R-:W-:Y:S02]  /*0800*/  ISETP.NE.AND P2, PT, R48.reuse, R37.reuse, PT ;  /* 0x000000253000720c */ /* 0x0c0fe40003f45270 */
[----:B------:R-:W-:Y:S02]  /*0810*/  ISETP.GE.U32.AND P0, PT, R48, R37, PT ;  /* 0x000000253000720c */ /* 0x000fe40003f06070 */
[----:B------:R-:W-:Y:S01]  /*0820*/  SEL R40, R40, RZ, !P2 ;  /* 0x000000ff28287207 */ /* 0x000fe20005000000 */
[----:B------:R-:W1:Y:S03]  /*0830*/  LDC.64 R36, c[0x3][0xd8] ;  /* 0x00c03600ff247b82 */ /* 0x000e660000000a00 */
[----:B------:R-:W-:-:S04]  /*0840*/  SEL R40, R40, 0x1, P0 ;  /* 0x0000000128287807 */ /* 0x000fc80000000000 */
[----:B0-----:R-:W-:-:S04]  /*0850*/  IADD3 R47, PT, PT, R47, R38, R40 ;  /* 0x000000262f2f7210 */ /* 0x001fc80007ffe028 */
        /* <DEDUP_REMOVED lines=9> */
[----:B-1----:R-:W-:-:S04]  /*08f0*/  IADD3 R45, PT, PT, R45, R36, R40 ;  /* 0x000000242d2d7210 */ /* 0x002fc80007ffe028 */
[CC--:B------:R-:W-:Y:S02]  /*0900*/  ISETP.NE.AND P2, PT, R45.reuse, R36.reuse, PT ;  /* 0x000000242d00720c */ /* 0x0c0fe40003f45270 */
[----:B------:R-:W-:Y:S02]  /*0910*/  ISETP.GE.U32.AND P0, PT, R45, R36, PT ;  /* 0x000000242d00720c */ /* 0x000fe40003f06070 */
[----:B------:R-:W-:-:S04]  /*0920*/  SEL R40, R40, RZ, !P2 ;  /* 0x000000ff28287207 */ /* 0x000fc80005000000 */
[----:B------:R-:W-:-:S04]  /*0930*/  SEL R40, R40, 0x1, P0 ;  /* 0x0000000128287807 */ /* 0x000fc80000000000 */
[----:B------:R-:W-:-:S07]  /*0940*/  IADD3 R34, PT, PT, R34, R37, R40 ;  /* 0x0000002522227210 */ /* 0x000fce0007ffe028 */
.L_x_54:
[----:B------:R-:W-:Y:S01]  /*0950*/  LOP3.LUT R36, R49, R51, R50, 0xfe, !PT ;  /* 0x0000003331247212 */ /* 0x000fe200078efe32 */
[----:B------:R-:W0:Y:S01]  /*0960*/  LDC R72, c[0x3][0xd8] ;  /* 0x00c03600ff487b82 */ /* 0x000e220000000800 */
[----:B------:R-:W-:Y:S01]  /*0970*/  IMAD.U32 R74, RZ, RZ, UR5 ;  /* 0x00000005ff4a7e24 */ /* 0x000fe2000f8e00ff */
[----:B------:R-:W-:Y:S02]  /*0980*/  CS2R R56, SRZ ;  /* 0x0000000000387805 */ /* 0x000fe4000001ff00 */
[----:B------:R-:W-:Y:S02]  /*0990*/  LOP3.LUT R36, R47, R36, R48, 0xfe, !PT ;  /* 0x000000242f247212 */ /* 0x000fe400078efe30 */
[----:B------:R-:W-:Y:S02]  /*09a0*/  CS2R R58, SRZ ;  /* 0x00000000003a7805 */ /* 0x000fe4000001ff00 */
[----:B------:R-:W-:Y:S02]  /*09b0*/  CS2R R54, SRZ ;  /* 0x0000000000367805 */ /* 0x000fe4000001ff00 */
[----:B------:R-:W-:-:S02]  /*09c0*/  CS2R R52, SRZ ;  /* 0x0000000000347805 */ /* 0x000fc4000001ff00 */
[----:B------:R-:W-:Y:S01]  /*09d0*/  LOP3.LUT R37, R45, R36, R46, 0xfe, !PT ;  /* 0x000000242d257212 */ /* 0x000fe200078efe2e */
[----:B------:R-:W1:Y:S03]  /*09e0*/  LDC R71, c[0x3][0xdc] ;  /* 0x00c03700ff477b82 */ /* 0x000e660000000800 */
[----:B------:R-:W-:-:S05]  /*09f0*/  LOP3.LUT P0, RZ, R37, R34, RZ, 0xfc, !PT ;  /* 0x0000002225ff7212 */ /* 0x000fca000780fcff */
[----:B------:R-:W3:Y:S08]  /*0a00*/  LDC R70, c[0x3][0xc0] ;  /* 0x00c03000ff467b82 */ /* 0x000ef00000000800 */
[----:B------:R-:W-:Y:S05]  /*0a10*/  @!P0 BRA `(.L_x_55) ;  /* 0x0000000c007c8947 */ /* 0x000fea0003800000 */
[----:B------:R-:W4:Y:S01]  /*0a20*/  LDC R60, c[0x3][0xd0] ;  /* 0x00c03400ff3c7b82 */ /* 0x000f220000000800 */
[----:B------:R-:W-:Y:S01]  /*0a30*/  IMAD.MOV.U32 R62, RZ, RZ, 0x1 ;  /* 0x00000001ff3e7424 */ /* 0x000fe200078e00ff */
[----:B------:R-:W-:Y:S01]  /*0a40*/  CS2R R64, SRZ ;  /* 0x0000000000407805 */ /* 0x000fe2000001ff00 */
[----:B------:R-:W-:Y:S01]  /*0a50*/  IMAD.MOV.U32 R63, RZ, RZ, RZ ;  /* 0x000000ffff3f7224 */ /* 0x000fe200078e00ff */
[----:B------:R-:W-:Y:S02]  /*0a60*/  CS2R R66, SRZ ;  /* 0x0000000000427805 */ /* 0x000fe4000001ff00 */
[----:B------:R-:W-:Y:S02]  /*0a70*/  CS2R R68, SRZ ;  /* 0x0000000000447805 */ /* 0x000fe4000001ff00 */
[----:B------:R-:W0:Y:S05]  /*0a80*/  LDC R61, c[0x3][0xc4] ;  /* 0x00c03100ff3d7b82 */ /* 0x000e2a0000000800 */
.L_x_64:
[----:B------:R-:W-:-:S04]  /*0a90*/  LOP3.LUT R36, R51, 0x1, RZ, 0xc0, !PT ;  /* 0x0000000133247812 */ /* 0x000fc800078ec0ff */
[----:B------:R-:W-:-:S13]  /*0aa0*/  ISETP.NE.U32.AND P0, PT, R36, 0x1, PT ;  /* 0x000000012400780c */ /* 0x000fda0003f05070 */
[----:B------:R-:W-:Y:S05]  /*0ab0*/  @!P0 BRA `(.L_x_56) ;  /* 0x0000000000888947 */ /* 0x000fea0003800000 */
.L_x_58:
[----:B------:R-:W-:Y:S02]  /*0ac0*/  LOP3.LUT R36, R62, 0x1, RZ, 0xc0, !PT ;  /* 0x000000013e247812 */ /* 0x000fe400078ec0ff */
        /* <DEDUP_REMOVED lines=9> */
[----:B------:R-:W5:Y:S08]  /*0b60*/  LDC.64 R36, c[0x3][0xc0] ;  /* 0x00c03000ff247b82 */ /* 0x000f700000000a00 */
[----:B------:R-:W0:Y:S08]  /*0b70*/  LDC.64 R38, c[0x3][0xc8] ;  /* 0x00c03200ff267b82 */ /* 0x000e300000000a00 */
[----:B------:R-:W1:Y:S08]  /*0b80*/  LDC.64 R40, c[0x3][0xd0] ;  /* 0x00c03400ff287b82 */ /* 0x000e700000000a00 */
[----:B------:R-:W2:Y:S01]  /*0b90*/  LDC.64 R42, c[0x3][0xd8] ;  /* 0x00c03600ff2a7b82 */ /* 0x000ea20000000a00 */
[----:B-----5:R-:W-:-:S02]  /*0ba0*/  IMAD.IADD R62, R62, 0x1, R36 ;  /* 0x000000013e3e7824 */ /* 0x020fc400078e0224 */
[----:B------:R-:W-:Y:S01]  /*0bb0*/  IMAD.IADD R69, R69, 0x1, R37 ;  /* 0x0000000145457824 */ /* 0x000fe200078e0225 */
[----:B0-----:R-:W-:Y:S01]  /*0bc0*/  IADD3 R68, PT, PT, R68, R38, RZ ;  /* 0x0000002644447210 */ /* 0x001fe20007ffe0ff */
[----:B------:R-:W-:Y:S02]  /*0bd0*/  IMAD.IADD R67, R67, 0x1, R39 ;  /* 0x0000000143437824 */ /* 0x000fe400078e0227 */
[----:B-1----:R-:W-:Y:S02]  /*0be0*/  IMAD.IADD R66, R66, 0x1, R40 ;  /* 0x0000000142427824 */ /* 0x002fe400078e0228 */
[----:B------:R-:W-:Y:S02]  /*0bf0*/  IMAD.IADD R65, R65, 0x1, R41 ;  /* 0x0000000141417824 */ /* 0x000fe400078e0229 */
[----:B--2---:R-:W-:Y:S02]  /*0c00*/  IMAD.IADD R64, R64, 0x1, R42 ;  /* 0x0000000140407824 */ /* 0x004fe400078e022a */
[----:B------:R-:W-:-:S07]  /*0c10*/  IMAD.IADD R63, R63, 0x1, R43 ;  /* 0x000000013f3f7824 */ /* 0x000fce00078e022b */
.L_x_57:
[----:B------:R-:W-:Y:S02]  /*0c20*/  SHF.L.W.U32.HI R62, R62, 0x1f, R69 ;  /* 0x0000001f3e3e7819 */ /* 0x000fe40000010e45 */
[----:B------:R-:W-:Y:S02]  /*0c30*/  SHF.L.W.U32.HI R69, R69, 0x1f, R68 ;  /* 0x0000001f45457819 */ /* 0x000fe40000010e44 */
[----:B------:R-:W-:Y:S02]  /*0c40*/  SHF.L.W.U32.HI R68, R68, 0x1f, R67 ;  /* 0x0000001f44447819 */ /* 0x000fe40000010e43 */
[----:B------:R-:W-:Y:S02]  /*0c50*/  SHF.L.W.U32.HI R67, R67, 0x1f, R66 ;  /* 0x0000001f43437819 */ /* 0x000fe40000010e42 */
[----:B------:R-:W-:Y:S02]  /*0c60*/  SHF.L.W.U32.HI R66, R66, 0x1f, R65 ;  /* 0x0000001f42427819 */ /* 0x000fe40000010e41 */
[----:B------:R-:W-:-:S02]  /*0c70*/  SHF.L.W.U32.HI R46, R46, 0x1f, R45 ;  /* 0x0000001f2e2e7819 */ /* 0x000fc40000010e2d */
[----:B------:R-:W-:Y:S02]  /*0c80*/  SHF.L.W.U32.HI R65, R65, 0x1f, R64 ;  /* 0x0000001f41417819 */ /* 0x000fe40000010e40 */
[--C-:B------:R-:W-:Y:S02]  /*0c90*/  SHF.L.W.U32.HI R45, R45, 0x1f, R34.reuse ;  /* 0x0000001f2d2d7819 */ /* 0x100fe40000010e22 */
[--C-:B------:R-:W-:Y:S02]  /*0ca0*/  SHF.L.W.U32.HI R64, R64, 0x1f, R63.reuse ;  /* 0x0000001f40407819 */ /* 0x100fe40000010e3f */
[----:B------:R-:W-:Y:S02]  /*0cb0*/  SHF.R.U32.HI R34, RZ, 0x1, R34 ;  /* 0x00000001ff227819 */ /* 0x000fe40000011622 */
[----:B------:R-:W-:Y:S01]  /*0cc0*/  SHF.R.U32.HI R63, RZ, 0x1, R63 ;  /* 0x00000001ff3f7819 */ /* 0x000fe2000001163f */
[----:B------:R-:W-:Y:S06]  /*0cd0*/  @P2 BRA `(.L_x_58) ;  /* 0xfffffffc00782947 */ /* 0x000fec000383ffff */
.L_x_56:
[----:B---3--:R-:W-:-:S04]  /*0ce0*/  LOP3.LUT R36, R70, 0x1, RZ, 0xc0, !PT ;  /* 0x0000000146247812 */ /* 0x008fc800078ec0ff */
[----:B------:R-:W-:-:S13]  /*0cf0*/  ISETP.NE.U32.AND P0, PT, R36, 0x1, PT ;  /* 0x000000012400780c */ /* 0x000fda0003f05070 */
[----:B------:R-:W-:Y:S05]  /*0d00*/  @!P0 BRA `(.L_x_59) ;  /* 0x0000000000888947 */ /* 0x000fea0003800000 */
.L_x_61:
[----:B------:R-:W-:Y:S02]  /*0d10*/  LOP3.LUT R36, R53, 0x1, RZ, 0xc0, !PT ;  /* 0x0000000135247812 */ /* 0x000fe400078ec0ff */
[----:B0-----:R-:W-:Y:S02]  /*0d20*/  SHF.L.W.U32.HI R70, R70, 0x1f, R61 ;  /* 0x0000001f46467819 */ /* 0x001fe40000010e3d */
[----:B------:R-:W-:Y:S02]  /*0d30*/  ISETP.NE.U32.AND P0, PT, R36, 0x1, PT ;  /* 0x000000012400780c */ /* 0x000fe40003f05070 */
[----:B------:R-:W-:Y:S02]  /*0d40*/  LOP3.LUT R37, R70, 0x1, RZ, 0xc0, !PT ;  /* 0x0000000146257812 */ /* 0x000fe400078ec0ff */
[----:B------:R-:W-:Y:S02]  /*0d50*/  SHF.L.W.U32.HI R61, R61, 0x1f, R74 ;  /* 0x0000001f3d3d7819 */ /* 0x000fe40000010e4a */
[----:B------:R-:W-:-:S02]  /*0d60*/  SHF.L.W.U32.HI R74, R74, 0x1f, R44 ;  /* 0x0000001f4a4a7819 */ /* 0x000fc40000010e2c */
[----:B----4-:R-:W-:Y:S02]  /*0d70*/  SHF.L.W.U32.HI R44, R44, 0x1f, R60 ;  /* 0x0000001f2c2c7819 */ /* 0x010fe40000010e3c */
[----:B------:R-:W-:Y:S02]  /*0d80*/  ISETP.NE.U32.AND P2, PT, R37, 0x1, PT ;  /* 0x000000012500780c */ /* 0x000fe40003f45070 */
[----:B--2---:R-:W-:Y:S01]  /*0d90*/  SHF.L.W.U32.HI R60, R60, 0x1f, R35 ;  /* 0x0000001f3c3c7819 */ /* 0x004fe20000010e23 */
[----:B------:R-:W-:Y:S10]  /*0da0*/  @P0 BRA `(.L_x_60) ;  /* 0x0000000000300947 */ /* 0x000ff40003800000 */
[----:B------:R-:W0:Y:S08]  /*0db0*/  LDC.64 R36, c[0x3][0xc0] ;  /* 0x00c03000ff247b82 */ /* 0x000e300000000a00 */
[----:B------:R-:W2:Y:S08]  /*0dc0*/  LDC.64 R38, c[0x3][0xc8] ;  /* 0x00c03200ff267b82 */ /* 0x000eb00000000a00 */
[----:B------:R-:W3:Y:S08]  /*0dd0*/  LDC.64 R40, c[0x3][0xd0] ;  /* 0x00c03400ff287b82 */ /* 0x000ef00000000a00 */
[----:B------:R-:W4:Y:S01]  /*0de0*/  LDC.64 R42, c[0x3][0xd8] ;  /* 0x00c03600ff2a7b82 */ /* 0x000f220000000a00 */
[----:B0-----:R-:W-:Y:S01]  /*0df0*/  IMAD.IADD R53, R53, 0x1, R36 ;  /* 0x0000000135357824 */ /* 0x001fe200078e0224 */
[----:B------:R-:W-:Y:S01]  /*0e00*/  IADD3 R58, PT, PT, R58, R37, RZ ;  /* 0x000000253a3a7210 */ /* 0x000fe20007ffe0ff */
[----:B--2---:R-:W-:-:S02]  /*0e10*/  IMAD.IADD R55, R55, 0x1, R38 ;  /* 0x0000000137377824 */ /* 0x004fc400078e0226 */
[----:B------:R-:W-:Y:S02]  /*0e20*/  IMAD.IADD R52, R52, 0x1, R39 ;  /* 0x0000000134347824 */ /* 0x000fe400078e0227 */
[----:B---3--:R-:W-:Y:S02]  /*0e30*/  IMAD.IADD R57, R57, 0x1, R40 ;  /* 0x0000000139397824 */ /* 0x008fe400078e0228 */
[----:B------:R-:W-:Y:S02]  /*0e40*/  IMAD.IADD R54, R54, 0x1, R41 ;  /* 0x0000000136367824 */ /* 0x000fe400078e0229 */
[----:B----4-:R-:W-:Y:S02]  /*0e50*/  IMAD.IADD R59, R59, 0x1, R42 ;  /* 0x000000013b3b7824 */ /* 0x010fe400078e022a */
[----:B------:R-:W-:-:S07]  /*0e60*/  IMAD.IADD R56, R56, 0x1, R43 ;  /* 0x0000000138387824 */ /* 0x000fce00078e022b */
.L_x_60:
[----:B------:R-:W-:Y:S02]  /*0e70*/  SHF.L.W.U32.HI R53, R53, 0x1f, R58 ;  /* 0x0000001f35357819 */ /* 0x000fe40000010e3a */
[----:B------:R-:W-:Y:S02]  /*0e80*/  SHF.L.W.U32.HI R58, R58, 0x1f, R55 ;  /* 0x0000001f3a3a7819 */ /* 0x000fe40000010e37 */
[----:B------:R-:W-:Y:S02]  /*0e90*/  SHF.L.W.U32.HI R55, R55, 0x1f, R52 ;  /* 0x0000001f37377819 */ /* 0x000fe40000010e34 */
[----:B------:R-:W-:Y:S02]  /*0ea0*/  SHF.L.W.U32.HI R52, R52, 0x1f, R57 ;  /* 0x0000001f34347819 */ /* 0x000fe40000010e39 */
[----:B------:R-:W-:Y:S02]  /*0eb0*/  SHF.L.W.U32.HI R57, R57, 0x1f, R54 ;  /* 0x0000001f39397819 */ /* 0x000fe40000010e36 */
[----:B------:R-:W-:-:S02]  /*0ec0*/  SHF.L.W.U32.HI R35, R35, 0x1f, R72 ;  /* 0x0000001f23237819 */ /* 0x000fc40000010e48 */
[----:B------:R-:W-:Y:S02]  /*0ed0*/  SHF.L.W.U32.HI R54, R54, 0x1f, R59 ;  /* 0x0000001f36367819 */ /* 0x000fe40000010e3b */
[--C-:B-1----:R-:W-:Y:S02]  /*0ee0*/  SHF.L.W.U32.HI R72, R72, 0x1f, R71.reuse ;  /* 0x0000001f48487819 */ /* 0x102fe40000010e47 */
[--C-:B------:R-:W-:Y:S02]  /*0ef0*/  SHF.L.W.U32.HI R59, R59, 0x1f, R56.reuse ;  /* 0x0000001f3b3b7819 */ /* 0x100fe40000010e38 */
[----:B------:R-:W-:Y:S02]  /*0f00*/  SHF.R.U32.HI R71, RZ, 0x1, R71 ;  /* 0x00000001ff477819 */ /* 0x000fe40000011647 */
[----:B------:R-:W-:Y:S01]  /*0f10*/  SHF.R.U32.HI R56, RZ, 0x1, R56 ;  /* 0x00000001ff387819 */ /* 0x000fe20000011638 */
[----:B------:R-:W-:Y:S06]  /*0f20*/  @P2 BRA `(.L_x_61) ;  /* 0xfffffffc00782947 */ /* 0x000fec000383ffff */
.L_x_59:
[----:B0-----:R-:W-:Y:S02]  /*0f30*/  ISETP.GE.U32.AND P0, PT, R50, R61, PT ;  /* 0x0000003d3200720c */ /* 0x001fe40003f06070 */
[----:B------:R-:W-:Y:S02]  /*0f40*/  ISETP.GE.U32.AND P2, PT, R49, R74, PT ;  /* 0x0000004a3100720c */ /* 0x000fe40003f46070 */
[----:B------:R-:W-:Y:S02]  /*0f50*/  ISETP.GE.U32.AND P3, PT, R48, R44, PT ;  /* 0x0000002c3000720c */ /* 0x000fe40003f66070 */
[----:B------:R-:W-:Y:S02]  /*0f60*/  SEL R36, RZ, 0x2, P0 ;  /* 0x00000002ff247807 */ /* 0x000fe40000000000 */
[----:B------:R-:W-:Y:S02]  /*0f70*/  SEL R37, RZ, 0x4, P2 ;  /* 0x00000004ff257807 */ /* 0x000fe40001000000 */
[----:B------:R-:W-:-:S02]  /*0f80*/  SEL R38, RZ, 0x8, P3 ;  /* 0x00000008ff267807 */ /* 0x000fc40001800000 */
[----:B------:R-:W-:Y:S02]  /*0f90*/  ISETP.GT.U32.AND P0, PT, R50, R61, PT ;  /* 0x0000003d3200720c */ /* 0x000fe40003f04070 */
[----:B------:R-:W-:Y:S02]  /*0fa0*/  ISETP.GT.U32.AND P2, PT, R49, R74, PT ;  /* 0x0000004a3100720c */ /* 0x000fe40003f44070 */
[----:B------:R-:W-:Y:S02]  /*0fb0*/  ISETP.GT.U32.AND P3, PT, R48, R44, PT ;  /* 0x0000002c3000720c */ /* 0x000fe40003f64070 */
[----:B------:R-:W-:Y:S02]  /*0fc0*/  IADD3 R38, PT, PT, R38, R36, R37 ;  /* 0x0000002426267210 */ /* 0x000fe40007ffe025 */
[----:B------:R-:W-:Y:S02]  /*0fd0*/  SEL R36, RZ, 0x2, !P0 ;  /* 0x00000002ff247807 */ /* 0x000fe40004000000 */
[----:B------:R-:W-:-:S02]  /*0fe0*/  SEL R37, RZ, 0x4, !P2 ;  /* 0x00000004ff257807 */ /* 0x000fc40005000000 */
[----:B------:R-:W-:Y:S02]  /*0ff0*/  SEL R39, RZ, 0x8, !P3 ;  /* 0x00000008ff277807 */ /* 0x000fe40005800000 */
[----:B----4-:R-:W-:Y:S02]  /*1000*/  ISETP.GE.U32.AND P0, PT, R47, R60, PT ;  /* 0x0000003c2f00720c */ /* 0x010fe40003f06070 */
[----:B--2---:R-:W-:Y:S02]  /*1010*/  ISETP.GE.U32.AND P2, PT, R46, R35, PT ;  /* 0x000000232e00720c */ /* 0x004fe40003f46070 */
[----:B------:R-:W-:Y:S02]  /*1020*/  IADD3 R36, PT, PT, R39, R36, R37 ;  /* 0x0000002427247210 */ /* 0x000fe40007ffe025 */
[----:B------:R-:W-:Y:S02]  /*1030*/  SEL R37, RZ, 0x10, P0 ;  /* 0x00000010ff257807 */ /* 0x000fe40000000000 */
[----:B------:R-:W-:-:S02]  /*1040*/  SEL R39, RZ, 0x20, P2 ;  /* 0x00000020ff277807 */ /* 0x000fc40001000000 */
[----:B------:R-:W-:Y:S02]  /*1050*/  ISETP.GT.U32.AND P0, PT, R47, R60, PT ;  /* 0x0000003c2f00720c */ /* 0x000fe40003f04070 */
[----:B------:R-:W-:Y:S02]  /*1060*/  ISETP.GT.U32.AND P2, PT, R46, R35, PT ;  /* 0x000000232e00720c */ /* 0x000fe40003f44070 */
[----:B------:R-:W-:Y:S02]  /*1070*/  IADD3 R38, PT, PT, R39, R38, R37 ;  /* 0x0000002627267210 */ /* 0x000fe40007ffe025 */
[----:B------:R-:W-:Y:S02]  /*1080*/  SEL R37, RZ, 0x10, !P0 ;  /* 0x00000010ff257807 */ /* 0x000fe40004000000 */
[----:B------:R-:W-:Y:S02]  /*1090*/  SEL R39, RZ, 0x20, !P2 ;  /* 0x00000020ff277807 */ /* 0x000fe40005000000 */
[----:B------:R-:W-:-:S02]  /*10a0*/  ISETP.GE.U32.AND P0, PT, R45, R72, PT ;  /* 0x000000482d00720c */ /* 0x000fc40003f06070 */
[CC--:B-1----:R-:W-:Y:S02]  /*10b0*/  ISETP.GE.U32.AND P2, PT, R34.reuse, R71.reuse, PT ;  /* 0x000000472200720c */ /* 0x0c2fe40003f46070 */
[----:B------:R-:W-:Y:S02]  /*10c0*/  IADD3 R36, PT, PT, R39, R36, R37 ;  /* 0x0000002427247210 */ /* 0x000fe40007ffe025 */
[----:B------:R-:W-:Y:S02]  /*10d0*/  SEL R37, RZ, 0x40, P0 ;  /* 0x00000040ff257807 */ /* 0x000fe40000000000 */
[----:B------:R-:W-:Y:S02]  /*10e0*/  SEL R39, RZ, 0x80, P2 ;  /* 0x00000080ff277807 */ /* 0x000fe40001000000 */
[----:B------:R-:W-:Y:S02]  /*10f0*/  ISETP.GT.U32.AND P0, PT, R45, R72, PT ;  /* 0x000000482d00720c */ /* 0x000fe40003f04070 */
[----:B------:R-:W-:-:S02]  /*1100*/  ISETP.GT.U32.AND P2, PT, R34, R71, PT ;  /* 0x000000472200720c */ /* 0x000fc40003f44070 */
[----:B------:R-:W-:Y:S02]  /*1110*/  IADD3 R39, PT, PT, R39, R38, R37 ;  /* 0x0000002627277210 */ /* 0x000fe40007ffe025 */
[----:B------:R-:W-:Y:S02]  /*1120*/  SEL R37, RZ, 0x40, !P0 ;  /* 0x00000040ff257807 */ /* 0x000fe40004000000 */
[----:B------:R-:W-:Y:S02]  /*1130*/  SEL R38, RZ, 0x80, !P2 ;  /* 0x00000080ff267807 */ /* 0x000fe40005000000 */
[CC--:B------:R-:W-:Y:S02]  /*1140*/  ISETP.GE.U32.AND P2, PT, R51.reuse, R70.reuse, PT ;  /* 0x000000463300720c */ /* 0x0c0fe40003f46070 */
[----:B------:R-:W-:Y:S02]  /*1150*/  ISETP.GT.U32.AND P0, PT, R51, R70, PT ;  /* 0x000000463300720c */ /* 0x000fe40003f04070 */
        /* <DEDUP_REMOVED lines=9> */
[----:B------:R-:W-:Y:S01]  /*11f0*/  IMAD.IADD R69, R69, 0x1, R58 ;  /* 0x0000000145457824 */ /* 0x000fe200078e023a */
        /* <DEDUP_REMOVED lines=11> */
[----:B------:R-:W-:Y:S02]  /*12b0*/  IMAD.IADD R51, R51, 0x1, -R70 ;  /* 0x0000000133337824 */ /* 0x000fe400078e0a46 */
        /* <DEDUP_REMOVED lines=30> */
[----:B------:R-:W-:Y:S01]  /*14a0*/  IADD3 R34, PT, PT, R34, -R71, -R41 ;  /* 0x8000004722227210 */ /* 0x000fe20007ffe829 */
[----:B------:R-:W-:Y:S06]  /*14b0*/  BRA `(.L_x_63) ;  /* 0x0000000000c07947 */ /* 0x000fec0003800000 */
.L_x_62:
[----:B------:R-:W-:Y:S01]  /*14c0*/  ISETP.GE.U32.AND P0, PT, R70, R51, PT ;  /* 0x000000334600720c */ /* 0x000fe20003f06070 */
[----:B------:R-:W-:Y:S01]  /*14d0*/  IMAD.IADD R58, R69, 0x1, R58 ;  /* 0x00000001453a7824 */ /* 0x000fe200078e023a */
[----:B------:R-:W-:Y:S01]  /*14e0*/  IADD3 R53, PT, PT, R62, R53, RZ ;  /* 0x000000353e357210 */ /* 0x000fe20007ffe0ff */
[----:B------:R-:W-:Y:S01]  /*14f0*/  IMAD.IADD R55, R68, 0x1, R55 ;  /* 0x0000000144377824 */ /* 0x000fe200078e0237 */
[----:B------:R-:W-:Y:S01]  /*1500*/  SEL R37, RZ, 0x1, P0 ;  /* 0x00000001ff257807 */ /* 0x000fe20000000000 */
[----:B------:R-:W-:Y:S01]  /*1510*/  IMAD.IADD R52, R67, 0x1, R52 ;  /* 0x0000000143347824 */ /* 0x000fe200078e0234 */
[----:B------:R-:W-:Y:S01]  /*1520*/  IADD3 R59, PT, PT, R64, R59, RZ ;  /* 0x0000003b403b7210 */ /* 0x000fe20007ffe0ff */
[----:B------:R-:W-:Y:S02]  /*1530*/  IMAD.IADD R57, R66, 0x1, R57 ;  /* 0x0000000142397824 */ /* 0x000fe400078e0239 */
[----:B------:R-:W-:Y:S02]  /*1540*/  IMAD.IADD R36, R50, 0x1, R37 ;  /* 0x0000000132247824 */ /* 0x000fe400078e0225 */
[----:B------:R-:W-:-:S02]  /*1550*/  IMAD.IADD R70, R70, 0x1, -R51 ;  /* 0x0000000146467824 */ /* 0x000fc400078e0a33 */
[----:B------:R-:W-:Y:S01]  /*1560*/  IMAD.IADD R54, R65, 0x1, R54 ;  /* 0x0000000141367824 */ /* 0x000fe200078e0236 */
[----:B------:R-:W-:Y:S01]  /*1570*/  ISETP.NE.AND P2, PT, R36, RZ, PT ;  /* 0x000000ff2400720c */ /* 0x000fe20003f45270 */
[----:B------:R-:W-:Y:S01]  /*1580*/  IMAD.IADD R56, R63, 0x1, R56 ;  /* 0x000000013f387824 */ /* 0x000fe200078e0238 */
        /* <DEDUP_REMOVED lines=35> */
.L_x_63:
[----:B------:R-:W-:-:S04]  /*17c0*/  LOP3.LUT R36, R49, R51, R50, 0xfe, !PT ;  /* 0x0000003331247212 */ /* 0x000fc800078efe32 */
[----:B------:R-:W-:-:S04]  /*17d0*/  LOP3.LUT R36, R47, R36, R48, 0xfe, !PT ;  /* 0x000000242f247212 */ /* 0x000fc800078efe30 */
[----:B------:R-:W-:-:S04]  /*17e0*/  LOP3.LUT R37, R45, R36, R46, 0xfe, !PT ;  /* 0x000000242d257212 */ /* 0x000fc800078efe2e */
[----:B------:R-:W-:-:S13]  /*17f0*/  LOP3.LUT P0, RZ, R37, R34, RZ, 0xfc, !PT ;  /* 0x0000002225ff7212 */ /* 0x000fda000780fcff */
[----:B------:R-:W-:Y:S05]  /*1800*/  @P0 BRA `(.L_x_64) ;  /* 0xfffffff000a00947 */ /* 0x000fea000383ffff */
.L_x_55:
[----:B------:R-:W-:Y:S01]  /*1810*/  IMAD.IADD R41, R25, 0x1, -R10 ;  /* 0x0000000119297824 */ /* 0x000fe200078e0a0a */
[----:B------:R-:W-:Y:S01]  /*1820*/  ISETP.NE.AND P0, PT, R10, RZ, PT ;  /* 0x000000ff0a00720c */ /* 0x000fe20003f05270 */
[----:B------:R-:W4:Y:S03]  /*1830*/  LDC R40, c[0x3][0xd8] ;  /* 0x00c03600ff287b82 */ /* 0x000f260000000800 */
[----:B------:R-:W-:-:S04]  /*1840*/  ISETP.GE.U32.AND P2, PT, R41, R25, P0 ;  /* 0x000000192900720c */ /* 0x000fc80000746070 */
[----:B------:R-:W-:Y:S01]  /*1850*/  SEL R34, RZ, 0x1, !P2 ;  /* 0x00000001ff227807 */ /* 0x000fe20005000000 */
[----:B------:R-:W0:Y:S04]  /*1860*/  LDC.64 R38, c[0x3][0xd0] ;  /* 0x00c03400ff267b82 */ /* 0x000e280000000a00 */
[----:B------:R-:W-:-:S04]  /*1870*/  IMAD.IADD R25, R9, 0x1, R34 ;  /* 0x0000000109197824 */ /* 0x000fc800078e0222 */
[----:B------:R-:W-:Y:S01]  /*1880*/  IMAD.IADD R42, R24, 0x1, -R25 ;  /* 0x00000001182a7824 */ /* 0x000fe200078e0a19 */
[----:B------:R-:W-:-:S04]  /*1890*/  ISETP.NE.AND P3, PT, R25, RZ, PT ;  /* 0x000000ff1900720c */ /* 0x000fc80003f65270 */
[----:B------:R-:W-:Y:S02]  /*18a0*/  ISETP.GE.U32.AND P2, PT, R42, R24, PT ;  /* 0x000000182a00720c */ /* 0x000fe40003f46070 */
[----:B------:R-:W-:-:S04]  /*18b0*/  SEL R34, R34, 0x1, !P3 ;  /* 0x0000000122227807 */ /* 0x000fc80005800000 */
[----:B--2---:R-:W-:-:S05]  /*18c0*/  SEL R35, R34, RZ, P2 ;  /* 0x000000ff22237207 */ /* 0x004fca0001000000 */
[----:B------:R-:W-:-:S04]  /*18d0*/  IMAD.IADD R24, R8, 0x1, R35 ;  /* 0x0000000108187824 */ /* 0x000fc800078e0223 */
[----:B------:R-:W-:Y:S01]  /*18e0*/  IMAD.IADD R25, R23, 0x1, -R24 ;  /* 0x0000000117197824 */ /* 0x000fe200078e0a18 */
[----:B------:R-:W-:-:S04]  /*18f0*/  ISETP.NE.AND P3, PT, R24, RZ, PT ;  /* 0x000000ff1800720c */ /* 0x000fc80003f65270 */
[----:B------:R-:W-:Y:S02]  /*1900*/  ISETP.GE.U32.AND P2, PT, R25, R23, PT ;  /* 0x000000171900720c */ /* 0x000fe40003f46070 */
[----:B------:R-:W-:-:S04]  /*1910*/  SEL R35, R35, 0x1, !P3 ;  /* 0x0000000123237807 */ /* 0x000fc80005800000 */
        /* <DEDUP_REMOVED lines=10> */
[----:B------:R-:W-:Y:S02]  /*19c0*/  ISETP.GE.U32.AND P2, PT, R23, R21, PT ;  /* 0x000000151700720c */ /* 0x000fe40003f46070 */
[----:B------:R-:W-:-:S04]  /*19d0*/  SEL R35, R35, 0x1, !P3 ;  /* 0x0000000123237807 */ /* 0x000fc80005800000 */
[----:B------:R-:W-:Y:S02]  /*19e0*/  SEL R36, R35, RZ, P2 ;  /* 0x000000ff23247207 */ /* 0x000fe40001000000 */
[----:B------:R-:W2:Y:S03]  /*19f0*/  LDC.64 R34, c[0x3][0xc0] ;  /* 0x00c03000ff227b82 */ /* 0x000ea60000000a00 */
[----:B------:R-:W-:-:S04]  /*1a00*/  IMAD.IADD R21, R5, 0x1, R36 ;  /* 0x0000000105157824 */ /* 0x000fc800078e0224 */
[----:B------:R-:W-:Y:S01]  /*1a10*/  IMAD.IADD R22, R20, 0x1, -R21 ;  /* 0x0000000114167824 */ /* 0x000fe200078e0a15 */
[----:B------:R-:W-:-:S04]  /*1a20*/  ISETP.NE.AND P3, PT, R21, RZ, PT ;  /* 0x000000ff1500720c */ /* 0x000fc80003f65270 */
[----:B------:R-:W-:Y:S02]  /*1a30*/  ISETP.GE.U32.AND P2, PT, R22, R20, PT ;  /* 0x000000141600720c */ /* 0x000fe40003f46070 */
[----:B------:R-:W-:-:S04]  /*1a40*/  SEL R36, R36, 0x1, !P3 ;  /* 0x0000000124247807 */ /* 0x000fc80005800000 */
[----:B------:R-:W-:Y:S02]  /*1a50*/  SEL R21, R36, RZ, P2 ;  /* 0x000000ff24157207 */ /* 0x000fe40001000000 */
[----:B------:R-:W0:Y:S03]  /*1a60*/  LDC.64 R36, c[0x3][0xc8] ;  /* 0x00c03200ff247b82 */ /* 0x000e260000000a00 */
[----:B------:R-:W-:-:S05]  /*1a70*/  IMAD.IADD R20, R4, 0x1, R21 ;  /* 0x0000000104147824 */ /* 0x000fca00078e0215 */
[----:B------:R-:W-:Y:S02]  /*1a80*/  IADD3 R43, PT, PT, R19, -R20, RZ ;  /* 0x80000014132b7210 */ /* 0x000fe40007ffe0ff */
[----:B------:R-:W-:Y:S02]  /*1a90*/  ISETP.NE.AND P3, PT, R20, RZ, PT ;  /* 0x000000ff1400720c */ /* 0x000fe40003f65270 */
[----:B------:R-:W-:Y:S02]  /*1aa0*/  ISETP.GE.U32.AND P2, PT, R43, R19, PT ;  /* 0x000000132b00720c */ /* 0x000fe40003f46070 */
[----:B------:R-:W-:-:S04]  /*1ab0*/  SEL R21, R21, 0x1, !P3 ;  /* 0x0000000115157807 */ /* 0x000fc80005800000 */
[----:B------:R-:W-:Y:S02]  /*1ac0*/  SEL R21, R21, RZ, P2 ;  /* 0x000000ff15157207 */ /* 0x000fe40001000000 */
[----:B--2---:R-:W-:-:S03]  /*1ad0*/  ISETP.GT.U32.AND P2, PT, R53, R34, PT ;  /* 0x000000223500720c */ /* 0x004fc60003f44070 */
[----:B------:R-:W-:Y:S01]  /*1ae0*/  IMAD.IADD R47, R2, 0x1, R21 ;  /* 0x00000001022f7824 */ /* 0x000fe200078e0215 */
[----:B------:R-:W-:-:S04]  /*1af0*/  SEL R19, RZ, 0x1, !P2 ;  /* 0x00000001ff137807 */ /* 0x000fc80005000000 */
[----:B------:R-:W-:Y:S01]  /*1b00*/  LOP3.LUT P2, RZ, R47, R21, RZ, 0xfc, !PT ;  /* 0x000000152fff7212 */ /* 0x000fe2000784fcff */
[----:B------:R-:W-:Y:S02]  /*1b10*/  IMAD.IADD R47, R18, 0x1, -R47 ;  /* 0x00000001122f7824 */ /* 0x000fe400078e0a2f */
[----:B------:R-:W-:-:S03]  /*1b20*/  IMAD.IADD R58, R19, 0x1, R58 ;  /* 0x00000001133a7824 */ /* 0x000fc600078e023a */
[----:B------:R-:W-:Y:S01]  /*1b30*/  ISETP.LT.U32.OR P2, PT, R47, R18, !P2 ;  /* 0x000000122f00720c */ /* 0x000fe20005741470 */
[----:B------:R-:W-:Y:S01]  /*1b40*/  IMAD.IADD R46, R35, 0x1, -R58 ;  /* 0x00000001232e7824 */ /* 0x000fe200078e0a3a */
[----:B------:R-:W-:-:S11]  /*1b50*/  ISETP.NE.AND P3, PT, R58, RZ, PT ;  /* 0x000000ff3a00720c */ /* 0x000fd60003f65270 */
[----:B0---4-:R-:W-:Y:S05]  /*1b60*/  @P2 BRA `(.L_x_65) ;  /* 0x00000000008c2947 */ /* 0x011fea0003800000 */
[----:B------:R-:W-:Y:S01]  /*1b70*/  IMAD.IADD R41, R41, 0x1, R34 ;  /* 0x0000000129297824 */ /* 0x000fe200078e0222 */
[----:B------:R-:W0:Y:S04]  /*1b80*/  LDC R20, c[0x3][0xdc] ;  /* 0x00c03700ff147b82 */ /* 0x000e280000000800 */
        /* <DEDUP_REMOVED lines=32> */
[----:B0-----:R-:W-:-:S07]  /*1d90*/  IADD3 R47, PT, PT, R47, R20, R18 ;  /* 0x000000142f2f7210 */ /* 0x001fce0007ffe012 */
.L_x_65:
[----:B------:R-:W-:Y:S02]  /*1da0*/  HFMA2 R48, -RZ, RZ, 0, 0 ;  /* 0x00000000ff307431 */ /* 0x000fe400000001ff */
[----:B------:R-:W-:Y:S01]  /*1db0*/  IMAD R49, R46, R47, RZ ;  /* 0x0000002f2e317224 */ /* 0x000fe200078e02ff */
[----:B------:R-:W-:Y:S01]  /*1dc0*/  ISETP.GT.U32.AND P2, PT, R58, R35, PT ;  /* 0x000000233a00720c */ /* 0x000fe20003f44070 */
[----:B------:R-:W-:Y:S01]  /*1dd0*/  IMAD.IADD R50, R34, 0x1, -R53 ;  /* 0x0000000122327824 */ /* 0x000fe200078e0a35 */
[----:B------:R-:W-:Y:S01]  /*1de0*/  SEL R19, R19, RZ, !P3 ;  /* 0x000000ff13137207 */ /* 0x000fe20005800000 */
[----:B------:R-:W-:Y:S01]  /*1df0*/  IMAD.MOV.U32 R18, RZ, RZ, 0x0 ;  /* 0x00000000ff127424 */ /* 0x000fe200078e00ff */
[----:B------:R-:W3:Y:S01]  /*1e00*/  LDCU UR5, c[0x3][0xdc] ;  /* 0x00c01b80ff0577ac */ /* 0x000ee20008000800 */
[----:B------:R-:W-:Y:S01]  /*1e10*/  IMAD R67, R46, R43, RZ ;  /* 0x0000002b2e437224 */ /* 0x000fe200078e02ff */
[----:B------:R-:W-:Y:S01]  /*1e20*/  SEL R44, R19, 0x1, !P2 ;  /* 0x00000001132c7807 */ /* 0x000fe20005000000 */
[----:B------:R-:W-:-:S02]  /*1e30*/  IMAD.MOV.U32 R19, RZ, RZ, 0x1 ;  /* 0x00000001ff137424 */ /* 0x000fc400078e00ff */
[----:B------:R-:W-:-:S04]  /*1e40*/  IMAD.HI.U32 R48, R50, R47, R48 ;  /* 0x0000002f32307227 */ /* 0x000fc800078e0030 */
[----:B------:R-:W-:Y:S01]  /*1e50*/  IMAD.IADD R55, R44, 0x1, R55 ;  /* 0x000000012c377824 */ /* 0x000fe200078e0237 */
[----:B------:R-:W-:Y:S01]  /*1e60*/  ISETP.GE.U32.AND P2, PT, R48, R49, PT ;  /* 0x000000313000720c */ /* 0x000fe20003f46070 */
[----:B------:R-:W-:-:S03]  /*1e70*/  IMAD.HI.U32 R49, R46, R47, R18 ;  /* 0x0000002f2e317227 */ /* 0x000fc600078e0012 */
[----:B------:R-:W-:Y:S01]  /*1e80*/  ISETP.NE.AND P3, PT, R55, RZ, PT ;  /* 0x000000ff3700720c */ /* 0x000fe20003f65270 */
[----:B------:R-:W-:Y:S02]  /*1e90*/  IMAD.IADD R58, R36, 0x1, -R55 ;  /* 0x00000001243a7824 */ /* 0x000fe400078e0a37 */
[----:B------:R-:W-:Y:S01]  /*1ea0*/  IMAD.HI.U32 R18, R46, R47, RZ ;  /* 0x0000002f2e127227 */ /* 0x000fe200078e00ff */
[----:B------:R-:W-:-:S03]  /*1eb0*/  SEL R44, R44, RZ, !P3 ;  /* 0x000000ff2c2c7207 */ /* 0x000fc60005800000 */
[----:B------:R-:W-:-:S04]  /*1ec0*/  IMAD.WIDE.U32 R20, R58, R47, RZ ;  /* 0x0000002f3a147225 */ /* 0x000fc800078e00ff */
[----:B------:R-:W-:Y:S01]  /*1ed0*/  @P2 IMAD.MOV R49, RZ, RZ, R18 ;  /* 0x000000ffff312224 */ /* 0x000fe200078e0212 */
[----:B------:R-:W-:Y:S01]  /*1ee0*/  ISETP.GT.U32.AND P2, PT, R55, R36, PT ;  /* 0x000000243700720c */ /* 0x000fe20003f44070 */
[----:B------:R-:W-:Y:S01]  /*1ef0*/  IMAD.MOV.U32 R66, RZ, RZ, RZ ;  /* 0x000000ffff427224 */ /* 0x000fe200078e00ff */
[----:B------:R-:W-:Y:S01]  /*1f00*/  MOV R18, 0x0 ;  /* 0x0000000000127802 */ /* 0x000fe20000000f00 */
[----:B------:R-:W-:Y:S01]  /*1f10*/  IMAD.IADD R49, R20, 0x1, R49 ;  /* 0x0000000114317824 */ /* 0x000fe200078e0231 */
[----:B------:R-:W-:Y:S01]  /*1f20*/  SEL R45, R44, 0x1, !P2 ;  /* 0x000000012c2d7807 */ /* 0x000fe20005000000 */
[----:B------:R-:W-:-:S03]  /*1f30*/  IMAD.HI.U32 R66, R50, R43, R66 ;  /* 0x0000002b32427227 */ /* 0x000fc600078e0042 */
[----:B------:R-:W-:Y:S01]  /*1f40*/  ISETP.GE.U32.AND P2, PT, R49, R20, PT ;  /* 0x000000143100720c */ /* 0x000fe20003f46070 */
[----:B------:R-:W-:Y:S02]  /*1f50*/  IMAD.IADD R20, R45, 0x1, R52 ;  /* 0x000000012d147824 */ /* 0x000fe400078e0234 */
[----:B------:R-:W-:-:S03]  /*1f60*/  IMAD.HI.U32 R51, R58, R47, R18 ;  /* 0x0000002f3a337227 */ /* 0x000fc600078e0012 */
[----:B------:R-:W-:Y:S01]  /*1f70*/  ISETP.NE.AND P3, PT, R20, RZ, PT ;  /* 0x000000ff1400720c */ /* 0x000fe20003f65270 */
[----:B------:R-:W-:Y:S02]  /*1f80*/  IMAD.IADD R52, R37, 0x1, -R20 ;  /* 0x0000000125347824 */ /* 0x000fe400078e0a14 */
[----:B------:R-:W-:Y:S01]  /*1f90*/  IMAD.WIDE.U32 R68, R58, R43, RZ ;  /* 0x0000002b3a447225 */ /* 0x000fe200078e00ff */
[----:B------:R-:W-:-:S03]  /*1fa0*/  SEL R45, R45, RZ, !P3 ;  /* 0x000000ff2d2d7207 */ /* 0x000fc60005800000 */
[----:B------:R-:W-:-:S04]  /*1fb0*/  IMAD.WIDE.U32 R18, R52, R47, RZ ;  /* 0x0000002f34127225 */ /* 0x000fc800078e00ff */
[----:B------:R-:W-:Y:S01]  /*1fc0*/  @P2 IMAD.MOV R51, RZ, RZ, R21 ;  /* 0x000000ffff332224 */ /* 0x000fe200078e0215 */
[----:B------:R-:W-:Y:S01]  /*1fd0*/  ISETP.GT.U32.AND P2, PT, R20, R37, PT ;  /* 0x000000251400720c */ /* 0x000fe20003f44070 */
[----:B------:R-:W-:Y:S02]  /*1fe0*/  IMAD.MOV.U32 R20, RZ, RZ, 0x0 ;  /* 0x00000000ff147424 */ /* 0x000fe400078e00ff */
[----:B------:R-:W-:Y:S01]  /*1ff0*/  IMAD.IADD R51, R18, 0x1, R51 ;  /* 0x0000000112337824 */ /* 0x000fe200078e0233 */
[----:B------:R-:W-:Y:S01]  /*2000*/  SEL R44, R45, 0x1, !P2 ;  /* 0x000000012d2c7807 */ /* 0x000fe20005000000 */
[----:B------:R-:W-:-:S03]  /*2010*/  IMAD.MOV.U32 R21, RZ, RZ, 0x1 ;  /* 0x00000001ff157424 */ /* 0x000fc600078e00ff */
[----:B------:R-:W-:Y:S01]  /*2020*/  ISETP.GE.U32.AND P2, PT, R51, R18, PT ;  /* 0x000000123300720c */ /* 0x000fe20003f46070 */
[----:B------:R-:W-:Y:S01]  /*2030*/  IMAD.HI.U32 R53, R52, R47, R20 ;  /* 0x0000002f34357227 */ /* 0x000fe200078e0014 */
[----:B------:R-:W-:-:S03]  /*2040*/  IADD3 R57, PT, PT, R44, R57, RZ ;  /* 0x000000392c397210 */ /* 0x000fc60007ffe0ff */
[----:B------:R-:W-:Y:S01]  /*2050*/  IMAD.MOV.U32 R18, RZ, RZ, 0x0 ;  /* 0x00000000ff127424 */ /* 0x000fe200078e00ff */
[----:B------:R-:W-:Y:S01]  /*2060*/  ISETP.NE.AND P3, PT, R57, RZ, PT ;  /* 0x000000ff3900720c */ /* 0x000fe20003f65270 */
[----:B------:R-:W-:-:S03]  /*2070*/  IMAD.IADD R60, R38, 0x1, -R57 ;  /* 0x00000001263c7824 */ /* 0x000fc600078e0a39 */
[----:B------:R-:W-:Y:S01]  /*2080*/  SEL R44, R44, RZ, !P3 ;  /* 0x000000ff2c2c7207 */ /* 0x000fe20005800000 */
[----:B------:R-:W-:-:S04]  /*2090*/  IMAD.WIDE.U32 R20, R60, R47, RZ ;  /* 0x0000002f3c147225 */ /* 0x000fc800078e00ff */
[----:B------:R-:W-:Y:S01]  /*20a0*/  @P2 IMAD.MOV R53, RZ, RZ, R19 ;  /* 0x000000ffff352224 */ /* 0x000fe200078e0213 */
[----:B------:R-:W-:Y:S01]  /*20b0*/  ISETP.GT.U32.AND P2, PT, R57, R38, PT ;  /* 0x000000263900720c */ /* 0x000fe20003f44070 */
[----:B------:R-:W-:Y:S02]  /*20c0*/  IMAD.MOV.U32 R19, RZ, RZ, 0x1 ;  /* 0x00000001ff137424 */ /* 0x000fe400078e00ff */
[----:B------:R-:W-:Y:S01]  /*20d0*/  IMAD.IADD R53, R20, 0x1, R53 ;  /* 0x0000000114357824 */ /* 0x000fe200078e0235 */
[----:B------:R-:W-:Y:S01]  /*20e0*/  SEL R45, R44, 0x1, !P2 ;  /* 0x000000012c2d7807 */ /* 0x000fe20005000000 */
[----:B------:R-:W-:-:S03]  /*20f0*/  IMAD.HI.U32 R55, R60, R47, R18 ;  /* 0x0000002f3c377227 */ /* 0x000fc600078e0012 */
[----:B------:R-:W-:Y:S01]  /*2100*/  ISETP.GE.U32.AND P2, PT, R53, R20, PT ;  /* 0x000000143500720c */ /* 0x000fe20003f46070 */
[----:B------:R-:W-:Y:S02]  /*2110*/  IMAD.IADD R54, R45, 0x1, R54 ;  /* 0x000000012d367824 */ /* 0x000fe400078e0236 */
[----:B------:R-:W-:-:S03]  /*2120*/  IMAD.MOV.U32 R20, RZ, RZ, 0x0 ;  /* 0x00000000ff147424 */ /* 0x000fc600078e00ff */
[C---:B------:R-:W-:Y:S02]  /*2130*/  IADD3 R62, PT, PT, -R54.reuse, R39, RZ ;  /* 0x00000027363e7210 */ /* 0x040fe40007ffe1ff */
[----:B------:R-:W-:-:S03]  /*2140*/  ISETP.NE.AND P3, PT, R54, RZ, PT ;  /* 0x000000ff3600720c */ /* 0x000fc60003f65270 */
[----:B------:R-:W-:Y:S01]  /*2150*/  IMAD.WIDE.U32 R18, R62, R47, RZ ;  /* 0x0000002f3e127225 */ /* 0x000fe200078e00ff */
[----:B------:R-:W-:-:S03]  /*2160*/  SEL R45, R45, RZ, !P3 ;  /* 0x000000ff2d2d7207 */ /* 0x000fc60005800000 */
        /* <DEDUP_REMOVED lines=8> */
[----:B------:R-:W-:Y:S02]  /*21f0*/  IMAD.MOV.U32 R18, RZ, RZ, 0x0 ;  /* 0x00000000ff127424 */ /* 0x000fe400078e00ff */
[----:B------:R-:W-:Y:S01]  /*2200*/  IMAD.IADD R64, R40, 0x1, -R59 ;  /* 0x0000000128407824 */ /* 0x000fe200078e0a3b */
[----:B------:R-:W-:-:S03]  /*2210*/  ISETP.NE.AND P3, PT, R59, RZ, PT ;  /* 0x000000ff3b00720c */ /* 0x000fc60003f65270 */
[----:B------:R-:W-:Y:S01]  /*2220*/  IMAD.WIDE.U32 R20, R64, R47, RZ ;  /* 0x0000002f40147225 */ /* 0x000fe200078e00ff */
[----:B------:R-:W-:-:S03]  /*2230*/  SEL R44, R44, RZ, !P3 ;  /* 0x000000ff2c2c7207 */ /* 0x000fc60005800000 */
[----:B------:R-:W-:Y:S01]  /*2240*/  @P2 IADD3 R55, PT, PT, R19, RZ, RZ ;  /* 0x000000ff13372210 */ /* 0x000fe20007ffe0ff */
[----:B------:R-:W-:Y:S01]  /*2250*/  IMAD.MOV.U32 R19, RZ, RZ, 0x1 ;  /* 0x00000001ff137424 */ /* 0x000fe200078e00ff */
[----:B------:R-:W-:-:S03]  /*2260*/  ISETP.GT.U32.AND P2, PT, R59, R40, PT ;  /* 0x000000283b00720c */ /* 0x000fc60003f44070 */
[----:B------:R-:W-:Y:S01]  /*2270*/  IMAD.IADD R55, R20, 0x1, R55 ;  /* 0x0000000114377824 */ /* 0x000fe200078e0237 */
[----:B------:R-:W-:Y:S01]  /*2280*/  SEL R45, R44, 0x1, !P2 ;  /* 0x000000012c2d7807 */ /* 0x000fe20005000000 */
[----:B------:R-:W-:-:S03]  /*2290*/  IMAD.HI.U32 R63, R64, R47, R18 ;  /* 0x0000002f403f7227 */ /* 0x000fc600078e0012 */
[----:B------:R-:W-:Y:S01]  /*22a0*/  ISETP.GE.U32.AND P3, PT, R55, R20, PT ;  /* 0x000000143700720c */ /* 0x000fe20003f66070 */
[----:B------:R-:W-:Y:S01]  /*22b0*/  IMAD.MOV.U32 R20, RZ, RZ, 0x0 ;  /* 0x00000000ff147424 */ /* 0x000fe200078e00ff */
[----:B---3--:R-:W-:Y:S01]  /*22c0*/  IADD3 R70, PT, PT, -R56, UR5, -R45 ;  /* 0x0000000538467c10 */ /* 0x008fe2000fffe92d */
[----:B------:R-:W-:Y:S02]  /*22d0*/  IMAD.MOV.U32 R44, RZ, RZ, 0x0 ;  /* 0x00000000ff2c7424 */ /* 0x000fe400078e00ff */
[----:B------:R-:W-:Y:S02]  /*22e0*/  IMAD.MOV.U32 R45, RZ, RZ, 0x1 ;  /* 0x00000001ff2d7424 */ /* 0x000fe400078e00ff */
[----:B------:R-:W-:-:S06]  /*22f0*/  IMAD.WIDE.U32 R18, R70, R47, RZ ;  /* 0x0000002f46127225 */ /* 0x000fcc00078e00ff */
[----:B------:R-:W-:Y:S02]  /*2300*/  @P3 IMAD.MOV R63, RZ, RZ, R21 ;  /* 0x000000ffff3f3224 */ /* 0x000fe400078e0215 */
[----:B------:R-:W-:Y:S01]  /*2310*/  HFMA2 R21, -RZ, RZ, 0, 5.9604644775390625e-08 ;  /* 0x00000001ff157431 */ /* 0x000fe200000001ff */
[----:B------:R-:W-:Y:S01]  /*2320*/  ISETP.GE.U32.AND P3, PT, R66, R67, PT ;  /* 0x000000434200720c */ /* 0x000fe20003f66070 */
[----:B------:R-:W-:-:S05]  /*2330*/  IMAD.IADD R63, R18, 0x1, R63 ;  /* 0x00000001123f7824 */ /* 0x000fca00078e023f */
[----:B------:R-:W-:Y:S01]  /*2340*/  ISETP.GE.U32.AND P2, PT, R63, R18, PT ;  /* 0x000000123f00720c */ /* 0x000fe20003f46070 */
[----:B------:R-:W-:Y:S02]  /*2350*/  IMAD.MOV.U32 R18, RZ, RZ, RZ ;  /* 0x000000ffff127224 */ /* 0x000fe400078e00ff */
[----:B------:R-:W-:-:S04]  /*2360*/  IMAD.HI.U32 R59, R70, R47, R20 ;  /* 0x0000002f463b7227 */ /* 0x000fc800078e0014 */
[----:B------:R-:W-:-:S06]  /*2370*/  IMAD R47, R50, R47, RZ ;  /* 0x0000002f322f7224 */ /* 0x000fcc00078e02ff */
[----:B------:R-:W-:-:S04]  /*2380*/  @P2 IMAD.MOV R59, RZ, RZ, R19 ;  /* 0x000000ffff3b2224 */ /* 0x000fc800078e0213 */
[----:B------:R-:W-:Y:S02]  /*2390*/  IMAD R19, R35, R59, RZ ;  /* 0x0000003b23137224 */ /* 0x000fe400078e02ff */
[----:B------:R-:W-:-:S04]  /*23a0*/  IMAD.WIDE.U32 R20, R59, R36, RZ ;  /* 0x000000243b147225 */ /* 0x000fc800078e00ff */
[----:B------:R-:W-:-:S04]  /*23b0*/  IMAD.HI.U32 R57, R59, R34, R18 ;  /* 0x000000223b397227 */ /* 0x000fc800078e0012 */
[----:B------:R-:W-:Y:S01]  /*23c0*/  IMAD.MOV.U32 R18, RZ, RZ, 0x0 ;  /* 0x00000000ff127424 */ /* 0x000fe200078e00ff */
[----:B------:R-:W-:Y:S01]  /*23d0*/  ISETP.GE.U32.AND P2, PT, R57, R19, PT ;  /* 0x000000133900720c */ /* 0x000fe20003f46070 */
[----:B------:R-:W-:Y:S02]  /*23e0*/  IMAD.MOV.U32 R19, RZ, RZ, 0x1 ;  /* 0x00000001ff137424 */ /* 0x000fe400078e00ff */
[----:B------:R-:W-:-:S04]  /*23f0*/  IMAD.HI.U32 R45, R59, R36, R44 ;  /* 0x000000243b2d7227 */ /* 0x000fc800078e002c */
[----:B------:R-:W-:-:S04]  /*2400*/  IMAD.HI.U32 R65, R59, R35, R18 ;  /* 0x000000233b417227 */ /* 0x000fc800078e0012 */
[----:B------:R-:W-:-:S04]  /*2410*/  IMAD.HI.U32 R18, R59, R35, RZ ;  /* 0x000000233b127227 */ /* 0x000fc800078e00ff */
[----:B------:R-:W-:Y:S02]  /*2420*/  @P2 IMAD.MOV R65, RZ, RZ, R18 ;  /* 0x000000ffff412224 */ /* 0x000fe400078e0212 */
[----:B------:R-:W-:Y:S02]  /*2430*/  IMAD.MOV.U32 R18, RZ, RZ, 0x0 ;  /* 0x00000000ff127424 */ /* 0x000fe400078e00ff */
[----:B------:R-:W-:Y:S01]  /*2440*/  IMAD R74, R34, R59, RZ ;  /* 0x0000003b224a7224 */ /* 0x000fe200078e02ff */
[----:B------:R-:W-:Y:S01]  /*2450*/  IADD3 R65, PT, PT, R20, R65, RZ ;  /* 0x0000004114417210 */ /* 0x000fe20007ffe0ff */
[----:B-1----:R-:W-:-:S03]  /*2460*/  IMAD.HI.U32 R71, R46, R43, R18 ;  /* 0x0000002b2e477227 */ /* 0x002fc600078e0012 */
[----:B------:R-:W-:Y:S01]  /*2470*/  ISETP.GE.U32.AND P2, PT, R65, R20, PT ;  /* 0x000000144100720c */ /* 0x000fe20003f46070 */
[----:B------:R-:W-:-:S04]  /*2480*/  IMAD.HI.U32 R18, R46, R43, RZ ;  /* 0x0000002b2e127227 */ /* 0x000fc800078e00ff */
[----:B------:R-:W-:Y:S02]  /*2490*/  @P3 IMAD.MOV R71, RZ, RZ, R18 ;  /* 0x000000ffff473224 */ /* 0x000fe400078e0212 */
[----:B------:R-:W-:-:S04]  /*24a0*/  IMAD.WIDE.U32 R18, R59, R37, RZ ;  /* 0x000000253b127225 */ /* 0x000fc800078e00ff */
[----:B------:R-:W-:Y:S02]  /*24b0*/  IMAD.IADD R71, R68, 0x1, R71 ;  /* 0x0000000144477824 */ /* 0x000fe400078e0247 */
[----:B------:R-:W-:Y:S02]  /*24c0*/  @P2 IMAD.MOV R45, RZ, RZ, R21 ;  /* 0x000000ffff2d2224 */ /* 0x000fe400078e0215 */
[----:B------:R-:W-:Y:S01]  /*24d0*/  IMAD.MOV.U32 R20, RZ, RZ, 0x0 ;  /* 0x00000000ff147424 */ /* 0x000fe200078e00ff */
[----:B------:R-:W-:Y:S01]  /*24e0*/  ISETP.GE.U32.AND P3, PT, R71, R68, PT ;  /* 0x000000444700720c */ /* 0x000fe20003f66070 */
[----:B------:R-:W-:Y:S01]  /*24f0*/  IMAD.MOV.U32 R21, RZ, RZ, 0x1 ;  /* 0x00000001ff157424 */ /* 0x000fe200078e00ff */
[----:B------:R-:W-:Y:S01]  /*2500*/  IADD3 R56, PT, PT, R18, R45, RZ ;  /* 0x0000002d12387210 */ /* 0x000fe20007ffe0ff */
[----:B------:R-:W-:Y:S02]  /*2510*/  IMAD.MOV.U32 R45, RZ, RZ, 0x1 ;  /* 0x00000001ff2d7424 */ /* 0x000fe400078e00ff */
[----:B------:R-:W-:Y:S01]  /*2520*/  IMAD.HI.U32 R67, R58, R43, R20 ;  /* 0x0000002b3a437227 */ /* 0x000fe200078e0014 */
[----:B------:R-:W-:-:S03]  /*2530*/  ISETP.GE.U32.AND P2, PT, R56, R18, PT ;  /* 0x000000123800720c */ /* 0x000fc60003f46070 */
[----:B------:R-:W-:-:S04]  /*2540*/  IMAD.WIDE.U32 R20, R52, R43, RZ ;  /* 0x0000002b34147225 */ /* 0x000fc800078e00ff */
[----:B------:R-:W-:Y:S02]  /*2550*/  @P3 IMAD.MOV R67, RZ, RZ, R69 ;  /* 0x000000ffff433224 */ /* 0x000fe400078e0245 */
[----:B------:R-:W-:-:S04]  /*2560*/  IMAD.HI.U32 R61, R59, R37, R44 ;  /* 0x000000253b3d7227 */ /* 0x000fc800078e002c */
[----:B------:R-:W-:Y:S02]  /*2570*/  @P2 IMAD.MOV R61, RZ, RZ, R19 ;  /* 0x000000ffff3d2224 */ /* 0x000fe400078e0213 */
[----:B------:R-:W-:-:S04]  /*2580*/  IMAD.WIDE.U32 R44, R59, R38, RZ ;  /* 0x000000263b2c7225 */ /* 0x000fc800078e00ff */
[----:B------:R-:W-:Y:S01]  /*2590*/  IMAD.IADD R72, R20, 0x1, R67 ;  /* 0x0000000114487824 */ /* 0x000fe200078e0243 */
[----:B------:R-:W-:Y:S01]  /*25a0*/  IADD3 R68, PT, PT, R44, R61, RZ ;  /* 0x0000003d2c447210 */ /* 0x000fe20007ffe0ff */
[----:B------:R-:W-:Y:S02]  /*25b0*/  IMAD.MOV.U32 R18, RZ, RZ, 0x0 ;  /* 0x00000000ff127424 */ /* 0x000fe400078e00ff */
[----:B------:R-:W-:Y:S01]  /*25c0*/  IMAD.MOV.U32 R19, RZ, RZ, 0x1 ;  /* 0x00000001ff137424 */ /* 0x000fe200078e00ff */
[----:B------:R-:W-:Y:S02]  /*25d0*/  ISETP.GE.U32.AND P3, PT, R72, R20, PT ;  /* 0x000000144800720c */ /* 0x000fe40003f66070 */
[----:B------:R-:W-:Y:S01]  /*25e0*/  ISETP.GE.U32.AND P2, PT, R68, R44, PT ;  /* 0x0000002c4400720c */ /* 0x000fe20003f46070 */
[----:B------:R-:W-:Y:S01]  /*25f0*/  IMAD.HI.U32 R69, R52, R43, R18 ;  /* 0x0000002b34457227 */ /* 0x000fe200078e0012 */
[----:B------:R-:W-:-:S03]  /*2600*/  MOV R44, 0x0 ;  /* 0x00000000002c7802 */ /* 0x000fc60000000f00 */
[----:B------:R-:W-:-:S04]  /*2610*/  IMAD.HI.U32 R67, R59, R38, R18 ;  /* 0x000000263b437227 */ /* 0x000fc800078e0012 */
[----:B------:R-:W-:-:S04]  /*2620*/  IMAD.WIDE.U32 R18, R60, R43, RZ ;  /* 0x0000002b3c127225 */ /* 0x000fc800078e00ff */
[----:B------:R-:W-:Y:S02]  /*2630*/  @P3 IMAD.MOV R69, RZ, RZ, R21 ;  /* 0x000000ffff453224 */ /* 0x000fe400078e0215 */
[----:B------:R-:W-:Y:S02]  /*2640*/  @P2 IMAD.MOV R67, RZ, RZ, R45 ;  /* 0x000000ffff432224 */ /* 0x000fe400078e022d */
[----:B------:R-:W-:-:S04]  /*2650*/  IMAD.WIDE.U32 R20, R59, R39, RZ ;  /* 0x000000273b147225 */ /* 0x000fc800078e00ff */
[----:B------:R-:W-:Y:S02]  /*2660*/  IMAD.IADD R69, R18, 0x1, R69 ;  /* 0x0000000112457824 */ /* 0x000fe400078e0245 */
[----:B------:R-:W-:Y:S02]  /*2670*/  IMAD.IADD R67, R20, 0x1, R67 ;  /* 0x0000000114437824 */ /* 0x000fe400078e0243 */
[----:B------:R-:W-:Y:S01]  /*2680*/  IMAD.MOV.U32 R45, RZ, RZ, 0x1 ;  /* 0x00000001ff2d7424 */ /* 0x000fe200078e00ff */
[----:B------:R-:W-:Y:S01]  /*2690*/  ISETP.GE.U32.AND P3, PT, R69, R18, PT ;  /* 0x000000124500720c */ /* 0x000fe20003f66070 */
[----:B------:R-:W-:Y:S01]  /*26a0*/  IMAD.MOV.U32 R18, RZ, RZ, 0x0 ;  /* 0x00000000ff127424 */ /* 0x000fe200078e00ff */
[----:B------:R-:W-:Y:S01]  /*26b0*/  ISETP.GE.U32.AND P2, PT, R67, R20, PT ;  /* 0x000000144300720c */ /* 0x000fe20003f46070 */
[----:B------:R-:W-:-:S04]  /*26c0*/  IMAD.HI.U32 R61, R60, R43, R44 ;  /* 0x0000002b3c3d7227 */ /* 0x000fc800078e002c */
[----:B------:R-:W-:-:S06]  /*26d0*/  IMAD.HI.U32 R45, R59, R39, R44 ;  /* 0x000000273b2d7227 */ /* 0x000fcc00078e002c */
[----:B------:R-:W-:Y:S02]  /*26e0*/  @P3 IMAD.MOV R61, RZ, RZ, R19 ;  /* 0x000000ffff3d3224 */ /* 0x000fe400078e0213 */
[----:B------:R-:W-:Y:S02]  /*26f0*/  IMAD.MOV.U32 R19, RZ, RZ, 0x1 ;  /* 0x00000001ff137424 */ /* 0x000fe400078e00ff */
[----:B------:R-:W-:Y:S02]  /*2700*/  @P2 IMAD.MOV R45, RZ, RZ, R21 ;  /* 0x000000ffff2d2224 */ /* 0x000fe400078e0215 */
[----:B------:R-:W-:-:S04]  /*2710*/  IMAD.HI.U32 R73, R62, R43, R18 ;  /* 0x0000002b3e497227 */ /* 0x000fc800078e0012 */
[----:B------:R-:W-:-:S04]  /*2720*/  IMAD.HI.U32 R44, R59, R40, R18 ;  /* 0x000000283b2c7227 */ /* 0x000fc800078e0012 */
[----:B------:R-:W-:-:S04]  /*2730*/  IMAD.WIDE.U32 R20, R59, R40, RZ ;  /* 0x000000283b147225 */ /* 0x000fc800078e00ff */
[----:B------:R-:W-:Y:S01]  /*2740*/  IMAD.WIDE.U32 R18, R62, R43, RZ ;  /* 0x0000002b3e127225 */ /* 0x000fe200078e00ff */
[----:B------:R-:W-:-:S03]  /*2750*/  IADD3 R45, PT, PT, R20, R45, RZ ;  /* 0x0000002d142d7210 */ /* 0x000fc60007ffe0ff */
[----:B------:R-:W-:Y:S01]  /*2760*/  IMAD.IADD R61, R18, 0x1, R61 ;  /* 0x00000001123d7824 */ /* 0x000fe200078e023d */
[----:B------:R-:W-:-:S04]  /*2770*/  ISETP.GE.U32.AND P2, PT, R45, R20, PT ;  /* 0x000000142d00720c */ /* 0x000fc80003f46070 */
[----:B------:R-:W-:Y:S01]  /*2780*/  ISETP.GE.U32.AND P3, PT, R61, R18, PT ;  /* 0x000000123d00720c */ /* 0x000fe20003f66070 */
[----:B------:R-:W-:-:S08]  /*2790*/  IMAD.MOV.U32 R18, RZ, RZ, 0x0 ;  /* 0x00000000ff127424 */ /* 0x000fd000078e00ff */
[----:B------:R-:W-:Y:S02]  /*27a0*/  @P2 IMAD.MOV R44, RZ, RZ, R21 ;  /* 0x000000ffff2c2224 */ /* 0x000fe400078e0215 */
[----:B------:R-:W-:-:S04]  /*27b0*/  IMAD.WIDE.U32 R20, R64, R43, RZ ;  /* 0x0000002b40147225 */ /* 0x000fc800078e00ff */
[----:B------:R-:W-:Y:S02]  /*27c0*/  @P3 IMAD.MOV R73, RZ, RZ, R19 ;  /* 0x000000ffff493224 */ /* 0x000fe400078e0213 */
[----:B------:R-:W-:Y:S02]  /*27d0*/  IMAD.MOV.U32 R19, RZ, RZ, 0x1 ;  /* 0x00000001ff137424 */ /* 0x000fe400078e00ff */
[----:B------:R-:W-:Y:S02]  /*27e0*/  IMAD.IADD R73, R20, 0x1, R73 ;  /* 0x0000000114497824 */ /* 0x000fe400078e0249 */
[----:B------:R-:W-:-:S03]  /*27f0*/  IMAD.HI.U32 R19, R64, R43, R18 ;  /* 0x0000002b40137227 */ /* 0x000fc600078e0012 */
[----:B------:R-:W-:Y:S01]  /*2800*/  ISETP.GE.U32.AND P2, PT, R73, R20, PT ;  /* 0x000000144900720c */ /* 0x000fe20003f46070 */
[----:B------:R-:W-:-:S12]  /*2810*/  IMAD R18, R59, UR5, R44 ;  /* 0x000000053b127c24 */ /* 0x000fd8000f8e022c */
        /* <DEDUP_REMOVED lines=37> */
[C---:B------:R-:W-:Y:S02]  /*2a70*/  ISETP.NE.AND P3, PT, R76.reuse, RZ, PT ;  /* 0x000000ff4c00720c */ /* 0x040fe40003f65270 */
[----:B------:R-:W-:Y:S02]  /*2a80*/  ISETP.GT.U32.AND P2, PT, R76, R55, PT ;  /* 0x000000374c00720c */ /* 0x000fe40003f44070 */
[----:B------:R-:W-:-:S04]  /*2a90*/  SEL R20, R20, RZ, !P3 ;  /* 0x000000ff14147207 */ /* 0x000fc80005800000 */
[----:B------:R-:W-:-:S04]  /*2aa0*/  SEL R20, R20, 0x1, !P2 ;  /* 0x0000000114147807 */ /* 0x000fc80005000000 */
[----:B------:R-:W-:Y:S01]  /*2ab0*/  IADD3 R78, PT, PT, R63, -R18, -R20 ;  /* 0x800000123f4e7210 */ /* 0x000fe20007ffe814 */
[----:B------:R-:W-:-:S04]  /*2ac0*/  IMAD.WIDE.U32 R20, R70, R43, RZ ;  /* 0x0000002b46147225 */ /* 0x000fc800078e00ff */
[----:B------:R-:W-:Y:S02]  /*2ad0*/  HFMA2 R18, -RZ, RZ, 0, 0 ;  /* 0x00000000ff127431 */ /* 0x000fe400000001ff */
[----:B------:R-:W-:Y:S02]  /*2ae0*/  IMAD.IADD R45, R20, 0x1, R19 ;  /* 0x00000001142d7824 */ /* 0x000fe400078e0213 */
[----:B------:R-:W-:-:S03]  /*2af0*/  IMAD.MOV.U32 R19, RZ, RZ, 0x1 ;  /* 0x00000001ff137424 */ /* 0x000fc600078e00ff */
[----:B------:R-:W-:Y:S01]  /*2b00*/  ISETP.GE.U32.AND P2, PT, R45, R20, PT ;  /* 0x000000142d00720c */ /* 0x000fe20003f46070 */
[----:B------:R-:W-:Y:S02]  /*2b10*/  IMAD.MOV.U32 R20, RZ, RZ, 0x0 ;  /* 0x00000000ff147424 */ /* 0x000fe400078e00ff */
[----:B------:R-:W-:-:S04]  /*2b20*/  IMAD.HI.U32 R59, R70, R43, R18 ;  /* 0x0000002b463b7227 */ /* 0x000fc800078e0012 */
[----:B------:R-:W-:-:S06]  /*2b30*/  IMAD.MOV.U32 R18, RZ, RZ, RZ ;  /* 0x000000ffff127224 */ /* 0x000fcc00078e00ff */
[----:B------:R-:W-:-:S04]  /*2b40*/  @P2 IMAD.MOV R59, RZ, RZ, R21 ;  /* 0x000000ffff3b2224 */ /* 0x000fc800078e0215 */
[----:B------:R-:W-:-:S04]  /*2b50*/  IMAD.IADD R65, R78, 0x1, R59 ;  /* 0x000000014e417824 */ /* 0x000fc800078e023b */
[C---:B------:R-:W-:Y:S02]  /*2b60*/  IMAD R19, R65.reuse, R35, RZ ;  /* 0x0000002341137224 */ /* 0x040fe400078e02ff */
[----:B------:R-:W-:-:S04]  /*2b70*/  IMAD.HI.U32 R61, R65, R37, R56 ;  /* 0x00000025413d7227 */ /* 0x000fc800078e0038 */
[----:B------:R-:W-:-:S04]  /*2b80*/  IMAD.HI.U32 R63, R65, R34, R18 ;  /* 0x00000022413f7227 */ /* 0x000fc800078e0012 */
[----:B------:R-:W-:Y:S01]  /*2b90*/  IMAD.MOV.U32 R18, RZ, RZ, 0x0 ;  /* 0x00000000ff127424 */ /* 0x000fe200078e00ff */
[----:B------:R-:W-:Y:S01]  /*2ba0*/  ISETP.GE.U32.AND P2, PT, R63, R19, PT ;  /* 0x000000133f00720c */ /* 0x000fe20003f46070 */
[----:B------:R-:W-:Y:S02]  /*2bb0*/  IMAD.MOV.U32 R19, RZ, RZ, 0x1 ;  /* 0x00000001ff137424 */ /* 0x000fe400078e00ff */
[----:B------:R-:W-:-:S04]  /*2bc0*/  IMAD.WIDE.U32 R56, R65, R38, RZ ;  /* 0x0000002641387225 */ /* 0x000fc800078e00ff */
[----:B------:R-:W-:-:S04]  /*2bd0*/  IMAD.HI.U32 R21, R65, R35, R18 ;  /* 0x0000002341157227 */ /* 0x000fc800078e0012 */
[----:B------:R-:W-:-:S05]  /*2be0*/  IMAD.HI.U32 R18, R65, R35, RZ ;  /* 0x0000002341127227 */ /* 0x000fca00078e00ff */
[----:B------:R-:W-:Y:S01]  /*2bf0*/  @P2 IADD3 R21, PT, PT, R18, RZ, RZ ;  /* 0x000000ff12152210 */ /* 0x000fe20007ffe0ff */
[----:B------:R-:W-:-:S04]  /*2c00*/  IMAD.WIDE.U32 R18, R65, R36, RZ ;  /* 0x0000002441127225 */ /* 0x000fc800078e00ff */
[----:B------:R-:W-:Y:S02]  /*2c10*/  IMAD.IADD R49, R18, 0x1, R21 ;  /* 0x0000000112317824 */ /* 0x000fe400078e0215 */
[----:B------:R-:W-:-:S03]  /*2c20*/  IMAD.MOV.U32 R21, RZ, RZ, 0x1 ;  /* 0x00000001ff157424 */ /* 0x000fc600078e00ff */
[----:B------:R-:W-:Y:S01]  /*2c30*/  ISETP.GE.U32.AND P2, PT, R49, R18, PT ;  /* 0x000000123100720c */ /* 0x000fe20003f46070 */
[----:B------:R-:W-:-:S04]  /*2c40*/  IMAD.HI.U32 R69, R65, R36, R20 ;  /* 0x0000002441457227 */ /* 0x000fc800078e0014 */
[----:B------:R-:W-:Y:S02]  /*2c50*/  IMAD R21, R46, R22, RZ ;  /* 0x000000162e157224 */ /* 0x000fe400078e02ff */
[----:B------:R-:W-:-:S04]  /*2c60*/  IMAD.MOV.U32 R20, RZ, RZ, RZ ;  /* 0x000000ffff147224 */ /* 0x000fc800078e00ff */
[----:B------:R-:W-:Y:S01]  /*2c70*/  IMAD.HI.U32 R66, R50, R22, R20 ;  /* 0x0000001632427227 */ /* 0x000fe200078e0014 */
[----:B------:R-:W-:-:S03]  /*2c80*/  MOV R20, 0x0 ;  /* 0x0000000000147802 */ /* 0x000fc60000000f00 */
[----:B------:R-:W-:Y:S01]  /*2c90*/  @P2 IMAD.MOV R69, RZ, RZ, R19 ;  /* 0x000000ffff452224 */ /* 0x000fe200078e0213 */
[----:B------:R-:W-:Y:S01]  /*2ca0*/  ISETP.GE.U32.AND P3, PT, R66, R21, PT ;  /* 0x000000154200720c */ /* 0x000fe20003f66070 */
[----:B------:R-:W-:-:S04]  /*2cb0*/  IMAD.WIDE.U32 R18, R65, R37, RZ ;  /* 0x0000002541127225 */ /* 0x000fc800078e00ff */
[----:B------:R-:W-:Y:S02]  /*2cc0*/  IMAD.IADD R69, R18, 0x1, R69 ;  /* 0x0000000112457824 */ /* 0x000fe400078e0245 */
[----:B------:R-:W-:-:S03]  /*2cd0*/  IMAD.MOV.U32 R21, RZ, RZ, 0x1 ;  /* 0x00000001ff157424 */ /* 0x000fc600078e00ff */
[----:B------:R-:W-:Y:S01]  /*2ce0*/  ISETP.GE.U32.AND P2, PT, R69, R18, PT ;  /* 0x000000124500720c */ /* 0x000fe20003f46070 */
[----:B------:R-:W-:-:S04]  /*2cf0*/  IMAD.HI.U32 R18, R46, R22, RZ ;  /* 0x000000162e127227 */ /* 0x000fc800078e00ff */
[----:B------:R-:W-:-:S04]  /*2d00*/  IMAD.HI.U32 R71, R46, R22, R20 ;  /* 0x000000162e477227 */ /* 0x000fc800078e0014 */
[----:B------:R-:W-:Y:S02]  /*2d10*/  @P3 IMAD.MOV R71, RZ, RZ, R18 ;  /* 0x000000ffff473224 */ /* 0x000fe400078e0212 */
[----:B------:R-:W-:-:S04]  /*2d20*/  IMAD.WIDE.U32 R20, R58, R22, RZ ;  /* 0x000000163a147225 */ /* 0x000fc800078e00ff */
[----:B------:R-:W-:Y:S02]  /*2d30*/  @P2 IMAD.MOV R61, RZ, RZ, R19 ;  /* 0x000000ffff3d2224 */ /* 0x000fe400078e0213 */
[----:B------:R-:W-:Y:S02]  /*2d40*/  IMAD.IADD R68, R20, 0x1, R71 ;  /* 0x0000000114447824 */ /* 0x000fe400078e0247 */
[----:B------:R-:W-:Y:S01]  /*2d50*/  IMAD.MOV.U32 R18, RZ, RZ, 0x0 ;  /* 0x00000000ff127424 */ /* 0x000fe200078e00ff */
[----:B------:R-:W-:Y:S01]  /*2d60*/  IADD3 R61, PT, PT, R56, R61, RZ ;  /* 0x0000003d383d7210 */ /* 0x000fe20007ffe0ff */
[----:B------:R-:W-:Y:S01]  /*2d70*/  IMAD.MOV.U32 R19, RZ, RZ, 0x1 ;  /* 0x00000001ff137424 */ /* 0x000fe200078e00ff */
[----:B------:R-:W-:Y:S02]  /*2d80*/  ISETP.GE.U32.AND P3, PT, R68, R20, PT ;  /* 0x000000144400720c */ /* 0x000fe40003f66070 */
[----:B------:R-:W-:Y:S01]  /*2d90*/  ISETP.GE.U32.AND P2, PT, R61, R56, PT ;  /* 0x000000383d00720c */ /* 0x000fe20003f46070 */
[----:B------:R-:W-:-:S04]  /*2da0*/  IMAD.HI.U32 R71, R58, R22, R18 ;  /* 0x000000163a477227 */ /* 0x000fc800078e0012 */
[----:B------:R-:W-:-:S06]  /*2db0*/  IMAD.HI.U32 R19, R65, R38, R18 ;  /* 0x0000002641137227 */ /* 0x000fcc00078e0012 */
[----:B------:R-:W-:Y:S02]  /*2dc0*/  @P3 IMAD.MOV R71, RZ, RZ, R21 ;  /* 0x000000ffff473224 */ /* 0x000fe400078e0215 */
[----:B------:R-:W-:Y:S02]  /*2dd0*/  @P2 IMAD.MOV R19, RZ, RZ, R57 ;  /* 0x000000ffff132224 */ /* 0x000fe400078e0239 */
[----:B------:R-:W-:-:S04]  /*2de0*/  IMAD.WIDE.U32 R56, R65, R39, RZ ;  /* 0x0000002741387225 */ /* 0x000fc800078e00ff */
[----:B------:R-:W-:-:S04]  /*2df0*/  IMAD.WIDE.U32 R20, R52, R22, RZ ;  /* 0x0000001634147225 */ /* 0x000fc800078e00ff */
[----:B------:R-:W-:Y:S02]  /*2e00*/  IMAD.IADD R67, R56, 0x1, R19 ;  /* 0x0000000138437824 */ /* 0x000fe400078e0213 */
[----:B------:R-:W-:Y:S02]  /*2e10*/  HFMA2 R19, -RZ, RZ, 0, 5.9604644775390625e-08 ;  /* 0x00000001ff137431 */ /* 0x000fe400000001ff */
[----:B------:R-:W-:Y:S01]  /*2e20*/  IMAD.IADD R71, R20, 0x1, R71 ;  /* 0x0000000114477824 */ /* 0x000fe200078e0247 */
[----:B------:R-:W-:-:S04]  /*2e30*/  ISETP.GE.U32.AND P2, PT, R67, R56, PT ;  /* 0x000000384300720c */ /* 0x000fc80003f46070 */
[----:B------:R-:W-:Y:S01]  /*2e40*/  ISETP.GE.U32.AND P3, PT, R71, R20, PT ;  /* 0x000000144700720c */ /* 0x000fe20003f66070 */
[----:B------:R-:W-:-:S04]  /*2e50*/  IMAD.HI.U32 R20, R65, R39, R18 ;  /* 0x0000002741147227 */ /* 0x000fc800078e0012 */
[----:B------:R-:W-:-:S04]  /*2e60*/  IMAD.HI.U32 R73, R52, R22, R18 ;  /* 0x0000001634497227 */ /* 0x000fc800078e0012 */
[----:B------:R-:W-:Y:S01]  /*2e70*/  @P2 IMAD.MOV R20, RZ, RZ, R57 ;  /* 0x000000ffff142224 */ /* 0x000fe200078e0239 */
[C---:B------:R-:W-:Y:S01]  /*2e80*/  ISETP.GE.U32.AND P2, PT, R65.reuse, R59, PT ;  /* 0x0000003b4100720c */ /* 0x040fe20003f46070 */
[----:B------:R-:W-:-:S04]  /*2e90*/  IMAD.WIDE.U32 R56, R65, R40, RZ ;  /* 0x0000002841387225 */ /* 0x000fc800078e00ff */
[----:B------:R-:W-:Y:S02]  /*2ea0*/  @P3 IMAD.MOV R73, RZ, RZ, R21 ;  /* 0x000000ffff493224 */ /* 0x000fe400078e0215 */
[----:B------:R-:W-:-:S04]  /*2eb0*/  IMAD.HI.U32 R59, R60, R22, R18 ;  /* 0x000000163c3b7227 */ /* 0x000fc800078e0012 */
[----:B------:R-:W-:-:S04]  /*2ec0*/  IMAD.HI.U32 R72, R65, R40, R18 ;  /* 0x0000002841487227 */ /* 0x000fc800078e0012 */
[----:B------:R-:W-:-:S04]  /*2ed0*/  IMAD.WIDE.U32 R18, R60, R22, RZ ;  /* 0x000000163c127225 */ /* 0x000fc800078e00ff */
[----:B------:R-:W-:Y:S02]  /*2ee0*/  IMAD.IADD R21, R56, 0x1, R20 ;  /* 0x0000000138157824 */ /* 0x000fe400078e0214 */
[----:B------:R-:W-:-:S03]  /*2ef0*/  IMAD.IADD R73, R18, 0x1, R73 ;  /* 0x0000000112497824 */ /* 0x000fc600078e0249 */
[----:B------:R-:W-:Y:S01]  /*2f00*/  ISETP.GE.U32.AND P3, PT, R21, R56, PT ;  /* 0x000000381500720c */ /* 0x000fe20003f66070 */
[----:B------:R-:W-:Y:S01]  /*2f10*/  IMAD R56, R50, R43, RZ ;  /* 0x0000002b32387224 */ /* 0x000fe200078e02ff */
[----:B------:R-:W-:Y:S01]  /*2f20*/  ISETP.GE.U32.AND P4, PT, R73, R18, PT ;  /* 0x000000124900720c */ /* 0x000fe20003f86070 */
[----:B------:R-:W-:-:S10]  /*2f30*/  IMAD R43, R65, R34, RZ ;  /* 0x00000022412b7224 */ /* 0x000fd400078e02ff */
[----:B------:R-:W-:Y:S01]  /*2f40*/  @P3 IMAD.MOV R72, RZ, RZ, R57 ;  /* 0x000000ffff483224 */ /* 0x000fe200078e0239 */
[----:B------:R-:W-:Y:S01]  /*2f50*/  ISETP.GE.U32.AND P3, PT, R56, R43, PT ;  /* 0x0000002b3800720c */ /* 0x000fe20003f66070 */
[----:B------:R-:W-:Y:S01]  /*2f60*/  @P4 IMAD.MOV R59, RZ, RZ, R19 ;  /* 0x000000ffff3b4224 */ /* 0x000fe200078e0213 */
[----:B------:R-:W-:Y:S01]  /*2f70*/  IADD3 R19, PT, PT, R63, -0x3d1, RZ ;  /* 0xfffffc2f3f137810 */ /* 0x000fe20007ffe0ff */
[----:B------:R-:W-:Y:S01]  /*2f80*/  @P2 IMAD.MOV R19, RZ, RZ, R63 ;  /* 0x000000ffff132224 */ /* 0x000fe200078e023f */
[----:B------:R-:W-:Y:S01]  /*2f90*/  SEL R18, RZ, 0x1, P3 ;  /* 0x00000001ff127807 */ /* 0x000fe20001800000 */
[----:B------:R-:W-:Y:S01]  /*2fa0*/  VIADD R57, R49, 0xfffffffe ;  /* 0xfffffffe31397836 */ /* 0x000fe20000000000 */
[----:B------:R-:W-:Y:S01]  /*2fb0*/  IADD3 R43, PT, PT, R66, R56, -R43 ;  /* 0x00000038422b7210 */ /* 0x000fe20007ffe82b */
[----:B------:R-:W-:Y:S02]  /*2fc0*/  @P2 IMAD.MOV R57, RZ, RZ, R49 ;  /* 0x000000ffff392224 */ /* 0x000fe400078e0231 */
[----:B------:R-:W-:-:S02]  /*2fd0*/  IMAD.IADD R74, R18, 0x1, R19 ;  /* 0x00000001124a7824 */ /* 0x000fc400078e0213 */
[----:B------:R-:W-:Y:S02]  /*2fe0*/  IMAD R65, R65, UR5, R72 ;  /* 0x0000000541417c24 */ /* 0x000fe4000f8e0248 */
[----:B------:R-:W-:Y:S01]  /*2ff0*/  IMAD.MOV.U32 R66, RZ, RZ, 0x0 ;  /* 0x00000000ff427424 */ /* 0x000fe200078e00ff */
        /* <DEDUP_REMOVED lines=23> */
[----:B------:R-:W-:Y:S01]  /*3170*/  IADD3 R78, PT, PT, R19, R67, R18 ;  /* 0x00000043134e7210 */ /* 0x000fe20007ffe012 */
[----:B------:R-:W-:-:S03]  /*3180*/  IMAD.MOV.U32 R67, RZ, RZ, 0x1 ;  /* 0x00000001ff437424 */ /* 0x000fc600078e00ff */
[----:B------:R-:W-:Y:S02]  /*3190*/  ISETP.NE.AND P3, PT, R78, RZ, PT ;  /* 0x000000ff4e00720c */ /* 0x000fe40003f65270 */
[----:B------:R-:W-:Y:S02]  /*31a0*/  ISETP.GE.U32.AND P2, PT, R53, R78, PT ;  /* 0x0000004e3500720c */ /* 0x000fe40003f46070 */
[----:B------:R-:W-:-:S04]  /*31b0*/  SEL R19, R19, RZ, !P3 ;  /* 0x000000ff13137207 */ /* 0x000fc80005800000 */
[----:B------:R-:W-:-:S04]  /*31c0*/  SEL R19, R19, 0x1, P2 ;  /* 0x0000000113137807 */ /* 0x000fc80001000000 */
[----:B------:R-:W-:Y:S01]  /*31d0*/  IADD3 R57, PT, PT, R19, R21, R18 ;  /* 0x0000001513397210 */ /* 0x000fe20007ffe012 */
[----:B------:R-:W-:-:S03]  /*31e0*/  IMAD.WIDE.U32 R20, R62, R22, RZ ;  /* 0x000000163e147225 */ /* 0x000fc600078e00ff */
[C---:B------:R-:W-:Y:S01]  /*31f0*/  ISETP.NE.AND P3, PT, R57.reuse, RZ, PT ;  /* 0x000000ff3900720c */ /* 0x040fe20003f65270 */
[----:B------:R-:W-:Y:S01]  /*3200*/  IMAD.IADD R59, R20, 0x1, R59 ;  /* 0x00000001143b7824 */ /* 0x000fe200078e023b */
[----:B------:R-:W-:Y:S02]  /*3210*/  ISETP.GT.U32.AND P2, PT, R57, R54, PT ;  /* 0x000000363900720c */ /* 0x000fe40003f44070 */
[----:B------:R-:W-:Y:S02]  /*3220*/  SEL R19, R19, RZ, !P3 ;  /* 0x000000ff13137207 */ /* 0x000fe40005800000 */
[----:B------:R-:W-:Y:S02]  /*3230*/  IADD3 R51, PT, PT, R59, R51, -R72 ;  /* 0x000000333b337210 */ /* 0x000fe40007ffe848 */
[----:B------:R-:W-:Y:S02]  /*3240*/  SEL R19, R19, 0x1, !P2 ;  /* 0x0000000113137807 */ /* 0x000fe40005000000 */
[----:B------:R-:W-:-:S02]  /*3250*/  ISETP.GE.U32.AND P2, PT, R59, R20, PT ;  /* 0x000000143b00720c */ /* 0x000fc40003f46070 */
[----:B------:R-:W-:Y:S01]  /*3260*/  IADD3 R61, PT, PT, R19, R65, R18 ;  /* 0x00000041133d7210 */ /* 0x000fe20007ffe012 */
[----:B------:R-:W-:Y:S01]  /*3270*/  IMAD.MOV.U32 R19, RZ, RZ, 0x1 ;  /* 0x00000001ff137424 */ /* 0x000fe200078e00ff */
[----:B------:R-:W-:-:S03]  /*3280*/  MOV R18, 0x0 ;  /* 0x0000000000127802 */ /* 0x000fc60000000f00 */
[----:B------:R-:W-:Y:S02]  /*3290*/  IMAD.IADD R76, R76, 0x1, R61 ;  /* 0x000000014c4c7824 */ /* 0x000fe400078e023d */
[----:B------:R-:W-:-:S03]  /*32a0*/  IMAD.HI.U32 R65, R62, R22, R18 ;  /* 0x000000163e417227 */ /* 0x000fc600078e0012 */
[----:B------:R-:W-:Y:S01]  /*32b0*/  IADD3 R45, PT, PT, -R76, R55, R45 ;  /* 0x000000374c2d7210 */ /* 0x000fe20007ffe12d */
[----:B------:R-:W-:-:S04]  /*32c0*/  IMAD.HI.U32 R63, R64, R22, R18 ;  /* 0x00000016403f7227 */ /* 0x000fc800078e0012 */
[----:B------:R-:W-:Y:S02]  /*32d0*/  @P2 IMAD.MOV R65, RZ, RZ, R21 ;  /* 0x000000ffff412224 */ /* 0x000fe400078e0215 */
[----:B------:R-:W-:-:S04]  /*32e0*/  IMAD.WIDE.U32 R18, R64, R22, RZ ;  /* 0x0000001640127225 */ /* 0x000fc800078e00ff */
[----:B------:R-:W-:-:S05]  /*32f0*/  IMAD.IADD R21, R18, 0x1, R65 ;  /* 0x0000000112157824 */ /* 0x000fca00078e0241 */
        /* <DEDUP_REMOVED lines=8> */
[----:B------:R-:W-:Y:S01]  /*3380*/  ISETP.GE.U32.AND P2, PT, R63, R18, PT ;  /* 0x000000123f00720c */ /* 0x000fe20003f46070 */
[----:B------:R-:W-:-:S12]  /*3390*/  IMAD.MOV.U32 R18, RZ, RZ, RZ ;  /* 0x000000ffff127224 */ /* 0x000fd800078e00ff */
[----:B------:R-:W-:-:S04]  /*33a0*/  @P2 IMAD.MOV R20, RZ, RZ, R19 ;  /* 0x000000ffff142224 */ /* 0x000fc800078e0213 */
[----:B------:R-:W-:-:S04]  /*33b0*/  IMAD.IADD R45, R45, 0x1, R20 ;  /* 0x000000012d2d7824 */ /* 0x000fc800078e0214 */
[CC--:B------:R-:W-:Y:S02]  /*33c0*/  IMAD R19, R45.reuse, R35.reuse, RZ ;  /* 0x000000232d137224 */ /* 0x0c0fe400078e02ff */
[----:B------:R-:W-:-:S04]  /*33d0*/  IMAD.HI.U32 R56, R45, R35, RZ ;  /* 0x000000232d387227 */ /* 0x000fc800078e00ff */
[----:B------:R-:W-:-:S04]  /*33e0*/  IMAD.HI.U32 R55, R45, R34, R18 ;  /* 0x000000222d377227 */ /* 0x000fc800078e0012 */
[----:B------:R-:W-:Y:S01]  /*33f0*/  IMAD.HI.U32 R67, R45, R35, R66 ;  /* 0x000000232d437227 */ /* 0x000fe200078e0042 */
[----:B------:R-:W-:-:S03]  /*3400*/  ISETP.GE.U32.AND P2, PT, R55, R19, PT ;  /* 0x000000133700720c */ /* 0x000fc60003f46070 */
[----:B------:R-:W-:-:S04]  /*3410*/  IMAD.WIDE.U32 R48, R45, R36, RZ ;  /* 0x000000242d307225 */ /* 0x000fc800078e00ff */
[-C--:B------:R-:W-:Y:S02]  /*3420*/  IMAD R19, R46, R23.reuse, RZ ;  /* 0x000000172e137224 */ /* 0x080fe400078e02ff */
[----:B------:R-:W-:-:S04]  /*3430*/  IMAD.HI.U32 R61, R50, R23, R18 ;  /* 0x00000017323d7227 */ /* 0x000fc800078e0012 */
[----:B------:R-:W-:Y:S01]  /*3440*/  @P2 IADD3 R67, PT, PT, R56, RZ, RZ ;  /* 0x000000ff38432210 */ /* 0x000fe20007ffe0ff */
[----:B------:R-:W-:Y:S01]  /*3450*/  IMAD.MOV.U32 R18, RZ, RZ, 0x0 ;  /* 0x00000000ff127424 */ /* 0x000fe200078e00ff */
[----:B------:R-:W-:Y:S01]  /*3460*/  ISETP.GE.U32.AND P3, PT, R61, R19, PT ;  /* 0x000000133d00720c */ /* 0x000fe20003f66070 */
[----:B------:R-:W-:Y:S02]  /*3470*/  IMAD.MOV.U32 R19, RZ, RZ, 0x1 ;  /* 0x00000001ff137424 */ /* 0x000fe400078e00ff */
[----:B------:R-:W-:Y:S02]  /*3480*/  IMAD.IADD R56, R48, 0x1, R67 ;  /* 0x0000000130387824 */ /* 0x000fe400078e0243 */
[----:B------:R-:W-:Y:S02]  /*3490*/  IMAD.MOV.U32 R67, RZ, RZ, 0x1 ;  /* 0x00000001ff437424 */ /* 0x000fe400078e00ff */
[----:B------:R-:W-:Y:S01]  /*34a0*/  IMAD.HI.U32 R19, R46, R23, R18 ;  /* 0x000000172e137227 */ /* 0x000fe200078e0012 */
[----:B------:R-:W-:-:S03]  /*34b0*/  ISETP.GE.U32.AND P2, PT, R56, R48, PT ;  /* 0x000000303800720c */ /* 0x000fc60003f46070 */
[----:B------:R-:W-:-:S04]  /*34c0*/  IMAD.HI.U32 R65, R45, R36, R66 ;  /* 0x000000242d417227 */ /* 0x000fc800078e0042 */
[----:B------:R-:W-:-:S04]  /*34d0*/  IMAD.HI.U32 R18, R46, R23, RZ ;  /* 0x000000172e127227 */ /* 0x000fc800078e00ff */
[----:B------:R-:W-:-:S04]  /*34e0*/  IMAD.WIDE.U32 R66, R45, R37, RZ ;  /* 0x000000252d427225 */ /* 0x000fc800078e00ff */
[----:B------:R-:W-:Y:S02]  /*34f0*/  @P2 IMAD.MOV R65, RZ, RZ, R49 ;  /* 0x000000ffff412224 */ /* 0x000fe400078e0231 */
        /* <DEDUP_REMOVED lines=8> */
[----:B------:R-:W-:-:S04]  /*3580*/  IMAD.HI.U32 R73, R58, R23, R18 ;  /* 0x000000173a497227 */ /* 0x000fc800078e0012 */
[----:B------:R-:W-:-:S06]  /*3590*/  IMAD.HI.U32 R19, R45, R37, R18 ;  /* 0x000000252d137227 */ /* 0x000fcc00078e0012 */
[----:B------:R-:W-:Y:S02]  /*35a0*/  @P2 IMAD.MOV R19, RZ, RZ, R67 ;  /* 0x000000ffff132224 */ /* 0x000fe400078e0243 */
[----:B------:R-:W-:-:S04]  /*35b0*/  IMAD.WIDE.U32 R66, R45, R38, RZ ;  /* 0x000000262d427225 */ /* 0x000fc800078e00ff */
[----:B------:R-:W-:Y:S01]  /*35c0*/  @P3 IMAD.MOV R73, RZ, RZ, R49 ;  /* 0x000000ffff493224 */ /* 0x000fe200078e0231 */
[----:B------:R-:W-:Y:S01]  /*35d0*/  IADD3 R59, PT, PT, R66, R19, RZ ;  /* 0x00000013423b7210 */ /* 0x000fe20007ffe0ff */
[----:B------:R-:W-:-:S03]  /*35e0*/  IMAD.WIDE.U32 R48, R52, R23, RZ ;  /* 0x0000001734307225 */ /* 0x000fc600078e00ff */
[----:B------:R-:W-:Y:S01]  /*35f0*/  ISETP.GE.U32.AND P2, PT, R59, R66, PT ;  /* 0x000000423b00720c */ /* 0x000fe20003f46070 */
[----:B------:R-:W-:Y:S02]  /*3600*/  IMAD.IADD R73, R48, 0x1, R73 ;  /* 0x0000000130497824 */ /* 0x000fe400078e0249 */
[----:B------:R-:W-:-:S03]  /*3610*/  IMAD.MOV.U32 R19, RZ, RZ, 0x1 ;  /* 0x00000001ff137424 */ /* 0x000fc600078e00ff */
[----:B------:R-:W-:Y:S01]  /*3620*/  ISETP.GE.U32.AND P3, PT, R73, R48, PT ;  /* 0x000000304900720c */ /* 0x000fe20003f66070 */
[----:B------:R-:W-:-:S04]  /*3630*/  IMAD.HI.U32 R75, R52, R23, R18 ;  /* 0x00000017344b7227 */ /* 0x000fc800078e0012 */
[----:B------:R-:W-:-:S04]  /*3640*/  IMAD.HI.U32 R19, R45, R38, R18 ;  /* 0x000000262d137227 */ /* 0x000fc800078e0012 */
[----:B------:R-:W-:Y:S02]  /*3650*/  @P2 IMAD.MOV R19, RZ, RZ, R67 ;  /* 0x000000ffff132224 */ /* 0x000fe400078e0243 */
[----:B------:R-:W-:-:S04]  /*3660*/  IMAD.WIDE.U32 R66, R45, R39, RZ ;  /* 0x000000272d427225 */ /* 0x000fc800078e00ff */
[----:B------:R-:W-:Y:S02]  /*3670*/  @P3 IMAD.MOV R75, RZ, RZ, R49 ;  /* 0x000000ffff4b3224 */ /* 0x000fe400078e0231 */
[----:B------:R-:W-:-:S04]  /*3680*/  IMAD.WIDE.U32 R48, R60, R23, RZ ;  /* 0x000000173c307225 */ /* 0x000fc800078e00ff */
[----:B------:R-:W-:Y:S02]  /*3690*/  IMAD.IADD R53, R66, 0x1, R19 ;  /* 0x0000000142357824 */ /* 0x000fe400078e0213 */
[----:B------:R-:W-:Y:S02]  /*36a0*/  IMAD.IADD R75, R48, 0x1, R75 ;  /* 0x00000001304b7824 */ /* 0x000fe400078e024b */
[----:B------:R-:W-:Y:S01]  /*36b0*/  IMAD.MOV.U32 R19, RZ, RZ, 0x1 ;  /* 0x00000001ff137424 */ /* 0x000fe200078e00ff */
[----:B------:R-:W-:Y:S02]  /*36c0*/  ISETP.GE.U32.AND P2, PT, R53, R66, PT ;  /* 0x000000423500720c */ /* 0x000fe40003f46070 */
[----:B------:R-:W-:Y:S01]  /*36d0*/  ISETP.GE.U32.AND P3, PT, R75, R48, PT ;  /* 0x000000304b00720c */ /* 0x000fe20003f66070 */
[----:B------:R-:W-:-:S04]  /*36e0*/  IMAD.HI.U32 R48, R45, R39, R18 ;  /* 0x000000272d307227 */ /* 0x000fc800078e0012 */
[----:B------:R-:W-:-:S04]  /*36f0*/  IMAD.HI.U32 R77, R60, R23, R18 ;  /* 0x000000173c4d7227 */ /* 0x000fc800078e0012 */
[----:B------:R-:W-:-:S04]  /*3700*/  IMAD.HI.U32 R79, R62, R23, R18 ;  /* 0x000000173e4f7227 */ /* 0x000fc800078e0012 */
[----:B------:R-:W-:Y:S01]  /*3710*/  @P2 IMAD.MOV R48, RZ, RZ, R67 ;  /* 0x000000ffff302224 */ /* 0x000fe200078e0243 */
[C---:B------:R-:W-:Y:S01]  /*3720*/  ISETP.GE.U32.AND P2, PT, R45.reuse, R20, PT ;  /* 0x000000142d00720c */ /* 0x040fe20003f46070 */
[----:B------:R-:W-:Y:S01]  /*3730*/  IMAD.HI.U32 R20, R45, R40, R18 ;  /* 0x000000282d147227 */ /* 0x000fe200078e0012 */
[----:B------:R-:W-:-:S03]  /*3740*/  @P3 IADD3 R77, PT, PT, R49, RZ, RZ ;  /* 0x000000ff314d3210 */ /* 0x000fc60007ffe0ff */
[----:B------:R-:W-:-:S04]  /*3750*/  IMAD.WIDE.U32 R18, R62, R23, RZ ;  /* 0x000000173e127225 */ /* 0x000fc800078e00ff */
[----:B------:R-:W-:Y:S02]  /*3760*/  IMAD.IADD R77, R18, 0x1, R77 ;  /* 0x00000001124d7824 */ /* 0x000fe400078e024d */
[----:B------:R-:W-:-:S03]  /*3770*/  IMAD.WIDE.U32 R66, R45, R40, RZ ;  /* 0x000000282d427225 */ /* 0x000fc600078e00ff */
[----:B------:R-:W-:Y:S01]  /*3780*/  ISETP.GE.U32.AND P4, PT, R77, R18, PT ;  /* 0x000000124d00720c */ /* 0x000fe20003f86070 */
[----:B------:R-:W-:-:S05]  /*3790*/  IMAD.IADD R49, R66, 0x1, R48 ;  /* 0x0000000142317824 */ /* 0x000fca00078e0230 */
[----:B------:R-:W-:-:S07]  /*37a0*/  ISETP.GE.U32.AND P3, PT, R49, R66, PT ;  /* 0x000000423100720c */ /* 0x000fce0003f66070 */
[----:B------:R-:W-:Y:S02]  /*37b0*/  @P4 IMAD.MOV R79, RZ, RZ, R19 ;  /* 0x000000ffff4f4224 */ /* 0x000fe400078e0213 */
[C---:B------:R-:W-:Y:S01]  /*37c0*/  VIADD R19, R55.reuse, 0xfffffc2f ;  /* 0xfffffc2f37137836 */ /* 0x040fe20000000000 */
[----:B------:R-:W-:Y:S01]  /*37d0*/  @P2 IADD3 R19, PT, PT, R55, RZ, RZ ;  /* 0x000000ff37132210 */ /* 0x000fe20007ffe0ff */
[----:B------:R-:W-:Y:S02]  /*37e0*/  IMAD R55, R50, R22, RZ ;  /* 0x0000001632377224 */ /* 0x000fe400078e02ff */
[----:B------:R-:W-:Y:S02]  /*37f0*/  IMAD R22, R45, R34, RZ ;  /* 0x000000222d167224 */ /* 0x000fe400078e02ff */
[----:B------:R-:W-:Y:S02]  /*3800*/  @P3 IMAD.MOV R20, RZ, RZ, R67 ;  /* 0x000000ffff143224 */ /* 0x000fe400078e0243 */
[----:B------:R-:W-:Y:S01]  /*3810*/  VIADD R67, R56, 0xfffffffe ;  /* 0xfffffffe38437836 */ /* 0x000fe20000000000 */
[----:B------:R-:W-:Y:S01]  /*3820*/  ISETP.GE.U32.AND P3, PT, R55, R22, PT ;  /* 0x000000163700720c */ /* 0x000fe20003f66070 */
[----:B------:R-:W-:Y:S01]  /*3830*/  @P2 IMAD.MOV R67, RZ, RZ, R56 ;  /* 0x000000ffff432224 */ /* 0x000fe200078e0238 */
[----:B------:R-:W-:Y:S01]  /*3840*/  IADD3 R22, PT, PT, R61, R55, -R22 ;  /* 0x000000373d167210 */ /* 0x000fe20007ffe816 */
[----:B------:R-:W-:Y:S01]  /*3850*/  IMAD R74, R45, UR5, R20 ;  /* 0x000000052d4a7c24 */ /* 0x000fe2000f8e0214 */
[----:B------:R-:W-:-:S05]  /*3860*/  SEL R18, RZ, 0x1, P3 ;  /* 0x00000001ff127807 */ /* 0x000fca0001800000 */
[----:B------:R-:W-:-:S05]  /*3870*/  IMAD.IADD R56, R18, 0x1, R19 ;  /* 0x0000000112387824 */ /* 0x000fca00078e0213 */
[----:B------:R-:W-:Y:S02]  /*3880*/  ISETP.NE.AND P4, PT, R56, RZ, PT ;  /* 0x000000ff3800720c */ /* 0x000fe40003f85270 */
[----:B------:R-:W-:Y:S02]  /*3890*/  ISETP.GE.U32.AND P3, PT, R43, R56, PT ;  /* 0x000000382b00720c */ /* 0x000fe40003f66070 */
[----:B------:R-:W-:Y:S02]  /*38a0*/  SEL R18, R18, RZ, !P4 ;  /* 0x000000ff12127207 */ /* 0x000fe40006000000 */
[----:B------:R-:W-:Y:S01]  /*38b0*/  IADD3 R56, PT, PT, R44, R43, -R56 ;  /* 0x0000002b2c387210 */ /* 0x000fe20007ffe838 */
[----:B------:R-:W-:Y:S01]  /*38c0*/  HFMA2 R44, -RZ, RZ, 0, 0 ;  /* 0x00000000ff2c7431 */ /* 0x000fe200000001ff */
        /* <DEDUP_REMOVED lines=24> */
[----:B------:R-:W-:-:S04]  /*3a50*/  SEL R19, R19, RZ, !P3 ;  /* 0x000000ff13137207 */ /* 0x000fc80005800000 */
[----:B------:R-:W-:-:S04]  /*3a60*/  SEL R19, R19, 0x1, P2 ;  /* 0x0000000113137807 */ /* 0x000fc80001000000 */
[----:B------:R-:W-:Y:S01]  /*3a70*/  IADD3 R76, PT, PT, R19, R49, R18 ;  /* 0x00000031134c7210 */ /* 0x000fe20007ffe012 */
[----:B------:R-:W-:-:S03]  /*3a80*/  IMAD.WIDE.U32 R48, R64, R23, RZ ;  /* 0x0000001740307225 */ /* 0x000fc600078e00ff */
[----:B------:R-:W-:Y:S01]  /*3a90*/  ISETP.NE.AND P3, PT, R76, RZ, PT ;  /* 0x000000ff4c00720c */ /* 0x000fe20003f65270 */
        /* <DEDUP_REMOVED lines=12> */
[----:B------:R-:W-:Y:S02]  /*3b60*/  @P2 IMAD.MOV R45, RZ, RZ, R49 ;  /* 0x000000ffff2d2224 */ /* 0x000fe400078e0231 */
[----:B------:R-:W-:-:S04]  /*3b70*/  IMAD.HI.U32 R49, R70, R23, R18 ;  /* 0x0000001746317227 */ /* 0x000fc800078e0012 */
[----:B------:R-:W-:-:S04]  /*3b80*/  IMAD.WIDE.U32 R18, R70, R23, RZ ;  /* 0x0000001746127225 */ /* 0x000fc800078e00ff */
[----:B------:R-:W-:-:S05]  /*3b90*/  IMAD.IADD R48, R18, 0x1, R45 ;  /* 0x0000000112307824 */ /* 0x000fca00078e022d */
[----:B------:R-:W-:Y:S01]  /*3ba0*/  ISETP.GE.U32.AND P2, PT, R48, R18, PT ;  /* 0x000000123000720c */ /* 0x000fe20003f46070 */
[----:B------:R-:W-:-:S12]  /*3bb0*/  IMAD.MOV.U32 R18, RZ, RZ, RZ ;  /* 0x000000ffff127224 */ /* 0x000fd800078e00ff */
[----:B------:R-:W-:Y:S02]  /*3bc0*/  @P2 IMAD.MOV R49, RZ, RZ, R19 ;  /* 0x000000ffff312224 */ /* 0x000fe400078e0213 */
[-C--:B------:R-:W-:Y:S02]  /*3bd0*/  IMAD R19, R46, R24.reuse, RZ ;  /* 0x000000182e137224 */ /* 0x080fe400078e02ff */
[----:B------:R-:W-:Y:S02]  /*3be0*/  IMAD.IADD R53, R74, 0x1, R49 ;  /* 0x000000014a357824 */ /* 0x000fe400078e0231 */
[----:B------:R-:W-:-:S04]  /*3bf0*/  IMAD.HI.U32 R57, R50, R24, R18 ;  /* 0x0000001832397227 */ /* 0x000fc800078e0012 */
[----:B------:R-:W-:Y:S01]  /*3c00*/  IMAD R45, R53, R35, RZ ;  /* 0x00000023352d7224 */ /* 0x000fe200078e02ff */
[----:B------:R-:W-:Y:S01]  /*3c10*/  ISETP.GE.U32.AND P3, PT, R57, R19, PT ;  /* 0x000000133900720c */ /* 0x000fe20003f66070 */
[----:B------:R-:W-:Y:S02]  /*3c20*/  IMAD.MOV.U32 R18, RZ, RZ, 0x0 ;  /* 0x00000000ff127424 */ /* 0x000fe400078e00ff */
[----:B------:R-:W-:-:S04]  /*3c30*/  IMAD.HI.U32 R43, R53, R34, R44 ;  /* 0x00000022352b7227 */ /* 0x000fc800078e002c */
[----:B------:R-:W-:Y:S01]  /*3c40*/  IMAD.MOV.U32 R19, RZ, RZ, 0x1 ;  /* 0x00000001ff137424 */ /* 0x000fe200078e00ff */
[----:B------:R-:W-:Y:S01]  /*3c50*/  ISETP.GE.U32.AND P2, PT, R43, R45, PT ;  /* 0x0000002d2b00720c */ /* 0x000fe20003f46070 */
[----:B------:R-:W-:Y:S02]  /*3c60*/  IMAD.MOV.U32 R44, RZ, RZ, 0x0 ;  /* 0x00000000ff2c7424 */ /* 0x000fe400078e00ff */
[----:B------:R-:W-:Y:S02]  /*3c70*/  IMAD.MOV.U32 R45, RZ, RZ, 0x1 ;  /* 0x00000001ff2d7424 */ /* 0x000fe400078e00ff */
[----:B------:R-:W-:-:S04]  /*3c80*/  IMAD.HI.U32 R61, R46, R24, R18 ;  /* 0x000000182e3d7227 */ /* 0x000fc800078e0012 */
[----:B------:R-:W-:-:S04]  /*3c90*/  IMAD.HI.U32 R18, R53, R35, RZ ;  /* 0x0000002335127227 */ /* 0x000fc800078e00ff */
[----:B------:R-:W-:-:S04]  /*3ca0*/  IMAD.HI.U32 R59, R53, R35, R44 ;  /* 0x00000023353b7227 */ /* 0x000fc800078e002c */
[----:B------:R-:W-:-:S04]  /*3cb0*/  IMAD.HI.U32 R19, R46, R24, RZ ;  /* 0x000000182e137227 */ /* 0x000fc800078e00ff */
[----:B------:R-:W-:Y:S02]  /*3cc0*/  @P2 IMAD.MOV R59, RZ, RZ, R18 ;  /* 0x000000ffff3b2224 */ /* 0x000fe400078e0212 */
[----:B------:R-:W-:-:S04]  /*3cd0*/  IMAD.WIDE.U32 R54, R53, R36, RZ ;  /* 0x0000002435367225 */ /* 0x000fc800078e00ff */
        /* <DEDUP_REMOVED lines=31> */
[----:B------:R-:W-:-:S06]  /*3ed0*/  IMAD.HI.U32 R19, R53, R38, R18 ;  /* 0x0000002635137227 */ /* 0x000fcc00078e0012 */
[----:B------:R-:W-:Y:S02]  /*3ee0*/  @P2 IMAD.MOV R19, RZ, RZ, R55 ;  /* 0x000000ffff132224 */ /* 0x000fe400078e0237 */
[----:B------:R-:W-:Y:S01]  /*3ef0*/  IMAD.WIDE.U32 R54, R53, R39, RZ ;  /* 0x0000002735367225 */ /* 0x000fe200078e00ff */
[----:B------:R-:W-:-:S03]  /*3f00*/  @P3 IADD3 R71, PT, PT, R45, RZ, RZ ;  /* 0x000000ff2d473210 */ /* 0x000fc60007ffe0ff */
        /* <DEDUP_REMOVED lines=11> */
[----:B------:R-:W-:-:S04]  /*3fc0*/  IMAD.WIDE.U32 R54, R53, R40, RZ ;  /* 0x0000002835367225 */ /* 0x000fc800078e00ff */
[----:B------:R-:W-:Y:S02]  /*3fd0*/  @P3 IMAD.MOV R75, RZ, RZ, R45 ;  /* 0x000000ffff4b3224 */ /* 0x000fe400078e022d */
[----:B------:R-:W-:-:S04]  /*3fe0*/  IMAD.HI.U32 R49, R64, R24, R18 ;  /* 0x0000001840317227 */ /* 0x000fc800078e0012 */
[----:B------:R-:W-:-:S04]  /*3ff0*/  IMAD.WIDE.U32 R18, R64, R24, RZ ;  /* 0x0000001840127225 */ /* 0x000fc800078e00ff */
[----:B------:R-:W-:Y:S01]  /*4000*/  IMAD.IADD R45, R54, 0x1, R44 ;  /* 0x00000001362d7824 */ /* 0x000fe200078e022c */
[----:B------:R-:W-:-:S04]  /*4010*/  IADD3 R75, PT, PT, R18, R75, RZ ;  /* 0x0000004b124b7210 */ /* 0x000fc80007ffe0ff */
[----:B------:R-:W-:Y:S01]  /*4020*/  ISETP.GE.U32.AND P3, PT, R45, R54, PT ;  /* 0x000000362d00720c */ /* 0x000fe20003f66070 */
[----:B------:R-:W-:Y:S01]  /*4030*/  IMAD R54, R50, R23, RZ ;  /* 0x0000001732367224 */ /* 0x000fe200078e02ff */
[----:B------:R-:W-:Y:S01]  /*4040*/  ISETP.GE.U32.AND P4, PT, R75, R18, PT ;  /* 0x000000124b00720c */ /* 0x000fe20003f86070 */
[----:B------:R-:W-:-:S10]  /*4050*/  IMAD R23, R53, R34, RZ ;  /* 0x0000002235177224 */ /* 0x000fd400078e02ff */
[----:B------:R-:W-:Y:S01]  /*4060*/  @P3 IMAD.MOV R66, RZ, RZ, R55 ;  /* 0x000000ffff423224 */ /* 0x000fe200078e0237 */
[----:B------:R-:W-:Y:S01]  /*4070*/  ISETP.GE.U32.AND P3, PT, R54, R23, PT ;  /* 0x000000173600720c */ /* 0x000fe20003f66070 */
[----:B------:R-:W-:Y:S01]  /*4080*/  @P4 IMAD.MOV R49, RZ, RZ, R19 ;  /* 0x000000ffff314224 */ /* 0x000fe200078e0213 */
[----:B------:R-:W-:Y:S01]  /*4090*/  IADD3 R54, PT, PT, R57, R54, -R23 ;  /* 0x0000003639367210 */ /* 0x000fe20007ffe817 */
[----:B------:R-:W-:Y:S01]  /*40a0*/  VIADD R19, R43, 0xfffffc2f ;  /* 0xfffffc2f2b137836 */ /* 0x000fe20000000000 */
[----:B------:R-:W-:Y:S01]  /*40b0*/  SEL R18, RZ, 0x1, P3 ;  /* 0x00000001ff127807 */ /* 0x000fe20001800000 */
[----:B------:R-:W-:Y:S02]  /*40c0*/  @P2 IMAD.MOV R19, RZ, RZ, R43 ;  /* 0x000000ffff132224 */ /* 0x000fe400078e022b */
[C---:B------:R-:W-:Y:S01]  /*40d0*/  VIADD R55, R59.reuse, 0xfffffffe ;  /* 0xfffffffe3b377836 */ /* 0x040fe20000000000 */
[----:B------:R-:W-:Y:S01]  /*40e0*/  @P2 IADD3 R55, PT, PT, R59, RZ, RZ ;  /* 0x000000ff3b372210 */ /* 0x000fe20007ffe0ff */
[----:B------:R-:W-:-:S02]  /*40f0*/  IMAD.IADD R43, R18, 0x1, R19 ;  /* 0x00000001122b7824 */ /* 0x000fc400078e0213 */
[----:B------:R-:W-:-:S03]  /*4100*/  IMAD R53, R53, UR5, R66 ;  /* 0x0000000535357c24 */ /* 0x000fc6000f8e0242 */
[----:B------:R-:W-:Y:S02]  /*4110*/  ISETP.NE.AND P4, PT, R43, RZ, PT ;  /* 0x000000ff2b00720c */ /* 0x000fe40003f85270 */
[----:B------:R-:W-:Y:S02]  /*4120*/  ISETP.GE.U32.AND P3, PT, R22, R43, PT ;  /* 0x0000002b1600720c */ /* 0x000fe40003f66070 */
[----:B------:R-:W-:Y:S02]  /*4130*/  SEL R18, R18, RZ, !P4 ;  /* 0x000000ff12127207 */ /* 0x000fe40006000000 */
[----:B------:R-:W-:Y:S01]  /*4140*/  IADD3 R61, PT, PT, R61, R22, -R43 ;  /* 0x000000163d3d7210 */ /* 0x000fe20007ffe82b */
[----:B------:R-:W-:Y:S01]  /*4150*/  IMAD.MOV.U32 R22, RZ, RZ, RZ ;  /* 0x000000ffff167224 */ /* 0x000fe200078e00ff */
        /* <DEDUP_REMOVED lines=40> */
[-C--:B------:R-:W-:Y:S01]  /*43e0*/  IMAD R19, R46, R25.reuse, RZ ;  /* 0x000000192e137224 */ /* 0x080fe200078e02ff */
[----:B------:R-:W-:Y:S01]  /*43f0*/  @P2 IADD3 R44, PT, PT, R45, RZ, RZ ;  /* 0x000000ff2d2c2210 */ /* 0x000fe20007ffe0ff */
[----:B------:R-:W-:Y:S02]  /*4400*/  IMAD.MOV.U32 R18, RZ, RZ, RZ ;  /* 0x000000ffff127224 */ /* 0x000fe400078e00ff */
[----:B------:R-:W-:Y:S02]  /*4410*/  IMAD.MOV.U32 R76, RZ, RZ, 0x0 ;  /* 0x00000000ff4c7424 */ /* 0x000fe400078e00ff */
[----:B------:R-:W-:-:S04]  /*4420*/  IMAD.HI.U32 R45, R50, R25, R18 ;  /* 0x00000019322d7227 */ /* 0x000fc800078e0012 */
[----:B------:R-:W-:Y:S01]  /*4430*/  IMAD.IADD R21, R21, 0x1, R44 ;  /* 0x0000000115157824 */ /* 0x000fe200078e022c */
[----:B------:R-:W-:Y:S01]  /*4440*/  ISETP.GE.U32.AND P3, PT, R45, R19, PT ;  /* 0x000000132d00720c */ /* 0x000fe20003f66070 */
[----:B------:R-:W-:Y:S01]  /*4450*/  IMAD.MOV.U32 R18, RZ, RZ, 0x0 ;  /* 0x00000000ff127424 */ /* 0x000fe200078e00ff */
[----:B------:R-:W-:Y:S01]  /*4460*/  MOV R19, 0x1 ;  /* 0x0000000100137802 */ /* 0x000fe20000000f00 */
[----:B------:R-:W-:Y:S02]  /*4470*/  IMAD R23, R21, R35, RZ ;  /* 0x0000002315177224 */ /* 0x000fe400078e02ff */
[----:B------:R-:W-:-:S04]  /*4480*/  IMAD.HI.U32 R59, R46, R25, R76 ;  /* 0x000000192e3b7227 */ /* 0x000fc800078e004c */
[----:B------:R-:W-:-:S04]  /*4490*/  IMAD.HI.U32 R53, R21, R34, R22 ;  /* 0x0000002215357227 */ /* 0x000fc800078e0016 */
[----:B------:R-:W-:Y:S01]  /*44a0*/  IMAD.HI.U32 R22, R46, R25, RZ ;  /* 0x000000192e167227 */ /* 0x000fe200078e00ff */
[----:B------:R-:W-:-:S03]  /*44b0*/  ISETP.GE.U32.AND P2, PT, R53, R23, PT ;  /* 0x000000173500720c */ /* 0x000fc60003f46070 */
[----:B------:R-:W-:-:S04]  /*44c0*/  IMAD.HI.U32 R43, R58, R25, R18 ;  /* 0x000000193a2b7227 */ /* 0x000fc800078e0012 */
[----:B------:R-:W-:-:S04]  /*44d0*/  IMAD.HI.U32 R57, R21, R35, R18 ;  /* 0x0000002315397227 */ /* 0x000fc800078e0012 */
[----:B------:R-:W-:-:S04]  /*44e0*/  IMAD.HI.U32 R48, R21, R36, R18 ;  /* 0x0000002415307227 */ /* 0x000fc800078e0012 */
[----:B------:R-:W-:Y:S02]  /*44f0*/  @P3 IMAD.MOV R59, RZ, RZ, R22 ;  /* 0x000000ffff3b3224 */ /* 0x000fe400078e0216 */
[----:B------:R-:W-:-:S04]  /*4500*/  IMAD.WIDE.U32 R18, R58, R25, RZ ;  /* 0x000000193a127225 */ /* 0x000fc800078e00ff */
[----:B------:R-:W-:Y:S02]  /*4510*/  IMAD.IADD R59, R18, 0x1, R59 ;  /* 0x00000001123b7824 */ /* 0x000fe400078e023b */
[----:B------:R-:W-:-:S03]  /*4520*/  IMAD.HI.U32 R22, R21, R35, RZ ;  /* 0x0000002315167227 */ /* 0x000fc600078e00ff */
[----:B------:R-:W-:Y:S01]  /*4530*/  ISETP.GE.U32.AND P3, PT, R59, R18, PT ;  /* 0x000000123b00720c */ /* 0x000fe20003f66070 */
[----:B------:R-:W-:Y:S02]  /*4540*/  @P2 IMAD.MOV R57, RZ, RZ, R22 ;  /* 0x000000ffff392224 */ /* 0x000fe400078e0216 */
[----:B------:R-:W-:Y:S02]  /*4550*/  HFMA2 R18, -RZ, RZ, 0, 0 ;  /* 0x00000000ff127431 */ /* 0x000fe400000001ff */
[----:B------:R-:W-:-:S04]  /*4560*/  IMAD.WIDE.U32 R22, R21, R36, RZ ;  /* 0x0000002415167225 */ /* 0x000fc800078e00ff */
[----:B------:R-:W-:-:S05]  /*4570*/  IMAD.IADD R57, R22, 0x1, R57 ;  /* 0x0000000116397824 */ /* 0x000fca00078e0239 */
[----:B------:R-:W-:Y:S01]  /*4580*/  ISETP.GE.U32.AND P2, PT, R57, R22, PT ;  /* 0x000000163900720c */ /* 0x000fe20003f46070 */
[----:B------:R-:W-:Y:S02]  /*4590*/  @P3 IMAD.MOV R43, RZ, RZ, R19 ;  /* 0x000000ffff2b3224 */ /* 0x000fe400078e0213 */
[----:B------:R-:W-:Y:S02]  /*45a0*/  IMAD.MOV.U32 R19, RZ, RZ, 0x1 ;  /* 0x00000001ff137424 */ /* 0x000fe400078e00ff */
[----:B------:R-:W-:-:S04]  /*45b0*/  IMAD.HI.U32 R56, R52, R25, R18 ;  /* 0x0000001934387227 */ /* 0x000fc800078e0012 */
[----:B------:R-:W-:-:S04]  /*45c0*/  IMAD.HI.U32 R63, R21, R37, R18 ;  /* 0x00000025153f7227 */ /* 0x000fc800078e0012 */
[----:B------:R-:W-:-:S04]  /*45d0*/  IMAD.WIDE.U32 R18, R52, R25, RZ ;  /* 0x0000001934127225 */ /* 0x000fc800078e00ff */
[----:B------:R-:W-:Y:S02]  /*45e0*/  IMAD.IADD R43, R18, 0x1, R43 ;  /* 0x00000001122b7824 */ /* 0x000fe400078e022b */
[----:B------:R-:W-:Y:S02]  /*45f0*/  @P2 IMAD.MOV R48, RZ, RZ, R23 ;  /* 0x000000ffff302224 */ /* 0x000fe400078e0217 */
[----:B------:R-:W-:Y:S01]  /*4600*/  IMAD.WIDE.U32 R22, R21, R37, RZ ;  /* 0x0000002515167225 */ /* 0x000fe200078e00ff */
[----:B------:R-:W-:-:S03]  /*4610*/  ISETP.GE.U32.AND P3, PT, R43, R18, PT ;  /* 0x000000122b00720c */ /* 0x000fc60003f66070 */
[----:B------:R-:W-:Y:S02]  /*4620*/  IMAD.IADD R65, R22, 0x1, R48 ;  /* 0x0000000116417824 */ /* 0x000fe400078e0230 */
[----:B------:R-:W-:-:S03]  /*4630*/  IMAD.MOV.U32 R18, RZ, RZ, 0x0 ;  /* 0x00000000ff127424 */ /* 0x000fc600078e00ff */
[----:B------:R-:W-:-:S05]  /*4640*/  ISETP.GE.U32.AND P2, PT, R65, R22, PT ;  /* 0x000000164100720c */ /* 0x000fca0003f46070 */
[----:B------:R-:W-:Y:S01]  /*4650*/  @P3 IMAD.MOV R56, RZ, RZ, R19 ;  /* 0x000000ffff383224 */ /* 0x000fe200078e0213 */
[----:B------:R-:W-:-:S03]  /*4660*/  MOV R19, 0x1 ;  /* 0x0000000100137802 */ /* 0x000fc60000000f00 */
[----:B------:R-:W-:-:S04]  /*4670*/  IMAD.HI.U32 R48, R60, R25, R18 ;  /* 0x000000193c307227 */ /* 0x000fc800078e0012 */
[----:B------:R-:W-:-:S04]  /*4680*/  IMAD.HI.U32 R66, R21, R38, R18 ;  /* 0x0000002615427227 */ /* 0x000fc800078e0012 */
[----:B------:R-:W-:-:S04]  /*4690*/  IMAD.WIDE.U32 R18, R60, R25, RZ ;  /* 0x000000193c127225 */ /* 0x000fc800078e00ff */
[----:B------:R-:W-:Y:S02]  /*46a0*/  @P2 IMAD.MOV R63, RZ, RZ, R23 ;  /* 0x000000ffff3f2224 */ /* 0x000fe400078e0217 */
[----:B------:R-:W-:-:S04]  /*46b0*/  IMAD.WIDE.U32 R22, R21, R38, RZ ;  /* 0x0000002615167225 */ /* 0x000fc800078e00ff */
[----:B------:R-:W-:Y:S02]  /*46c0*/  IMAD.IADD R56, R18, 0x1, R56 ;  /* 0x0000000112387824 */ /* 0x000fe400078e0238 */
[----:B------:R-:W-:-:S03]  /*46d0*/  IMAD.IADD R63, R22, 0x1, R63 ;  /* 0x00000001163f7824 */ /* 0x000fc600078e023f */
[----:B------:R-:W-:Y:S01]  /*46e0*/  ISETP.GE.U32.AND P3, PT, R56, R18, PT ;  /* 0x000000123800720c */ /* 0x000fe20003f66070 */
[----:B------:R-:W-:Y:S01]  /*46f0*/  IMAD.MOV.U32 R18, RZ, RZ, 0x0 ;  /* 0x00000000ff127424 */ /* 0x000fe200078e00ff */
[----:B------:R-:W-:-:S11]  /*4700*/  ISETP.GE.U32.AND P2, PT, R63, R22, PT ;  /* 0x000000163f00720c */ /* 0x000fd60003f46070 */
[----:B------:R-:W-:Y:S02]  /*4710*/  @P3 IMAD.MOV R48, RZ, RZ, R19 ;  /* 0x000000ffff303224 */ /* 0x000fe400078e0213 */
[----:B------:R-:W-:Y:S02]  /*4720*/  IMAD.MOV.U32 R19, RZ, RZ, 0x1 ;  /* 0x00000001ff137424 */ /* 0x000fe400078e00ff */
[----:B------:R-:W-:Y:S02]  /*4730*/  @P2 IMAD.MOV R66, RZ, RZ, R23 ;  /* 0x000000ffff422224 */ /* 0x000fe400078e0217 */
[----:B------:R-:W-:-:S04]  /*4740*/  IMAD.WIDE.U32 R22, R21, R39, RZ ;  /* 0x0000002715167225 */ /* 0x000fc800078e00ff */
[----:B------:R-:W-:-:S04]  /*4750*/  IMAD.HI.U32 R67, R62, R25, R18 ;  /* 0x000000193e437227 */ /* 0x000fc800078e0012 */
[----:B------:R-:W-:-:S04]  /*4760*/  IMAD.HI.U32 R69, R21, R39, R18 ;  /* 0x0000002715457227 */ /* 0x000fc800078e0012 */
[----:B------:R-:W-:-:S04]  /*4770*/  IMAD.WIDE.U32 R18, R62, R25, RZ ;  /* 0x000000193e127225 */ /* 0x000fc800078e00ff */
[----:B------:R-:W-:Y:S01]  /*4780*/  IMAD.IADD R71, R22, 0x1, R66 ;  /* 0x0000000116477824 */ /* 0x000fe200078e0242 */
[----:B------:R-:W-:-:S04]  /*4790*/  IADD3 R48, PT, PT, R18, R48, RZ ;  /* 0x0000003012307210 */ /* 0x000fc80007ffe0ff */
[----:B------:R-:W-:Y:S02]  /*47a0*/  ISETP.GE.U32.AND P2, PT, R71, R22, PT ;  /* 0x000000164700720c */ /* 0x000fe40003f46070 */
[----:B------:R-:W-:Y:S01]  /*47b0*/  ISETP.GE.U32.AND P3, PT, R48, R18, PT ;  /* 0x000000123000720c */ /* 0x000fe20003f66070 */
[----:B------:R-:W-:-:S10]  /*47c0*/  IMAD.MOV.U32 R18, RZ, RZ, 0x0 ;  /* 0x00000000ff127424 */ /* 0x000fd400078e00ff */
[----:B------:R-:W-:Y:S02]  /*47d0*/  @P2 IMAD.MOV R69, RZ, RZ, R23 ;  /* 0x000000ffff452224 */ /* 0x000fe400078e0217 */
[----:B------:R-:W-:-:S04]  /*47e0*/  IMAD.WIDE.U32 R22, R21, R40, RZ ;  /* 0x0000002815167225 */ /* 0x000fc800078e00ff */
[----:B------:R-:W-:Y:S01]  /*47f0*/  @P3 IMAD.MOV R67, RZ, RZ, R19 ;  /* 0x000000ffff433224 */ /* 0x000fe200078e0213 */
[----:B------:R-:W-:Y:S01]  /*4800*/  IADD3 R75, PT, PT, R22, R69, RZ ;  /* 0x00000045164b7210 */ /* 0x000fe20007ffe0ff */
[----:B------:R-:W-:Y:S02]  /*4810*/  IMAD.MOV.U32 R19, RZ, RZ, 0x1 ;  /* 0x00000001ff137424 */ /* 0x000fe400078e00ff */
[----:B------:R-:W-:Y:S01]  /*4820*/  IMAD R69, R50, R24, RZ ;  /* 0x0000001832457224 */ /* 0x000fe200078e02ff */
[----:B------:R-:W-:Y:S01]  /*4830*/  ISETP.GE.U32.AND P2, PT, R75, R22, PT ;  /* 0x000000164b00720c */ /* 0x000fe20003f46070 */
[----:B------:R-:W-:-:S04]  /*4840*/  IMAD.HI.U32 R73, R64, R25, R18 ;  /* 0x0000001940497227 */ /* 0x000fc800078e0012 */
[----:B------:R-:W-:-:S04]  /*4850*/  IMAD.HI.U32 R66, R21, R40, R18 ;  /* 0x0000002815427227 */ /* 0x000fc800078e0012 */
[----:B------:R-:W-:-:S04]  /*4860*/  IMAD.WIDE.U32 R18, R64, R25, RZ ;  /* 0x0000001940127225 */ /* 0x000fc800078e00ff */
[----:B------:R-:W-:Y:S02]  /*4870*/  IMAD.IADD R67, R18, 0x1, R67 ;  /* 0x0000000112437824 */ /* 0x000fe400078e0243 */
[----:B------:R-:W-:Y:S01]  /*4880*/  @P2 IMAD.MOV R66, RZ, RZ, R23 ;  /* 0x000000ffff422224 */ /* 0x000fe200078e0217 */
[C---:B------:R-:W-:Y:S01]  /*4890*/  ISETP.GE.U32.AND P2, PT, R21.reuse, R44, PT ;  /* 0x0000002c1500720c */ /* 0x040fe20003f46070 */
[----:B------:R-:W-:Y:S01]  /*48a0*/  IMAD R24, R21, R34, RZ ;  /* 0x0000002215187224 */ /* 0x000fe200078e02ff */
[----:B------:R-:W-:Y:S01]  /*48b0*/  ISETP.GE.U32.AND P3, PT, R67, R18, PT ;  /* 0x000000124300720c */ /* 0x000fe20003f66070 */
[----:B------:R-:W-:Y:S02]  /*48c0*/  IMAD R66, R21, UR5, R66 ;  /* 0x0000000515427c24 */ /* 0x000fe4000f8e0242 */
[----:B------:R-:W-:-:S10]  /*48d0*/  IMAD.WIDE.U32 R22, R70, R25, RZ ;  /* 0x0000001946167225 */ /* 0x000fd400078e00ff */
[----:B------:R-:W-:Y:S01]  /*48e0*/  @P3 IMAD.MOV R73, RZ, RZ, R19 ;  /* 0x000000ffff493224 */ /* 0x000fe200078e0213 */
[----:B------:R-:W-:Y:S01]  /*48f0*/  ISETP.GE.U32.AND P3, PT, R69, R24, PT ;  /* 0x000000184500720c */ /* 0x000fe20003f66070 */
[----:B------:R-:W-:Y:S01]  /*4900*/  VIADD R19, R53, 0xfffffc2f ;  /* 0xfffffc2f35137836 */ /* 0x000fe20000000000 */
[----:B------:R-:W-:Y:S01]  /*4910*/  IADD3 R24, PT, PT, R45, R69, -R24 ;  /* 0x000000452d187210 */ /* 0x000fe20007ffe818 */
[----:B------:R-:W-:Y:S01]  /*4920*/  @P2 IMAD.MOV R19, RZ, RZ, R53 ;  /* 0x000000ffff132224 */ /* 0x000fe200078e0235 */
[----:B------:R-:W-:Y:S01]  /*4930*/  SEL R18, RZ, 0x1, P3 ;  /* 0x00000001ff127807 */ /* 0x000fe20001800000 */
[----:B------:R-:W-:-:S04]  /*4940*/  IMAD.IADD R73, R22, 0x1, R73 ;  /* 0x0000000116497824 */ /* 0x000fc800078e0249 */
        /* <DEDUP_REMOVED lines=44> */
[----:B------:R-:W-:-:S04]  /*4c10*/  IMAD.HI.U32 R21, R70, R25, R18 ;  /* 0x0000001946157227 */ /* 0x000fc800078e0012 */
[----:B------:R-:W-:Y:S01]  /*4c20*/  HFMA2 R18, -RZ, RZ, 0, 0 ;  /* 0x00000000ff127431 */ /* 0x000fe200000001ff */
[----:B------:R-:W-:Y:S01]  /*4c30*/  IADD3 R72, PT, PT, -R72, R51, R49 ;  /* 0x0000003348487210 */ /* 0x000fe20007ffe131 */
[-C--:B------:R-:W-:Y:S02]  /*4c40*/  IMAD R19, R46, R42.reuse, RZ ;  /* 0x0000002a2e137224 */ /* 0x080fe400078e02ff */
[----:B------:R-:W-:Y:S02]  /*4c50*/  @P2 IMAD.MOV R21, RZ, RZ, R23 ;  /* 0x000000ffff152224 */ /* 0x000fe400078e0217 */
[----:B------:R-:W-:Y:S02]  /*4c60*/  IMAD.MOV.U32 R23, RZ, RZ, 0x1 ;  /* 0x00000001ff177424 */ /* 0x000fe400078e00ff */
[----:B------:R-:W-:Y:S02]  /*4c70*/  IMAD.IADD R51, R72, 0x1, R21 ;  /* 0x0000000148337824 */ /* 0x000fe400078e0215 */
[----:B------:R-:W-:-:S04]  /*4c80*/  IMAD.HI.U32 R49, R50, R42, R18 ;  /* 0x0000002a32317227 */ /* 0x000fc800078e0012 */
[----:B------:R-:W-:Y:S01]  /*4c90*/  IMAD.MOV.U32 R18, RZ, RZ, 0x0 ;  /* 0x00000000ff127424 */ /* 0x000fe200078e00ff */
[----:B------:R-:W-:Y:S01]  /*4ca0*/  ISETP.GE.U32.AND P2, PT, R49, R19, PT ;  /* 0x000000133100720c */ /* 0x000fe20003f46070 */
[----:B------:R-:W-:Y:S02]  /*4cb0*/  IMAD.MOV.U32 R19, RZ, RZ, 0x1 ;  /* 0x00000001ff137424 */ /* 0x000fe400078e00ff */
[----:B------:R-:W-:-:S04]  /*4cc0*/  IMAD.HI.U32 R63, R46, R42, R22 ;  /* 0x0000002a2e3f7227 */ /* 0x000fc800078e0016 */
[----:B------:R-:W-:-:S04]  /*4cd0*/  IMAD.HI.U32 R65, R58, R42, R18 ;  /* 0x0000002a3a417227 */ /* 0x000fc800078e0012 */
[----:B------:R-:W-:-:S04]  /*4ce0*/  IMAD.HI.U32 R18, R46, R42, RZ ;  /* 0x0000002a2e127227 */ /* 0x000fc800078e00ff */
[----:B------:R-:W-:Y:S01]  /*4cf0*/  @P2 IMAD.MOV R63, RZ, RZ, R18 ;  /* 0x000000ffff3f2224 */ /* 0x000fe200078e0212 */
[----:B------:R-:W-:Y:S01]  /*4d00*/  MOV R18, RZ ;  /* 0x000000ff00127202 */ /* 0x000fe20000000f00 */
[----:B------:R-:W-:-:S04]  /*4d10*/  IMAD.WIDE.U32 R22, R58, R42, RZ ;  /* 0x0000002a3a167225 */ /* 0x000fc800078e00ff */
[----:B------:R-:W-:Y:S02]  /*4d20*/  IMAD.IADD R63, R22, 0x1, R63 ;  /* 0x00000001163f7824 */ /* 0x000fe400078e023f */
[----:B------:R-:W-:-:S03]  /*4d30*/  IMAD R19, R51, R35, RZ ;  /* 0x0000002333137224 */ /* 0x000fc600078e02ff */
[----:B------:R-:W-:Y:S01]  /*4d40*/  ISETP.GE.U32.AND P2, PT, R63, R22, PT ;  /* 0x000000163f00720c */ /* 0x000fe20003f46070 */
[----:B------:R-:W-:-:S04]  /*4d50*/  IMAD.HI.U32 R57, R51, R34, R18 ;  /* 0x0000002233397227 */ /* 0x000fc800078e0012 */
[----:B------:R-:W-:Y:S02]  /*4d60*/  IMAD.MOV.U32 R18, RZ, RZ, 0x0 ;  /* 0x00000000ff127424 */ /* 0x000fe400078e00ff */
[----:B------:R-:W-:-:S06]  /*4d70*/  IMAD.MOV.U32 R22, RZ, RZ, 0x0 ;  /* 0x00000000ff167424 */ /* 0x000fcc00078e00ff */
[----:B------:R-:W-:Y:S01]  /*4d80*/  @P2 IMAD.MOV R65, RZ, RZ, R23 ;  /* 0x000000ffff412224 */ /* 0x000fe200078e0217 */
[----:B------:R-:W-:Y:S01]  /*4d90*/  ISETP.GE.U32.AND P2, PT, R57, R19, PT ;  /* 0x000000133900720c */ /* 0x000fe20003f46070 */
[----:B------:R-:W-:Y:S02]  /*4da0*/  IMAD.MOV.U32 R19, RZ, RZ, 0x1 ;  /* 0x00000001ff137424 */ /* 0x000fe400078e00ff */
[----:B------:R-:W-:Y:S02]  /*4db0*/  IMAD.MOV.U32 R23, RZ, RZ, 0x1 ;  /* 0x00000001ff177424 */ /* 0x000fe400078e00ff */
[----:B------:R-:W-:-:S04]  /*4dc0*/  IMAD.HI.U32 R69, R51, R35, R18 ;  /* 0x0000002333457227 */ /* 0x000fc800078e0012 */
[----:B------:R-:W-:-:S04]  /*4dd0*/  IMAD.HI.U32 R45, R51, R36, R18 ;  /* 0x00000024332d7227 */ /* 0x000fc800078e0012 */
[----:B------:R-:W-:-:S04]  /*4de0*/  IMAD.WIDE.U32 R18, R52, R42, RZ ;  /* 0x0000002a34127225 */ /* 0x000fc800078e00ff */
[----:B------:R-:W-:Y:S02]  /*4df0*/  IMAD.IADD R54, R18, 0x1, R65 ;  /* 0x0000000112367824 */ /* 0x000fe400078e0241 */
[----:B------:R-:W-:-:S03]  /*4e00*/  IMAD.HI.U32 R59, R52, R42, R22 ;  /* 0x0000002a343b7227 */ /* 0x000fc600078e0016 */
[----:B------:R-:W-:Y:S01]  /*4e10*/  ISETP.GE.U32.AND P3, PT, R54, R18, PT ;  /* 0x000000123600720c */ /* 0x000fe20003f66070 */
[----:B------:R-:W-:-:S04]  /*4e20*/  IMAD.HI.U32 R22, R51, R35, RZ ;  /* 0x0000002333167227 */ /* 0x000fc800078e00ff */
[----:B------:R-:W-:Y:S01]  /*4e30*/  IMAD.MOV.U32 R18, RZ, RZ, 0x0 ;  /* 0x00000000ff127424 */ /* 0x000fe200078e00ff */
[----:B------:R-:W-:Y:S01]  /*4e40*/  @P2 IADD3 R69, PT, PT, R22, RZ, RZ ;  /* 0x000000ff16452210 */ /* 0x000fe20007ffe0ff */
[----:B------:R-:W-:-:S04]  /*4e50*/  IMAD.WIDE.U32 R22, R51, R36, RZ ;  /* 0x0000002433167225 */ /* 0x000fc800078e00ff */
[----:B------:R-:W-:Y:S02]  /*4e60*/  IMAD.IADD R65, R22, 0x1, R69 ;  /* 0x0000000116417824 */ /* 0x000fe400078e0245 */
[----:B------:R-:W-:Y:S02]  /*4e70*/  @P3 IMAD.MOV R59, RZ, RZ, R19 ;  /* 0x000000ffff3b3224 */ /* 0x000fe400078e0213 */
[----:B------:R-:W-:Y:S01]  /*4e80*/  IMAD.MOV.U32 R19, RZ, RZ, 0x1 ;  /* 0x00000001ff137424 */ /* 0x000fe200078e00ff */
[----:B------:R-:W-:Y:S01]  /*4e90*/  ISETP.GE.U32.AND P2, PT, R65, R22, PT ;  /* 0x000000164100720c */ /* 0x000fe20003f46070 */
[----:B------:R-:W-:-:S04]  /*4ea0*/  IMAD.HI.U32 R44, R60, R42, R18 ;  /* 0x0000002a3c2c7227 */ /* 0x000fc800078e0012 */
[----:B------:R-:W-:-:S04]  /*4eb0*/  IMAD.HI.U32 R61, R51, R37, R18 ;  /* 0x00000025333d7227 */ /* 0x000fc800078e0012 */
[----:B------:R-:W-:-:S04]  /*4ec0*/  IMAD.WIDE.U32 R18, R60, R42, RZ ;  /* 0x0000002a3c127225 */ /* 0x000fc800078e00ff */
[----:B------:R-:W-:Y:S01]  /*4ed0*/  @P2 IMAD.MOV R45, RZ, RZ, R23 ;  /* 0x000000ffff2d2224 */ /* 0x000fe200078e0217 */
[----:B------:R-:W-:Y:S01]  /*4ee0*/  IADD3 R59, PT, PT, R18, R59, RZ ;  /* 0x0000003b123b7210 */ /* 0x000fe20007ffe0ff */
[----:B------:R-:W-:-:S03]  /*4ef0*/  IMAD.WIDE.U32 R22, R51, R37, RZ ;  /* 0x0000002533167225 */ /* 0x000fc600078e00ff */
[----:B------:R-:W-:Y:S01]  /*4f00*/  ISETP.GE.U32.AND P3, PT, R59, R18, PT ;  /* 0x000000123b00720c */ /* 0x000fe20003f66070 */
[----:B------:R-:W-:Y:S02]  /*4f10*/  IMAD.IADD R45, R22, 0x1, R45 ;  /* 0x00000001162d7824 */ /* 0x000fe400078e022d */
[----:B------:R-:W-:-:S03]  /*4f20*/  IMAD.MOV.U32 R18, RZ, RZ, 0x0 ;  /* 0x00000000ff127424 */ /* 0x000fc600078e00ff */
[----:B------:R-:W-:-:S07]  /*4f30*/  ISETP.GE.U32.AND P2, PT, R45, R22, PT ;  /* 0x000000162d00720c */ /* 0x000fce0003f46070 */
[----:B------:R-:W-:Y:S02]  /*4f40*/  @P3 IMAD.MOV R44, RZ, RZ, R19 ;  /* 0x000000ffff2c3224 */ /* 0x000fe400078e0213 */
[----:B------:R-:W-:Y:S02]  /*4f50*/  IMAD.MOV.U32 R19, RZ, RZ, 0x1 ;  /* 0x00000001ff137424 */ /* 0x000fe400078e00ff */
[----:B------:R-:W-:-:S04]  /*4f60*/  IMAD.HI.U32 R56, R62, R42, R18 ;  /* 0x0000002a3e387227 */ /* 0x000fc800078e0012 */
[----:B------:R-:W-:-:S04]  /*4f70*/  IMAD.HI.U32 R66, R51, R38, R18 ;  /* 0x0000002633427227 */ /* 0x000fc800078e0012 */
[----:B------:R-:W-:-:S04]  /*4f80*/  IMAD.WIDE.U32 R18, R62, R42, RZ ;  /* 0x0000002a3e127225 */ /* 0x000fc800078e00ff */
[----:B------:R-:W-:Y:S02]  /*4f90*/  @P2 IMAD.MOV R61, RZ, RZ, R23 ;  /* 0x000000ffff3d2224 */ /* 0x000fe400078e0217 */
[----:B------:R-:W-:-:S04]  /*4fa0*/  IMAD.WIDE.U32 R22, R51, R38, RZ ;  /* 0x0000002633167225 */ /* 0x000fc800078e00ff */
[----:B------:R-:W-:Y:S01]  /*4fb0*/  IMAD.IADD R44, R18, 0x1, R44 ;  /* 0x00000001122c7824 */ /* 0x000fe200078e022c */
[----:B------:R-:W-:-:S04]  /*4fc0*/  IADD3 R61, PT, PT, R22, R61, RZ ;  /* 0x0000003d163d7210 */ /* 0x000fc80007ffe0ff */
        /* <DEDUP_REMOVED lines=10> */
[----:B------:R-:W-:Y:S02]  /*5070*/  IMAD.IADD R79, R22, 0x1, R66 ;  /* 0x00000001164f7824 */ /* 0x000fe400078e0242 */
[----:B------:R-:W-:Y:S02]  /*5080*/  IMAD.IADD R56, R18, 0x1, R56 ;  /* 0x0000000112387824 */ /* 0x000fe400078e0238 */
[----:B------:R-:W-:Y:S01]  /*5090*/  IMAD R66, R50, R25, RZ ;  /* 0x0000001932427224 */ /* 0x000fe200078e02ff */
[----:B------:R-:W-:Y:S01]  /*50a0*/  ISETP.GE.U32.AND P2, PT, R79, R22, PT ;  /* 0x000000164f00720c */ /* 0x000fe20003f46070 */
[----:B------:R-:W-:Y:S01]  /*50b0*/  VIADD R25, R57, 0xfffffc2f ;  /* 0xfffffc2f39197836 */ /* 0x000fe20000000000 */
[----:B------:R-:W-:Y:S01]  /*50c0*/  ISETP.GE.U32.AND P3, PT, R56, R18, PT ;  /* 0x000000123800720c */ /* 0x000fe20003f66070 */
[----:B------:R-:W-:-:S10]  /*50d0*/  IMAD.MOV.U32 R18, RZ, RZ, 0x0 ;  /* 0x00000000ff127424 */ /* 0x000fd400078e00ff */
[----:B------:R-:W-:Y:S02]  /*50e0*/  @P2 IMAD.MOV R77, RZ, RZ, R23 ;  /* 0x000000ffff4d2224 */ /* 0x000fe400078e0217 */
[----:B------:R-:W-:Y:S01]  /*50f0*/  IMAD.WIDE.U32 R22, R51, R40, RZ ;  /* 0x0000002833167225 */ /* 0x000fe200078e00ff */
[----:B------:R-:W-:-:S03]  /*5100*/  @P3 IADD3 R69, PT, PT, R19, RZ, RZ ;  /* 0x000000ff13453210 */ /* 0x000fc60007ffe0ff */
[----:B------:R-:W-:Y:S02]  /*5110*/  IMAD.MOV.U32 R19, RZ, RZ, 0x1 ;  /* 0x00000001ff137424 */ /* 0x000fe400078e00ff */
[----:B------:R-:W-:Y:S02]  /*5120*/  IMAD.IADD R77, R22, 0x1, R77 ;  /* 0x00000001164d7824 */ /* 0x000fe400078e024d */
[----:B------:R-:W-:-:S03]  /*5130*/  IMAD.HI.U32 R48, R70, R42, R18 ;  /* 0x0000002a46307227 */ /* 0x000fc600078e0012 */
[----:B------:R-:W-:Y:S01]  /*5140*/  ISETP.GE.U32.AND P2, PT, R77, R22, PT ;  /* 0x000000164d00720c */ /* 0x000fe20003f46070 */
[----:B------:R-:W-:-:S04]  /*5150*/  IMAD.HI.U32 R72, R51, R40, R18 ;  /* 0x0000002833487227 */ /* 0x000fc800078e0012 */
[----:B------:R-:W-:-:S04]  /*5160*/  IMAD.WIDE.U32 R18, R70, R42, RZ ;  /* 0x0000002a46127225 */ /* 0x000fc800078e00ff */
[----:B------:R-:W-:Y:S02]  /*5170*/  IMAD.IADD R69, R18, 0x1, R69 ;  /* 0x0000000112457824 */ /* 0x000fe400078e0245 */
[----:B------:R-:W-:Y:S02]  /*5180*/  IMAD R42, R50, R42, RZ ;  /* 0x0000002a322a7224 */ /* 0x000fe400078e02ff */
[----:B------:R-:W-:Y:S02]  /*5190*/  @P2 IADD3 R72, PT, PT, R23, RZ, RZ ;  /* 0x000000ff17482210 */ /* 0x000fe40007ffe0ff */
[----:B------:R-:W-:Y:S02]  /*51a0*/  ISETP.GE.U32.AND P3, PT, R69, R18, PT ;  /* 0x000000124500720c */ /* 0x000fe40003f66070 */
[C---:B------:R-:W-:Y:S01]  /*51b0*/  ISETP.GE.U32.AND P2, PT, R51.reuse, R21, PT ;  /* 0x000000153300720c */ /* 0x040fe20003f46070 */
[C---:B------:R-:W-:Y:S02]  /*51c0*/  IMAD R21, R51.reuse, R34, RZ ;  /* 0x0000002233157224 */ /* 0x040fe400078e02ff */
[----:B------:R-:W-:Y:S01]  /*51d0*/  IMAD R72, R51, UR5, R72 ;  /* 0x0000000533487c24 */ /* 0x000fe2000f8e0248 */
[----:B------:R-:W-:-:S07]  /*51e0*/  SEL R22, RZ, 0xffffffff, P2 ;  /* 0xffffffffff167807 */ /* 0x000fce0001000000 */
[----:B------:R-:W-:Y:S01]  /*51f0*/  @P3 IMAD.MOV R48, RZ, RZ, R19 ;  /* 0x000000ffff303224 */ /* 0x000fe200078e0213 */
[----:B------:R-:W-:Y:S01]  /*5200*/  ISETP.GE.U32.AND P3, PT, R66, R21, PT ;  /* 0x000000154200720c */ /* 0x000fe20003f66070 */
[----:B------:R-:W-:Y:S01]  /*5210*/  @P2 IMAD.MOV R25, RZ, RZ, R57 ;  /* 0x000000ffff192224 */ /* 0x000fe200078e0239 */
[----:B------:R-:W-:Y:S01]  /*5220*/  IADD3 R66, PT, PT, R49, R66, -R21 ;  /* 0x0000004231427210 */ /* 0x000fe20007ffe815 */
[----:B------:R-:W-:Y:S01]  /*5230*/  VIADD R19, R65, 0xfffffffe ;  /* 0xfffffffe41137836 */ /* 0x000fe20000000000 */
[----:B------:R-:W-:Y:S01]  /*5240*/  SEL R18, RZ, 0x1, P3 ;  /* 0x00000001ff127807 */ /* 0x000fe20001800000 */
[----:B------:R-:W-:-:S04]  /*5250*/  @P2 IMAD.MOV R19, RZ, RZ, R65 ;  /* 0x000000ffff132224 */ /* 0x000fc800078e0241 */
[----:B------:R-:W-:-:S05]  /*5260*/  IMAD.IADD R25, R18, 0x1, R25 ;  /* 0x0000000112197824 */ /* 0x000fca00078e0219 */
[----:B------:R-:W-:Y:S02]  /*5270*/  ISETP.NE.AND P4, PT, R25, RZ, PT ;  /* 0x000000ff1900720c */ /* 0x000fe40003f85270 */
[----:B------:R-:W-:Y:S02]  /*5280*/  ISETP.GE.U32.AND P3, PT, R24, R25, PT ;  /* 0x000000191800720c */ /* 0x000fe40003f66070 */
[----:B------:R-:W-:Y:S02]  /*5290*/  SEL R18, R18, RZ, !P4 ;  /* 0x000000ff12127207 */ /* 0x000fe40006000000 */
[----:B------:R-:W-:Y:S02]  /*52a0*/  IADD3 R24, PT, PT, R63, R24, -R25 ;  /* 0x000000183f187210 */ /* 0x000fe40007ffe819 */
[----:B------:R-:W-:-:S05]  /*52b0*/  SEL R18, R18, 0x1, P3 ;  /* 0x0000000112127807 */ /* 0x000fca0001800000 */
[----:B------:R-:W-:Y:S02]  /*52c0*/  IMAD.IADD R74, R18, 0x1, R19 ;  /* 0x00000001124a7824 */ /* 0x000fe400078e0213 */
[----:B------:R-:W-:-:S03]  /*52d0*/  IMAD R19, R46, R41, RZ ;  /* 0x000000292e137224 */ /* 0x000fc600078e02ff */
        /* <DEDUP_REMOVED lines=28> */
[----:B------:R-:W-:Y:S01]  /*54a0*/  SEL R23, R18, RZ, !P3 ;  /* 0x000000ff12177207 */ /* 0x000fe20005800000 */
[----:B------:R-:W-:-:S03]  /*54b0*/  HFMA2 R18, -RZ, RZ, 0, 0 ;  /* 0x00000000ff127431 */ /* 0x000fc600000001ff */
[----:B------:R-:W-:-:S04]  /*54c0*/  SEL R23, R23, 0x1, !P2 ;  /* 0x0000000117177807 */ /* 0x000fc80005000000 */
[----:B------:R-:W-:Y:S01]  /*54d0*/  IADD3 R72, PT, PT, R23, R72, R22 ;  /* 0x0000004817487210 */ /* 0x000fe20007ffe016 */
[----:B------:R-:W-:-:S04]  /*54e0*/  IMAD.WIDE.U32 R22, R58, R41, RZ ;  /* 0x000000293a167225 */ /* 0x000fc800078e00ff */
[----:B------:R-:W-:-:S04]  /*54f0*/  IMAD.HI.U32 R45, R50, R41, R18 ;  /* 0x00000029322d7227 */ /* 0x000fc800078e0012 */
[----:B------:R-:W-:Y:S01]  /*5500*/  IMAD.MOV.U32 R18, RZ, RZ, 0x0 ;  /* 0x00000000ff127424 */ /* 0x000fe200078e00ff */
[----:B------:R-:W-:Y:S01]  /*5510*/  ISETP.GE.U32.AND P2, PT, R45, R19, PT ;  /* 0x000000132d00720c */ /* 0x000fe20003f46070 */
[----:B------:R-:W-:Y:S02]  /*5520*/  IMAD.MOV.U32 R19, RZ, RZ, 0x1 ;  /* 0x00000001ff137424 */ /* 0x000fe400078e00ff */
[----:B------:R-:W-:Y:S02]  /*5530*/  IMAD.IADD R72, R75, 0x1, R72 ;  /* 0x000000014b487824 */ /* 0x000fe400078e0248 */
[----:B------:R-:W-:-:S03]  /*5540*/  IMAD.HI.U32 R51, R46, R41, R18 ;  /* 0x000000292e337227 */ /* 0x000fc600078e0012 */
[----:B------:R-:W-:Y:S01]  /*5550*/  IADD3 R65, PT, PT, -R72, R68, R73 ;  /* 0x0000004448417210 */ /* 0x000fe20007ffe149 */
[----:B------:R-:W-:-:S04]  /*5560*/  IMAD.HI.U32 R46, R46, R41, RZ ;  /* 0x000000292e2e7227 */ /* 0x000fc800078e00ff */
[----:B------:R-:W-:Y:S02]  /*5570*/  @P2 IMAD.MOV R51, RZ, RZ, R46 ;  /* 0x000000ffff332224 */ /* 0x000fe400078e022e */
[----:B------:R-:W-:-:S04]  /*5580*/  IMAD.HI.U32 R57, R58, R41, R18 ;  /* 0x000000293a397227 */ /* 0x000fc800078e0012 */
[----:B------:R-:W-:Y:S02]  /*5590*/  IMAD.IADD R51, R22, 0x1, R51 ;  /* 0x0000000116337824 */ /* 0x000fe400078e0233 */
[----:B------:R-:W-:-:S03]  /*55a0*/  IMAD.HI.U32 R61, R52, R41, R18 ;  /* 0x00000029343d7227 */ /* 0x000fc600078e0012 */
[----:B------:R-:W-:Y:S01]  /*55b0*/  ISETP.GE.U32.AND P2, PT, R51, R22, PT ;  /* 0x000000163300720c */ /* 0x000fe20003f46070 */
[----:B------:R-:W-:-:S04]  /*55c0*/  IMAD.WIDE.U32 R18, R60, R41, RZ ;  /* 0x000000293c127225 */ /* 0x000fc800078e00ff */
[----:B------:R-:W-:-:S04]  /*55d0*/  IMAD.IADD R65, R65, 0x1, R48 ;  /* 0x0000000141417824 */ /* 0x000fc800078e0230 */
[----:B------:R-:W-:-:S04]  /*55e0*/  IMAD R21, R65, R34, RZ ;  /* 0x0000002241157224 */ /* 0x000fc800078e02ff */
[----:B------:R-:W-:Y:S01]  /*55f0*/  @P2 IMAD.MOV R57, RZ, RZ, R23 ;  /* 0x000000ffff392224 */ /* 0x000fe200078e0217 */
[----:B------:R-:W-:Y:S01]  /*5600*/  IADD3 R45, PT, PT, R45, R42, -R21 ;  /* 0x0000002a2d2d7210 */ /* 0x000fe20007ffe815 */
[----:B------:R-:W-:-:S04]  /*5610*/  IMAD.WIDE.U32 R22, R52, R41, RZ ;  /* 0x0000002934167225 */ /* 0x000fc800078e00ff */
[----:B------:R-:W-:-:S05]  /*5620*/  IMAD.IADD R57, R22, 0x1, R57 ;  /* 0x0000000116397824 */ /* 0x000fca00078e0239 */
[----:B------:R-:W-:Y:S01]  /*5630*/  ISETP.GE.U32.AND P2, PT, R57, R22, PT ;  /* 0x000000163900720c */ /* 0x000fe20003f46070 */
[----:B------:R-:W-:-:S12]  /*5640*/  IMAD.MOV.U32 R22, RZ, RZ, 0x0 ;  /* 0x00000000ff167424 */ /* 0x000fd800078e00ff */
[----:B------:R-:W-:Y:S01]  /*5650*/  @P2 IADD3 R61, PT, PT, R23, RZ, RZ ;  /* 0x000000ff173d2210 */ /* 0x000fe20007ffe0ff */
[----:B------:R-:W-:-:S04]  /*5660*/  IMAD.MOV.U32 R23, RZ, RZ, 0x1 ;  /* 0x00000001ff177424 */ /* 0x000fc800078e00ff */
[----:B------:R-:W-:Y:S02]  /*5670*/  IMAD.IADD R61, R18, 0x1, R61 ;  /* 0x00000001123d7824 */ /* 0x000fe400078e023d */
[----:B------:R-:W-:-:S03]  /*5680*/  IMAD.HI.U32 R60, R60, R41, R22 ;  /* 0x000000293c3c7227 */ /* 0x000fc600078e0016 */
[----:B------:R-:W-:Y:S01]  /*5690*/  ISETP.GE.U32.AND P2, PT, R61, R18, PT ;  /* 0x000000123d00720c */ /* 0x000fe20003f46070 */
[C---:B------:R-:W-:Y:S02]  /*56a0*/  IMAD R23, R65.reuse, R35, RZ ;  /* 0x0000002341177224 */ /* 0x040fe400078e02ff */
[----:B------:R-:W-:Y:S02]  /*56b0*/  IMAD.MOV.U32 R22, RZ, RZ, RZ ;  /* 0x000000ffff167224 */ /* 0x000fe400078e00ff */
[----:B------:R-:W-:Y:S02]  /*56c0*/  IMAD.MOV.U32 R18, RZ, RZ, 0x0 ;  /* 0x00000000ff127424 */ /* 0x000fe400078e00ff */
[----:B------:R-:W-:-:S04]  /*56d0*/  IMAD.HI.U32 R67, R65, R34, R22 ;  /* 0x0000002241437227 */ /* 0x000fc800078e0016 */
[----:B------:R-:W-:Y:S01]  /*56e0*/  IMAD.MOV.U32 R22, RZ, RZ, 0x0 ;  /* 0x00000000ff167424 */ /* 0x000fe200078e00ff */
[----:B------:R-:W-:Y:S01]  /*56f0*/  ISETP.GE.U32.AND P3, PT, R67, R23, PT ;  /* 0x000000174300720c */ /* 0x000fe20003f66070 */
[----:B------:R-:W-:Y:S01]  /*5700*/  IMAD.MOV.U32 R23, RZ, RZ, 0x1 ;  /* 0x00000001ff177424 */ /* 0x000fe200078e00ff */
[----:B------:R-:W-:Y:S01]  /*5710*/  @P2 IADD3 R60, PT, PT, R19, RZ, RZ ;  /* 0x000000ff133c2210 */ /* 0x000fe20007ffe0ff */
[----:B------:R-:W-:Y:S01]  /*5720*/  IMAD.MOV.U32 R19, RZ, RZ, 0x1 ;  /* 0x00000001ff137424 */ /* 0x000fe200078e00ff */
[C---:B------:R-:W-:Y:S01]  /*5730*/  ISETP.GE.U32.AND P2, PT, R65.reuse, R48, PT ;  /* 0x000000304100720c */ /* 0x040fe20003f46070 */
[----:B------:R-:W-:-:S03]  /*5740*/  IMAD.HI.U32 R75, R65, R35, R22 ;  /* 0x00000023414b7227 */ /* 0x000fc600078e0016 */
[----:B------:R-:W-:Y:S01]  /*5750*/  SEL R52, RZ, 0xffffffff, P2 ;  /* 0xffffffffff347807 */ /* 0x000fe20001000000 */
[----:B------:R-:W-:-:S04]  /*5760*/  IMAD.HI.U32 R22, R65, R35, RZ ;  /* 0x0000002341167227 */ /* 0x000fc800078e00ff */
[----:B------:R-:W-:-:S04]  /*5770*/  IMAD.HI.U32 R46, R62, R41, R18 ;  /* 0x000000293e2e7227 */ /* 0x000fc800078e0012 */
[----:B------:R-:W-:-:S04]  /*5780*/  IMAD.HI.U32 R73, R65, R36, R18 ;  /* 0x0000002441497227 */ /* 0x000fc800078e0012 */
[----:B------:R-:W-:-:S04]  /*5790*/  IMAD.WIDE.U32 R18, R62, R41, RZ ;  /* 0x000000293e127225 */ /* 0x000fc800078e00ff */
[----:B------:R-:W-:Y:S02]  /*57a0*/  @P3 IMAD.MOV R75, RZ, RZ, R22 ;  /* 0x000000ffff4b3224 */ /* 0x000fe400078e0216 */
[----:B------:R-:W-:-:S04]  /*57b0*/  IMAD.WIDE.U32 R22, R65, R36, RZ ;  /* 0x0000002441167225 */ /* 0x000fc800078e00ff */
[----:B------:R-:W-:Y:S01]  /*57c0*/  IMAD.IADD R71, R18, 0x1, R60 ;  /* 0x0000000112477824 */ /* 0x000fe200078e023c */
[----:B------:R-:W-:Y:S01]  /*57d0*/  IADD3 R75, PT, PT, R22, R75, RZ ;  /* 0x0000004b164b7210 */ /* 0x000fe20007ffe0ff */
[----:B------:R-:W-:Y:S02]  /*57e0*/  VIADD R25, R67, 0xfffffc2f ;  /* 0xfffffc2f43197836 */ /* 0x000fe40000000000 */
[----:B------:R-:W-:Y:S01]  /*57f0*/  @P2 IMAD.MOV R25, RZ, RZ, R67 ;  /* 0x000000ffff192224 */ /* 0x000fe200078e0243 */
[----:B------:R-:W-:Y:S01]  /*5800*/  ISETP.GE.U32.AND P4, PT, R71, R18, PT ;  /* 0x000000124700720c */ /* 0x000fe20003f86070 */
[C---:B------:R-:W-:Y:S01]  /*5810*/  VIADD R63, R75.reuse, 0xfffffffe ;  /* 0xfffffffe4b3f7836 */ /* 0x040fe20000000000 */
[----:B------:R-:W-:Y:S01]  /*5820*/  ISETP.GE.U32.AND P3, PT, R75, R22, PT ;  /* 0x000000164b00720c */ /* 0x000fe20003f66070 */
[----:B------:R-:W-:Y:S02]  /*5830*/  IMAD.MOV.U32 R22, RZ, RZ, 0x0 ;  /* 0x00000000ff167424 */ /* 0x000fe400078e00ff */
[----:B------:R-:W-:-:S08]  /*5840*/  @P2 IMAD.MOV R63, RZ, RZ, R75 ;  /* 0x000000ffff3f2224 */ /* 0x000fd000078e024b */
[----:B------:R-:W-:Y:S02]  /*5850*/  @P4 IMAD.MOV R46, RZ, RZ, R19 ;  /* 0x000000ffff2e4224 */ /* 0x000fe400078e0213 */
[----:B------:R-:W-:Y:S01]  /*5860*/  @P3 IMAD.MOV R73, RZ, RZ, R23 ;  /* 0x000000ffff493224 */ /* 0x000fe200078e0217 */
[----:B------:R-:W-:Y:S01]  /*5870*/  ISETP.GE.U32.AND P3, PT, R42, R21, PT ;  /* 0x000000152a00720c */ /* 0x000fe20003f66070 */
[----:B------:R-:W-:Y:S01]  /*5880*/  IMAD.WIDE.U32 R18, R65, R37, RZ ;  /* 0x0000002541127225 */ /* 0x000fe200078e00ff */
[----:B------:R-:W-:-:S03]  /*5890*/  MOV R23, 0x1 ;  /* 0x0000000100177802 */ /* 0x000fc60000000f00 */
[----:B------:R-:W-:Y:S02]  /*58a0*/  IMAD.IADD R73, R18, 0x1, R73 ;  /* 0x0000000112497824 */ /* 0x000fe400078e0249 */
[----:B------:R-:W-:-:S03]  /*58b0*/  IMAD.HI.U32 R49, R65, R37, R22 ;  /* 0x0000002541317227 */ /* 0x000fc600078e0016 */
[----:B------:R-:W-:Y:S01]  /*58c0*/  ISETP.GE.U32.AND P4, PT, R73, R18, PT ;  /* 0x000000124900720c */ /* 0x000fe20003f86070 */
[----:B------:R-:W-:Y:S01]  /*58d0*/  IMAD.HI.U32 R53, R65, R38, R22 ;  /* 0x0000002641357227 */ /* 0x000fe200078e0016 */
[----:B------:R-:W-:-:S03]  /*58e0*/  SEL R18, RZ, 0x1, P3 ;  /* 0x00000001ff127807 */ /* 0x000fc60001800000 */
[----:B------:R-:W-:-:S04]  /*58f0*/  IMAD.WIDE.U32 R22, R65, R39, RZ ;  /* 0x0000002741167225 */ /* 0x000fc800078e00ff */
[----:B------:R-:W-:-:S04]  /*5900*/  IMAD.IADD R25, R18, 0x1, R25 ;  /* 0x0000000112197824 */ /* 0x000fc800078e0219 */
[----:B------:R-:W-:Y:S01]  /*5910*/  @P4 IMAD.MOV R49, RZ, RZ, R19 ;  /* 0x000000ffff314224 */ /* 0x000fe200078e0213 */
[----:B------:R-:W-:Y:S02]  /*5920*/  ISETP.NE.AND P4, PT, R25, RZ, PT ;  /* 0x000000ff1900720c */ /* 0x000fe40003f85270 */
[----:B------:R-:W-:Y:S02]  /*5930*/  ISETP.GE.U32.AND P3, PT, R66, R25, PT ;  /* 0x000000194200720c */ /* 0x000fe40003f66070 */
[----:B------:R-:W-:-:S04]  /*5940*/  SEL R18, R18, RZ, !P4 ;  /* 0x000000ff12127207 */ /* 0x000fc80006000000 */
[----:B------:R-:W-:Y:S01]  /*5950*/  SEL R48, R18, 0x1, P3 ;  /* 0x0000000112307807 */ /* 0x000fe20001800000 */
[----:B------:R-:W-:-:S04]  /*5960*/  IMAD.WIDE.U32 R18, R65, R38, RZ ;  /* 0x0000002641127225 */ /* 0x000fc800078e00ff */
[----:B------:R-:W-:Y:S02]  /*5970*/  IMAD.IADD R63, R48, 0x1, R63 ;  /* 0x00000001303f7824 */ /* 0x000fe400078e023f */
[----:B------:R-:W-:-:S03]  /*5980*/  IMAD.IADD R49, R18, 0x1, R49 ;  /* 0x0000000112317824 */ /* 0x000fc600078e0231 */
[----:B------:R-:W-:Y:S02]  /*5990*/  ISETP.NE.AND P4, PT, R63, RZ, PT ;  /* 0x000000ff3f00720c */ /* 0x000fe40003f85270 */
[----:B------:R-:W-:Y:S02]  /*59a0*/  ISETP.GE.U32.AND P3, PT, R24, R63, PT ;  /* 0x0000003f1800720c */ /* 0x000fe40003f66070 */
[----:B------:R-:W-:Y:S02]  /*59b0*/  SEL R48, R48, RZ, !P4 ;  /* 0x000000ff30307207 */ /* 0x000fe40006000000 */
[----:B------:R-:W-:Y:S01]  /*59c0*/  ISETP.GE.U32.AND P5, PT, R49, R18, PT ;  /* 0x000000123100720c */ /* 0x000fe20003fa6070 */
[----:B------:R-:W-:Y:S01]  /*59d0*/  IMAD.MOV.U32 R18, RZ, RZ, 0x0 ;  /* 0x00000000ff127424 */ /* 0x000fe200078e00ff */
[----:B------:R-:W-:Y:S02]  /*59e0*/  SEL R48, R48, 0x1, P3 ;  /* 0x0000000130307807 */ /* 0x000fe40001800000 */
[----:B------:R-:W-:-:S02]  /*59f0*/  IADD3 R24, PT, PT, R57, R24, -R63 ;  /* 0x0000001839187210 */ /* 0x000fc40007ffe83f */
[----:B------:R-:W-:-:S04]  /*5a00*/  IADD3 R73, PT, PT, R48, R73, R52 ;  /* 0x0000004930497210 */ /* 0x000fc80007ffe034 */
[----:B------:R-:W-:Y:S02]  /*5a10*/  ISETP.NE.AND P3, PT, R73, RZ, PT ;  /* 0x000000ff4900720c */ /* 0x000fe40003f65270 */
[----:B------:R-:W-:Y:S02]  /*5a20*/  ISETP.GE.U32.AND P2, PT, R54, R73, PT ;  /* 0x000000493600720c */ /* 0x000fe40003f46070 */
[----:B------:R-:W-:Y:S02]  /*5a30*/  SEL R48, R48, RZ, !P3 ;  /* 0x000000ff30307207 */ /* 0x000fe40005800000 */
[----:B------:R-:W-:Y:S01]  /*5a40*/  @P5 IADD3 R53, PT, PT, R19, RZ, RZ ;  /* 0x000000ff13355210 */ /* 0x000fe20007ffe0ff */
[----:B------:R-:W-:Y:S01]  /*5a50*/  IMAD.MOV.U32 R19, RZ, RZ, 0x1 ;  /* 0x00000001ff137424 */ /* 0x000fe200078e00ff */
[----:B------:R-:W-:Y:S02]  /*5a60*/  SEL R58, R48, 0x1, P2 ;  /* 0x00000001303a7807 */ /* 0x000fe40001000000 */
[----:B------:R-:W-:Y:S01]  /*5a70*/  IADD3 R61, PT, PT, R61, R54, -R73 ;  /* 0x000000363d3d7210 */ /* 0x000fe20007ffe849 */
[----:B------:R-:W-:Y:S01]  /*5a80*/  IMAD.IADD R59, R22, 0x1, R53 ;  /* 0x00000001163b7824 */ /* 0x000fe200078e0235 */
[----:B------:R-:W-:Y:S01]  /*5a90*/  IADD3 R53, PT, PT, R58, R49, R52 ;  /* 0x000000313a357210 */ /* 0x000fe20007ffe034 */
[----:B------:R-:W-:-:S03]  /*5aa0*/  IMAD.WIDE.U32 R48, R64, R41, RZ ;  /* 0x0000002940307225 */ /* 0x000fc600078e00ff */
[----:B------:R-:W-:Y:S01]  /*5ab0*/  ISETP.GE.U32.AND P4, PT, R59, R22, PT ;  /* 0x000000163b00720c */ /* 0x000fe20003f86070 */
[----:B------:R-:W-:Y:S01]  /*5ac0*/  IMAD.IADD R55, R48, 0x1, R46 ;  /* 0x0000000130377824 */ /* 0x000fe200078e022e */
[----:B------:R-:W-:Y:S01]  /*5ad0*/  ISETP.NE.AND P3, PT, R53, RZ, PT ;  /* 0x000000ff3500720c */ /* 0x000fe20003f65270 */
[--C-:B------:R-:W-:Y:S01]  /*5ae0*/  IMAD.HI.U32 R67, R65, R39, R18.reuse ;  /* 0x0000002741437227 */ /* 0x100fe200078e0012 */
[----:B------:R-:W-:Y:S02]  /*5af0*/  ISETP.GE.U32.AND P2, PT, R76, R53, PT ;  /* 0x000000354c00720c */ /* 0x000fe40003f46070 */
[----:B------:R-:W-:Y:S01]  /*5b00*/  SEL R58, R58, RZ, !P3 ;  /* 0x000000ff3a3a7207 */ /* 0x000fe20005800000 */
[----:B------:R-:W-:Y:S01]  /*5b10*/  IMAD.HI.U32 R43, R64, R41, R18 ;  /* 0x00000029402b7227 */ /* 0x000fe200078e0012 */
[----:B------:R-:W-:Y:S02]  /*5b20*/  ISETP.GE.U32.AND P5, PT, R55, R48, PT ;  /* 0x000000303700720c */ /* 0x000fe40003fa6070 */
[----:B------:R-:W-:Y:S01]  /*5b30*/  SEL R58, R58, 0x1, P2 ;  /* 0x000000013a3a7807 */ /* 0x000fe20001000000 */
[----:B------:R-:W-:Y:S01]  /*5b40*/  IMAD.WIDE.U32 R18, R65, R40, RZ ;  /* 0x0000002841127225 */ /* 0x000fe200078e00ff */
[----:B------:R-:W-:-:S02]  /*5b50*/  IADD3 R76, PT, PT, R71, R76, -R53 ;  /* 0x0000004c474c7210 */ /* 0x000fc40007ffe835 */
[----:B------:R-:W-:Y:S01]  /*5b60*/  IADD3 R59, PT, PT, R58, R59, R52 ;  /* 0x0000003b3a3b7210 */ /* 0x000fe20007ffe034 */
[----:B------:R-:W-:Y:S02]  /*5b70*/  @P4 IMAD.MOV R67, RZ, RZ, R23 ;  /* 0x000000ffff434224 */ /* 0x000fe400078e0217 */
[----:B------:R-:W-:Y:S01]  /*5b80*/  IMAD.MOV.U32 R22, RZ, RZ, 0x0 ;  /* 0x00000000ff167424 */ /* 0x000fe200078e00ff */
[----:B------:R-:W-:Y:S01]  /*5b90*/  ISETP.NE.AND P3, PT, R59, RZ, PT ;  /* 0x000000ff3b00720c */ /* 0x000fe20003f65270 */
[----:B------:R-:W-:Y:S01]  /*5ba0*/  IMAD.IADD R67, R18, 0x1, R67 ;  /* 0x0000000112437824 */ /* 0x000fe200078e0243 */
[----:B------:R-:W-:Y:S01]  /*5bb0*/  ISETP.GE.U32.AND P2, PT, R44, R59, PT ;  /* 0x0000003b2c00720c */ /* 0x000fe20003f46070 */
[----:B------:R-:W-:Y:S01]  /*5bc0*/  IMAD.MOV.U32 R23, RZ, RZ, 0x1 ;  /* 0x00000001ff177424 */ /* 0x000fe200078e00ff */
[----:B------:R-:W-:Y:S02]  /*5bd0*/  SEL R58, R58, RZ, !P3 ;  /* 0x000000ff3a3a7207 */ /* 0x000fe40005800000 */
[----:B------:R-:W-:Y:S01]  /*5be0*/  ISETP.GE.U32.AND P4, PT, R67, R18, PT ;  /* 0x000000124300720c */ /* 0x000fe20003f86070 */
[----:B------:R-:W-:Y:S01]  /*5bf0*/  IMAD.HI.U32 R18, R65, R40, R22 ;  /* 0x0000002841127227 */ /* 0x000fe200078e0016 */
[----:B------:R-:W-:-:S02]  /*5c00*/  @P5 IADD3 R43, PT, PT, R49, RZ, RZ ;  /* 0x000000ff312b5210 */ /* 0x000fc40007ffe0ff */
[----:B------:R-:W-:Y:S01]  /*5c10*/  SEL R49, R58, 0x1, P2 ;  /* 0x000000013a317807 */ /* 0x000fe20001000000 */
[----:B------:R-:W-:Y:S01]  /*5c20*/  IMAD.WIDE.U32 R22, R70, R41, RZ ;  /* 0x0000002946167225 */ /* 0x000fe200078e00ff */
[----:B------:R-:W-:Y:S02]  /*5c30*/  IADD3 R53, PT, PT, R55, R44, -R59 ;  /* 0x0000002c37357210 */ /* 0x000fe40007ffe83b */
[C---:B------:R-:W-:Y:S01]  /*5c40*/  IADD3 R46, PT, PT, R49.reuse, R67, R52 ;  /* 0x00000043312e7210 */ /* 0x040fe20007ffe034 */
[----:B------:R-:W-:Y:S02]  /*5c50*/  IMAD.IADD R43, R22, 0x1, R43 ;  /* 0x00000001162b7824 */ /* 0x000fe400078e022b */
[----:B------:R-:W-:Y:S01]  /*5c60*/  IMAD.MOV.U32 R44, RZ, RZ, RZ ;  /* 0x000000ffff2c7224 */ /* 0x000fe200078e00ff */
[C---:B------:R-:W-:Y:S01]  /*5c70*/  ISETP.NE.AND P3, PT, R46.reuse, RZ, PT ;  /* 0x000000ff2e00720c */ /* 0x040fe20003f65270 */
[----:B------:R-:W-:Y:S01]  /*5c80*/  @P4 IMAD.MOV R18, RZ, RZ, R19 ;  /* 0x000000ffff124224 */ /* 0x000fe200078e0213 */
[----:B------:R-:W-:Y:S01]  /*5c90*/  ISETP.GT.U32.AND P2, PT, R46, R47, PT ;  /* 0x0000002f2e00720c */ /* 0x000fe20003f44070 */
[----:B------:R-:W-:Y:S01]  /*5ca0*/  IMAD.MOV.U32 R19, RZ, RZ, 0x1 ;  /* 0x00000001ff137424 */ /* 0x000fe200078e00ff */
[----:B------:R-:W-:Y:S01]  /*5cb0*/  SEL R49, R49, RZ, !P3 ;  /* 0x000000ff31317207 */ /* 0x000fe20005800000 */
[----:B------:R-:W-:Y:S01]  /*5cc0*/  IMAD R65, R65, UR5, R18 ;  /* 0x0000000541417c24 */ /* 0x000fe2000f8e0212 */
[----:B------:R-:W-:Y:S01]  /*5cd0*/  ISETP.GE.U32.AND P3, PT, R43, R22, PT ;  /* 0x000000162b00720c */ /* 0x000fe20003f66070 */
[----:B------:R-:W-:Y:S01]  /*5ce0*/  IMAD.MOV.U32 R18, RZ, RZ, 0x0 ;  /* 0x00000000ff127424 */ /* 0x000fe200078e00ff */
[----:B------:R-:W-:Y:S01]  /*5cf0*/  SEL R49, R49, 0x1, !P2 ;  /* 0x0000000131317807 */ /* 0x000fe20005000000 */
[----:B------:R-:W-:-:S02]  /*5d00*/  IMAD.MOV.U32 R22, RZ, RZ, 0x0 ;  /* 0x00000000ff167424 */ /* 0x000fc400078e00ff */
[----:B------:R-:W-:Y:S01]  /*5d10*/  IMAD.HI.U32 R70, R70, R41, R18 ;  /* 0x0000002946467227 */ /* 0x000fe200078e0012 */
[----:B------:R-:W-:-:S03]  /*5d20*/  IADD3 R52, PT, PT, R49, R65, R52 ;  /* 0x0000004131347210 */ /* 0x000fc60007ffe034 */
[----:B------:R-:W-:Y:S01]  /*5d30*/  IMAD.MOV.U32 R18, RZ, RZ, RZ ;  /* 0x000000ffff127224 */ /* 0x000fe200078e00ff */
[----:B------:R-:W-:Y:S01]  /*5d40*/  IADD3 R52, PT, PT, R77, R52, RZ ;  /* 0x000000344d347210 */ /* 0x000fe20007ffe0ff */
[----:B------:R-:W-:Y:S02]  /*5d50*/  IMAD R41, R50, R41, RZ ;  /* 0x0000002932297224 */ /* 0x000fe400078e02ff */
[----:B------:R-:W-:Y:S01]  /*5d60*/  @P3 IMAD.MOV R70, RZ, RZ, R23 ;  /* 0x000000ffff463224 */ /* 0x000fe200078e0217 */
[----:B------:R-:W-:-:S05]  /*5d70*/  IADD3 R49, PT, PT, -R52, R20, R69 ;  /* 0x0000001434317210 */ /* 0x000fca0007ffe145 */
[----:B------:R-:W-:-:S04]  /*5d80*/  IMAD.IADD R49, R49, 0x1, R70 ;  /* 0x0000000131317824 */ /* 0x000fc800078e0246 */
[CC--:B------:R-:W-:Y:S02]  /*5d90*/  IMAD R19, R49.reuse, R35.reuse, RZ ;  /* 0x0000002331137224 */ /* 0x0c0fe400078e02ff */
[----:B------:R-:W-:-:S04]  /*5da0*/  IMAD.HI.U32 R20, R49, R35, RZ ;  /* 0x0000002331147227 */ /* 0x000fc800078e00ff */
[----:B------:R-:W-:-:S04]  /*5db0*/  IMAD.HI.U32 R65, R49, R34, R18 ;  /* 0x0000002231417227 */ /* 0x000fc800078e0012 */
[----:B------:R-:W-:Y:S01]  /*5dc0*/  IMAD.MOV.U32 R18, RZ, RZ, 0x0 ;  /* 0x00000000ff127424 */ /* 0x000fe200078e00ff */
[----:B------:R-:W-:Y:S01]  /*5dd0*/  ISETP.GE.U32.AND P2, PT, R65, R19, PT ;  /* 0x000000134100720c */ /* 0x000fe20003f46070 */
[----:B------:R-:W-:Y:S02]  /*5de0*/  IMAD.MOV.U32 R19, RZ, RZ, 0x1 ;  /* 0x00000001ff137424 */ /* 0x000fe400078e00ff */
[C---:B------:R-:W-:Y:S02]  /*5df0*/  IMAD R48, R49.reuse, R34, RZ ;  /* 0x0000002231307224 */ /* 0x040fe400078e02ff */
[----:B------:R-:W-:-:S03]  /*5e00*/  IMAD.HI.U32 R23, R49, R35, R18 ;  /* 0x0000002331177227 */ /* 0x000fc600078e0012 */
[----:B------:R-:W-:Y:S01]  /*5e10*/  ISETP.GE.U32.AND P3, PT, R41, R48, PT ;  /* 0x000000302900720c */ /* 0x000fe20003f66070 */
[----:B------:R-:W-:-:S04]  /*5e20*/  IMAD.WIDE.U32 R18, R49, R36, RZ ;  /* 0x0000002431127225 */ /* 0x000fc800078e00ff */
[----:B------:R-:W-:Y:S01]  /*5e30*/  @P2 IMAD.MOV R23, RZ, RZ, R20 ;  /* 0x000000ffff172224 */ /* 0x000fe200078e0214 */
[----:B------:R-:W-:Y:S01]  /*5e40*/  ISETP.GE.U32.AND P2, PT, R49, R70, PT ;  /* 0x000000463100720c */ /* 0x000fe20003f46070 */
[----:B------:R-:W-:Y:S02]  /*5e50*/  VIADD R67, R65, 0xfffffc2f ;  /* 0xfffffc2f41437836 */ /* 0x000fe40000000000 */
[----:B------:R-:W-:Y:S01]  /*5e60*/  IMAD.MOV.U32 R70, RZ, RZ, RZ ;  /* 0x000000ffff467224 */ /* 0x000fe200078e00ff */
[----:B------:R-:W-:Y:S01]  /*5e70*/  IADD3 R69, PT, PT, R18, R23, RZ ;  /* 0x0000001712457210 */ /* 0x000fe20007ffe0ff */
[----:B------:R-:W-:-:S03]  /*5e80*/  IMAD.MOV.U32 R23, RZ, RZ, 0x1 ;  /* 0x00000001ff177424 */ /* 0x000fc600078e00ff */
[----:B------:R-:W-:Y:S01]  /*5e90*/  ISETP.GE.U32.AND P4, PT, R69, R18, PT ;  /* 0x000000124500720c */ /* 0x000fe20003f86070 */
[----:B------:R-:W-:Y:S01]  /*5ea0*/  IMAD.HI.U32 R75, R49, R36, R22 ;  /* 0x00000024314b7227 */ /* 0x000fe200078e0016 */
[----:B------:R-:W-:-:S03]  /*5eb0*/  SEL R18, RZ, 0x1, P3 ;  /* 0x00000001ff127807 */ /* 0x000fc60001800000 */
[----:B------:R-:W-:Y:S02]  /*5ec0*/  @P2 IMAD.MOV R67, RZ, RZ, R65 ;  /* 0x000000ffff432224 */ /* 0x000fe400078e0241 */
[----:B------:R-:W-:-:S04]  /*5ed0*/  IMAD.WIDE.U32 R22, R49, R37, RZ ;  /* 0x0000002531167225 */ /* 0x000fc800078e00ff */
[----:B------:R-:W-:Y:S01]  /*5ee0*/  IMAD.IADD R50, R18, 0x1, R67 ;  /* 0x0000000112327824 */ /* 0x000fe200078e0243 */
[----:B------:R-:W-:Y:S01]  /*5ef0*/  IADD3 R67, PT, PT, R51, R66, -R25 ;  /* 0x0000004233437210 */ /* 0x000fe20007ffe819 */
[----:B------:R-:W-:Y:S02]  /*5f00*/  @P4 IMAD.MOV R75, RZ, RZ, R19 ;  /* 0x000000ffff4b4224 */ /* 0x000fe400078e0213 */
[----:B------:R-:W-:Y:S01]  /*5f10*/  VIADD R21, R69, 0xfffffffe ;  /* 0xfffffffe45157836 */ /* 0x000fe20000000000 */
[----:B------:R-:W-:Y:S01]  /*5f20*/  ISETP.NE.AND P4, PT, R50, RZ, PT ;  /* 0x000000ff3200720c */ /* 0x000fe20003f85270 */
[----:B------:R-:W-:Y:S01]  /*5f30*/  @P2 IMAD.MOV R21, RZ, RZ, R69 ;  /* 0x000000ffff152224 */ /* 0x000fe200078e0245 */
[----:B------:R-:W-:Y:S01]  /*5f40*/  IADD3 R75, PT, PT, R22, R75, RZ ;  /* 0x0000004b164b7210 */ /* 0x000fe20007ffe0ff */
[----:B------:R-:W-:Y:S01]  /*5f50*/  IMAD.MOV.U32 R19, RZ, RZ, 0x1 ;  /* 0x00000001ff137424 */ /* 0x000fe200078e00ff */
[----:B------:R-:W-:Y:S02]  /*5f60*/  ISETP.GE.U32.AND P3, PT, R45, R50, PT ;  /* 0x000000322d00720c */ /* 0x000fe40003f66070 */
[----:B------:R-:W-:Y:S01]  /*5f70*/  SEL R20, R18, RZ, !P4 ;  /* 0x000000ff12147207 */ /* 0x000fe20006000000 */
[----:B------:R-:W-:Y:S01]  /*5f80*/  IMAD.MOV.U32 R18, RZ, RZ, 0x0 ;  /* 0x00000000ff127424 */ /* 0x000fe200078e00ff */
[----:B------:R-:W-:-:S02]  /*5f90*/  ISETP.GE.U32.AND P5, PT, R75, R22, PT ;  /* 0x000000164b00720c */ /* 0x000fc40003fa6070 */
[----:B------:R-:W-:-:S05]  /*5fa0*/  SEL R20, R20, 0x1, P3 ;  /* 0x0000000114147807 */ /* 0x000fca0001800000 */
[----:B------:R-:W-:Y:S02]  /*5fb0*/  IMAD.IADD R22, R20, 0x1, R21 ;  /* 0x0000000114167824 */ /* 0x000fe400078e0215 */
[----:B------:R-:W-:-:S03]  /*5fc0*/  IMAD.HI.U32 R21, R49, R37, R18 ;  /* 0x0000002531157227 */ /* 0x000fc600078e0012 */
[----:B------:R-:W-:Y:S01]  /*5fd0*/  ISETP.NE.AND P4, PT, R22, RZ, PT ;  /* 0x000000ff1600720c */ /* 0x000fe20003f85270 */
[----:B------:R-:W-:Y:S01]  /*5fe0*/  IMAD.WIDE.U32 R18, R49, R38, RZ ;  /* 0x0000002631127225 */ /* 0x000fe200078e00ff */
[----:B------:R-:W-:Y:S02]  /*5ff0*/  ISETP.GE.U32.AND P3, PT, R67, R22, PT ;  /* 0x000000164300720c */ /* 0x000fe40003f66070 */
[----:B------:R-:W-:Y:S01]  /*6000*/  SEL R20, R20, RZ, !P4 ;  /* 0x000000ff14147207 */ /* 0x000fe20006000000 */
[----:B------:R-:W-:Y:S01]  /*6010*/  @P5 IMAD.MOV R21, RZ, RZ, R23 ;  /* 0x000000ffff155224 */ /* 0x000fe200078e0217 */
[----:B------:R-:W-:Y:S02]  /*6020*/  SEL R23, RZ, 0xffffffff, P2 ;  /* 0xffffffffff177807 */ /* 0x000fe40001000000 */
[----:B------:R-:W-:Y:S01]  /*6030*/  SEL R42, R20, 0x1, P3 ;  /* 0x00000001142a7807 */ /* 0x000fe20001800000 */
[----:B------:R-:W-:Y:S01]  /*6040*/  IMAD.MOV.U32 R20, RZ, RZ, 0x0 ;  /* 0x00000000ff147424 */ /* 0x000fe200078e00ff */
[----:B------:R-:W-:Y:S01]  /*6050*/  IADD3 R51, PT, PT, R18, R21, RZ ;  /* 0x0000001512337210 */ /* 0x000fe20007ffe0ff */
[----:B------:R-:W-:Y:S01]  /*6060*/  IMAD.MOV.U32 R21, RZ, RZ, 0x1 ;  /* 0x00000001ff157424 */ /* 0x000fe200078e00ff */
[----:B------:R-:W-:-:S02]  /*6070*/  IADD3 R25, PT, PT, R42, R75, R23 ;  /* 0x0000004b2a197210 */ /* 0x000fc40007ffe017 */
[----:B------:R-:W-:Y:S01]  /*6080*/  ISETP.GE.U32.AND P4, PT, R51, R18, PT ;  /* 0x000000123300720c */ /* 0x000fe20003f86070 */
[----:B------:R-:W-:Y:S01]  /*6090*/  IMAD.HI.U32 R57, R49, R38, R20 ;  /* 0x0000002631397227 */ /* 0x000fe200078e0014 */
[----:B------:R-:W-:Y:S02]  /*60a0*/  ISETP.NE.AND P3, PT, R25, RZ, PT ;  /* 0x000000ff1900720c */ /* 0x000fe40003f65270 */
[----:B------:R-:W-:Y:S01]  /*60b0*/  ISETP.GE.U32.AND P2, PT, R24, R25, PT ;  /* 0x000000191800720c */ /* 0x000fe20003f46070 */
[----:B------:R-:W-:Y:S01]  /*60c0*/  IMAD.WIDE.U32 R20, R49, R39, RZ ;  /* 0x0000002731147225 */ /* 0x000fe200078e00ff */
[----:B------:R-:W-:-:S03]  /*60d0*/  SEL R42, R42, RZ, !P3 ;  /* 0x000000ff2a2a7207 */ /* 0x000fc60005800000 */
[----:B------:R-:W-:Y:S01]  /*60e0*/  IMAD.MOV.U32 R18, RZ, RZ, 0x0 ;  /* 0x00000000ff127424 */ /* 0x000fe200078e00ff */
[----:B------:R-:W-:-:S03]  /*60f0*/  SEL R42, R42, 0x1, P2 ;  /* 0x000000012a2a7807 */ /* 0x000fc60001000000 */
[----:B------:R-:W-:Y:S01]  /*6100*/  @P4 IMAD.MOV R57, RZ, RZ, R19 ;  /* 0x000000ffff394224 */ /* 0x000fe200078e0213 */
[----:B------:R-:W-:Y:S01]  /*6110*/  IADD3 R52, PT, PT, R42, R51, R23 ;  /* 0x000000332a347210 */ /* 0x000fe20007ffe017 */
[----:B------:R-:W-:Y:S02]  /*6120*/  IMAD.MOV.U32 R19, RZ, RZ, 0x1 ;  /* 0x00000001ff137424 */ /* 0x000fe400078e00ff */
[----:B------:R-:W-:Y:S01]  /*6130*/  IMAD.IADD R57, R20, 0x1, R57 ;  /* 0x0000000114397824 */ /* 0x000fe200078e0239 */
[----:B------:R-:W-:Y:S01]  /*6140*/  ISETP.NE.AND P3, PT, R52, RZ, PT ;  /* 0x000000ff3400720c */ /* 0x000fe20003f65270 */
[----:B------:R-:W-:Y:S01]  /*6150*/  IMAD.HI.U32 R63, R49, R39, R18 ;  /* 0x00000027313f7227 */ /* 0x000fe200078e0012 */
[----:B------:R-:W-:Y:S02]  /*6160*/  ISETP.GE.U32.AND P2, PT, R61, R52, PT ;  /* 0x000000343d00720c */ /* 0x000fe40003f46070 */
[----:B------:R-:W-:Y:S01]  /*6170*/  ISETP.GE.U32.AND P4, PT, R57, R20, PT ;  /* 0x000000143900720c */ /* 0x000fe20003f86070 */
[----:B------:R-:W-:Y:S01]  /*6180*/  IMAD.WIDE.U32 R18, R49, R40, RZ ;  /* 0x0000002831127225 */ /* 0x000fe200078e00ff */
[----:B------:R-:W-:-:S03]  /*6190*/  SEL R42, R42, RZ, !P3 ;  /* 0x000000ff2a2a7207 */ /* 0x000fc60005800000 */
[----:B------:R-:W-:Y:S01]  /*61a0*/  IMAD.MOV.U32 R20, RZ, RZ, 0x0 ;  /* 0x00000000ff147424 */ /* 0x000fe200078e00ff */
[----:B------:R-:W-:-:S04]  /*61b0*/  SEL R42, R42, 0x1, P2 ;  /* 0x000000012a2a7807 */ /* 0x000fc80001000000 */
[----:B------:R-:W-:-:S03]  /*61c0*/  IADD3 R51, PT, PT, R42, R57, R23 ;  /* 0x000000392a337210 */ /* 0x000fc60007ffe017 */
[----:B------:R-:W-:Y:S01]  /*61d0*/  @P4 IADD3 R63, PT, PT, R21, RZ, RZ ;  /* 0x000000ff153f4210 */ /* 0x000fe20007ffe0ff */
[----:B------:R-:W-:Y:S01]  /*61e0*/  IMAD.MOV.U32 R21, RZ, RZ, 0x1 ;  /* 0x00000001ff157424 */ /* 0x000fe200078e00ff */
[----:B------:R-:W-:Y:S02]  /*61f0*/  ISETP.NE.AND P3, PT, R51, RZ, PT ;  /* 0x000000ff3300720c */ /* 0x000fe40003f65270 */
[----:B------:R-:W-:Y:S01]  /*6200*/  ISETP.GE.U32.AND P2, PT, R76, R51, PT ;  /* 0x000000334c00720c */ /* 0x000fe20003f46070 */
[----:B------:R-:W-:Y:S01]  /*6210*/  IMAD.IADD R63, R18, 0x1, R63 ;  /* 0x00000001123f7824 */ /* 0x000fe200078e023f */
[----:B------:R-:W-:Y:S01]  /*6220*/  SEL R42, R42, RZ, !P3 ;  /* 0x000000ff2a2a7207 */ /* 0x000fe20005800000 */
[----:B------:R-:W-:-:S03]  /*6230*/  IMAD.HI.U32 R20, R49, R40, R20 ;  /* 0x0000002831147227 */ /* 0x000fc600078e0014 */
[----:B------:R-:W-:Y:S01]  /*6240*/  ISETP.GE.U32.AND P3, PT, R63, R18, PT ;  /* 0x000000123f00720c */ /* 0x000fe20003f66070 */
[----:B------:R-:W-:Y:S01]  /*6250*/  IMAD.IADD R21, R67, 0x1, -R22 ;  /* 0x0000000143157824 */ /* 0x000fe200078e0a16 */
[----:B------:R-:W-:Y:S01]  /*6260*/  SEL R18, R42, 0x1, P2 ;  /* 0x000000012a127807 */ /* 0x000fe20001000000 */
[----:B------:R-:W-:-:S03]  /*6270*/  IMAD.IADD R51, R76, 0x1, -R51 ;  /* 0x000000014c337824 */ /* 0x000fc600078e0a33 */
[----:B------:R-:W-:-:S04]  /*6280*/  IADD3 R42, PT, PT, R18, R63, R23 ;  /* 0x0000003f122a7210 */ /* 0x000fc80007ffe017 */
[----:B------:R-:W-:Y:S02]  /*6290*/  ISETP.NE.AND P4, PT, R42, RZ, PT ;  /* 0x000000ff2a00720c */ /* 0x000fe40003f85270 */
[----:B------:R-:W-:Y:S01]  /*62a0*/  ISETP.GE.U32.AND P2, PT, R53, R42, PT ;  /* 0x0000002a3500720c */ /* 0x000fe20003f46070 */
[----:B------:R-:W-:Y:S01]  /*62b0*/  @P3 IMAD.MOV R20, RZ, RZ, R19 ;  /* 0x000000ffff143224 */ /* 0x000fe200078e0213 */
        /* <DEDUP_REMOVED lines=8> */
[----:B------:R-:W-:Y:S02]  /*6340*/  IMAD.IADD R46, R46, 0x1, R23 ;  /* 0x000000012e2e7824 */ /* 0x000fe400078e0217 */
[----:B------:R-:W-:Y:S02]  /*6350*/  IMAD.IADD R50, R53, 0x1, -R42 ;  /* 0x0000000135327824 */ /* 0x000fe400078e0a2a */
[----:B------:R-:W-:Y:S01]  /*6360*/  IMAD.WIDE.U32 R76, R49, R49, RZ ;  /* 0x00000031314c7225 */ /* 0x000fe200078e00ff */
[----:B------:R-:W-:-:S03]  /*6370*/  IADD3 R19, PT, PT, -R46, R47, R43 ;  /* 0x0000002f2e137210 */ /* 0x000fc60007ffe12b */
[----:B------:R-:W-:Y:S02]  /*6380*/  IMAD.MOV.U32 R46, RZ, RZ, 0x0 ;  /* 0x00000000ff2e7424 */ /* 0x000fe400078e00ff */
[CC--:B------:R-:W-:Y:S02]  /*6390*/  IMAD R45, R18.reuse, R19.reuse, RZ ;  /* 0x00000013122d7224 */ /* 0x0c0fe400078e02ff */
[----:B------:R-:W-:-:S04]  /*63a0*/  IMAD.HI.U32 R41, R18, R19, RZ ;  /* 0x0000001312297227 */ /* 0x000fc800078e00ff */
[----:B------:R-:W-:-:S04]  /*63b0*/  IMAD.HI.U32 R65, R20, R19, R44 ;  /* 0x0000001314417227 */ /* 0x000fc800078e002c */
[----:B------:R-:W-:Y:S01]  /*63c0*/  IMAD.MOV.U32 R44, RZ, RZ, 0x0 ;  /* 0x00000000ff2c7424 */ /* 0x000fe200078e00ff */
[----:B------:R-:W-:Y:S01]  /*63d0*/  ISETP.GE.U32.AND P2, PT, R65, R45, PT ;  /* 0x0000002d4100720c */ /* 0x000fe20003f46070 */
[----:B------:R-:W-:Y:S02]  /*63e0*/  IMAD.MOV.U32 R45, RZ, RZ, 0x1 ;  /* 0x00000001ff2d7424 */ /* 0x000fe400078e00ff */
[----:B------:R-:W-:-:S04]  /*63f0*/  IMAD.WIDE.U32 R22, R21, R19, RZ ;  /* 0x0000001315167225 */ /* 0x000fc800078e00ff */
[----:B------:R-:W-:-:S04]  /*6400*/  IMAD.HI.U32 R45, R18, R19, R44 ;  /* 0x00000013122d7227 */ /* 0x000fc800078e002c */
[----:B------:R-:W-:-:S04]  /*6410*/  IMAD.WIDE.U32 R24, R48, R19, RZ ;  /* 0x0000001330187225 */ /* 0x000fc800078e00ff */
[----:B------:R-:W-:Y:S02]  /*6420*/  @P2 IMAD.MOV R45, RZ, RZ, R41 ;  /* 0x000000ffff2d2224 */ /* 0x000fe400078e0229 */
[----:B------:R-:W-:-:S04]  /*6430*/  IMAD.WIDE.U32 R42, R19, R19, RZ ;  /* 0x00000013132a7225 */ /* 0x000fc800078e00ff */
[----:B------:R-:W-:Y:S02]  /*6440*/  IMAD.IADD R66, R22, 0x1, R45 ;  /* 0x0000000116427824 */ /* 0x000fe400078e022d */
[----:B------:R-:W-:Y:S02]  /*6450*/  HFMA2 R45, -RZ, RZ, 0, 5.9604644775390625e-08 ;  /* 0x00000001ff2d7431 */ /* 0x000fe400000001ff */
[-C--:B------:R-:W-:Y:S01]  /*6460*/  IMAD R72, R20, R19.reuse, RZ ;  /* 0x0000001314487224 */ /* 0x080fe200078e02ff */
[----:B------:R-:W-:Y:S01]  /*6470*/  ISETP.GE.U32.AND P2, PT, R66, R22, PT ;  /* 0x000000164200720c */ /* 0x000fe20003f46070 */
[----:B------:R-:W-:Y:S02]  /*6480*/  IMAD.MOV.U32 R22, RZ, RZ, 0x0 ;  /* 0x00000000ff167424 */ /* 0x000fe400078e00ff */
[----:B------:R-:W-:-:S10]  /*6490*/  IMAD.HI.U32 R45, R21, R19, R44 ;  /* 0x00000013152d7227 */ /* 0x000fd400078e002c */
[----:B------:R-:W-:Y:S02]  /*64a0*/  @P2 IMAD.MOV R45, RZ, RZ, R23 ;  /* 0x000000ffff2d2224 */ /* 0x000fe400078e0217 */
[----:B------:R-:W-:Y:S02]  /*64b0*/  IMAD.MOV.U32 R23, RZ, RZ, 0x1 ;  /* 0x00000001ff177424 */ /* 0x000fe400078e00ff */
[----:B------:R-:W-:Y:S02]  /*64c0*/  IMAD.IADD R56, R24, 0x1, R45 ;  /* 0x0000000118387824 */ /* 0x000fe400078e022d */
[----:B------:R-:W-:-:S03]  /*64d0*/  IMAD.HI.U32 R59, R48, R19, R22 ;  /* 0x00000013303b7227 */ /* 0x000fc600078e0016 */
[----:B------:R-:W-:Y:S01]  /*64e0*/  ISETP.GE.U32.AND P2, PT, R56, R24, PT ;  /* 0x000000183800720c */ /* 0x000fe20003f46070 */
[----:B------:R-:W-:-:S04]  /*64f0*/  IMAD.WIDE.U32 R22, R49, R19, RZ ;  /* 0x0000001331167225 */ /* 0x000fc800078e00ff */
[----:B------:R-:W-:Y:S02]  /*6500*/  IMAD.MOV.U32 R24, RZ, RZ, 0x0 ;  /* 0x00000000ff187424 */ /* 0x000fe400078e00ff */
[----:B------:R-:W-:-:S06]  /*6510*/  IMAD.MOV.U32 R45, RZ, RZ, 0x1 ;  /* 0x00000001ff2d7424 */ /* 0x000fcc00078e00ff */
[----:B------:R-:W-:Y:S01]  /*6520*/  @P2 IADD3 R59, PT, PT, R25, RZ, RZ ;  /* 0x000000ff193b2210 */ /* 0x000fe20007ffe0ff */
[----:B------:R-:W-:-:S04]  /*6530*/  IMAD.MOV.U32 R25, RZ, RZ, 0x1 ;  /* 0x00000001ff197424 */ /* 0x000fc800078e00ff */
[----:B------:R-:W-:Y:S02]  /*6540*/  IMAD.IADD R59, R22, 0x1, R59 ;  /* 0x00000001163b7824 */ /* 0x000fe400078e023b */
[----:B------:R-:W-:-:S03]  /*6550*/  IMAD.HI.U32 R55, R49, R19, R24 ;  /* 0x0000001331377227 */ /* 0x000fc600078e0018 */
[----:B------:R-:W-:Y:S01]  /*6560*/  ISETP.GE.U32.AND P2, PT, R59, R22, PT ;  /* 0x000000163b00720c */ /* 0x000fe20003f46070 */
[----:B------:R-:W-:Y:S01]  /*6570*/  IMAD.WIDE.U32 R24, R51, R19, RZ ;  /* 0x0000001333187225 */ /* 0x000fe200078e00ff */
[----:B------:R-:W-:-:S11]  /*6580*/  MOV R22, 0x0 ;  /* 0x0000000000167802 */ /* 0x000fd60000000f00 */
        /* <DEDUP_REMOVED lines=12> */
[----:B------:R-:W-:Y:S02]  /*6650*/  IMAD.MOV.U32 R24, RZ, RZ, RZ ;  /* 0x000000ffff187224 */ /* 0x000fe400078e00ff */
[----:B------:R-:W-:-:S10]  /*6660*/  IMAD.HI.U32 R41, R19, R19, R44 ;  /* 0x0000001313297227 */ /* 0x000fd400078e002c */
[----:B------:R-:W-:-:S05]  /*6670*/  @P2 IADD3 R25, PT, PT, R23, RZ, RZ ;  /* 0x000000ff17192210 */ /* 0x000fca0007ffe0ff */
[----:B------:R-:W-:Y:S02]  /*6680*/  IMAD.IADD R23, R42, 0x1, R25 ;  /* 0x000000012a177824 */ /* 0x000fe400078e0219 */
[----:B------:R-:W-:-:S03]  /*6690*/  IMAD R25, R18, R50, RZ ;  /* 0x0000003212197224 */ /* 0x000fc600078e02ff */
[----:B------:R-:W-:Y:S01]  /*66a0*/  ISETP.GE.U32.AND P2, PT, R23, R42, PT ;  /* 0x0000002a1700720c */ /* 0x000fe20003f46070 */
[----:B------:R-:W-:-:S04]  /*66b0*/  IMAD.HI.U32 R73, R20, R50, R24 ;  /* 0x0000003214497227 */ /* 0x000fc800078e0018 */
[----:B------:R-:W-:Y:S01]  /*66c0*/  IMAD.MOV.U32 R24, RZ, RZ, 0x0 ;  /* 0x00000000ff187424 */ /* 0x000fe200078e00ff */
[----:B------:R-:W-:Y:S01]  /*66d0*/  ISETP.GE.U32.AND P3, PT, R73, R25, PT ;  /* 0x000000194900720c */ /* 0x000fe20003f66070 */
[----:B------:R-:W-:Y:S02]  /*66e0*/  IMAD.MOV.U32 R25, RZ, RZ, 0x1 ;  /* 0x00000001ff197424 */ /* 0x000fe400078e00ff */
[----:B------:R-:W-:-:S04]  /*66f0*/  IMAD.HI.U32 R42, R18, R50, RZ ;  /* 0x00000032122a7227 */ /* 0x000fc800078e00ff */
[----:B------:R-:W-:Y:S02]  /*6700*/  @P2 IMAD.MOV R41, RZ, RZ, R43 ;  /* 0x000000ffff292224 */ /* 0x000fe400078e022b */
[----:B------:R-:W-:-:S04]  /*6710*/  IMAD.HI.U32 R43, R18, R50, R24 ;  /* 0x00000032122b7227 */ /* 0x000fc800078e0018 */
[----:B------:R-:W-:Y:S01]  /*6720*/  @P3 IADD3 R43, PT, PT, R42, RZ, RZ ;  /* 0x000000ff2a2b3210 */ /* 0x000fe20007ffe0ff */
[----:B------:R-:W-:Y:S02]  /*6730*/  IMAD R71, R35, R41, RZ ;  /* 0x0000002923477224 */ /* 0x000fe400078e02ff */
[----:B------:R-:W-:-:S04]  /*6740*/  IMAD.WIDE.U32 R24, R21, R50, RZ ;  /* 0x0000003215187225 */ /* 0x000fc800078e00ff */
[----:B------:R-:W-:-:S04]  /*6750*/  IMAD.HI.U32 R70, R41, R34, R70 ;  /* 0x0000002229467227 */ /* 0x000fc800078e0046 */
[----:B------:R-:W-:Y:S01]  /*6760*/  IMAD.IADD R68, R24, 0x1, R43 ;  /* 0x0000000118447824 */ /* 0x000fe200078e022b */
[----:B------:R-:W-:Y:S01]  /*6770*/  ISETP.GE.U32.AND P2, PT, R70, R71, PT ;  /* 0x000000474600720c */ /* 0x000fe20003f46070 */
[----:B------:R-:W-:Y:S02]  /*6780*/  IMAD.MOV.U32 R42, RZ, RZ, 0x0 ;  /* 0x00000000ff2a7424 */ /* 0x000fe400078e00ff */
[----:B------:R-:W-:Y:S01]  /*6790*/  IMAD.MOV.U32 R43, RZ, RZ, 0x1 ;  /* 0x00000001ff2b7424 */ /* 0x000fe200078e00ff */
[----:B------:R-:W-:Y:S01]  /*67a0*/  ISETP.GE.U32.AND P3, PT, R68, R24, PT ;  /* 0x000000184400720c */ /* 0x000fe20003f66070 */
[----:B------:R-:W-:-:S04]  /*67b0*/  IMAD.HI.U32 R24, R41, R35, RZ ;  /* 0x0000002329187227 */ /* 0x000fc800078e00ff */
[----:B------:R-:W-:-:S04]  /*67c0*/  IMAD.HI.U32 R57, R41, R35, R44 ;  /* 0x0000002329397227 */ /* 0x000fc800078e002c */
[----:B------:R-:W-:-:S04]  /*67d0*/  IMAD.HI.U32 R47, R21, R50, R42 ;  /* 0x00000032152f7227 */ /* 0x000fc800078e002a */
[----:B------:R-:W-:-:S04]  /*67e0*/  IMAD.WIDE.U32 R42, R41, R36, RZ ;  /* 0x00000024292a7225 */ /* 0x000fc800078e00ff */
[----:B------:R-:W-:Y:S02]  /*67f0*/  @P2 IMAD.MOV R57, RZ, RZ, R24 ;  /* 0x000000ffff392224 */ /* 0x000fe400078e0218 */
[----:B------:R-:W-:-:S03]  /*6800*/  IMAD.WIDE.U32 R44, R48, R50, RZ ;  /* 0x00000032302c7225 */ /* 0x000fc600078e00ff */
[----:B------:R-:W-:Y:S01]  /*6810*/  IADD3 R57, PT, PT, R42, R57, RZ ;  /* 0x000000392a397210 */ /* 0x000fe20007ffe0ff */
[----:B------:R-:W-:Y:S02]  /*6820*/  @P3 IMAD.MOV R47, RZ, RZ, R25 ;  /* 0x000000ffff2f3224 */ /* 0x000fe400078e0219 */
[----:B------:R-:W-:Y:S01]  /*6830*/  IMAD.MOV.U32 R24, RZ, RZ, 0x0 ;  /* 0x00000000ff187424 */ /* 0x000fe200078e00ff */
[----:B------:R-:W-:Y:S01]  /*6840*/  ISETP.GE.U32.AND P2, PT, R57, R42, PT ;  /* 0x0000002a3900720c */ /* 0x000fe20003f46070 */
[----:B------:R-:W-:Y:S02]  /*6850*/  IMAD.IADD R64, R44, 0x1, R47 ;  /* 0x000000012c407824 */ /* 0x000fe400078e022f */
[----:B------:R-:W-:Y:S02]  /*6860*/  IMAD.MOV.U32 R47, RZ, RZ, 0x1 ;  /* 0x00000001ff2f7424 */ /* 0x000fe400078e00ff */
[----:B------:R-:W-:Y:S01]  /*6870*/  IMAD.MOV.U32 R25, RZ, RZ, 0x1 ;  /* 0x00000001ff197424 */ /* 0x000fe200078e00ff */
[----:B------:R-:W-:Y:S01]  /*6880*/  ISETP.GE.U32.AND P3, PT, R64, R44, PT ;  /* 0x0000002c4000720c */ /* 0x000fe20003f66070 */
[----:B------:R-:W-:-:S04]  /*6890*/  IMAD.HI.U32 R67, R41, R36, R46 ;  /* 0x0000002429437227 */ /* 0x000fc800078e002e */
[----:B------:R-:W-:-:S04]  /*68a0*/  IMAD.HI.U32 R47, R48, R50, R24 ;  /* 0x00000032302f7227 */ /* 0x000fc800078e0018 */
[----:B------:R-:W-:Y:S02]  /*68b0*/  @P2 IMAD.MOV R67, RZ, RZ, R43 ;  /* 0x000000ffff432224 */ /* 0x000fe400078e022b */
[----:B------:R-:W-:Y:S02]  /*68c0*/  IMAD.WIDE.U32 R24, R41, R37, RZ ;  /* 0x0000002529187225 */ /* 0x000fe400078e00ff */
[----:B------:R-:W-:Y:S02]  /*68d0*/  @P3 IADD3 R47, PT, PT, R45, RZ, RZ ;  /* 0x000000ff2d2f3210 */ /* 0x000fe40007ffe0ff */
[----:B------:R-:W-:-:S04]  /*68e0*/  IMAD.WIDE.U32 R42, R49, R50, RZ ;  /* 0x00000032312a7225 */ /* 0x000fc800078e00ff */
[----:B------:R-:W-:Y:S02]  /*68f0*/  IMAD.IADD R67, R24, 0x1, R67 ;  /* 0x0000000118437824 */ /* 0x000fe400078e0243 */
[----:B------:R-:W-:Y:S02]  /*6900*/  IMAD.IADD R54, R42, 0x1, R47 ;  /* 0x000000012a367824 */ /* 0x000fe400078e022f */
[----:B------:R-:W-:Y:S01]  /*6910*/  IMAD.MOV.U32 R47, RZ, RZ, 0x1 ;  /* 0x00000001ff2f7424 */ /* 0x000fe200078e00ff */
[----:B------:R-:W-:Y:S01]  /*6920*/  ISETP.GE.U32.AND P2, PT, R67, R24, PT ;  /* 0x000000184300720c */ /* 0x000fe20003f46070 */
[----:B------:R-:W-:Y:S01]  /*6930*/  IMAD.MOV.U32 R44, RZ, RZ, 0x0 ;  /* 0x00000000ff2c7424 */ /* 0x000fe200078e00ff */
[----:B------:R-:W-:Y:S01]  /*6940*/  ISETP.GE.U32.AND P3, PT, R54, R42, PT ;  /* 0x0000002a3600720c */ /* 0x000fe20003f66070 */
[----:B------:R-:W-:Y:S02]  /*6950*/  IMAD.MOV.U32 R45, RZ, RZ, 0x1 ;  /* 0x00000001ff2d7424 */ /* 0x000fe400078e00ff */
[----:B------:R-:W-:-:S04]  /*6960*/  IMAD.HI.U32 R53, R41, R37, R46 ;  /* 0x0000002529357227 */ /* 0x000fc800078e002e */
[----:B------:R-:W-:-:S04]  /*6970*/  IMAD.HI.U32 R45, R49, R50, R44 ;  /* 0x00000032312d7227 */ /* 0x000fc800078e002c */
[----:B------:R-:W-:Y:S02]  /*6980*/  IMAD.WIDE.U32 R62, R41, R38, RZ ;  /* 0x00000026293e7225 */ /* 0x000fe400078e00ff */
[----:B------:R-:W-:Y:S02]  /*6990*/  @P3 IADD3 R45, PT, PT, R43, RZ, RZ ;  /* 0x000000ff2b2d3210 */ /* 0x000fe40007ffe0ff */
[----:B------:R-:W-:Y:S02]  /*69a0*/  @P2 IMAD.MOV R53, RZ, RZ, R25 ;  /* 0x000000ffff352224 */ /* 0x000fe400078e0219 */
[----:B------:R-:W-:-:S04]  /*69b0*/  IMAD.WIDE.U32 R24, R51, R50, RZ ;  /* 0x0000003233187225 */ /* 0x000fc800078e00ff */
[----:B------:R-:W-:Y:S02]  /*69c0*/  IMAD.IADD R53, R62, 0x1, R53 ;  /* 0x000000013e357824 */ /* 0x000fe400078e0235 */
[----:B------:R-:W-:Y:S02]  /*69d0*/  IMAD.IADD R52, R24, 0x1, R45 ;  /* 0x0000000118347824 */ /* 0x000fe400078e022d */
[----:B------:R-:W-:Y:S01]  /*69e0*/  IMAD.MOV.U32 R45, RZ, RZ, 0x1 ;  /* 0x00000001ff2d7424 */ /* 0x000fe200078e00ff */
[----:B------:R-:W-:Y:S01]  /*69f0*/  ISETP.GE.U32.AND P2, PT, R53, R62, PT ;  /* 0x0000003e3500720c */ /* 0x000fe20003f46070 */
[----:B------:R-:W-:Y:S01]  /*6a00*/  IMAD.HI.U32 R43, R41, R38, R46 ;  /* 0x00000026292b7227 */ /* 0x000fe200078e002e */
[----:B------:R-:W-:-:S03]  /*6a10*/  ISETP.GE.U32.AND P3, PT, R52, R24, PT ;  /* 0x000000183400720c */ /* 0x000fc60003f66070 */
[----:B------:R-:W-:-:S04]  /*6a20*/  IMAD.HI.U32 R47, R51, R50, R44 ;  /* 0x00000032332f7227 */ /* 0x000fc800078e002c */
[----:B------:R-:W-:-:S04]  /*6a30*/  IMAD.WIDE.U32 R74, R41, R39, RZ ;  /* 0x00000027294a7225 */ /* 0x000fc800078e00ff */
[----:B------:R-:W-:Y:S02]  /*6a40*/  @P2 IMAD.MOV R43, RZ, RZ, R63 ;  /* 0x000000ffff2b2224 */ /* 0x000fe400078e023f */
[----:B------:R-:W-:-:S03]  /*6a50*/  IMAD.WIDE.U32 R62, R50, R50, RZ ;  /* 0x00000032323e7225 */ /* 0x000fc600078e00ff */
[----:B------:R-:W-:Y:S01]  /*6a60*/  IADD3 R46, PT, PT, R74, R43, RZ ;  /* 0x0000002b4a2e7210 */ /* 0x000fe20007ffe0ff */
[----:B------:R-:W-:Y:S02]  /*6a70*/  @P3 IMAD.MOV R47, RZ, RZ, R25 ;  /* 0x000000ffff2f3224 */ /* 0x000fe400078e0219 */
[----:B------:R-:W-:Y:S01]  /*6a80*/  IMAD.HI.U32 R43, R50, R50, R44 ;  /* 0x00000032322b7227 */ /* 0x000fe200078e002c */
[----:B------:R-:W-:-:S03]  /*6a90*/  ISETP.GE.U32.AND P2, PT, R46, R74, PT ;  /* 0x0000004a2e00720c */ /* 0x000fc60003f46070 */
[----:B------:R-:W-:Y:S02]  /*6aa0*/  IMAD.IADD R47, R62, 0x1, R47 ;  /* 0x000000013e2f7824 */ /* 0x000fe400078e022f */
[----:B------:R-:W-:-:S03]  /*6ab0*/  IMAD.HI.U32 R25, R41, R39, R44 ;  /* 0x0000002729197227 */ /* 0x000fc600078e002c */
[----:B------:R-:W-:Y:S01]  /*6ac0*/  ISETP.GE.U32.AND P3, PT, R47, R62, PT ;  /* 0x0000003e2f00720c */ /* 0x000fe20003f66070 */
[----:B------:R-:W-:-:S04]  /*6ad0*/  IMAD.HI.U32 R44, R41, R40, R44 ;  /* 0x00000028292c7227 */ /* 0x000fc800078e002c */
[----:B------:R-:W-:Y:S02]  /*6ae0*/  @P2 IMAD.MOV R25, RZ, RZ, R75 ;  /* 0x000000ffff192224 */ /* 0x000fe400078e024b */
[----:B------:R-:W-:Y:S02]  /*6af0*/  IMAD.MOV.U32 R74, RZ, RZ, 0x0 ;  /* 0x00000000ff4a7424 */ /* 0x000fe400078e00ff */
[----:B------:R-:W-:-:S04]  /*6b00*/  IMAD.MOV.U32 R75, RZ, RZ, 0x1 ;  /* 0x00000001ff4b7424 */ /* 0x000fc800078e00ff */
[----:B------:R-:W-:Y:S02]  /*6b10*/  @P3 IMAD.MOV R43, RZ, RZ, R63 ;  /* 0x000000ffff2b3224 */ /* 0x000fe400078e023f */
[----:B------:R-:W-:-:S04]  /*6b20*/  IMAD.WIDE.U32 R62, R41, R40, RZ ;  /* 0x00000028293e7225 */ /* 0x000fc800078e00ff */
[----:B------:R-:W-:Y:S02]  /*6b30*/  IMAD.IADD R25, R62, 0x1, R25 ;  /* 0x000000013e197824 */ /* 0x000fe400078e0219 */
[----:B------:R-:W-:-:S03]  /*6b40*/  IMAD.IADD R43, R22, 0x1, R43 ;  /* 0x00000001162b7824 */ /* 0x000fc600078e022b */
[----:B------:R-:W-:-:S13]  /*6b50*/  ISETP.GE.U32.AND P2, PT, R25, R62, PT ;  /* 0x0000003e1900720c */ /* 0x000fda0003f46070 */
[----:B------:R-:W-:Y:S01]  /*6b60*/  @P2 IMAD.MOV R44, RZ, RZ, R63 ;  /* 0x000000ffff2c2224 */ /* 0x000fe200078e023f */
[----:B------:R-:W-:Y:S01]  /*6b70*/  ISETP.GE.U32.AND P2, PT, R43, R22, PT ;  /* 0x000000162b00720c */ /* 0x000fe20003f46070 */
[----:B------:R-:W-:Y:S02]  /*6b80*/  IMAD R63, R34, R41, RZ ;  /* 0x00000029223f7224 */ /* 0x000fe400078e02ff */
[----:B------:R-:W-:Y:S02]  /*6b90*/  IMAD R41, R41, UR5, R44 ;  /* 0x0000000529297c24 */ /* 0x000fe4000f8e022c */
[----:B------:R-:W-:Y:S01]  /*6ba0*/  IMAD.MOV.U32 R44, RZ, RZ, 0x0 ;  /* 0x00000000ff2c7424 */ /* 0x000fe200078e00ff */
[----:B------:R-:W-:Y:S02]  /*6bb0*/  ISETP.GE.U32.AND P3, PT, R72, R63, PT ;  /* 0x0000003f4800720c */ /* 0x000fe40003f66070 */
[----:B------:R-:W-:Y:S02]  /*6bc0*/  IADD3 R73, PT, PT, R73, R72, -R63 ;  /* 0x0000004849497210 */ /* 0x000fe40007ffe83f */
[----:B------:R-:W-:-:S05]  /*6bd0*/  SEL R45, RZ, 0x1, P3 ;  /* 0x00000001ff2d7807 */ /* 0x000fca0001800000 */
[----:B------:R-:W-:-:S05]  /*6be0*/  IMAD.IADD R70, R45, 0x1, R70 ;  /* 0x000000012d467824 */ /* 0x000fca00078e0246 */
[----:B------:R-:W-:Y:S02]  /*6bf0*/  ISETP.NE.AND P4, PT, R70, RZ, PT ;  /* 0x000000ff4600720c */ /* 0x000fe40003f85270 */
[----:B------:R-:W-:Y:S02]  /*6c00*/  ISETP.GE.U32.AND P3, PT, R65, R70, PT ;  /* 0x000000464100720c */ /* 0x000fe40003f66070 */
[----:B------:R-:W-:Y:S02]  /*6c10*/  SEL R45, R45, RZ, !P4 ;  /* 0x000000ff2d2d7207 */ /* 0x000fe40006000000 */
[----:B------:R-:W-:Y:S01]  /*6c20*/  IADD3 R65, PT, PT, R68, R65, -R70 ;  /* 0x0000004144417210 */ /* 0x000fe20007ffe846 */
[----:B------:R-:W-:Y:S01]  /*6c30*/  IMAD.MOV.U32 R70, RZ, RZ, 0x0 ;  /* 0x00000000ff467424 */ /* 0x000fe200078e00ff */
        /* <DEDUP_REMOVED lines=23> */
[----:B------:R-:W-:Y:S01]  /*6db0*/  SEL R22, R45, 0x1, P3 ;  /* 0x000000012d167807 */ /* 0x000fe20001800000 */
[----:B------:R-:W-:-:S04]  /*6dc0*/  IMAD.MOV.U32 R45, RZ, RZ, 0x1 ;  /* 0x00000001ff2d7424 */ /* 0x000fc800078e00ff */
[----:B------:R-:W-:Y:S02]  /*6dd0*/  IMAD.IADD R25, R22, 0x1, R25 ;  /* 0x0000000116197824 */ /* 0x000fe400078e0219 */
[----:B------:R-:W-:-:S03]  /*6de0*/  IMAD.HI.U32 R58, R19, R50, R44 ;  /* 0x00000032133a7227 */ /* 0x000fc600078e002c */
[----:B------:R-:W-:Y:S01]  /*6df0*/  ISETP.NE.AND P4, PT, R25, RZ, PT ;  /* 0x000000ff1900720c */ /* 0x000fe20003f85270 */
[----:B------:R-:W-:Y:S01]  /*6e00*/  IMAD.HI.U32 R44, R19, R50, RZ ;  /* 0x00000032132c7227 */ /* 0x000fe200078e00ff */
[----:B------:R-:W-:Y:S02]  /*6e10*/  ISETP.GT.U32.AND P3, PT, R25, R60, PT ;  /* 0x0000003c1900720c */ /* 0x000fe40003f64070 */
[----:B------:R-:W-:Y:S02]  /*6e20*/  SEL R22, R22, RZ, !P4 ;  /* 0x000000ff16167207 */ /* 0x000fe40006000000 */
[----:B------:R-:W-:Y:S01]  /*6e30*/  @P2 IADD3 R58, PT, PT, R44, RZ, RZ ;  /* 0x000000ff2c3a2210 */ /* 0x000fe20007ffe0ff */
[----:B------:R-:W-:Y:S01]  /*6e40*/  HFMA2 R44, -RZ, RZ, 0, 0 ;  /* 0x00000000ff2c7431 */ /* 0x000fe200000001ff */
[----:B------:R-:W-:-:S04]  /*6e50*/  SEL R22, R22, 0x1, !P3 ;  /* 0x0000000116167807 */ /* 0x000fc80005800000 */
[----:B------:R-:W-:Y:S01]  /*6e60*/  IADD3 R41, PT, PT, R23, -R41, -R22 ;  /* 0x8000002917297210 */ /* 0x000fe20007ffe816 */
[----:B------:R-:W-:-:S04]  /*6e70*/  IMAD.MOV.U32 R22, RZ, RZ, RZ ;  /* 0x000000ffff167224 */ /* 0x000fc800078e00ff */
[----:B------:R-:W-:-:S04]  /*6e80*/  IMAD.IADD R41, R41, 0x1, R58 ;  /* 0x0000000129297824 */ /* 0x000fc800078e023a */
[C---:B------:R-:W-:Y:S02]  /*6e90*/  IMAD R23, R41.reuse, R35, RZ ;  /* 0x0000002329177224 */ /* 0x040fe400078e02ff */
[----:B------:R-:W-:-:S04]  /*6ea0*/  IMAD.HI.U32 R69, R41, R36, R44 ;  /* 0x0000002429457227 */ /* 0x000fc800078e002c */
        /* <DEDUP_REMOVED lines=8> */
[----:B------:R-:W-:-:S04]  /*6f30*/  IMAD.WIDE.U32 R22, R41, R36, RZ ;  /* 0x0000002429167225 */ /* 0x000fc800078e00ff */
[----:B------:R-:W-:Y:S02]  /*6f40*/  IMAD.IADD R61, R22, 0x1, R61 ;  /* 0x00000001163d7824 */ /* 0x000fe400078e023d */
[----:B------:R-:W-:-:S03]  /*6f50*/  IMAD.WIDE.U32 R44, R41, R38, RZ ;  /* 0x00000026292c7225 */ /* 0x000fc600078e00ff */
[----:B------:R-:W-:Y:S01]  /*6f60*/  ISETP.GE.U32.AND P2, PT, R61, R22, PT ;  /* 0x000000163d00720c */ /* 0x000fe20003f46070 */
[----:B------:R-:W-:Y:S02]  /*6f70*/  IMAD R63, R41, R34, RZ ;  /* 0x00000022293f7224 */ /* 0x000fe400078e02ff */
[----:B------:R-:W-:-:S10]  /*6f80*/  VIADD R54, R61, 0xfffffffe ;  /* 0xfffffffe3d367836 */ /* 0x000fd40000000000 */
[----:B------:R-:W-:Y:S01]  /*6f90*/  @P2 IMAD.MOV R69, RZ, RZ, R23 ;  /* 0x000000ffff452224 */ /* 0x000fe200078e0217 */
[C---:B------:R-:W-:Y:S01]  /*6fa0*/  ISETP.GE.U32.AND P2, PT, R41.reuse, R58, PT ;  /* 0x0000003a2900720c */ /* 0x040fe20003f46070 */
[----:B------:R-:W-:Y:S01]  /*6fb0*/  IMAD.WIDE.U32 R22, R41, R37, RZ ;  /* 0x0000002529167225 */ /* 0x000fe200078e00ff */
[----:B------:R-:W-:Y:S02]  /*6fc0*/  IADD3 R58, PT, PT, R64, R66, -R57 ;  /* 0x00000042403a7210 */ /* 0x000fe40007ffe839 */
[----:B------:R-:W-:Y:S01]  /*6fd0*/  SEL R52, RZ, 0xffffffff, P2 ;  /* 0xffffffffff347807 */ /* 0x000fe20001000000 */
[----:B------:R-:W-:Y:S02]  /*6fe0*/  IMAD.IADD R69, R22, 0x1, R69 ;  /* 0x0000000116457824 */ /* 0x000fe400078e0245 */
[----:B------:R-:W-:-:S03]  /*6ff0*/  IMAD R64, R20, R50, RZ ;  /* 0x0000003214407224 */ /* 0x000fc600078e02ff */
[----:B------:R-:W-:Y:S02]  /*7000*/  ISETP.GE.U32.AND P3, PT, R69, R22, PT ;  /* 0x000000164500720c */ /* 0x000fe40003f66070 */
[----:B------:R-:W-:Y:S01]  /*7010*/  MOV R22, 0x0 ;  /* 0x0000000000167802 */ /* 0x000fe20000000f00 */
[----:B------:R-:W-:-:S10]  /*7020*/  @P2 IMAD.MOV R54, RZ, RZ, R61 ;  /* 0x000000ffff362224 */ /* 0x000fd400078e023d */
[----:B------:R-:W-:Y:S01]  /*7030*/  @P3 IMAD.MOV R71, RZ, RZ, R23 ;  /* 0x000000ffff473224 */ /* 0x000fe200078e0217 */
[----:B------:R-:W-:Y:S01]  /*7040*/  ISETP.GE.U32.AND P3, PT, R64, R63, PT ;  /* 0x0000003f4000720c */ /* 0x000fe20003f66070 */
[----:B------:R-:W-:Y:S02]  /*7050*/  IMAD.MOV.U32 R23, RZ, RZ, 0x1 ;  /* 0x00000001ff177424 */ /* 0x000fe400078e00ff */
[----:B------:R-:W-:Y:S02]  /*7060*/  IMAD.IADD R57, R44, 0x1, R71 ;  /* 0x000000012c397824 */ /* 0x000fe400078e0247 */
[----:B------:R-:W-:Y:S02]  /*7070*/  VIADD R71, R53, 0xfffffc2f ;  /* 0xfffffc2f35477836 */ /* 0x000fe40000000000 */
[----:B------:R-:W-:Y:S01]  /*7080*/  @P2 IMAD.MOV R71, RZ, RZ, R53 ;  /* 0x000000ffff472224 */ /* 0x000fe200078e0235 */
[----:B------:R-:W-:Y:S01]  /*7090*/  ISETP.GE.U32.AND P5, PT, R57, R44, PT ;  /* 0x0000002c3900720c */ /* 0x000fe20003fa6070 */
[----:B------:R-:W-:Y:S01]  /*70a0*/  IMAD.HI.U32 R53, R41, R38, R22 ;  /* 0x0000002629357227 */ /* 0x000fe200078e0016 */
[----:B------:R-:W-:-:S05]  /*70b0*/  SEL R44, RZ, 0x1, P3 ;  /* 0x00000001ff2c7807 */ /* 0x000fca0001800000 */
[----:B------:R-:W-:Y:S02]  /*70c0*/  IMAD.IADD R56, R44, 0x1, R71 ;  /* 0x000000012c387824 */ /* 0x000fe400078e0247 */
[----:B------:R-:W-:-:S03]  /*70d0*/  IMAD.MOV.U32 R71, RZ, RZ, 0x1 ;  /* 0x00000001ff477424 */ /* 0x000fc600078e00ff */
[----:B------:R-:W-:Y:S01]  /*70e0*/  ISETP.NE.AND P4, PT, R56, RZ, PT ;  /* 0x000000ff3800720c */ /* 0x000fe20003f85270 */
[----:B------:R-:W-:Y:S01]  /*70f0*/  @P5 IMAD.MOV R53, RZ, RZ, R45 ;  /* 0x000000ffff355224 */ /* 0x000fe200078e022d */
[----:B------:R-:W-:Y:S01]  /*7100*/  ISETP.GE.U32.AND P3, PT, R73, R56, PT ;  /* 0x000000384900720c */ /* 0x000fe20003f66070 */
[----:B------:R-:W-:Y:S01]  /*7110*/  IMAD.HI.U32 R70, R41, R40, R70 ;  /* 0x0000002829467227 */ /* 0x000fe200078e0046 */
[----:B------:R-:W-:-:S03]  /*7120*/  SEL R22, R44, RZ, !P4 ;  /* 0x000000ff2c167207 */ /* 0x000fc60006000000 */
[----:B------:R-:W-:Y:S01]  /*7130*/  IMAD.WIDE.U32 R44, R41, R39, RZ ;  /* 0x00000027292c7225 */ /* 0x000fe200078e00ff */
[----:B------:R-:W-:-:S03]  /*7140*/  SEL R61, R22, 0x1, P3 ;  /* 0x00000001163d7807 */ /* 0x000fc60001800000 */
[----:B------:R-:W-:Y:S01]  /*7150*/  IMAD.IADD R53, R44, 0x1, R53 ;  /* 0x000000012c357824 */ /* 0x000fe200078e0235 */
[----:B------:R-:W-:Y:S01]  /*7160*/  IADD3 R54, PT, PT, R61, R54, RZ ;  /* 0x000000363d367210 */ /* 0x000fe20007ffe0ff */
[----:B------:R-:W-:-:S03]  /*7170*/  IMAD.MOV.U32 R22, RZ, RZ, 0x0 ;  /* 0x00000000ff167424 */ /* 0x000fc600078e00ff */
[----:B------:R-:W-:Y:S01]  /*7180*/  ISETP.GE.U32.AND P5, PT, R53, R44, PT ;  /* 0x0000002c3500720c */ /* 0x000fe20003fa6070 */
[----:B------:R-:W-:Y:S01]  /*7190*/  IMAD.HI.U32 R47, R41, R39, R22 ;  /* 0x00000027292f7227 */ /* 0x000fe200078e0016 */
[----:B------:R-:W-:Y:S02]  /*71a0*/  ISETP.NE.AND P4, PT, R54, RZ, PT ;  /* 0x000000ff3600720c */ /* 0x000fe40003f85270 */
[----:B------:R-:W-:Y:S01]  /*71b0*/  ISETP.GE.U32.AND P3, PT, R65, R54, PT ;  /* 0x000000364100720c */ /* 0x000fe20003f66070 */
[----:B------:R-:W-:Y:S01]  /*71c0*/  IMAD R23, R18, R51, RZ ;  /* 0x0000003312177224 */ /* 0x000fe200078e02ff */
[----:B------:R-:W-:Y:S01]  /*71d0*/  SEL R61, R61, RZ, !P4 ;  /* 0x000000ff3d3d7207 */ /* 0x000fe20006000000 */
[----:B------:R-:W-:-:S03]  /*71e0*/  IMAD.MOV.U32 R22, RZ, RZ, RZ ;  /* 0x000000ffff167224 */ /* 0x000fc600078e00ff */
[----:B------:R-:W-:Y:S01]  /*71f0*/  SEL R46, R61, 0x1, P3 ;  /* 0x000000013d2e7807 */ /* 0x000fe20001800000 */
[----:B------:R-:W-:-:S03]  /*7200*/  IMAD.HI.U32 R22, R20, R51, R22 ;  /* 0x0000003314167227 */ /* 0x000fc600078e0016 */
[----:B------:R-:W-:Y:S01]  /*7210*/  IADD3 R69, PT, PT, R46, R69, R52 ;  /* 0x000000452e457210 */ /* 0x000fe20007ffe034 */
        /* <DEDUP_REMOVED lines=8> */
[----:B------:R-:W-:-:S02]  /*72a0*/  IADD3 R63, PT, PT, R22, R64, -R63 ;  /* 0x00000040163f7210 */ /* 0x000fc40007ffe83f */
[----:B------:R-:W-:Y:S01]  /*72b0*/  ISETP.GE.U32.AND P3, PT, R61, R44, PT ;  /* 0x0000002c3d00720c */ /* 0x000fe20003f66070 */
[----:B------:R-:W-:Y:S01]  /*72c0*/  IMAD.HI.U32 R44, R18, R51, RZ ;  /* 0x00000033122c7227 */ /* 0x000fe200078e00ff */
[----:B------:R-:W-:-:S03]  /*72d0*/  SEL R22, R46, 0x1, P2 ;  /* 0x000000012e167807 */ /* 0x000fc60001000000 */
[----:B------:R-:W-:Y:S01]  /*72e0*/  HFMA2 R46, -RZ, RZ, 0, 0 ;  /* 0x00000000ff2e7431 */ /* 0x000fe200000001ff */
[----:B------:R-:W-:-:S04]  /*72f0*/  IADD3 R68, PT, PT, R22, R57, R52 ;  /* 0x0000003916447210 */ /* 0x000fc80007ffe034 */
[----:B------:R-:W-:Y:S01]  /*7300*/  ISETP.GE.U32.AND P2, PT, R67, R68, PT ;  /* 0x000000444300720c */ /* 0x000fe20003f46070 */
[----:B------:R-:W-:-:S04]  /*7310*/  IMAD.HI.U32 R71, R18, R51, R46 ;  /* 0x0000003312477227 */ /* 0x000fc800078e002e */
[----:B------:R-:W-:Y:S01]  /*7320*/  @P3 IMAD.MOV R70, RZ, RZ, R45 ;  /* 0x000000ffff463224 */ /* 0x000fe200078e022d */
[----:B------:R-:W-:Y:S01]  /*7330*/  ISETP.NE.AND P3, PT, R68, RZ, PT ;  /* 0x000000ff4400720c */ /* 0x000fe20003f65270 */
[----:B------:R-:W-:-:S03]  /*7340*/  IMAD.WIDE.U32 R46, R21, R51, RZ ;  /* 0x00000033152e7225 */ /* 0x000fc600078e00ff */
[----:B------:R-:W-:Y:S01]  /*7350*/  SEL R22, R22, RZ, !P3 ;  /* 0x000000ff16167207 */ /* 0x000fe20005800000 */
[----:B------:R-:W-:Y:S02]  /*7360*/  @P4 IMAD.MOV R71, RZ, RZ, R44 ;  /* 0x000000ffff474224 */ /* 0x000fe400078e022c */
[----:B------:R-:W-:Y:S01]  /*7370*/  IMAD.MOV.U32 R44, RZ, RZ, 0x0 ;  /* 0x00000000ff2c7424 */ /* 0x000fe200078e00ff */
[----:B------:R-:W-:Y:S01]  /*7380*/  SEL R22, R22, 0x1, P2 ;  /* 0x0000000116167807 */ /* 0x000fe20001000000 */
[----:B------:R-:W-:Y:S02]  /*7390*/  IMAD.IADD R71, R46, 0x1, R71 ;  /* 0x000000012e477824 */ /* 0x000fe400078e0247 */
[----:B------:R-:W-:Y:S01]  /*73a0*/  IMAD.MOV.U32 R45, RZ, RZ, 0x1 ;  /* 0x00000001ff2d7424 */ /* 0x000fe200078e00ff */
[----:B------:R-:W-:Y:S01]  /*73b0*/  IADD3 R64, PT, PT, R22, R53, R52 ;  /* 0x0000003516407210 */ /* 0x000fe20007ffe034 */
[----:B------:R-:W-:Y:S01]  /*73c0*/  IMAD R53, R41, UR5, R70 ;  /* 0x0000000529357c24 */ /* 0x000fe2000f8e0246 */
[----:B------:R-:W-:Y:S01]  /*73d0*/  ISETP.GE.U32.AND P4, PT, R71, R46, PT ;  /* 0x0000002e4700720c */ /* 0x000fe20003f86070 */
[----:B------:R-:W-:Y:S01]  /*73e0*/  IMAD.HI.U32 R57, R21, R51, R44 ;  /* 0x0000003315397227 */ /* 0x000fe200078e002c */
[----:B------:R-:W-:-:S02]  /*73f0*/  ISETP.NE.AND P3, PT, R64, RZ, PT ;  /* 0x000000ff4000720c */ /* 0x000fc40003f65270 */
[----:B------:R-:W-:Y:S01]  /*7400*/  ISETP.GE.U32.AND P2, PT, R59, R64, PT ;  /* 0x000000403b00720c */ /* 0x000fe20003f46070 */
[----:B------:R-:W-:Y:S01]  /*7410*/  IMAD.WIDE.U32 R44, R48, R51, RZ ;  /* 0x00000033302c7225 */ /* 0x000fe200078e00ff */
[----:B------:R-:W-:Y:S02]  /*7420*/  SEL R22, R22, RZ, !P3 ;  /* 0x000000ff16167207 */ /* 0x000fe40005800000 */
[----:B------:R-:W-:Y:S01]  /*7430*/  IADD3 R73, PT, PT, R71, R73, -R56 ;  /* 0x0000004947497210 */ /* 0x000fe20007ffe838 */
[----:B------:R-:W-:-:S04]  /*7440*/  IMAD.MOV.U32 R70, RZ, RZ, 0x0 ;  /* 0x00000000ff467424 */ /* 0x000fc800078e00ff */
[----:B------:R-:W-:Y:S02]  /*7450*/  @P4 IADD3 R57, PT, PT, R47, RZ, RZ ;  /* 0x000000ff2f394210 */ /* 0x000fe40007ffe0ff */
[----:B------:R-:W-:-:S03]  /*7460*/  SEL R47, R22, 0x1, P2 ;  /* 0x00000001162f7807 */ /* 0x000fc60001000000 */
[----:B------:R-:W-:Y:S01]  /*7470*/  IMAD.IADD R41, R44, 0x1, R57 ;  /* 0x000000012c297824 */ /* 0x000fe200078e0239 */
[----:B------:R-:W-:Y:S01]  /*7480*/  IADD3 R22, PT, PT, R47, R61, R52 ;  /* 0x0000003d2f167210 */ /* 0x000fe20007ffe034 */
[----:B------:R-:W-:-:S03]  /*7490*/  IMAD.HI.U32 R57, R48, R51, R74 ;  /* 0x0000003330397227 */ /* 0x000fc600078e004a */
[C---:B------:R-:W-:Y:S01]  /*74a0*/  ISETP.NE.AND P3, PT, R22.reuse, RZ, PT ;  /* 0x000000ff1600720c */ /* 0x040fe20003f65270 */
[----:B------:R-:W-:Y:S01]  /*74b0*/  IMAD.MOV.U32 R61, RZ, RZ, 0x1 ;  /* 0x00000001ff3d7424 */ /* 0x000fe200078e00ff */
[----:B------:R-:W-:Y:S02]  /*74c0*/  ISETP.GE.U32.AND P4, PT, R41, R44, PT ;  /* 0x0000002c2900720c */ /* 0x000fe40003f86070 */
[----:B------:R-:W-:Y:S02]  /*74d0*/  ISETP.GT.U32.AND P2, PT, R22, R55, PT ;  /* 0x000000371600720c */ /* 0x000fe40003f44070 */
[----:B------:R-:W-:Y:S02]  /*74e0*/  SEL R47, R47, RZ, !P3 ;  /* 0x000000ff2f2f7207 */ /* 0x000fe40005800000 */
[----:B------:R-:W-:Y:S02]  /*74f0*/  IADD3 R54, PT, PT, R41, R65, -R54 ;  /* 0x0000004129367210 */ /* 0x000fe40007ffe836 */
[----:B------:R-:W-:-:S04]  /*7500*/  SEL R47, R47, 0x1, !P2 ;  /* 0x000000012f2f7807 */ /* 0x000fc80005000000 */
[----:B------:R-:W-:Y:S01]  /*7510*/  IADD3 R62, PT, PT, R47, R53, R52 ;  /* 0x000000352f3e7210 */ /* 0x000fe20007ffe034 */
[----:B------:R-:W-:Y:S02]  /*7520*/  @P4 IMAD.MOV R57, RZ, RZ, R45 ;  /* 0x000000ffff394224 */ /* 0x000fe400078e022d */
[----:B------:R-:W-:-:S04]  /*7530*/  IMAD.WIDE.U32 R52, R49, R51, RZ ;  /* 0x0000003331347225 */ /* 0x000fc800078e00ff */
[----:B------:R-:W-:Y:S02]  /*7540*/  IMAD.IADD R57, R52, 0x1, R57 ;  /* 0x0000000134397824 */ /* 0x000fe400078e0239 */
[----:B------:R-:W-:Y:S02]  /*7550*/  IMAD.IADD R47, R25, 0x1, R62 ;  /* 0x00000001192f7824 */ /* 0x000fe400078e023e */
[-C--:B------:R-:W-:Y:S01]  /*7560*/  IMAD.HI.U32 R25, R49, R51.reuse, R74 ;  /* 0x0000003331197227 */ /* 0x080fe200078e004a */
[----:B------:R-:W-:Y:S02]  /*7570*/  ISETP.GE.U32.AND P2, PT, R57, R52, PT ;  /* 0x000000343900720c */ /* 0x000fe40003f46070 */
[----:B------:R-:W-:Y:S01]  /*7580*/  IADD3 R47, PT, PT, -R47, R60, R43 ;  /* 0x0000003c2f2f7210 */ /* 0x000fe20007ffe12b */
[----:B------:R-:W-:Y:S01]  /*7590*/  IMAD.WIDE.U32 R74, R51, R51, RZ ;  /* 0x00000033334a7225 */ /* 0x000fe200078e00ff */
[----:B------:R-:W-:-:S03]  /*75a0*/  IADD3 R58, PT, PT, R57, R58, -R69 ;  /* 0x0000003a393a7210 */ /* 0x000fc60007ffe845 */
[----:B------:R-:W-:Y:S02]  /*75b0*/  IMAD.MOV.U32 R60, RZ, RZ, 0x0 ;  /* 0x00000000ff3c7424 */ /* 0x000fe400078e00ff */
[----:B------:R-:W-:Y:S02]  /*75c0*/  IMAD.MOV.U32 R57, RZ, RZ, 0x1 ;  /* 0x00000001ff397424 */ /* 0x000fe400078e00ff */
[----:B------:R-:W-:Y:S02]  /*75d0*/  IMAD.HI.U32 R45, R51, R51, R60 ;  /* 0x00000033332d7227 */ /* 0x000fe400078e003c */
[----:B------:R-:W-:-:S05]  /*75e0*/  @P2 IADD3 R25, PT, PT, R53, RZ, RZ ;  /* 0x000000ff35192210 */ /* 0x000fca0007ffe0ff */
[----:B------:R-:W-:Y:S01]  /*75f0*/  IMAD.IADD R53, R74, 0x1, R25 ;  /* 0x000000014a357824 */ /* 0x000fe200078e0219 */
[----:B------:R-:W-:-:S04]  /*7600*/  MOV R25, 0x1 ;  /* 0x0000000100197802 */ /* 0x000fc80000000f00 */
[C---:B------:R-:W-:Y:S01]  /*7610*/  ISETP.GE.U32.AND P2, PT, R53.reuse, R74, PT ;  /* 0x0000004a3500720c */ /* 0x040fe20003f46070 */
[----:B------:R-:W-:Y:S01]  /*7620*/  HFMA2 R74, -RZ, RZ, 0, 0 ;  /* 0x00000000ff4a7431 */ /* 0x000fe200000001ff */
[----:B------:R-:W-:Y:S01]  /*7630*/  IADD3 R53, PT, PT, R53, R67, -R68 ;  /* 0x0000004335357210 */ /* 0x000fe20007ffe844 */
[----:B------:R-:W-:-:S10]  /*7640*/  IMAD.MOV.U32 R68, RZ, RZ, 0x0 ;  /* 0x00000000ff447424 */ /* 0x000fd400078e00ff */
[----:B------:R-:W-:Y:S02]  /*7650*/  @P2 IMAD.MOV R45, RZ, RZ, R75 ;  /* 0x000000ffff2d2224 */ /* 0x000fe400078e024b */
[----:B------:R-:W-:Y:S02]  /*7660*/  IMAD.MOV.U32 R75, RZ, RZ, 0x1 ;  /* 0x00000001ff4b7424 */ /* 0x000fe400078e00ff */
[----:B------:R-:W-:Y:S02]  /*7670*/  IMAD.IADD R45, R24, 0x1, R45 ;  /* 0x00000001182d7824 */ /* 0x000fe400078e022d */
[----:B------:R-:W-:-:S03]  /*7680*/  IMAD.HI.U32 R75, R48, R49, R74 ;  /* 0x00000031304b7227 */ /* 0x000fc600078e004a */
[C---:B------:R-:W-:Y:S01]  /*7690*/  ISETP.GE.U32.AND P2, PT, R45.reuse, R24, PT ;  /* 0x000000182d00720c */ /* 0x040fe20003f46070 */
[----:B------:R-:W-:Y:S01]  /*76a0*/  IMAD.MOV.U32 R24, RZ, RZ, 0x0 ;  /* 0x00000000ff187424 */ /* 0x000fe200078e00ff */
[----:B------:R-:W-:Y:S01]  /*76b0*/  IADD3 R45, PT, PT, R45, R59, -R64 ;  /* 0x0000003b2d2d7210 */ /* 0x000fe20007ffe840 */
[-C--:B------:R-:W-:Y:S02]  /*76c0*/  IMAD R59, R20, R51.reuse, RZ ;  /* 0x00000033143b7224 */ /* 0x080fe400078e02ff */
[----:B------:R-:W-:-:S04]  /*76d0*/  IMAD.HI.U32 R43, R50, R51, R24 ;  /* 0x00000033322b7227 */ /* 0x000fc800078e0018 */
[----:B------:R-:W-:-:S04]  /*76e0*/  IMAD.HI.U32 R24, R50, R51, RZ ;  /* 0x0000003332187227 */ /* 0x000fc800078e00ff */
[----:B------:R-:W-:Y:S02]  /*76f0*/  @P2 IMAD.MOV R43, RZ, RZ, R24 ;  /* 0x000000ffff2b2224 */ /* 0x000fe400078e0218 */
[----:B------:R-:W-:-:S04]  /*7700*/  IMAD R24, R51, R19, RZ ;  /* 0x0000001333187224 */ /* 0x000fc800078e02ff */
[----:B------:R-:W-:-:S05]  /*7710*/  IMAD.IADD R43, R24, 0x1, R43 ;  /* 0x00000001182b7824 */ /* 0x000fca00078e022b */
[----:B------:R-:W-:Y:S01]  /*7720*/  ISETP.GE.U32.AND P2, PT, R43, R24, PT ;  /* 0x000000182b00720c */ /* 0x000fe20003f46070 */
[----:B------:R-:W-:-:S04]  /*7730*/  IMAD.MOV.U32 R24, RZ, RZ, 0x0 ;  /* 0x00000000ff187424 */ /* 0x000fc800078e00ff */
[----:B------:R-:W-:-:S04]  /*7740*/  IMAD.HI.U32 R66, R19, R51, R24 ;  /* 0x0000003313427227 */ /* 0x000fc800078e0018 */
[----:B------:R-:W-:-:S04]  /*7750*/  IMAD.HI.U32 R24, R19, R51, RZ ;  /* 0x0000003313187227 */ /* 0x000fc800078e00ff */
[----:B------:R-:W-:Y:S02]  /*7760*/  @P2 IMAD.MOV R66, RZ, RZ, R24 ;  /* 0x000000ffff422224 */ /* 0x000fe400078e0218 */
[----:B------:R-:W-:Y:S02]  /*7770*/  IMAD.MOV.U32 R24, RZ, RZ, RZ ;  /* 0x000000ffff187224 */ /* 0x000fe400078e00ff */
[----:B------:R-:W-:-:S04]  /*7780*/  IMAD.IADD R61, R47, 0x1, R66 ;  /* 0x000000012f3d7824 */ /* 0x000fc800078e0242 */
[CC--:B------:R-:W-:Y:S02]  /*7790*/  IMAD R25, R61.reuse, R35.reuse, RZ ;  /* 0x000000233d197224 */ /* 0x0c0fe400078e02ff */
[----:B------:R-:W-:-:S04]  /*77a0*/  IMAD.HI.U32 R56, R61, R35, RZ ;  /* 0x000000233d387227 */ /* 0x000fc800078e00ff */
[----:B------:R-:W-:-:S04]  /*77b0*/  IMAD.HI.U32 R62, R61, R34, R24 ;  /* 0x000000223d3e7227 */ /* 0x000fc800078e0018 */
[----:B------:R-:W-:Y:S01]  /*77c0*/  HFMA2 R24, -RZ, RZ, 0, 0 ;  /* 0x00000000ff187431 */ /* 0x000fe200000001ff */
[----:B------:R-:W-:Y:S01]  /*77d0*/  ISETP.GE.U32.AND P2, PT, R62, R25, PT ;  /* 0x000000193e00720c */ /* 0x000fe20003f46070 */
[----:B------:R-:W-:-:S03]  /*77e0*/  IMAD.MOV.U32 R25, RZ, RZ, 0x1 ;  /* 0x00000001ff197424 */ /* 0x000fc600078e00ff */
[----:B------:R-:W-:-:S04]  /*77f0*/  IMAD.HI.U32 R71, R61, R35, R24 ;  /* 0x000000233d477227 */ /* 0x000fc800078e0018 */
[----:B------:R-:W-:-:S05]  /*7800*/  IMAD.HI.U32 R47, R61, R36, R24 ;  /* 0x000000243d2f7227 */ /* 0x000fca00078e0018 */
[----:B------:R-:W-:Y:S02]  /*7810*/  @P2 IMAD.MOV R71, RZ, RZ, R56 ;  /* 0x000000ffff472224 */ /* 0x000fe400078e0238 */
[----:B------:R-:W-:Y:S02]  /*7820*/  HFMA2 R56, -RZ, RZ, 0, 0 ;  /* 0x00000000ff387431 */ /* 0x000fe400000001ff */
[----:B------:R-:W-:-:S04]  /*7830*/  IMAD.WIDE.U32 R24, R61, R36, RZ ;  /* 0x000000243d187225 */ /* 0x000fc800078e00ff */
[----:B------:R-:W-:Y:S01]  /*7840*/  IMAD.IADD R60, R24, 0x1, R71 ;  /* 0x00000001183c7824 */ /* 0x000fe200078e0247 */
[----:B------:R-:W-:-:S03]  /*7850*/  MOV R71, 0x1 ;  /* 0x0000000100477802 */ /* 0x000fc60000000f00 */
[C---:B------:R-:W-:Y:S01]  /*7860*/  VIADD R64, R60.reuse, 0xfffffffe ;  /* 0xfffffffe3c407836 */ /* 0x040fe20000000000 */
[----:B------:R-:W-:Y:S01]  /*7870*/  ISETP.GE.U32.AND P2, PT, R60, R24, PT ;  /* 0x000000183c00720c */ /* 0x000fe20003f46070 */
[----:B------:R-:W-:-:S04]  /*7880*/  IMAD.HI.U32 R69, R61, R39, R56 ;  /* 0x000000273d457227 */ /* 0x000fc800078e0038 */
[----:B------:R-:W-:-:S08]  /*7890*/  IMAD.WIDE.U32 R56, R61, R40, RZ ;  /* 0x000000283d387225 */ /* 0x000fd000078e00ff */
[----:B------:R-:W-:Y:S02]  /*78a0*/  @P2 IMAD.MOV R47, RZ, RZ, R25 ;  /* 0x000000ffff2f2224 */ /* 0x000fe400078e0219 */
[----:B------:R-:W-:-:S04]  /*78b0*/  IMAD.WIDE.U32 R24, R61, R37, RZ ;  /* 0x000000253d187225 */ /* 0x000fc800078e00ff */
[----:B------:R-:W-:Y:S02]  /*78c0*/  IMAD.IADD R41, R24, 0x1, R47 ;  /* 0x0000000118297824 */ /* 0x000fe400078e022f */
[----:B------:R-:W-:-:S03]  /*78d0*/  IMAD.HI.U32 R47, R61, R37, R70 ;  /* 0x000000253d2f7227 */ /* 0x000fc600078e0046 */
[----:B------:R-:W-:Y:S01]  /*78e0*/  ISETP.GE.U32.AND P2, PT, R41, R24, PT ;  /* 0x000000182900720c */ /* 0x000fe20003f46070 */
[----:B------:R-:W-:Y:S02]  /*78f0*/  IMAD.MOV.U32 R24, RZ, RZ, 0x0 ;  /* 0x00000000ff187424 */ /* 0x000fe400078e00ff */
[----:B------:R-:W-:-:S10]  /*7900*/  IMAD R70, R61, R34, RZ ;  /* 0x000000223d467224 */ /* 0x000fd400078e02ff */
[----:B------:R-:W-:Y:S02]  /*7910*/  @P2 IMAD.MOV R47, RZ, RZ, R25 ;  /* 0x000000ffff2f2224 */ /* 0x000fe400078e0219 */
[----:B------:R-:W-:Y:S02]  /*7920*/  IMAD.MOV.U32 R25, RZ, RZ, 0x1 ;  /* 0x00000001ff197424 */ /* 0x000fe400078e00ff */
[----:B------:R-:W-:-:S04]  /*7930*/  IMAD.HI.U32 R65, R61, R38, R24 ;  /* 0x000000263d417227 */ /* 0x000fc800078e0018 */
[----:B------:R-:W-:-:S04]  /*7940*/  IMAD.WIDE.U32 R24, R61, R38, RZ ;  /* 0x000000263d187225 */ /* 0x000fc800078e00ff */
[----:B------:R-:W-:-:S05]  /*7950*/  IMAD.IADD R47, R24, 0x1, R47 ;  /* 0x00000001182f7824 */ /* 0x000fca00078e022f */
[----:B------:R-:W-:-:S13]  /*7960*/  ISETP.GE.U32.AND P2, PT, R47, R24, PT ;  /* 0x000000182f00720c */ /* 0x000fda0003f46070 */
[----:B------:R-:W-:Y:S02]  /*7970*/  @P2 IMAD.MOV R65, RZ, RZ, R25 ;  /* 0x000000ffff412224 */ /* 0x000fe400078e0219 */
[----:B------:R-:W-:-:S04]  /*7980*/  IMAD.WIDE.U32 R24, R61, R39, RZ ;  /* 0x000000273d187225 */ /* 0x000fc800078e00ff */
[----:B------:R-:W-:-:S05]  /*7990*/  IMAD.IADD R65, R24, 0x1, R65 ;  /* 0x0000000118417824 */ /* 0x000fca00078e0241 */
[----:B------:R-:W-:-:S13]  /*79a0*/  ISETP.GE.U32.AND P2, PT, R65, R24, PT ;  /* 0x000000184100720c */ /* 0x000fda0003f46070 */
[----:B------:R-:W-:Y:S01]  /*79b0*/  @P2 IMAD.MOV R69, RZ, RZ, R25 ;  /* 0x000000ffff452224 */ /* 0x000fe200078e0219 */
[----:B------:R-:W-:-:S03]  /*79c0*/  ISETP.GE.U32.AND P2, PT, R61, R66, PT ;  /* 0x000000423d00720c */ /* 0x000fc60003f46070 */
[----:B------:R-:W-:Y:S02]  /*79d0*/  IMAD.IADD R25, R56, 0x1, R69 ;  /* 0x0000000138197824 */ /* 0x000fe400078e0245 */
[----:B------:R-:W-:-:S03]  /*79e0*/  IMAD.MOV.U32 R69, RZ, RZ, 0x1 ;  /* 0x00000001ff457424 */ /* 0x000fc600078e00ff */
[----:B------:R-:W-:Y:S01]  /*79f0*/  ISETP.GE.U32.AND P3, PT, R25, R56, PT ;  /* 0x000000381900720c */ /* 0x000fe20003f66070 */
[----:B------:R-:W-:Y:S01]  /*7a00*/  IMAD.HI.U32 R24, R61, R40, R68 ;  /* 0x000000283d187227 */ /* 0x000fe200078e0044 */
[----:B------:R-:W-:-:S03]  /*7a10*/  IADD3 R56, PT, PT, R62, -0x3d1, RZ ;  /* 0xfffffc2f3e387810 */ /* 0x000fc60007ffe0ff */
[----:B------:R-:W-:Y:S02]  /*7a20*/  @P2 IMAD.MOV R56, RZ, RZ, R62 ;  /* 0x000000ffff382224 */ /* 0x000fe400078e023e */
[----:B------:R-:W-:Y:S01]  /*7a30*/  @P2 IMAD.MOV R64, RZ, RZ, R60 ;  /* 0x000000ffff402224 */ /* 0x000fe200078e023c */
[----:B------:R-:W-:-:S05]  /*7a40*/  SEL R60, RZ, 0xffffffff, P2 ;  /* 0xffffffffff3c7807 */ /* 0x000fca0001000000 */
[----:B------:R-:W-:Y:S01]  /*7a50*/  @P3 IMAD.MOV R24, RZ, RZ, R57 ;  /* 0x000000ffff183224 */ /* 0x000fe200078e0239 */
[----:B------:R-:W-:-:S03]  /*7a60*/  ISETP.GE.U32.AND P3, PT, R59, R70, PT ;  /* 0x000000463b00720c */ /* 0x000fc60003f66070 */
[----:B------:R-:W-:Y:S01]  /*7a70*/  IMAD R61, R61, UR5, R24 ;  /* 0x000000053d3d7c24 */ /* 0x000fe2000f8e0218 */
[----:B------:R-:W-:Y:S01]  /*7a80*/  SEL R57, RZ, 0x1, P3 ;  /* 0x00000001ff397807 */ /* 0x000fe20001800000 */
[----:B------:R-:W-:-:S04]  /*7a90*/  IMAD.MOV.U32 R24, RZ, RZ, RZ ;  /* 0x000000ffff187224 */ /* 0x000fc800078e00ff */
        /* <DEDUP_REMOVED lines=25> */
[----:B------:R-:W-:Y:S01]  /*7c30*/  IADD3 R62, PT, PT, R57, R25, R60 ;  /* 0x00000019393e7210 */ /* 0x000fe20007ffe03c */
[----:B------:R-:W-:-:S03]  /*7c40*/  IMAD R25, R18, R49, RZ ;  /* 0x0000003112197224 */ /* 0x000fc600078e02ff */
[----:B------:R-:W-:Y:S01]  /*7c50*/  ISETP.NE.AND P3, PT, R62, RZ, PT ;  /* 0x000000ff3e00720c */ /* 0x000fe20003f65270 */
[----:B------:R-:W-:Y:S01]  /*7c60*/  IMAD.HI.U32 R65, R20, R49, R24 ;  /* 0x0000003114417227 */ /* 0x000fe200078e0018 */
[----:B------:R-:W-:Y:S02]  /*7c70*/  ISETP.GT.U32.AND P2, PT, R62, R45, PT ;  /* 0x0000002d3e00720c */ /* 0x000fe40003f44070 */
[----:B------:R-:W-:Y:S01]  /*7c80*/  SEL R57, R57, RZ, !P3 ;  /* 0x000000ff39397207 */ /* 0x000fe20005800000 */
[----:B------:R-:W-:Y:S01]  /*7c90*/  IMAD.HI.U32 R24, R18, R49, RZ ;  /* 0x0000003112187227 */ /* 0x000fe200078e00ff */
[----:B------:R-:W-:Y:S02]  /*7ca0*/  IADD3 R70, PT, PT, R65, R59, -R70 ;  /* 0x0000003b41467210 */ /* 0x000fe40007ffe846 */
[----:B------:R-:W-:Y:S02]  /*7cb0*/  SEL R57, R57, 0x1, !P2 ;  /* 0x0000000139397807 */ /* 0x000fe40005000000 */
[----:B------:R-:W-:-:S02]  /*7cc0*/  ISETP.GE.U32.AND P2, PT, R65, R25, PT ;  /* 0x000000194100720c */ /* 0x000fc40003f46070 */
[----:B------:R-:W-:Y:S01]  /*7cd0*/  IADD3 R57, PT, PT, R57, R61, R60 ;  /* 0x0000003d39397210 */ /* 0x000fe20007ffe03c */
[----:B------:R-:W-:Y:S01]  /*7ce0*/  IMAD.MOV.U32 R61, RZ, RZ, 0x1 ;  /* 0x00000001ff3d7424 */ /* 0x000fe200078e00ff */
[----:B------:R-:W-:-:S03]  /*7cf0*/  MOV R60, 0x0 ;  /* 0x00000000003c7802 */ /* 0x000fc60000000f00 */
[----:B------:R-:W-:Y:S02]  /*7d00*/  IMAD.IADD R22, R22, 0x1, R57 ;  /* 0x0000000116167824 */ /* 0x000fe400078e0239 */
[----:B------:R-:W-:-:S04]  /*7d10*/  IMAD.HI.U32 R67, R18, R49, R60 ;  /* 0x0000003112437227 */ /* 0x000fc800078e003c */
[----:B------:R-:W-:Y:S02]  /*7d20*/  @P2 IMAD.MOV R67, RZ, RZ, R24 ;  /* 0x000000ffff432224 */ /* 0x000fe400078e0218 */
[----:B------:R-:W-:-:S04]  /*7d30*/  IMAD.WIDE.U32 R60, R21, R49, RZ ;  /* 0x00000031153c7225 */ /* 0x000fc800078e00ff */
[----:B------:R-:W-:-:S05]  /*7d40*/  IMAD.IADD R67, R60, 0x1, R67 ;  /* 0x000000013c437824 */ /* 0x000fca00078e0243 */
[C---:B------:R-:W-:Y:S02]  /*7d50*/  ISETP.GE.U32.AND P2, PT, R67.reuse, R60, PT ;  /* 0x0000003c4300720c */ /* 0x040fe40003f46070 */
[----:B------:R-:W-:Y:S01]  /*7d60*/  IADD3 R56, PT, PT, R67, R63, -R56 ;  /* 0x0000003f43387210 */ /* 0x000fe20007ffe838 */
[----:B------:R-:W-:-:S04]  /*7d70*/  IMAD.HI.U32 R63, R21, R49, R68 ;  /* 0x00000031153f7227 */ /* 0x000fc800078e0044 */
[----:B------:R-:W-:-:S06]  /*7d80*/  IMAD.WIDE.U32 R68, R48, R49, RZ ;  /* 0x0000003130447225 */ /* 0x000fcc00078e00ff */
[----:B------:R-:W-:Y:S01]  /*7d90*/  @P2 IMAD.MOV R63, RZ, RZ, R61 ;  /* 0x000000ffff3f2224 */ /* 0x000fe200078e023d */
[----:B------:R-:W-:Y:S01]  /*7da0*/  IADD3 R61, PT, PT, -R22, R55, R43 ;  /* 0x00000037163d7210 */ /* 0x000fe20007ffe12b */
[----:B------:R-:W-:-:S04]  /*7db0*/  IMAD.HI.U32 R22, R51, R49, RZ ;  /* 0x0000003133167227 */ /* 0x000fc800078e00ff */
[----:B------:R-:W-:Y:S02]  /*7dc0*/  IMAD.IADD R63, R68, 0x1, R63 ;  /* 0x00000001443f7824 */ /* 0x000fe400078e023f */
[----:B------:R-:W-:-:S03]  /*7dd0*/  IMAD.MOV.U32 R43, RZ, RZ, 0x1 ;  /* 0x00000001ff2b7424 */ /* 0x000fc600078e00ff */
[C---:B------:R-:W-:Y:S02]  /*7de0*/  ISETP.GE.U32.AND P2, PT, R63.reuse, R68, PT ;  /* 0x000000443f00720c */ /* 0x040fe40003f46070 */
[----:B------:R-:W-:-:S11]  /*7df0*/  IADD3 R73, PT, PT, R63, R73, -R64 ;  /* 0x000000493f497210 */ /* 0x000fd60007ffe840 */
[----:B------:R-:W-:-:S04]  /*7e00*/  @P2 IMAD.MOV R75, RZ, RZ, R69 ;  /* 0x000000ffff4b2224 */ /* 0x000fc800078e0245 */
[----:B------:R-:W-:Y:S02]  /*7e10*/  IMAD.IADD R24, R76, 0x1, R75 ;  /* 0x000000014c187824 */ /* 0x000fe400078e024b */
[----:B------:R-:W-:-:S03]  /*7e20*/  IMAD.MOV.U32 R75, RZ, RZ, 0x1 ;  /* 0x00000001ff4b7424 */ /* 0x000fc600078e00ff */
[C---:B------:R-:W-:Y:S01]  /*7e30*/  ISETP.GE.U32.AND P2, PT, R24.reuse, R76, PT ;  /* 0x0000004c1800720c */ /* 0x040fe20003f46070 */
[----:B------:R-:W-:Y:S01]  /*7e40*/  IMAD.HI.U32 R55, R49, R49, R74 ;  /* 0x0000003131377227 */ /* 0x000fe200078e004a */
[----:B------:R-:W-:-:S03]  /*7e50*/  IADD3 R54, PT, PT, R24, R54, -R41 ;  /* 0x0000003618367210 */ /* 0x000fc60007ffe829 */
[----:B------:R-:W-:-:S04]  /*7e60*/  IMAD.HI.U32 R75, R51, R49, R74 ;  /* 0x00000031334b7227 */ /* 0x000fc800078e004a */
[----:B------:R-:W-:-:S04]  /*7e70*/  IMAD.MOV.U32 R76, RZ, RZ, 0x0 ;  /* 0x00000000ff4c7424 */ /* 0x000fc800078e00ff */
[----:B------:R-:W-:-:S04]  /*7e80*/  @P2 IMAD.MOV R55, RZ, RZ, R77 ;  /* 0x000000ffff372224 */ /* 0x000fc800078e024d */
[----:B------:R-:W-:-:S05]  /*7e90*/  IMAD.IADD R55, R52, 0x1, R55 ;  /* 0x0000000134377824 */ /* 0x000fca00078e0237 */
[C---:B------:R-:W-:Y:S02]  /*7ea0*/  ISETP.GE.U32.AND P2, PT, R55.reuse, R52, PT ;  /* 0x000000343700720c */ /* 0x040fe40003f46070 */
[----:B------:R-:W-:-:S11]  /*7eb0*/  IADD3 R58, PT, PT, R55, R58, -R47 ;  /* 0x0000003a373a7210 */ /* 0x000fd60007ffe82f */
[----:B------:R-:W-:-:S05]  /*7ec0*/  @P2 IADD3 R75, PT, PT, R22, RZ, RZ ;  /* 0x000000ff164b2210 */ /* 0x000fca0007ffe0ff */
[----:B------:R-:W-:Y:S02]  /*7ed0*/  IMAD.IADD R52, R42, 0x1, R75 ;  /* 0x000000012a347824 */ /* 0x000fe400078e024b */
[----:B------:R-:W-:-:S03]  /*7ee0*/  IMAD.MOV.U32 R75, RZ, RZ, 0x1 ;  /* 0x00000001ff4b7424 */ /* 0x000fc600078e00ff */
[C---:B------:R-:W-:Y:S01]  /*7ef0*/  ISETP.GE.U32.AND P2, PT, R52.reuse, R42, PT ;  /* 0x0000002a3400720c */ /* 0x040fe20003f46070 */
[----:B------:R-:W-:Y:S01]  /*7f00*/  IMAD.MOV.U32 R42, RZ, RZ, 0x0 ;  /* 0x00000000ff2a7424 */ /* 0x000fe200078e00ff */
[----:B------:R-:W-:-:S03]  /*7f10*/  IADD3 R66, PT, PT, R52, R53, -R66 ;  /* 0x0000003534427210 */ /* 0x000fc60007ffe842 */
[----:B------:R-:W-:-:S04]  /*7f20*/  IMAD.HI.U32 R22, R50, R49, R42 ;  /* 0x0000003132167227 */ /* 0x000fc800078e002a */
[----:B------:R-:W-:-:S04]  /*7f30*/  IMAD.HI.U32 R42, R50, R49, RZ ;  /* 0x00000031322a7227 */ /* 0x000fc800078e00ff */
[----:B------:R-:W-:Y:S02]  /*7f40*/  @P2 IMAD.MOV R22, RZ, RZ, R42 ;  /* 0x000000ffff162224 */ /* 0x000fe400078e022a */
[----:B------:R-:W-:Y:S02]  /*7f50*/  IMAD R43, R49, R19, RZ ;  /* 0x00000013312b7224 */ /* 0x000fe400078e02ff */
[----:B------:R-:W-:Y:S02]  /*7f60*/  IMAD.MOV.U32 R42, RZ, RZ, 0x0 ;  /* 0x00000000ff2a7424 */ /* 0x000fe400078e00ff */
[----:B------:R-:W-:-:S05]  /*7f70*/  IMAD.IADD R22, R43, 0x1, R22 ;  /* 0x000000012b167824 */ /* 0x000fca00078e0216 */
[----:B------:R-:W-:Y:S02]  /*7f80*/  ISETP.GE.U32.AND P2, PT, R22, R43, PT ;  /* 0x0000002b1600720c */ /* 0x000fe40003f46070 */
[----:B------:R-:W-:-:S03]  /*7f90*/  MOV R43, 0x1 ;  /* 0x00000001002b7802 */ /* 0x000fc60000000f00 */
        /* <DEDUP_REMOVED lines=13> */
[----:B------:R-:W-:-:S04]  /*8070*/  IMAD.WIDE.U32 R42, R61, R36, RZ ;  /* 0x000000243d2a7225 */ /* 0x000fc800078e00ff */
[----:B------:R-:W-:Y:S02]  /*8080*/  @P2 IMAD.MOV R63, RZ, RZ, R24 ;  /* 0x000000ffff3f2224 */ /* 0x000fe400078e0218 */
[----:B------:R-:W-:-:S03]  /*8090*/  IMAD.HI.U32 R55, R61, R38, R74 ;  /* 0x000000263d377227 */ /* 0x000fc600078e004a */
[----:B------:R-:W-:Y:S01]  /*80a0*/  IADD3 R63, PT, PT, R42, R63, RZ ;  /* 0x0000003f2a3f7210 */ /* 0x000fe20007ffe0ff */
[----:B------:R-:W-:-:S03]  /*80b0*/  IMAD.WIDE.U32 R52, R61, R40, RZ ;  /* 0x000000283d347225 */ /* 0x000fc600078e00ff */
        /* <DEDUP_REMOVED lines=15> */
[----:B------:R-:W-:Y:S02]  /*81b0*/  IMAD.MOV.U32 R43, RZ, RZ, 0x1 ;  /* 0x00000001ff2b7424 */ /* 0x000fe400078e00ff */
[----:B------:R-:W-:-:S04]  /*81c0*/  IMAD.HI.U32 R47, R61, R39, R42 ;  /* 0x000000273d2f7227 */ /* 0x000fc800078e002a */
[----:B------:R-:W-:-:S04]  /*81d0*/  IMAD.WIDE.U32 R42, R61, R39, RZ ;  /* 0x000000273d2a7225 */ /* 0x000fc800078e00ff */
[----:B------:R-:W-:-:S05]  /*81e0*/  IMAD.IADD R55, R42, 0x1, R55 ;  /* 0x000000012a377824 */ /* 0x000fca00078e0237 */
[----:B------:R-:W-:Y:S01]  /*81f0*/  ISETP.GE.U32.AND P2, PT, R55, R42, PT ;  /* 0x0000002a3700720c */ /* 0x000fe20003f46070 */
[----:B------:R-:W-:-:S12]  /*8200*/  HFMA2 R42, -RZ, RZ, 0, 0 ;  /* 0x00000000ff2a7431 */ /* 0x000fd800000001ff */
[----:B------:R-:W-:Y:S02]  /*8210*/  @P2 IMAD.MOV R47, RZ, RZ, R43 ;  /* 0x000000ffff2f2224 */ /* 0x000fe400078e022b */
[----:B------:R-:W-:Y:S02]  /*8220*/  IMAD.MOV.U32 R43, RZ, RZ, 0x1 ;  /* 0x00000001ff2b7424 */ /* 0x000fe400078e00ff */
[----:B------:R-:W-:Y:S02]  /*8230*/  IMAD.IADD R47, R52, 0x1, R47 ;  /* 0x00000001342f7824 */ /* 0x000fe400078e022f */
[----:B------:R-:W-:-:S03]  /*8240*/  IMAD.HI.U32 R42, R61, R40, R42 ;  /* 0x000000283d2a7227 */ /* 0x000fc600078e002a */
[----:B------:R-:W-:Y:S01]  /*8250*/  ISETP.GE.U32.AND P2, PT, R47, R52, PT ;  /* 0x000000342f00720c */ /* 0x000fe20003f46070 */
[----:B------:R-:W-:-:S05]  /*8260*/  IMAD R52, R20, R49, RZ ;  /* 0x0000003114347224 */ /* 0x000fca00078e02ff */
[----:B------:R-:W-:-:S04]  /*8270*/  ISETP.GE.U32.AND P3, PT, R52, R75, PT ;  /* 0x0000004b3400720c */ /* 0x000fc80003f66070 */
[----:B------:R-:W-:-:S03]  /*8280*/  SEL R43, RZ, 0x1, P3 ;  /* 0x00000001ff2b7807 */ /* 0x000fc60001800000 */
[----:B------:R-:W-:Y:S01]  /*8290*/  @P2 IMAD.MOV R42, RZ, RZ, R53 ;  /* 0x000000ffff2a2224 */ /* 0x000fe200078e0235 */
[----:B------:R-:W-:Y:S01]  /*82a0*/  ISETP.GE.U32.AND P2, PT, R61, R64, PT ;  /* 0x000000403d00720c */ /* 0x000fe20003f46070 */
[----:B------:R-:W-:Y:S02]  /*82b0*/  VIADD R64, R57, 0xfffffc2f ;  /* 0xfffffc2f39407836 */ /* 0x000fe40000000000 */
[----:B------:R-:W-:-:S10]  /*82c0*/  IMAD R42, R61, UR5, R42 ;  /* 0x000000053d2a7c24 */ /* 0x000fd4000f8e022a */
[----:B------:R-:W-:-:S04]  /*82d0*/  @P2 IMAD.MOV R64, RZ, RZ, R57 ;  /* 0x000000ffff402224 */ /* 0x000fc800078e0239 */
[----:B------:R-:W-:Y:S02]  /*82e0*/  IMAD.IADD R57, R43, 0x1, R64 ;  /* 0x000000012b397824 */ /* 0x000fe400078e0240 */
[C---:B------:R-:W-:Y:S01]  /*82f0*/  VIADD R64, R63.reuse, 0xfffffffe ;  /* 0xfffffffe3f407836 */ /* 0x040fe20000000000 */
[----:B------:R-:W-:Y:S01]  /*8300*/  @P2 IADD3 R64, PT, PT, R63, RZ, RZ ;  /* 0x000000ff3f402210 */ /* 0x000fe20007ffe0ff */
[----:B------:R-:W-:Y:S01]  /*8310*/  IMAD.MOV.U32 R63, RZ, RZ, 0x1 ;  /* 0x00000001ff3f7424 */ /* 0x000fe200078e00ff */
[----:B------:R-:W-:Y:S02]  /*8320*/  ISETP.NE.AND P4, PT, R57, RZ, PT ;  /* 0x000000ff3900720c */ /* 0x000fe40003f85270 */
[----:B------:R-:W-:Y:S02]  /*8330*/  ISETP.GE.U32.AND P3, PT, R70, R57, PT ;  /* 0x000000394600720c */ /* 0x000fe40003f66070 */
[----:B------:R-:W-:-:S04]  /*8340*/  SEL R43, R43, RZ, !P4 ;  /* 0x000000ff2b2b7207 */ /* 0x000fc80006000000 */
[----:B------:R-:W-:-:S05]  /*8350*/  SEL R43, R43, 0x1, P3 ;  /* 0x000000012b2b7807 */ /* 0x000fca0001800000 */
[----:B------:R-:W-:Y:S01]  /*8360*/  IMAD.IADD R69, R43, 0x1, R64 ;  /* 0x000000012b457824 */ /* 0x000fe200078e0240 */
[----:B------:R-:W-:-:S04]  /*8370*/  SEL R64, RZ, 0xffffffff, P2 ;  /* 0xffffffffff407807 */ /* 0x000fc80001000000 */
        /* <DEDUP_REMOVED lines=25> */
[-C--:B------:R-:W-:Y:S02]  /*8510*/  IMAD R43, R18, R48.reuse, RZ ;  /* 0x00000030122b7224 */ /* 0x080fe400078e02ff */
[----:B------:R-:W-:Y:S02]  /*8520*/  IMAD.MOV.U32 R42, RZ, RZ, RZ ;  /* 0x000000ffff2a7224 */ /* 0x000fe400078e00ff */
[----:B------:R-:W-:Y:S02]  /*8530*/  IMAD.IADD R53, R62, 0x1, R53 ;  /* 0x000000013e357824 */ /* 0x000fe400078e0235 */
[----:B------:R-:W-:-:S03]  /*8540*/  IMAD.HI.U32 R77, R20, R48, R42 ;  /* 0x00000030144d7227 */ /* 0x000fc600078e002a */
[----:B------:R-:W-:Y:S01]  /*8550*/  IADD3 R53, PT, PT, -R53, R45, R22 ;  /* 0x0000002d35357210 */ /* 0x000fe20007ffe116 */
[----:B------:R-:W-:Y:S01]  /*8560*/  IMAD.MOV.U32 R62, RZ, RZ, 0x0 ;  /* 0x00000000ff3e7424 */ /* 0x000fe200078e00ff */
[C---:B------:R-:W-:Y:S01]  /*8570*/  ISETP.GE.U32.AND P2, PT, R77.reuse, R43, PT ;  /* 0x0000002b4d00720c */ /* 0x040fe20003f46070 */
[----:B------:R-:W-:Y:S01]  /*8580*/  IMAD.HI.U32 R22, R18, R48, RZ ;  /* 0x0000003012167227 */ /* 0x000fe200078e00ff */
[----:B------:R-:W-:-:S03]  /*8590*/  IADD3 R77, PT, PT, R77, R52, -R75 ;  /* 0x000000344d4d7210 */ /* 0x000fc60007ffe84b */
[----:B------:R-:W-:-:S04]  /*85a0*/  IMAD.HI.U32 R63, R18, R48, R62 ;  /* 0x00000030123f7227 */ /* 0x000fc800078e003e */
[----:B------:R-:W-:-:S04]  /*85b0*/  IMAD.WIDE.U32 R64, R21, R48, RZ ;  /* 0x0000003015407225 */ /* 0x000fc800078e00ff */
[----:B------:R-:W-:Y:S02]  /*85c0*/  @P2 IMAD.MOV R63, RZ, RZ, R22 ;  /* 0x000000ffff3f2224 */ /* 0x000fe400078e0216 */
[----:B------:R-:W-:-:S03]  /*85d0*/  IMAD.HI.U32 R42, R49, R48, RZ ;  /* 0x00000030312a7227 */ /* 0x000fc600078e00ff */
[----:B------:R-:W-:-:S04]  /*85e0*/  IADD3 R63, PT, PT, R64, R63, RZ ;  /* 0x0000003f403f7210 */ /* 0x000fc80007ffe0ff */
[C---:B------:R-:W-:Y:S02]  /*85f0*/  ISETP.GE.U32.AND P2, PT, R63.reuse, R64, PT ;  /* 0x000000403f00720c */ /* 0x040fe40003f46070 */
[----:B------:R-:W-:Y:S01]  /*8600*/  IADD3 R22, PT, PT, R63, R70, -R57 ;  /* 0x000000463f167210 */ /* 0x000fe20007ffe839 */
[----:B------:R-:W-:Y:S02]  /*8610*/  IMAD.MOV.U32 R63, RZ, RZ, 0x1 ;  /* 0x00000001ff3f7424 */ /* 0x000fe400078e00ff */
[----:B------:R-:W-:-:S04]  /*8620*/  IMAD.WIDE.U32 R70, R48, R48, RZ ;  /* 0x0000003030467225 */ /* 0x000fc800078e00ff */
[----:B------:R-:W-:-:S04]  /*8630*/  IMAD.HI.U32 R45, R21, R48, R62 ;  /* 0x00000030152d7227 */ /* 0x000fc800078e003e */
[----:B------:R-:W-:Y:S02]  /*8640*/  @P2 IMAD.MOV R45, RZ, RZ, R65 ;  /* 0x000000ffff2d2224 */ /* 0x000fe400078e0241 */
[----:B------:R-:W-:-:S04]  /*8650*/  IMAD.HI.U32 R57, R48, R48, R62 ;  /* 0x0000003030397227 */ /* 0x000fc800078e003e */
[----:B------:R-:W-:Y:S02]  /*8660*/  IMAD.IADD R63, R70, 0x1, R45 ;  /* 0x00000001463f7824 */ /* 0x000fe400078e022d */
[----:B------:R-:W-:-:S03]  /*8670*/  IMAD.MOV.U32 R45, RZ, RZ, 0x1 ;  /* 0x00000001ff2d7424 */ /* 0x000fc600078e00ff */
[C---:B------:R-:W-:Y:S01]  /*8680*/  ISETP.GE.U32.AND P2, PT, R63.reuse, R70, PT ;  /* 0x000000463f00720c */ /* 0x040fe20003f46070 */
[----:B------:R-:W-:Y:S01]  /*8690*/  IMAD.MOV.U32 R70, RZ, RZ, 0x0 ;  /* 0x00000000ff467424 */ /* 0x000fe200078e00ff */
[----:B------:R-:W-:-:S11]  /*86a0*/  IADD3 R69, PT, PT, R63, R56, -R69 ;  /* 0x000000383f457210 */ /* 0x000fd60007ffe845 */
[----:B------:R-:W-:Y:S01]  /*86b0*/  @P2 IMAD.MOV R57, RZ, RZ, R71 ;  /* 0x000000ffff392224 */ /* 0x000fe200078e0247 */
[----:B------:R-:W-:-:S03]  /*86c0*/  MOV R71, 0x1 ;  /* 0x0000000100477802 */ /* 0x000fc60000000f00 */
[----:B------:R-:W-:Y:S02]  /*86d0*/  IMAD.IADD R62, R68, 0x1, R57 ;  /* 0x00000001443e7824 */ /* 0x000fe400078e0239 */
[----:B------:R-:W-:-:S03]  /*86e0*/  IMAD.HI.U32 R61, R49, R48, R70 ;  /* 0x00000030313d7227 */ /* 0x000fc600078e0046 */
[C---:B------:R-:W-:Y:S02]  /*86f0*/  ISETP.GE.U32.AND P2, PT, R62.reuse, R68, PT ;  /* 0x000000443e00720c */ /* 0x040fe40003f46070 */
[----:B------:R-:W-:Y:S01]  /*8700*/  IADD3 R73, PT, PT, R62, R73, -R24 ;  /* 0x000000493e497210 */ /* 0x000fe20007ffe818 */
[----:B------:R-:W-:-:S10]  /*8710*/  IMAD.MOV.U32 R62, RZ, RZ, 0x0 ;  /* 0x00000000ff3e7424 */ /* 0x000fd400078e00ff */
[----:B------:R-:W-:Y:S02]  /*8720*/  @P2 IMAD.MOV R61, RZ, RZ, R42 ;  /* 0x000000ffff3d2224 */ /* 0x000fe400078e022a */
[----:B------:R-:W-:-:S04]  /*8730*/  IMAD.HI.U32 R42, R51, R48, RZ ;  /* 0x00000030332a7227 */ /* 0x000fc800078e00ff */
[----:B------:R-:W-:-:S05]  /*8740*/  IMAD.IADD R61, R44, 0x1, R61 ;  /* 0x000000012c3d7824 */ /* 0x000fca00078e023d */
[C---:B------:R-:W-:Y:S01]  /*8750*/  ISETP.GE.U32.AND P2, PT, R61.reuse, R44, PT ;  /* 0x0000002c3d00720c */ /* 0x040fe20003f46070 */
[----:B------:R-:W-:Y:S01]  /*8760*/  IMAD.MOV.U32 R44, RZ, RZ, 0x0 ;  /* 0x00000000ff2c7424 */ /* 0x000fe200078e00ff */
[----:B------:R-:W-:-:S03]  /*8770*/  IADD3 R54, PT, PT, R61, R54, -R41 ;  /* 0x000000363d367210 */ /* 0x000fc60007ffe829 */
[----:B------:R-:W-:-:S04]  /*8780*/  IMAD.HI.U32 R57, R51, R48, R44 ;  /* 0x0000003033397227 */ /* 0x000fc800078e002c */
[----:B------:R-:W-:-:S04]  /*8790*/  IMAD.HI.U32 R67, R50, R48, R44 ;  /* 0x0000003032437227 */ /* 0x000fc800078e002c */
[----:B------:R-:W-:Y:S02]  /*87a0*/  @P2 IMAD.MOV R57, RZ, RZ, R42 ;  /* 0x000000ffff392224 */ /* 0x000fe400078e022a */
[----:B------:R-:W-:-:S04]  /*87b0*/  IMAD R42, R48, R50, RZ ;  /* 0x00000032302a7224 */ /* 0x000fc800078e02ff */
[----:B------:R-:W-:-:S05]  /*87c0*/  IMAD.IADD R57, R42, 0x1, R57 ;  /* 0x000000012a397824 */ /* 0x000fca00078e0239 */
[C---:B------:R-:W-:Y:S01]  /*87d0*/  ISETP.GE.U32.AND P2, PT, R57.reuse, R42, PT ;  /* 0x0000002a3900720c */ /* 0x040fe20003f46070 */
[----:B------:R-:W-:Y:S01]  /*87e0*/  IMAD.HI.U32 R42, R50, R48, RZ ;  /* 0x00000030322a7227 */ /* 0x000fe200078e00ff */
[----:B------:R-:W-:-:S03]  /*87f0*/  IADD3 R55, PT, PT, R57, R58, -R55 ;  /* 0x0000003a39377210 */ /* 0x000fc60007ffe837 */
[----:B------:R-:W-:-:S08]  /*8800*/  IMAD R57, R20, R48, RZ ;  /* 0x0000003014397224 */ /* 0x000fd000078e02ff */
[----:B------:R-:W-:Y:S01]  /*8810*/  @P2 IADD3 R67, PT, PT, R42, RZ, RZ ;  /* 0x000000ff2a432210 */ /* 0x000fe20007ffe0ff */
[----:B------:R-:W-:-:S04]  /*8820*/  IMAD R42, R48, R19, RZ ;  /* 0x00000013302a7224 */ /* 0x000fc800078e02ff */
[----:B------:R-:W-:-:S05]  /*8830*/  IMAD.IADD R67, R42, 0x1, R67 ;  /* 0x000000012a437824 */ /* 0x000fca00078e0243 */
[----:B------:R-:W-:Y:S01]  /*8840*/  ISETP.GE.U32.AND P2, PT, R67, R42, PT ;  /* 0x0000002a4300720c */ /* 0x000fe20003f46070 */
[----:B------:R-:W-:-:S04]  /*8850*/  IMAD.HI.U32 R42, R19, R48, R44 ;  /* 0x00000030132a7227 */ /* 0x000fc800078e002c */
[----:B------:R-:W-:-:S08]  /*8860*/  IMAD.HI.U32 R44, R19, R48, RZ ;  /* 0x00000030132c7227 */ /* 0x000fd000078e00ff */
        /* <DEDUP_REMOVED lines=12> */
[----:B------:R-:W-:-:S05]  /*8930*/  @P2 IADD3 R63, PT, PT, R24, RZ, RZ ;  /* 0x000000ff183f2210 */ /* 0x000fca0007ffe0ff */
[----:B------:R-:W-:Y:S02]  /*8940*/  IMAD.IADD R24, R44, 0x1, R63 ;  /* 0x000000012c187824 */ /* 0x000fe400078e023f */
[----:B------:R-:W-:-:S03]  /*8950*/  IMAD.MOV.U32 R63, RZ, RZ, 0x1 ;  /* 0x00000001ff3f7424 */ /* 0x000fc600078e00ff */
[----:B------:R-:W-:Y:S01]  /*8960*/  ISETP.GE.U32.AND P2, PT, R24, R44, PT ;  /* 0x0000002c1800720c */ /* 0x000fe20003f46070 */
[----:B------:R-:W-:-:S04]  /*8970*/  IMAD.HI.U32 R71, R53, R36, R62 ;  /* 0x0000002435477227 */ /* 0x000fc800078e003e */
[----:B------:R-:W-:Y:S02]  /*8980*/  IMAD.MOV.U32 R44, RZ, RZ, 0x0 ;  /* 0x00000000ff2c7424 */ /* 0x000fe400078e00ff */
[----:B------:R-:W-:-:S06]  /*8990*/  VIADD R62, R56, 0xfffffc2f ;  /* 0xfffffc2f383e7836 */ /* 0x000fcc0000000000 */
[----:B------:R-:W-:Y:S02]  /*89a0*/  @P2 IMAD.MOV R71, RZ, RZ, R45 ;  /* 0x000000ffff472224 */ /* 0x000fe400078e022d */
        /* <DEDUP_REMOVED lines=14> */
[----:B------:R-:W-:-:S05]  /*8a90*/  IMAD.IADD R41, R44, 0x1, R41 ;  /* 0x000000012c297824 */ /* 0x000fca00078e0229 */
[----:B------:R-:W-:-:S13]  /*8aa0*/  ISETP.GE.U32.AND P2, PT, R41, R44, PT ;  /* 0x0000002c2900720c */ /* 0x000fda0003f46070 */
[----:B------:R-:W-:Y:S02]  /*8ab0*/  @P2 IMAD.MOV R61, RZ, RZ, R45 ;  /* 0x000000ffff3d2224 */ /* 0x000fe400078e022d */
[----:B------:R-:W-:-:S04]  /*8ac0*/  IMAD.WIDE.U32 R44, R53, R40, RZ ;  /* 0x00000028352c7225 */ /* 0x000fc800078e00ff */
[----:B------:R-:W-:-:S05]  /*8ad0*/  IMAD.IADD R61, R44, 0x1, R61 ;  /* 0x000000012c3d7824 */ /* 0x000fca00078e023d */
[----:B------:R-:W-:Y:S01]  /*8ae0*/  ISETP.GE.U32.AND P2, PT, R61, R44, PT ;  /* 0x0000002c3d00720c */ /* 0x000fe20003f46070 */
[----:B------:R-:W-:-:S04]  /*8af0*/  IMAD.HI.U32 R44, R53, R40, R78 ;  /* 0x00000028352c7227 */ /* 0x000fc800078e004e */
[----:B------:R-:W-:-:S08]  /*8b00*/  IMAD.WIDE.U32 R78, R21, R21, RZ ;  /* 0x00000015154e7225 */ /* 0x000fd000078e00ff */
[----:B------:R-:W-:Y:S01]  /*8b10*/  @P2 IMAD.MOV R44, RZ, RZ, R45 ;  /* 0x000000ffff2c2224 */ /* 0x000fe200078e022d */
[C---:B------:R-:W-:Y:S01]  /*8b20*/  ISETP.GE.U32.AND P2, PT, R53.reuse, R42, PT ;  /* 0x0000002a3500720c */ /* 0x040fe20003f46070 */
[C---:B------:R-:W-:Y:S02]  /*8b30*/  IMAD R42, R53.reuse, R34, RZ ;  /* 0x00000022352a7224 */ /* 0x040fe400078e02ff */
[----:B------:R-:W-:Y:S01]  /*8b40*/  IMAD R44, R53, UR5, R44 ;  /* 0x00000005352c7c24 */ /* 0x000fe2000f8e022c */
[----:B------:R-:W-:Y:S02]  /*8b50*/  SEL R68, RZ, 0xffffffff, P2 ;  /* 0xffffffffff447807 */ /* 0x000fe40001000000 */
[----:B------:R-:W-:-:S04]  /*8b60*/  ISETP.GE.U32.AND P3, PT, R57, R42, PT ;  /* 0x0000002a3900720c */ /* 0x000fc80003f66070 */
[----:B------:R-:W-:-:S03]  /*8b70*/  SEL R45, RZ, 0x1, P3 ;  /* 0x00000001ff2d7807 */ /* 0x000fc60001800000 */
[----:B------:R-:W-:Y:S02]  /*8b80*/  @P2 IMAD.MOV R62, RZ, RZ, R56 ;  /* 0x000000ffff3e2224 */ /* 0x000fe400078e0238 */
[----:B------:R-:W-:Y:S02]  /*8b90*/  VIADD R56, R24, 0xfffffffe ;  /* 0xfffffffe18387836 */ /* 0x000fe40000000000 */
[----:B------:R-:W-:Y:S01]  /*8ba0*/  @P2 IMAD.MOV R56, RZ, RZ, R24 ;  /* 0x000000ffff382224 */ /* 0x000fe200078e0218 */
        /* <DEDUP_REMOVED lines=10> */
[----:B------:R-:W-:Y:S01]  /*8c50*/  IADD3 R56, PT, PT, R45, R71, R68 ;  /* 0x000000472d387210 */ /* 0x000fe20007ffe044 */
[----:B------:R-:W-:-:S03]  /*8c60*/  IMAD.MOV.U32 R71, RZ, RZ, 0x1 ;  /* 0x00000001ff477424 */ /* 0x000fc600078e00ff */
[----:B------:R-:W-:Y:S01]  /*8c70*/  ISETP.NE.AND P3, PT, R56, RZ, PT ;  /* 0x000000ff3800720c */ /* 0x000fe20003f65270 */
[----:B------:R-:W-:Y:S01]  /*8c80*/  IMAD.HI.U32 R75, R18, R21, R70 ;  /* 0x00000015124b7227 */ /* 0x000fe200078e0046 */
[----:B------:R-:W-:Y:S02]  /*8c90*/  ISETP.GE.U32.AND P2, PT, R69, R56, PT ;  /* 0x000000384500720c */ /* 0x000fe40003f46070 */
[----:B------:R-:W-:-:S04]  /*8ca0*/  SEL R45, R45, RZ, !P3 ;  /* 0x000000ff2d2d7207 */ /* 0x000fc80005800000 */
[----:B------:R-:W-:-:S04]  /*8cb0*/  SEL R45, R45, 0x1, P2 ;  /* 0x000000012d2d7807 */ /* 0x000fc80001000000 */
[----:B------:R-:W-:Y:S01]  /*8cc0*/  IADD3 R58, PT, PT, R45, R63, R68 ;  /* 0x0000003f2d3a7210 */ /* 0x000fe20007ffe044 */
[----:B------:R-:W-:-:S03]  /*8cd0*/  IMAD.HI.U32 R63, R21, R21, R70 ;  /* 0x00000015153f7227 */ /* 0x000fc600078e0046 */
[----:B------:R-:W-:Y:S01]  /*8ce0*/  ISETP.NE.AND P3, PT, R58, RZ, PT ;  /* 0x000000ff3a00720c */ /* 0x000fe20003f65270 */
[----:B------:R-:W-:Y:S01]  /*8cf0*/  IMAD.HI.U32 R71, R48, R21, R70 ;  /* 0x0000001530477227 */ /* 0x000fe200078e0046 */
        /* <DEDUP_REMOVED lines=8> */
[C---:B------:R-:W-:Y:S02]  /*8d80*/  IADD3 R24, PT, PT, R45.reuse, R61, R68 ;  /* 0x0000003d2d187210 */ /* 0x040fe40007ffe044 */
[----:B------:R-:W-:Y:S02]  /*8d90*/  MOV R61, 0x1 ;  /* 0x00000001003d7802 */ /* 0x000fe40000000f00 */
[C---:B------:R-:W-:Y:S02]  /*8da0*/  ISETP.NE.AND P3, PT, R24.reuse, RZ, PT ;  /* 0x000000ff1800720c */ /* 0x040fe40003f65270 */
[----:B------:R-:W-:Y:S02]  /*8db0*/  ISETP.GT.U32.AND P2, PT, R24, R55, PT ;  /* 0x000000371800720c */ /* 0x000fe40003f44070 */
[----:B------:R-:W-:-:S04]  /*8dc0*/  SEL R45, R45, RZ, !P3 ;  /* 0x000000ff2d2d7207 */ /* 0x000fc80005800000 */
[----:B------:R-:W-:-:S04]  /*8dd0*/  SEL R45, R45, 0x1, !P2 ;  /* 0x000000012d2d7807 */ /* 0x000fc80005000000 */
[----:B------:R-:W-:Y:S01]  /*8de0*/  IADD3 R44, PT, PT, R45, R44, R68 ;  /* 0x0000002c2d2c7210 */ /* 0x000fe20007ffe044 */
[----:B------:R-:W-:-:S04]  /*8df0*/  IMAD R45, R18, R21, RZ ;  /* 0x00000015122d7224 */ /* 0x000fc800078e02ff */
[----:B------:R-:W-:Y:S02]  /*8e00*/  IMAD.IADD R47, R47, 0x1, R44 ;  /* 0x000000012f2f7824 */ /* 0x000fe400078e022c */
[----:B------:R-:W-:-:S03]  /*8e10*/  IMAD.MOV.U32 R44, RZ, RZ, RZ ;  /* 0x000000ffff2c7224 */ /* 0x000fc600078e00ff */
[----:B------:R-:W-:Y:S01]  /*8e20*/  IADD3 R67, PT, PT, -R47, R66, R67 ;  /* 0x000000422f437210 */ /* 0x000fe20007ffe143 */
[----:B------:R-:W-:-:S04]  /*8e30*/  IMAD.HI.U32 R53, R20, R21, R44 ;  /* 0x0000001514357227 */ /* 0x000fc800078e002c */
[----:B------:R-:W-:Y:S01]  /*8e40*/  IMAD.HI.U32 R44, R18, R21, RZ ;  /* 0x00000015122c7227 */ /* 0x000fe200078e00ff */
[C---:B------:R-:W-:Y:S02]  /*8e50*/  ISETP.GE.U32.AND P2, PT, R53.reuse, R45, PT ;  /* 0x0000002d3500720c */ /* 0x040fe40003f46070 */
[----:B------:R-:W-:Y:S01]  /*8e60*/  IADD3 R53, PT, PT, R53, R57, -R42 ;  /* 0x0000003935357210 */ /* 0x000fe20007ffe82a */
[----:B------:R-:W-:-:S10]  /*8e70*/  IMAD.MOV.U32 R47, RZ, RZ, 0x1 ;  /* 0x00000001ff2f7424 */ /* 0x000fd400078e00ff */
[----:B------:R-:W-:Y:S01]  /*8e80*/  @P2 IADD3 R75, PT, PT, R44, RZ, RZ ;  /* 0x000000ff2c4b2210 */ /* 0x000fe20007ffe0ff */
[----:B------:R-:W-:-:S04]  /*8e90*/  IMAD.HI.U32 R44, R48, R21, RZ ;  /* 0x00000015302c7227 */ /* 0x000fc800078e00ff */
[----:B------:R-:W-:-:S05]  /*8ea0*/  IMAD.IADD R75, R78, 0x1, R75 ;  /* 0x000000014e4b7824 */ /* 0x000fca00078e024b */
[C---:B------:R-:W-:Y:S02]  /*8eb0*/  ISETP.GE.U32.AND P2, PT, R75.reuse, R78, PT ;  /* 0x0000004e4b00720c */ /* 0x040fe40003f46070 */
[----:B------:R-:W-:Y:S01]  /*8ec0*/  IADD3 R62, PT, PT, R75, R77, -R62 ;  /* 0x0000004d4b3e7210 */ /* 0x000fe20007ffe83e */
[----:B------:R-:W-:-:S10]  /*8ed0*/  IMAD.MOV.U32 R77, RZ, RZ, 0x1 ;  /* 0x00000001ff4d7424 */ /* 0x000fd400078e00ff */
[----:B------:R-:W-:-:S04]  /*8ee0*/  @P2 IMAD.MOV R63, RZ, RZ, R79 ;  /* 0x000000ffff3f2224 */ /* 0x000fc800078e024f */
[----:B------:R-:W-:-:S05]  /*8ef0*/  IMAD.IADD R63, R64, 0x1, R63 ;  /* 0x00000001403f7824 */ /* 0x000fca00078e023f */
[C---:B------:R-:W-:Y:S02]  /*8f00*/  ISETP.GE.U32.AND P2, PT, R63.reuse, R64, PT ;  /* 0x000000403f00720c */ /* 0x040fe40003f46070 */
[----:B------:R-:W-:-:S11]  /*8f10*/  IADD3 R22, PT, PT, R63, R22, -R65 ;  /* 0x000000163f167210 */ /* 0x000fd60007ffe841 */
[----:B------:R-:W-:Y:S02]  /*8f20*/  @P2 IMAD.MOV R71, RZ, RZ, R44 ;  /* 0x000000ffff472224 */ /* 0x000fe400078e022c */
[----:B------:R-:W-:-:S04]  /*8f30*/  IMAD.HI.U32 R44, R49, R21, RZ ;  /* 0x00000015312c7227 */ /* 0x000fc800078e00ff */
[----:B------:R-:W-:-:S05]  /*8f40*/  IMAD.IADD R66, R60, 0x1, R71 ;  /* 0x000000013c427824 */ /* 0x000fca00078e0247 */
[C---:B------:R-:W-:Y:S01]  /*8f50*/  ISETP.GE.U32.AND P2, PT, R66.reuse, R60, PT ;  /* 0x0000003c4200720c */ /* 0x040fe20003f46070 */
[----:B------:R-:W-:Y:S01]  /*8f60*/  IMAD.MOV.U32 R60, RZ, RZ, 0x0 ;  /* 0x00000000ff3c7424 */ /* 0x000fe200078e00ff */
[----:B------:R-:W-:-:S03]  /*8f70*/  IADD3 R56, PT, PT, R66, R69, -R56 ;  /* 0x0000004542387210 */ /* 0x000fc60007ffe838 */
[----:B------:R-:W-:-:S08]  /*8f80*/  IMAD.HI.U32 R71, R49, R21, R60 ;  /* 0x0000001531477227 */ /* 0x000fd000078e003c */
[----:B------:R-:W-:Y:S02]  /*8f90*/  @P2 IMAD.MOV R71, RZ, RZ, R44 ;  /* 0x000000ffff472224 */ /* 0x000fe400078e022c */
[----:B------:R-:W-:Y:S02]  /*8fa0*/  IMAD R44, R21, R50, RZ ;  /* 0x00000032152c7224 */ /* 0x000fe400078e02ff */
[----:B------:R-:W-:-:S05]  /*8fb0*/  IMAD.IADD R71, R46, 0x1, R71 ;  /* 0x000000012e477824 */ /* 0x000fca00078e0247 */
[C---:B------:R-:W-:Y:S01]  /*8fc0*/  ISETP.GE.U32.AND P2, PT, R71.reuse, R46, PT ;  /* 0x0000002e4700720c */ /* 0x040fe20003f46070 */
[----:B------:R-:W-:Y:S01]  /*8fd0*/  IMAD.MOV.U32 R46, RZ, RZ, 0x0 ;  /* 0x00000000ff2e7424 */ /* 0x000fe200078e00ff */
[----:B------:R-:W-:Y:S01]  /*8fe0*/  IADD3 R58, PT, PT, R71, R73, -R58 ;  /* 0x00000049473a7210 */ /* 0x000fe20007ffe83a */
[----:B------:R-:W-:Y:S02]  /*8ff0*/  IMAD R73, R18, R18, RZ ;  /* 0x0000001212497224 */ /* 0x000fe400078e02ff */
[----:B------:R-:W-:-:S04]  /*9000*/  IMAD.HI.U32 R61, R51, R21, R46 ;  /* 0x00000015333d7227 */ /* 0x000fc800078e002e */
[----:B------:R-:W-:-:S04]  /*9010*/  IMAD.HI.U32 R46, R51, R21, RZ ;  /* 0x00000015332e7227 */ /* 0x000fc800078e00ff */
[----:B------:R-:W-:Y:S02]  /*9020*/  @P2 IMAD.MOV R61, RZ, RZ, R46 ;  /* 0x000000ffff3d2224 */ /* 0x000fe400078e022e */
[----:B------:R-:W-:Y:S02]  /*9030*/  HFMA2 R46, -RZ, RZ, 0, 0 ;  /* 0x00000000ff2e7431 */ /* 0x000fe400000001ff */
[----:B------:R-:W-:Y:S02]  /*9040*/  IMAD.MOV.U32 R71, RZ, RZ, 0x1 ;  /* 0x00000001ff477424 */ /* 0x000fe400078e00ff */
[----:B------:R-:W-:-:S05]  /*9050*/  IMAD.IADD R61, R44, 0x1, R61 ;  /* 0x000000012c3d7824 */ /* 0x000fca00078e023d */
[C---:B------:R-:W-:Y:S01]  /*9060*/  ISETP.GE.U32.AND P2, PT, R61.reuse, R44, PT ;  /* 0x0000002c3d00720c */ /* 0x040fe20003f46070 */
[----:B------:R-:W-:Y:S01]  /*9070*/  IMAD.HI.U32 R44, R50, R21, R46 ;  /* 0x00000015322c7227 */ /* 0x000fe200078e002e */
[----:B------:R-:W-:-:S03]  /*9080*/  IADD3 R41, PT, PT, R61, R54, -R41 ;  /* 0x000000363d297210 */ /* 0x000fc60007ffe829 */
[----:B------:R-:W-:-:S04]  /*9090*/  IMAD.HI.U32 R46, R50, R21, RZ ;  /* 0x00000015322e7227 */ /* 0x000fc800078e00ff */
[----:B------:R-:W-:Y:S02]  /*90a0*/  IMAD R47, R21, R19, RZ ;  /* 0x00000013152f7224 */ /* 0x000fe400078e02ff */
[----:B------:R-:W-:Y:S02]  /*90b0*/  IMAD R54, R20, R21, RZ ;  /* 0x0000001514367224 */ /* 0x000fe400078e02ff */
[----:B------:R-:W-:Y:S02]  /*90c0*/  @P2 IMAD.MOV R44, RZ, RZ, R46 ;  /* 0x000000ffff2c2224 */ /* 0x000fe400078e022e */
[----:B------:R-:W-:Y:S02]  /*90d0*/  IMAD.MOV.U32 R46, RZ, RZ, 0x0 ;  /* 0x00000000ff2e7424 */ /* 0x000fe400078e00ff */
[----:B------:R-:W-:-:S05]  /*90e0*/  IMAD.IADD R44, R47, 0x1, R44 ;  /* 0x000000012f2c7824 */ /* 0x000fca00078e022c */
[----:B------:R-:W-:Y:S01]  /*90f0*/  ISETP.GE.U32.AND P2, PT, R44, R47, PT ;  /* 0x0000002f2c00720c */ /* 0x000fe20003f46070 */
[----:B------:R-:W-:Y:S02]  /*9100*/  IMAD.MOV.U32 R47, RZ, RZ, 0x1 ;  /* 0x00000001ff2f7424 */ /* 0x000fe400078e00ff */
[----:B------:R-:W-:-:S04]  /*9110*/  IMAD.HI.U32 R64, R19, R21, R46 ;  /* 0x0000001513407227 */ /* 0x000fc800078e002e */
[----:B------:R-:W-:-:S06]  /*9120*/  IMAD.HI.U32 R46, R19, R21, RZ ;  /* 0x00000015132e7227 */ /* 0x000fcc00078e00ff */
[----:B------:R-:W-:Y:S01]  /*9130*/  @P2 IMAD.MOV R64, RZ, RZ, R46 ;  /* 0x000000ffff402224 */ /* 0x000fe200078e022e */
[----:B------:R-:W-:-:S03]  /*9140*/  MOV R46, RZ ;  /* 0x000000ff002e7202 */ /* 0x000fc60000000f00 */
        /* <DEDUP_REMOVED lines=8> */
[----:B------:R-:W-:-:S06]  /*91d0*/  IMAD.HI.U32 R46, R67, R35, RZ ;  /* 0x00000023432e7227 */ /* 0x000fcc00078e00ff */
[----:B------:R-:W-:Y:S02]  /*91e0*/  @P2 IMAD.MOV R75, RZ, RZ, R46 ;  /* 0x000000ffff4b2224 */ /* 0x000fe400078e022e */
[----:B------:R-:W-:-:S04]  /*91f0*/  IMAD.WIDE.U32 R46, R67, R36, RZ ;  /* 0x00000024432e7225 */ /* 0x000fc800078e00ff */
[----:B------:R-:W-:Y:S02]  /*9200*/  IMAD.IADD R68, R46, 0x1, R75 ;  /* 0x000000012e447824 */ /* 0x000fe400078e024b */
[----:B------:R-:W-:Y:S02]  /*9210*/  IMAD.MOV.U32 R75, RZ, RZ, 0x1 ;  /* 0x00000001ff4b7424 */ /* 0x000fe400078e00ff */
[C---:B------:R-:W-:Y:S01]  /*9220*/  VIADD R42, R68.reuse, 0xfffffffe ;  /* 0xfffffffe442a7836 */ /* 0x040fe20000000000 */
[----:B------:R-:W-:Y:S01]  /*9230*/  ISETP.GE.U32.AND P2, PT, R68, R46, PT ;  /* 0x0000002e4400720c */ /* 0x000fe20003f46070 */
[----:B------:R-:W-:Y:S02]  /*9240*/  HFMA2 R46, -RZ, RZ, 0, 0 ;  /* 0x00000000ff2e7431 */ /* 0x000fe400000001ff */
[----:B------:R-:W-:-:S10]  /*9250*/  IMAD.HI.U32 R70, R67, R36, R74 ;  /* 0x0000002443467227 */ /* 0x000fd400078e004a */
[----:B------:R-:W-:Y:S02]  /*9260*/  @P2 IMAD.MOV R70, RZ, RZ, R47 ;  /* 0x000000ffff462224 */ /* 0x000fe400078e022f */
[----:B------:R-:W-:Y:S02]  /*9270*/  IMAD.MOV.U32 R47, RZ, RZ, 0x1 ;  /* 0x00000001ff2f7424 */ /* 0x000fe400078e00ff */
[----:B------:R-:W-:-:S04]  /*9280*/  IMAD.HI.U32 R72, R67, R37, R46 ;  /* 0x0000002543487227 */ /* 0x000fc800078e002e */
[----:B------:R-:W-:-:S04]  /*9290*/  IMAD.WIDE.U32 R46, R67, R37, RZ ;  /* 0x00000025432e7225 */ /* 0x000fc800078e00ff */
[----:B------:R-:W-:Y:S02]  /*92a0*/  IMAD.IADD R75, R46, 0x1, R70 ;  /* 0x000000012e4b7824 */ /* 0x000fe400078e0246 */
[----:B------:R-:W-:-:S03]  /*92b0*/  IMAD.MOV.U32 R70, RZ, RZ, 0x0 ;  /* 0x00000000ff467424 */ /* 0x000fc600078e00ff */
[----:B------:R-:W-:Y:S01]  /*92c0*/  ISETP.GE.U32.AND P2, PT, R75, R46, PT ;  /* 0x0000002e4b00720c */ /* 0x000fe20003f46070 */
[----:B------:R-:W-:-:S12]  /*92d0*/  IMAD.HI.U32 R70, R67, R39, R70 ;  /* 0x0000002743467227 */ /* 0x000fd800078e0046 */
[----:B------:R-:W-:Y:S02]  /*92e0*/  @P2 IMAD.MOV R72, RZ, RZ, R47 ;  /* 0x000000ffff482224 */ /* 0x000fe400078e022f */
[----:B------:R-:W-:-:S04]  /*92f0*/  IMAD.WIDE.U32 R46, R67, R38, RZ ;  /* 0x00000026432e7225 */ /* 0x000fc800078e00ff */
[----:B------:R-:W-:Y:S02]  /*9300*/  IMAD.IADD R63, R46, 0x1, R72 ;  /* 0x000000012e3f7824 */ /* 0x000fe400078e0248 */
[----:B------:R-:W-:-:S03]  /*9310*/  IMAD.MOV.U32 R72, RZ, RZ, RZ ;  /* 0x000000ffff487224 */ /* 0x000fc600078e00ff */
[----:B------:R-:W-:Y:S01]  /*9320*/  ISETP.GE.U32.AND P2, PT, R63, R46, PT ;  /* 0x0000002e3f00720c */ /* 0x000fe20003f46070 */
[----:B------:R-:W-:-:S04]  /*9330*/  IMAD.HI.U32 R65, R20, R18, R72 ;  /* 0x0000001214417227 */ /* 0x000fc800078e0048 */
[----:B------:R-:W-:Y:S01]  /*9340*/  IMAD.MOV.U32 R72, RZ, RZ, 0x0 ;  /* 0x00000000ff487424 */ /* 0x000fe200078e00ff */
[----:B------:R-:W-:Y:S02]  /*9350*/  ISETP.GE.U32.AND P4, PT, R65, R73, PT ;  /* 0x000000494100720c */ /* 0x000fe40003f86070 */
[----:B------:R-:W-:-:S05]  /*9360*/  MOV R73, 0x1 ;  /* 0x0000000100497802 */ /* 0x000fca0000000f00 */
[----:B------:R-:W-:Y:S01]  /*9370*/  @P2 IADD3 R76, PT, PT, R47, RZ, RZ ;  /* 0x000000ff2f4c2210 */ /* 0x000fe20007ffe0ff */
[----:B------:R-:W-:-:S04]  /*9380*/  IMAD.WIDE.U32 R46, R67, R39, RZ ;  /* 0x00000027432e7225 */ /* 0x000fc800078e00ff */
[----:B------:R-:W-:Y:S02]  /*9390*/  IMAD.IADD R69, R46, 0x1, R76 ;  /* 0x000000012e457824 */ /* 0x000fe400078e024c */
[----:B------:R-:W-:-:S03]  /*93a0*/  IMAD.HI.U32 R73, R18, R18, R72 ;  /* 0x0000001212497227 */ /* 0x000fc600078e0048 */
[----:B------:R-:W-:-:S13]  /*93b0*/  ISETP.GE.U32.AND P2, PT, R69, R46, PT ;  /* 0x0000002e4500720c */ /* 0x000fda0003f46070 */
[----:B------:R-:W-:Y:S01]  /*93c0*/  @P2 IMAD.MOV R70, RZ, RZ, R47 ;  /* 0x000000ffff462224 */ /* 0x000fe200078e022f */
[C---:B------:R-:W-:Y:S01]  /*93d0*/  ISETP.GE.U32.AND P2, PT, R67.reuse, R64, PT ;  /* 0x000000404300720c */ /* 0x040fe20003f46070 */
[----:B------:R-:W-:-:S04]  /*93e0*/  IMAD.WIDE.U32 R46, R67, R40, RZ ;  /* 0x00000028432e7225 */ /* 0x000fc800078e00ff */
[----:B------:R-:W-:Y:S02]  /*93f0*/  IMAD.IADD R61, R46, 0x1, R70 ;  /* 0x000000012e3d7824 */ /* 0x000fe400078e0246 */
[----:B------:R-:W-:-:S03]  /*9400*/  IMAD.MOV.U32 R70, RZ, RZ, 0x0 ;  /* 0x00000000ff467424 */ /* 0x000fc600078e00ff */
[----:B------:R-:W-:Y:S01]  /*9410*/  ISETP.GE.U32.AND P3, PT, R61, R46, PT ;  /* 0x0000002e3d00720c */ /* 0x000fe20003f66070 */
[----:B------:R-:W-:-:S04]  /*9420*/  IMAD.HI.U32 R46, R18, R18, RZ ;  /* 0x00000012122e7227 */ /* 0x000fc800078e00ff */
[----:B------:R-:W-:Y:S02]  /*9430*/  @P4 IMAD.MOV R73, RZ, RZ, R46 ;  /* 0x000000ffff494224 */ /* 0x000fe400078e022e */
[----:B------:R-:W-:-:S04]  /*9440*/  IMAD.HI.U32 R70, R67, R40, R70 ;  /* 0x0000002843467227 */ /* 0x000fc800078e0046 */
[----:B------:R-:W-:Y:S02]  /*9450*/  IMAD.IADD R71, R45, 0x1, R73 ;  /* 0x000000012d477824 */ /* 0x000fe400078e0249 */
[----:B------:R-:W-:Y:S02]  /*9460*/  IMAD R73, R67, R34, RZ ;  /* 0x0000002243497224 */ /* 0x000fe400078e02ff */
[----:B------:R-:W-:Y:S01]  /*9470*/  @P3 IMAD.MOV R70, RZ, RZ, R47 ;  /* 0x000000ffff463224 */ /* 0x000fe200078e022f */
[----:B------:R-:W-:Y:S01]  /*9480*/  ISETP.GE.U32.AND P5, PT, R71, R45, PT ;  /* 0x0000002d4700720c */ /* 0x000fe20003fa6070 */
[----:B------:R-:W-:Y:S01]  /*9490*/  VIADD R46, R60, 0xfffffc2f ;  /* 0xfffffc2f3c2e7836 */ /* 0x000fe20000000000 */
[----:B------:R-:W-:Y:S01]  /*94a0*/  ISETP.GE.U32.AND P3, PT, R54, R73, PT ;  /* 0x000000493600720c */ /* 0x000fe20003f66070 */
[----:B------:R-:W-:Y:S01]  /*94b0*/  IMAD.MOV.U32 R47, RZ, RZ, 0x1 ;  /* 0x00000001ff2f7424 */ /* 0x000fe200078e00ff */
[----:B------:R-:W-:Y:S01]  /*94c0*/  @P2 IADD3 R46, PT, PT, R60, RZ, RZ ;  /* 0x000000ff3c2e2210 */ /* 0x000fe20007ffe0ff */
[----:B------:R-:W-:Y:S01]  /*94d0*/  @P2 IMAD.MOV R42, RZ, RZ, R68 ;  /* 0x000000ffff2a2224 */ /* 0x000fe200078e0244 */
[----:B------:R-:W-:Y:S01]  /*94e0*/  SEL R45, RZ, 0x1, P3 ;  /* 0x00000001ff2d7807 */ /* 0x000fe20001800000 */
[----:B------:R-:W-:-:S04]  /*94f0*/  IMAD R70, R67, UR5, R70 ;  /* 0x0000000543467c24 */ /* 0x000fc8000f8e0246 */
[----:B------:R-:W-:Y:S02]  /*9500*/  IMAD.IADD R60, R45, 0x1, R46 ;  /* 0x000000012d3c7824 */ /* 0x000fe400078e022e */
[----:B------:R-:W-:-:S03]  /*9510*/  IMAD.MOV.U32 R46, RZ, RZ, 0x0 ;  /* 0x00000000ff2e7424 */ /* 0x000fc600078e00ff */
[----:B------:R-:W-:Y:S01]  /*9520*/  ISETP.NE.AND P4, PT, R60, RZ, PT ;  /* 0x000000ff3c00720c */ /* 0x000fe20003f85270 */
[----:B------:R-:W-:Y:S01]  /*9530*/  IMAD.HI.U32 R79, R21, R18, R46 ;  /* 0x00000012154f7227 */ /* 0x000fe200078e002e */
[----:B------:R-:W-:Y:S02]  /*9540*/  ISETP.GE.U32.AND P3, PT, R53, R60, PT ;  /* 0x0000003c3500720c */ /* 0x000fe40003f66070 */
[----:B------:R-:W-:Y:S02]  /*9550*/  SEL R45, R45, RZ, !P4 ;  /* 0x000000ff2d2d7207 */ /* 0x000fe40006000000 */
[----:B------:R-:W-:Y:S02]  /*9560*/  SEL R46, RZ, 0xffffffff, P2 ;  /* 0xffffffffff2e7807 */ /* 0x000fe40001000000 */
[----:B------:R-:W-:Y:S01]  /*9570*/  SEL R77, R45, 0x1, P3 ;  /* 0x000000012d4d7807 */ /* 0x000fe20001800000 */
[----:B------:R-:W-:Y:S01]  /*9580*/  IMAD.HI.U32 R45, R21, R18, RZ ;  /* 0x00000012152d7227 */ /* 0x000fe200078e00ff */
[----:B------:R-:W-:-:S02]  /*9590*/  IADD3 R53, PT, PT, R71, R53, -R60 ;  /* 0x0000003547357210 */ /* 0x000fc40007ffe83c */
[----:B------:R-:W-:Y:S01]  /*95a0*/  IADD3 R60, PT, PT, R65, R54, -R73 ;  /* 0x00000036413c7210 */ /* 0x000fe20007ffe849 */
[----:B------:R-:W-:Y:S01]  /*95b0*/  IMAD.IADD R47, R77, 0x1, R42 ;  /* 0x000000014d2f7824 */ /* 0x000fe200078e022a */
[----:B------:R-:W-:Y:S01]  /*95c0*/  @P5 IADD3 R79, PT, PT, R45, RZ, RZ ;  /* 0x000000ff2d4f5210 */ /* 0x000fe20007ffe0ff */
[----:B------:R-:W-:Y:S02]  /*95d0*/  IMAD.MOV.U32 R42, RZ, RZ, 0x0 ;  /* 0x00000000ff2a7424 */ /* 0x000fe400078e00ff */
[----:B------:R-:W-:Y:S01]  /*95e0*/  HFMA2 R73, -RZ, RZ, 0, 5.9604644775390625e-08 ;  /* 0x00000001ff497431 */ /* 0x000fe200000001ff */
[----:B------:R-:W-:Y:S01]  /*95f0*/  ISETP.NE.AND P4, PT, R47, RZ, PT ;  /* 0x000000ff2f00720c */ /* 0x000fe20003f85270 */
[----:B------:R-:W-:Y:S01]  /*9600*/  IMAD.IADD R45, R43, 0x1, R79 ;  /* 0x000000012b2d7824 */ /* 0x000fe200078e024f */
[----:B------:R-:W-:Y:S02]  /*9610*/  ISETP.GE.U32.AND P3, PT, R62, R47, PT ;  /* 0x0000002f3e00720c */ /* 0x000fe40003f66070 */
[----:B------:R-:W-:-:S02]  /*9620*/  SEL R77, R77, RZ, !P4 ;  /* 0x000000ff4d4d7207 */ /* 0x000fc40006000000 */
[----:B------:R-:W-:Y:S01]  /*9630*/  ISETP.GE.U32.AND P4, PT, R45, R43, PT ;  /* 0x0000002b2d00720c */ /* 0x000fe20003f86070 */
[----:B------:R-:W-:Y:S01]  /*9640*/  IMAD.MOV.U32 R43, RZ, RZ, 0x1 ;  /* 0x00000001ff2b7424 */ /* 0x000fe200078e00ff */
[----:B------:R-:W-:Y:S02]  /*9650*/  SEL R77, R77, 0x1, P3 ;  /* 0x000000014d4d7807 */ /* 0x000fe40001800000 */
[----:B------:R-:W-:Y:S01]  /*9660*/  IADD3 R47, PT, PT, R45, R62, -R47 ;  /* 0x0000003e2d2f7210 */ /* 0x000fe20007ffe82f */
[----:B------:R-:W-:Y:S01]  /*9670*/  IMAD.HI.U32 R43, R48, R18, R42 ;  /* 0x00000012302b7227 */ /* 0x000fe200078e002a */
[----:B------:R-:W-:-:S03]  /*9680*/  IADD3 R75, PT, PT, R77, R75, R46 ;  /* 0x0000004b4d4b7210 */ /* 0x000fc60007ffe02e */
[----:B------:R-:W-:Y:S01]  /*9690*/  IMAD.HI.U32 R42, R48, R18, RZ ;  /* 0x00000012302a7227 */ /* 0x000fe200078e00ff */
[----:B------:R-:W-:Y:S02]  /*96a0*/  ISETP.NE.AND P3, PT, R75, RZ, PT ;  /* 0x000000ff4b00720c */ /* 0x000fe40003f65270 */
[----:B------:R-:W-:Y:S01]  /*96b0*/  ISETP.GE.U32.AND P2, PT, R22, R75, PT ;  /* 0x0000004b1600720c */ /* 0x000fe20003f46070 */
[----:B------:R-:W-:Y:S01]  /*96c0*/  @P4 IMAD.MOV R43, RZ, RZ, R42 ;  /* 0x000000ffff2b4224 */ /* 0x000fe200078e022a */
[----:B------:R-:W-:Y:S01]  /*96d0*/  SEL R77, R77, RZ, !P3 ;  /* 0x000000ff4d4d7207 */ /* 0x000fe20005800000 */
[----:B------:R-:W-:Y:S02]  /*96e0*/  IMAD.MOV.U32 R45, RZ, RZ, 0x1 ;  /* 0x00000001ff2d7424 */ /* 0x000fe400078e00ff */
[----:B------:R-:W-:Y:S01]  /*96f0*/  IMAD.MOV.U32 R62, RZ, RZ, 0x0 ;  /* 0x00000000ff3e7424 */ /* 0x000fe200078e00ff */
[----:B------:R-:W-:Y:S01]  /*9700*/  SEL R42, R77, 0x1, P2 ;  /* 0x000000014d2a7807 */ /* 0x000fe20001000000 */
[----:B------:R-:W-:-:S02]  /*9710*/  IMAD.IADD R77, R25, 0x1, R43 ;  /* 0x00000001194d7824 */ /* 0x000fc400078e022b */
[----:B------:R-:W-:Y:S01]  /*9720*/  HFMA2 R43, -RZ, RZ, 0, 5.9604644775390625e-08 ;  /* 0x00000001ff2b7431 */ /* 0x000fe200000001ff */
[----:B------:R-:W-:Y:S02]  /*9730*/  IADD3 R63, PT, PT, R42, R63, R46 ;  /* 0x0000003f2a3f7210 */ /* 0x000fe40007ffe02e */
[----:B------:R-:W-:Y:S02]  /*9740*/  ISETP.GE.U32.AND P4, PT, R77, R25, PT ;  /* 0x000000194d00720c */ /* 0x000fe40003f86070 */
[----:B------:R-:W-:Y:S02]  /*9750*/  ISETP.NE.AND P3, PT, R63, RZ, PT ;  /* 0x000000ff3f00720c */ /* 0x000fe40003f65270 */
[----:B------:R-:W-:Y:S02]  /*9760*/  ISETP.GE.U32.AND P2, PT, R56, R63, PT ;  /* 0x0000003f3800720c */ /* 0x000fe40003f46070 */
[----:B------:R-:W-:Y:S01]  /*9770*/  SEL R25, R42, RZ, !P3 ;  /* 0x000000ff2a197207 */ /* 0x000fe20005800000 */
[----:B------:R-:W-:Y:S01]  /*9780*/  IMAD.MOV.U32 R42, RZ, RZ, 0x0 ;  /* 0x00000000ff2a7424 */ /* 0x000fe200078e00ff */
[----:B------:R-:W-:-:S03]  /*9790*/  IADD3 R22, PT, PT, R77, R22, -R75 ;  /* 0x000000164d167210 */ /* 0x000fc60007ffe84b */
[----:B------:R-:W-:Y:S01]  /*97a0*/  IMAD.HI.U32 R43, R49, R18, R42 ;  /* 0x00000012312b7227 */ /* 0x000fe200078e002a */
[----:B------:R-:W-:-:S03]  /*97b0*/  SEL R42, R25, 0x1, P2 ;  /* 0x00000001192a7807 */ /* 0x000fc60001000000 */
[----:B------:R-:W-:Y:S01]  /*97c0*/  IMAD.HI.U32 R25, R49, R18, RZ ;  /* 0x0000001231197227 */ /* 0x000fe200078e00ff */
[----:B------:R-:W-:-:S03]  /*97d0*/  IADD3 R69, PT, PT, R42, R69, R46 ;  /* 0x000000452a457210 */ /* 0x000fc60007ffe02e */
[----:B------:R-:W-:Y:S01]  /*97e0*/  @P4 IMAD.MOV R43, RZ, RZ, R25 ;  /* 0x000000ffff2b4224 */ /* 0x000fe200078e0219 */
[----:B------:R-:W-:Y:S02]  /*97f0*/  ISETP.NE.AND P3, PT, R69, RZ, PT ;  /* 0x000000ff4500720c */ /* 0x000fe40003f65270 */
[----:B------:R-:W-:Y:S01]  /*9800*/  ISETP.GE.U32.AND P2, PT, R58, R69, PT ;  /* 0x000000453a00720c */ /* 0x000fe20003f46070 */
[----:B------:R-:W-:Y:S01]  /*9810*/  IMAD.IADD R25, R23, 0x1, R43 ;  /* 0x0000000117197824 */ /* 0x000fe200078e022b */
[----:B------:R-:W-:Y:S01]  /*9820*/  SEL R42, R42, RZ, !P3 ;  /* 0x000000ff2a2a7207 */ /* 0x000fe20005800000 */
[----:B------:R-:W-:-:S03]  /*9830*/  IMAD.MOV.U32 R43, RZ, RZ, 0x1 ;  /* 0x00000001ff2b7424 */ /* 0x000fc600078e00ff */
[----:B------:R-:W-:Y:S02]  /*9840*/  ISETP.GE.U32.AND P4, PT, R25, R23, PT ;  /* 0x000000171900720c */ /* 0x000fe40003f86070 */
[----:B------:R-:W-:Y:S01]  /*9850*/  SEL R23, R42, 0x1, P2 ;  /* 0x000000012a177807 */ /* 0x000fe20001000000 */
[----:B------:R-:W-:-:S03]  /*9860*/  IMAD.MOV.U32 R42, RZ, RZ, 0x0 ;  /* 0x00000000ff2a7424 */ /* 0x000fc600078e00ff */
[----:B------:R-:W-:Y:S01]  /*9870*/  IADD3 R64, PT, PT, R23, R61, R46 ;  /* 0x0000003d17407210 */ /* 0x000fe20007ffe02e */
[----:B------:R-:W-:-:S03]  /*9880*/  IMAD.HI.U32 R42, R51, R18, R42 ;  /* 0x00000012332a7227 */ /* 0x000fc600078e002a */
[C---:B------:R-:W-:Y:S01]  /*9890*/  ISETP.NE.AND P3, PT, R64.reuse, RZ, PT ;  /* 0x000000ff4000720c */ /* 0x040fe20003f65270 */
[----:B------:R-:W-:Y:S01]  /*98a0*/  IMAD.HI.U32 R43, R51, R18, RZ ;  /* 0x00000012332b7227 */ /* 0x000fe200078e00ff */
[----:B------:R-:W-:Y:S02]  /*98b0*/  ISETP.GT.U32.AND P2, PT, R64, R41, PT ;  /* 0x000000294000720c */ /* 0x000fe40003f44070 */
[----:B------:R-:W-:Y:S01]  /*98c0*/  SEL R23, R23, RZ, !P3 ;  /* 0x000000ff17177207 */ /* 0x000fe20005800000 */
[----:B------:R-:W-:Y:S02]  /*98d0*/  @P4 IMAD.MOV R42, RZ, RZ, R43 ;  /* 0x000000ffff2a4224 */ /* 0x000fe400078e022b */
[----:B------:R-:W-:Y:S01]  /*98e0*/  IMAD R43, R18, R50, RZ ;  /* 0x00000032122b7224 */ /* 0x000fe200078e02ff */
[----:B------:R-:W-:-:S04]  /*98f0*/  SEL R23, R23, 0x1, !P2 ;  /* 0x0000000117177807 */ /* 0x000fc80005000000 */
[----:B------:R-:W-:Y:S01]  /*9900*/  IADD3 R61, PT, PT, R23, R70, R46 ;  /* 0x00000046173d7210 */ /* 0x000fe20007ffe02e */
[----:B------:R-:W-:Y:S01]  /*9910*/  IMAD.IADD R23, R43, 0x1, R42 ;  /* 0x000000012b177824 */ /* 0x000fe200078e022a */
[----:B------:R-:W-:-:S03]  /*9920*/  MOV R42, 0x0 ;  /* 0x00000000002a7802 */ /* 0x000fc60000000f00 */
[----:B------:R-:W-:Y:S01]  /*9930*/  IMAD.IADD R61, R24, 0x1, R61 ;  /* 0x00000001183d7824 */ /* 0x000fe200078e023d */
[C---:B------:R-:W-:Y:S01]  /*9940*/  ISETP.GE.U32.AND P2, PT, R23.reuse, R43, PT ;  /* 0x0000002b1700720c */ /* 0x040fe20003f46070 */
[----:B------:R-:W-:Y:S01]  /*9950*/  IMAD.MOV.U32 R43, RZ, RZ, 0x1 ;  /* 0x00000001ff2b7424 */ /* 0x000fe200078e00ff */
[----:B------:R-:W-:Y:S02]  /*9960*/  IADD3 R23, PT, PT, R23, R58, -R69 ;  /* 0x0000003a17177210 */ /* 0x000fe40007ffe845 */
[----:B------:R-:W-:Y:S01]  /*9970*/  IADD3 R55, PT, PT, -R61, R55, R44 ;  /* 0x000000373d377210 */ /* 0x000fe20007ffe12c */
[----:B------:R-:W-:-:S04]  /*9980*/  IMAD.HI.U32 R46, R50, R18, R42 ;  /* 0x00000012322e7227 */ /* 0x000fc800078e002a */
[----:B------:R-:W-:-:S04]  /*9990*/  IMAD.HI.U32 R42, R50, R18, RZ ;  /* 0x00000012322a7227 */ /* 0x000fc800078e00ff */
[----:B------:R-:W-:Y:S02]  /*99a0*/  @P2 IMAD.MOV R46, RZ, RZ, R42 ;  /* 0x000000ffff2e2224 */ /* 0x000fe400078e022a */
[----:B------:R-:W-:Y:S02]  /*99b0*/  IMAD R43, R18, R19, RZ ;  /* 0x00000013122b7224 */ /* 0x000fe400078e02ff */
[----:B------:R-:W-:Y:S02]  /*99c0*/  IMAD.MOV.U32 R42, RZ, RZ, 0x0 ;  /* 0x00000000ff2a7424 */ /* 0x000fe400078e00ff */
[----:B------:R-:W-:Y:S02]  /*99d0*/  IMAD.IADD R46, R43, 0x1, R46 ;  /* 0x000000012b2e7824 */ /* 0x000fe400078e022e */
[----:B------:R-:W-:-:S03]  /*99e0*/  IMAD.MOV.U32 R44, RZ, RZ, 0x0 ;  /* 0x00000000ff2c7424 */ /* 0x000fc600078e00ff */
[----:B------:R-:W-:Y:S01]  /*99f0*/  ISETP.GE.U32.AND P2, PT, R46, R43, PT ;  /* 0x0000002b2e00720c */ /* 0x000fe20003f46070 */
[----:B------:R-:W-:Y:S02]  /*9a00*/  IMAD.MOV.U32 R43, RZ, RZ, 0x1 ;  /* 0x00000001ff2b7424 */ /* 0x000fe400078e00ff */
[----:B------:R-:W-:-:S04]  /*9a10*/  IMAD.HI.U32 R24, R19, R18, R42 ;  /* 0x0000001213187227 */ /* 0x000fc800078e002a */
[----:B------:R-:W-:-:S06]  /*9a20*/  IMAD.HI.U32 R42, R19, R18, RZ ;  /* 0x00000012132a7227 */ /* 0x000fcc00078e00ff */
[----:B------:R-:W-:Y:S01]  /*9a30*/  @P2 IADD3 R24, PT, PT, R42, RZ, RZ ;  /* 0x000000ff2a182210 */ /* 0x000fe20007ffe0ff */
[----:B------:R-:W-:-:S04]  /*9a40*/  IMAD.MOV.U32 R42, RZ, RZ, RZ ;  /* 0x000000ffff2a7224 */ /* 0x000fc800078e00ff */
[----:B------:R-:W-:-:S04]  /*9a50*/  IMAD.IADD R55, R55, 0x1, R24 ;  /* 0x0000000137377824 */ /* 0x000fc800078e0218 */
[C---:B------:R-:W-:Y:S02]  /*9a60*/  IMAD R43, R55.reuse, R35, RZ ;  /* 0x00000023372b7224 */ /* 0x040fe400078e02ff */
        /* <DEDUP_REMOVED lines=9> */
[----:B------:R-:W-:Y:S02]  /*9b00*/  HFMA2 R42, -RZ, RZ, 0, 0 ;  /* 0x00000000ff2a7431 */ /* 0x000fe400000001ff */
[----:B------:R-:W-:-:S05]  /*9b10*/  IMAD.IADD R79, R66, 0x1, R79 ;  /* 0x00000001424f7824 */ /* 0x000fca00078e024f */
[----:B------:R-:W-:Y:S01]  /*9b20*/  ISETP.GE.U32.AND P2, PT, R79, R66, PT ;  /* 0x000000424f00720c */ /* 0x000fe20003f46070 */
[----:B------:R-:W-:Y:S02]  /*9b30*/  IMAD.MOV.U32 R66, RZ, RZ, RZ ;  /* 0x000000ffff427224 */ /* 0x000fe400078e00ff */
[----:B------:R-:W-:-:S04]  /*9b40*/  IMAD.HI.U32 R81, R55, R36, R42 ;  /* 0x0000002437517227 */ /* 0x000fc800078e002a */
[----:B------:R-:W-:-:S06]  /*9b50*/  IMAD.WIDE.U32 R42, R55, R37, RZ ;  /* 0x00000025372a7225 */ /* 0x000fcc00078e00ff */
[----:B------:R-:W-:Y:S02]  /*9b60*/  @P2 IMAD.MOV R81, RZ, RZ, R67 ;  /* 0x000000ffff512224 */ /* 0x000fe400078e0243 */
[----:B------:R-:W-:Y:S02]  /*9b70*/  IMAD R67, R20, R18, RZ ;  /* 0x0000001214437224 */ /* 0x000fe400078e02ff */
[----:B------:R-:W-:Y:S02]  /*9b80*/  IMAD.IADD R71, R42, 0x1, R81 ;  /* 0x000000012a477824 */ /* 0x000fe400078e0251 */
[----:B------:R-:W-:-:S03]  /*9b90*/  IMAD.WIDE.U32 R44, R20, R20, R66 ;  /* 0x00000014142c7225 */ /* 0x000fc600078e0042 */
[----:B------:R-:W-:Y:S02]  /*9ba0*/  ISETP.GE.U32.AND P2, PT, R71, R42, PT ;  /* 0x0000002a4700720c */ /* 0x000fe40003f46070 */
[----:B------:R-:W-:-:S11]  /*9bb0*/  MOV R42, 0x0 ;  /* 0x00000000002a7802 */ /* 0x000fd60000000f00 */
[----:B------:R-:W-:Y:S01]  /*9bc0*/  @P2 IMAD.MOV R75, RZ, RZ, R43 ;  /* 0x000000ffff4b2224 */ /* 0x000fe200078e022b */
[----:B------:R-:W-:Y:S01]  /*9bd0*/  ISETP.GE.U32.AND P2, PT, R45, R67, PT ;  /* 0x000000432d00720c */ /* 0x000fe20003f46070 */
[----:B------:R-:W-:Y:S02]  /*9be0*/  IMAD.MOV.U32 R43, RZ, RZ, 0x1 ;  /* 0x00000001ff2b7424 */ /* 0x000fe400078e00ff */
[----:B------:R-:W-:-:S04]  /*9bf0*/  IMAD.HI.U32 R43, R18, R20, R42 ;  /* 0x00000014122b7227 */ /* 0x000fc800078e002a */
[----:B------:R-:W-:-:S06]  /*9c00*/  IMAD.HI.U32 R42, R18, R20, RZ ;  /* 0x00000014122a7227 */ /* 0x000fcc00078e00ff */
[----:B------:R-:W-:-:S04]  /*9c10*/  @P2 IMAD.MOV R43, RZ, RZ, R42 ;  /* 0x000000ffff2b2224 */ /* 0x000fc800078e022a */
[----:B------:R-:W-:Y:S02]  /*9c20*/  IMAD.IADD R65, R54, 0x1, R43 ;  /* 0x0000000136417824 */ /* 0x000fe400078e022b */
[----:B------:R-:W-:-:S03]  /*9c30*/  IMAD.WIDE.U32 R42, R55, R38, RZ ;  /* 0x00000026372a7225 */ /* 0x000fc600078e00ff */
[----:B------:R-:W-:Y:S01]  /*9c40*/  ISETP.GE.U32.AND P3, PT, R65, R54, PT ;  /* 0x000000364100720c */ /* 0x000fe20003f66070 */
[----:B------:R-:W-:Y:S01]  /*9c50*/  IMAD.IADD R75, R42, 0x1, R75 ;  /* 0x000000012a4b7824 */ /* 0x000fe200078e024b */
[----:B------:R-:W-:Y:S01]  /*9c60*/  IADD3 R54, PT, PT, R25, R56, -R63 ;  /* 0x0000003819367210 */ /* 0x000fe20007ffe83f */
[----:B------:R-:W-:Y:S01]  /*9c70*/  IMAD.MOV.U32 R63, RZ, RZ, 0x1 ;  /* 0x00000001ff3f7424 */ /* 0x000fe200078e00ff */
[----:B------:R-:W-:Y:S01]  /*9c80*/  MOV R56, 0x0 ;  /* 0x0000000000387802 */ /* 0x000fe20000000f00 */
[----:B------:R-:W-:Y:S01]  /*9c90*/  IMAD.HI.U32 R25, R21, R20, RZ ;  /* 0x0000001415197227 */ /* 0x000fe200078e00ff */
[----:B------:R-:W-:-:S03]  /*9ca0*/  ISETP.GE.U32.AND P2, PT, R75, R42, PT ;  /* 0x0000002a4b00720c */ /* 0x000fc60003f46070 */
[----:B------:R-:W-:-:S04]  /*9cb0*/  IMAD.HI.U32 R62, R21, R20, R62 ;  /* 0x00000014153e7227 */ /* 0x000fc800078e003e */
[----:B------:R-:W-:-:S04]  /*9cc0*/  IMAD.HI.U32 R63, R55, R38, R72 ;  /* 0x00000026373f7227 */ /* 0x000fc800078e0048 */
[----:B------:R-:W-:Y:S02]  /*9cd0*/  @P3 IMAD.MOV R62, RZ, RZ, R25 ;  /* 0x000000ffff3e3224 */ /* 0x000fe400078e0219 */
[----:B------:R-:W-:Y:S01]  /*9ce0*/  @P2 IMAD.MOV R63, RZ, RZ, R43 ;  /* 0x000000ffff3f2224 */ /* 0x000fe200078e022b */
[C---:B------:R-:W-:Y:S01]  /*9cf0*/  ISETP.GE.U32.AND P2, PT, R55.reuse, R24, PT ;  /* 0x000000183700720c */ /* 0x040fe20003f46070 */
        /* <DEDUP_REMOVED lines=10> */
[----:B------:R-:W-:Y:S02]  /*9da0*/  IMAD R57, R55, R34, RZ ;  /* 0x0000002237397224 */ /* 0x000fe400078e02ff */
[----:B------:R-:W-:Y:S02]  /*9db0*/  @P3 IMAD.MOV R73, RZ, RZ, R43 ;  /* 0x000000ffff493224 */ /* 0x000fe400078e022b */
[----:B------:R-:W-:Y:S01]  /*9dc0*/  IMAD.HI.U32 R24, R48, R20, RZ ;  /* 0x0000001430187227 */ /* 0x000fe200078e00ff */
[----:B------:R-:W-:Y:S02]  /*9dd0*/  ISETP.GE.U32.AND P3, PT, R67, R57, PT ;  /* 0x000000394300720c */ /* 0x000fe40003f66070 */
[----:B------:R-:W-:Y:S01]  /*9de0*/  IADD3 R57, PT, PT, R45, R67, -R57 ;  /* 0x000000432d397210 */ /* 0x000fe20007ffe839 */
[----:B------:R-:W-:Y:S01]  /*9df0*/  VIADD R43, R61, 0xfffffc2f ;  /* 0xfffffc2f3d2b7836 */ /* 0x000fe20000000000 */
[----:B------:R-:W-:Y:S01]  /*9e00*/  SEL R66, RZ, 0x1, P3 ;  /* 0x00000001ff427807 */ /* 0x000fe20001800000 */
[----:B------:R-:W-:-:S02]  /*9e10*/  @P2 IMAD.MOV R43, RZ, RZ, R61 ;  /* 0x000000ffff2b2224 */ /* 0x000fc400078e023d */
[----:B------:R-:W-:Y:S02]  /*9e20*/  @P4 IMAD.MOV R77, RZ, RZ, R24 ;  /* 0x000000ffff4d4224 */ /* 0x000fe400078e0218 */
[----:B------:R-:W-:-:S04]  /*9e30*/  IMAD.WIDE.U32 R24, R55, R40, RZ ;  /* 0x0000002837187225 */ /* 0x000fc800078e00ff */
[----:B------:R-:W-:Y:S01]  /*9e40*/  IMAD.IADD R61, R66, 0x1, R43 ;  /* 0x00000001423d7824 */ /* 0x000fe200078e022b */
[----:B------:R-:W-:Y:S01]  /*9e50*/  IADD3 R69, PT, PT, R24, R73, RZ ;  /* 0x0000004918457210 */ /* 0x000fe20007ffe0ff */
[----:B------:R-:W-:Y:S02]  /*9e60*/  IMAD.MOV.U32 R42, RZ, RZ, 0x0 ;  /* 0x00000000ff2a7424 */ /* 0x000fe400078e00ff */
[----:B------:R-:W-:Y:S01]  /*9e70*/  IMAD.MOV.U32 R43, RZ, RZ, 0x1 ;  /* 0x00000001ff2b7424 */ /* 0x000fe200078e00ff */
[----:B------:R-:W-:Y:S01]  /*9e80*/  ISETP.NE.AND P5, PT, R61, RZ, PT ;  /* 0x000000ff3d00720c */ /* 0x000fe20003fa5270 */
[----:B------:R-:W-:Y:S01]  /*9e90*/  IMAD.IADD R56, R52, 0x1, R77 ;  /* 0x0000000134387824 */ /* 0x000fe200078e024d */
[----:B------:R-:W-:Y:S01]  /*9ea0*/  ISETP.GE.U32.AND P6, PT, R69, R24, PT ;  /* 0x000000184500720c */ /* 0x000fe20003fc6070 */
[----:B------:R-:W-:Y:S01]  /*9eb0*/  IMAD.HI.U32 R58, R55, R40, R42 ;  /* 0x00000028373a7227 */ /* 0x000fe200078e002a */
[----:B------:R-:W-:-:S03]  /*9ec0*/  ISETP.GE.U32.AND P4, PT, R60, R61, PT ;  /* 0x0000003d3c00720c */ /* 0x000fc60003f86070 */
[----:B------:R-:W-:Y:S01]  /*9ed0*/  HFMA2 R24, -RZ, RZ, 0, 0 ;  /* 0x00000000ff187431 */ /* 0x000fe200000001ff */
[----:B------:R-:W-:Y:S01]  /*9ee0*/  SEL R66, R66, RZ, !P5 ;  /* 0x000000ff42427207 */ /* 0x000fe20006800000 */
[----:B------:R-:W-:Y:S01]  /*9ef0*/  VIADD R43, R79, 0xfffffffe ;  /* 0xfffffffe4f2b7836 */ /* 0x000fe20000000000 */
[----:B------:R-:W-:Y:S01]  /*9f00*/  ISETP.GE.U32.AND P3, PT, R56, R52, PT ;  /* 0x000000343800720c */ /* 0x000fe20003f66070 */
[----:B------:R-:W-:Y:S01]  /*9f10*/  @P2 IMAD.MOV R43, RZ, RZ, R79 ;  /* 0x000000ffff2b2224 */ /* 0x000fe200078e024f */
[----:B------:R-:W-:Y:S01]  /*9f20*/  SEL R66, R66, 0x1, P4 ;  /* 0x0000000142427807 */ /* 0x000fe20002000000 */
[----:B------:R-:W-:Y:S01]  /*9f30*/  IMAD.MOV.U32 R45, RZ, RZ, 0x1 ;  /* 0x00000001ff2d7424 */ /* 0x000fe200078e00ff */
[----:B------:R-:W-:-:S03]  /*9f40*/  IADD3 R60, PT, PT, R65, R60, -R61 ;  /* 0x0000003c413c7210 */ /* 0x000fc60007ffe83d */
[----:B------:R-:W-:Y:S02]  /*9f50*/  IMAD.IADD R42, R66, 0x1, R43 ;  /* 0x00000001422a7824 */ /* 0x000fe400078e022b */
[----:B------:R-:W-:Y:S02]  /*9f60*/  @P6 IMAD.MOV R58, RZ, RZ, R25 ;  /* 0x000000ffff3a6224 */ /* 0x000fe400078e0219 */
[----:B------:R-:W-:Y:S01]  /*9f70*/  IMAD.MOV.U32 R25, RZ, RZ, 0x1 ;  /* 0x00000001ff197424 */ /* 0x000fe200078e00ff */
[----:B------:R-:W-:Y:S01]  /*9f80*/  ISETP.NE.AND P5, PT, R42, RZ, PT ;  /* 0x000000ff2a00720c */ /* 0x000fe20003fa5270 */
[----:B------:R-:W-:Y:S01]  /*9f90*/  IMAD R58, R55, UR5, R58 ;  /* 0x00000005373a7c24 */ /* 0x000fe2000f8e023a */
[----:B------:R-:W-:Y:S01]  /*9fa0*/  ISETP.GE.U32.AND P4, PT, R53, R42, PT ;  /* 0x0000002a3500720c */ /* 0x000fe20003f86070 */
[CC--:B------:R-:W-:Y:S01]  /*9fb0*/  IMAD.HI.U32 R52, R49.reuse, R20.reuse, R24 ;  /* 0x0000001431347227 */ /* 0x0c0fe200078e0018 */
[----:B------:R-:W-:Y:S02]  /*9fc0*/  SEL R24, R66, RZ, !P5 ;  /* 0x000000ff42187207 */ /* 0x000fe40006800000 */
[----:B------:R-:W-:Y:S01]  /*9fd0*/  SEL R66, RZ, 0xffffffff, P2 ;  /* 0xffffffffff427807 */ /* 0x000fe20001000000 */
[----:B------:R-:W-:Y:S01]  /*9fe0*/  IMAD.HI.U32 R25, R49, R20, RZ ;  /* 0x0000001431197227 */ /* 0x000fe200078e00ff */
[----:B------:R-:W-:-:S02]  /*9ff0*/  SEL R68, R24, 0x1, P4 ;  /* 0x0000000118447807 */ /* 0x000fc40002000000 */
[----:B------:R-:W-:Y:S01]  /*a000*/  IADD3 R42, PT, PT, R62, R53, -R42 ;  /* 0x000000353e2a7210 */ /* 0x000fe20007ffe82a */
[----:B------:R-:W-:Y:S02]  /*a010*/  @P3 IMAD.MOV R52, RZ, RZ, R25 ;  /* 0x000000ffff343224 */ /* 0x000fe400078e0219 */
[----:B------:R-:W-:Y:S02]  /*a020*/  IMAD.MOV.U32 R24, RZ, RZ, 0x0 ;  /* 0x00000000ff187424 */ /* 0x000fe400078e00ff */
[----:B------:R-:W-:Y:S01]  /*a030*/  IMAD.IADD R43, R59, 0x1, R52 ;  /* 0x000000013b2b7824 */ /* 0x000fe200078e0234 */
[----:B------:R-:W-:Y:S01]  /*a040*/  IADD3 R52, PT, PT, R68, R71, R66 ;  /* 0x0000004744347210 */ /* 0x000fe20007ffe042 */
[----:B------:R-:W-:Y:S02]  /*a050*/  IMAD.MOV.U32 R25, RZ, RZ, 0x1 ;  /* 0x00000001ff197424 */ /* 0x000fe400078e00ff */
[----:B------:R-:W-:Y:S01]  /*a060*/  IMAD R71, R20, R19, RZ ;  /* 0x0000001314477224 */ /* 0x000fe200078e02ff */
[----:B------:R-:W-:-:S02]  /*a070*/  ISETP.NE.AND P3, PT, R52, RZ, PT ;  /* 0x000000ff3400720c */ /* 0x000fc40003f65270 */
[----:B------:R-:W-:Y:S01]  /*a080*/  ISETP.GE.U32.AND P4, PT, R43, R59, PT ;  /* 0x0000003b2b00720c */ /* 0x000fe20003f86070 */
[----:B------:R-:W-:Y:S01]  /*a090*/  IMAD.HI.U32 R59, R51, R20, R24 ;  /* 0x00000014333b7227 */ /* 0x000fe200078e0018 */
[----:B------:R-:W-:Y:S02]  /*a0a0*/  ISETP.GE.U32.AND P2, PT, R47, R52, PT ;  /* 0x000000342f00720c */ /* 0x000fe40003f46070 */
[----:B------:R-:W-:Y:S01]  /*a0b0*/  SEL R68, R68, RZ, !P3 ;  /* 0x000000ff44447207 */ /* 0x000fe20005800000 */
[----:B------:R-:W-:Y:S01]  /*a0c0*/  IMAD.HI.U32 R24, R51, R20, RZ ;  /* 0x0000001433187227 */ /* 0x000fe200078e00ff */
[----:B------:R-:W-:Y:S02]  /*a0d0*/  IADD3 R47, PT, PT, R56, R47, -R52 ;  /* 0x0000002f382f7210 */ /* 0x000fe40007ffe834 */
[----:B------:R-:W-:-:S04]  /*a0e0*/  SEL R68, R68, 0x1, P2 ;  /* 0x0000000144447807 */ /* 0x000fc80001000000 */
[----:B------:R-:W-:Y:S02]  /*a0f0*/  IADD3 R75, PT, PT, R68, R75, R66 ;  /* 0x0000004b444b7210 */ /* 0x000fe40007ffe042 */
[----:B------:R-:W-:Y:S01]  /*a100*/  @P4 IADD3 R59, PT, PT, R24, RZ, RZ ;  /* 0x000000ff183b4210 */ /* 0x000fe20007ffe0ff */
[----:B------:R-:W-:Y:S01]  /*a110*/  IMAD R24, R20, R50, RZ ;  /* 0x0000003214187224 */ /* 0x000fe200078e02ff */
[----:B------:R-:W-:Y:S02]  /*a120*/  ISETP.NE.AND P3, PT, R75, RZ, PT ;  /* 0x000000ff4b00720c */ /* 0x000fe40003f65270 */
[----:B------:R-:W-:Y:S01]  /*a130*/  ISETP.GE.U32.AND P2, PT, R22, R75, PT ;  /* 0x0000004b1600720c */ /* 0x000fe20003f46070 */
[----:B------:R-:W-:Y:S01]  /*a140*/  IMAD.IADD R59, R24, 0x1, R59 ;  /* 0x00000001183b7824 */ /* 0x000fe200078e023b */
[----:B------:R-:W-:Y:S02]  /*a150*/  SEL R68, R68, RZ, !P3 ;  /* 0x000000ff44447207 */ /* 0x000fe40005800000 */
[----:B------:R-:W-:-:S02]  /*a160*/  IADD3 R22, PT, PT, R43, R22, -R75 ;  /* 0x000000162b167210 */ /* 0x000fc40007ffe84b */
[----:B------:R-:W-:Y:S02]  /*a170*/  SEL R68, R68, 0x1, P2 ;  /* 0x0000000144447807 */ /* 0x000fe40001000000 */
[----:B------:R-:W-:Y:S01]  /*a180*/  ISETP.GE.U32.AND P4, PT, R59, R24, PT ;  /* 0x000000183b00720c */ /* 0x000fe20003f86070 */
[----:B------:R-:W-:Y:S01]  /*a190*/  IMAD.MOV.U32 R24, RZ, RZ, 0x0 ;  /* 0x00000000ff187424 */ /* 0x000fe200078e00ff */
[----:B------:R-:W-:-:S03]  /*a1a0*/  IADD3 R63, PT, PT, R68, R63, R66 ;  /* 0x0000003f443f7210 */ /* 0x000fc60007ffe042 */
[-C--:B------:R-:W-:Y:S01]  /*a1b0*/  IMAD.HI.U32 R25, R50, R20.reuse, R24 ;  /* 0x0000001432197227 */ /* 0x080fe200078e0018 */
[----:B------:R-:W-:Y:S02]  /*a1c0*/  ISETP.NE.AND P3, PT, R63, RZ, PT ;  /* 0x000000ff3f00720c */ /* 0x000fe40003f65270 */
[----:B------:R-:W-:Y:S01]  /*a1d0*/  ISETP.GE.U32.AND P2, PT, R54, R63, PT ;  /* 0x0000003f3600720c */ /* 0x000fe20003f46070 */
[----:B------:R-:W-:Y:S01]  /*a1e0*/  IMAD.HI.U32 R24, R50, R20, RZ ;  /* 0x0000001432187227 */ /* 0x000fe200078e00ff */
[----:B------:R-:W-:Y:S02]  /*a1f0*/  SEL R68, R68, RZ, !P3 ;  /* 0x000000ff44447207 */ /* 0x000fe40005800000 */
[----:B------:R-:W-:Y:S01]  /*a200*/  IADD3 R54, PT, PT, R59, R54, -R63 ;  /* 0x000000363b367210 */ /* 0x000fe20007ffe83f */
[----:B------:R-:W-:Y:S01]  /*a210*/  @P4 IMAD.MOV R25, RZ, RZ, R24 ;  /* 0x000000ffff194224 */ /* 0x000fe200078e0218 */
[----:B------:R-:W-:-:S03]  /*a220*/  SEL R24, R68, 0x1, P2 ;  /* 0x0000000144187807 */ /* 0x000fc60001000000 */
[----:B------:R-:W-:Y:S01]  /*a230*/  IMAD.IADD R68, R71, 0x1, R25 ;  /* 0x0000000147447824 */ /* 0x000fe200078e0219 */
[----:B------:R-:W-:Y:S01]  /*a240*/  IADD3 R70, PT, PT, R24, R69, R66 ;  /* 0x0000004518467210 */ /* 0x000fe20007ffe042 */
[----:B------:R-:W-:-:S03]  /*a250*/  IMAD.MOV.U32 R25, RZ, RZ, 0x1 ;  /* 0x00000001ff197424 */ /* 0x000fc600078e00ff */
[C---:B------:R-:W-:Y:S02]  /*a260*/  ISETP.NE.AND P3, PT, R70.reuse, RZ, PT ;  /* 0x000000ff4600720c */ /* 0x040fe40003f65270 */
[----:B------:R-:W-:Y:S02]  /*a270*/  ISETP.GT.U32.AND P2, PT, R70, R23, PT ;  /* 0x000000174600720c */ /* 0x000fe40003f44070 */
[----:B------:R-:W-:Y:S02]  /*a280*/  SEL R24, R24, RZ, !P3 ;  /* 0x000000ff18187207 */ /* 0x000fe40005800000 */
[----:B------:R-:W-:Y:S02]  /*a290*/  ISETP.GE.U32.AND P4, PT, R68, R71, PT ;  /* 0x000000474400720c */ /* 0x000fe40003f86070 */
[----:B------:R-:W-:Y:S01]  /*a2a0*/  SEL R55, R24, 0x1, !P2 ;  /* 0x0000000118377807 */ /* 0x000fe20005000000 */
[----:B------:R-:W-:-:S03]  /*a2b0*/  IMAD.MOV.U32 R24, RZ, RZ, 0x0 ;  /* 0x00000000ff187424 */ /* 0x000fc600078e00ff */
[----:B------:R-:W-:Y:S01]  /*a2c0*/  IADD3 R55, PT, PT, R55, R58, R66 ;  /* 0x0000003a37377210 */ /* 0x000fe20007ffe042 */
[----:B------:R-:W-:-:S03]  /*a2d0*/  IMAD.HI.U32 R58, R19, R20, R24 ;  /* 0x00000014133a7227 */ /* 0x000fc600078e0018 */
[----:B------:R-:W-:Y:S01]  /*a2e0*/  IADD3 R55, PT, PT, R64, R55, RZ ;  /* 0x0000003740377210 */ /* 0x000fe20007ffe0ff */
[----:B------:R-:W-:-:S03]  /*a2f0*/  IMAD.HI.U32 R24, R19, R20, RZ ;  /* 0x0000001413187227 */ /* 0x000fc600078e00ff */
[----:B------:R-:W-:Y:S01]  /*a300*/  IADD3 R41, PT, PT, -R55, R41, R46 ;  /* 0x0000002937297210 */ /* 0x000fe20007ffe12e */
        /* <DEDUP_REMOVED lines=15> */
[----:B------:R-:W-:Y:S02]  /*a400*/  IMAD.IADD R67, R44, 0x1, -R71 ;  /* 0x000000012c437824 */ /* 0x000fe400078e0a47 */
[----:B------:R-:W-:Y:S01]  /*a410*/  IMAD.MOV.U32 R44, RZ, RZ, 0x0 ;  /* 0x00000000ff2c7424 */ /* 0x000fe200078e00ff */
[----:B------:R-:W-:Y:S01]  /*a420*/  IADD3 R69, PT, PT, R24, R69, RZ ;  /* 0x0000004518457210 */ /* 0x000fe20007ffe0ff */
[----:B------:R-:W-:Y:S02]  /*a430*/  IMAD.IADD R46, R67, 0x1, -R0 ;  /* 0x00000001432e7824 */ /* 0x000fe400078e0a00 */
[----:B------:R-:W-:Y:S01]  /*a440*/  VIADD R71, R55, 0xfffffc2f ;  /* 0xfffffc2f37477836 */ /* 0x000fe20000000000 */
[----:B------:R-:W-:Y:S01]  /*a450*/  ISETP.GE.U32.AND P4, PT, R69, R24, PT ;  /* 0x000000184500720c */ /* 0x000fe20003f86070 */
[----:B------:R-:W-:Y:S01]  /*a460*/  IMAD.HI.U32 R73, R41, R36, R44 ;  /* 0x0000002429497227 */ /* 0x000fe200078e002c */
[----:B------:R-:W-:-:S02]  /*a470*/  SEL R24, RZ, 0x1, P3 ;  /* 0x00000001ff187807 */ /* 0x000fc40001800000 */
[----:B------:R-:W-:Y:S01]  /*a480*/  ISETP.GE.U32.AND P1, PT, R46, R67, P1 ;  /* 0x000000432e00720c */ /* 0x000fe20000f26070 */
[----:B------:R-:W-:Y:S02]  /*a490*/  @P2 IMAD.MOV R71, RZ, RZ, R55 ;  /* 0x000000ffff472224 */ /* 0x000fe400078e0237 */
[----:B------:R-:W-:Y:S01]  /*a4a0*/  IMAD.WIDE.U32 R44, R41, R37, RZ ;  /* 0x00000025292c7225 */ /* 0x000fe200078e00ff */
[----:B------:R-:W-:-:S03]  /*a4b0*/  SEL R64, RZ, 0x1, !P1 ;  /* 0x00000001ff407807 */ /* 0x000fc60004800000 */
[----:B------:R-:W-:Y:S02]  /*a4c0*/  IMAD.IADD R58, R24, 0x1, R71 ;  /* 0x00000001183a7824 */ /* 0x000fe400078e0247 */
[----:B------:R-:W-:Y:S01]  /*a4d0*/  @P4 IADD3 R73, PT, PT, R25, RZ, RZ ;  /* 0x000000ff19494210 */ /* 0x000fe20007ffe0ff */
[----:B------:R-:W-:Y:S02]  /*a4e0*/  IMAD.IADD R72, R17, 0x1, R64 ;  /* 0x0000000111487824 */ /* 0x000fe400078e0240 */
[C---:B------:R-:W-:Y:S01]  /*a4f0*/  ISETP.GE.U32.AND P1, PT, R57.reuse, R58, PT ;  /* 0x0000003a3900720c */ /* 0x040fe20003f26070 */
[----:B------:R-:W-:Y:S01]  /*a500*/  IMAD.IADD R57, R57, 0x1, -R58 ;  /* 0x0000000139397824 */ /* 0x000fe200078e0a3a */
[----:B------:R-:W-:Y:S01]  /*a510*/  ISETP.NE.AND P3, PT, R58, RZ, PT ;  /* 0x000000ff3a00720c */ /* 0x000fe20003f65270 */
[----:B------:R-:W-:Y:S01]  /*a520*/  IMAD.IADD R61, R44, 0x1, R73 ;  /* 0x000000012c3d7824 */ /* 0x000fe200078e0249 */
[----:B------:R-:W-:Y:S01]  /*a530*/  ISETP.NE.AND P5, PT, R72, RZ, PT ;  /* 0x000000ff4800720c */ /* 0x000fe20003fa5270 */
[----:B------:R-:W-:Y:S01]  /*a540*/  VIADD R66, R69, 0xfffffffe ;  /* 0xfffffffe45427836 */ /* 0x000fe20000000000 */
[----:B------:R-:W-:Y:S01]  /*a550*/  SEL R55, R24, RZ, !P3 ;  /* 0x000000ff18377207 */ /* 0x000fe20005800000 */
[----:B------:R-:W-:Y:S01]  /*a560*/  IMAD.MOV.U32 R24, RZ, RZ, 0x0 ;  /* 0x00000000ff187424 */ /* 0x000fe200078e00ff */
[----:B------:R-:W-:Y:S01]  /*a570*/  ISETP.GE.U32.AND P3, PT, R61, R44, PT ;  /* 0x0000002c3d00720c */ /* 0x000fe20003f66070 */
[----:B------:R-:W-:Y:S01]  /*a580*/  IMAD.MOV.U32 R25, RZ, RZ, 0x1 ;  /* 0x00000001ff197424 */ /* 0x000fe200078e00ff */
[----:B------:R-:W-:Y:S01]  /*a590*/  IADD3 R58, PT, PT, R57, -R72, RZ ;  /* 0x80000048393a7210 */ /* 0x000fe20007ffe0ff */
[----:B------:R-:W-:Y:S01]  /*a5a0*/  @P2 IMAD.MOV R66, RZ, RZ, R69 ;  /* 0x000000ffff422224 */ /* 0x000fe200078e0245 */
[----:B------:R-:W-:Y:S01]  /*a5b0*/  SEL R64, R64, 0x1, !P5 ;  /* 0x0000000140407807 */ /* 0x000fe20006800000 */
[----:B------:R-:W-:Y:S01]  /*a5c0*/  IMAD.HI.U32 R65, R41, R37, R24 ;  /* 0x0000002529417227 */ /* 0x000fe200078e0018 */
[----:B------:R-:W-:-:S02]  /*a5d0*/  ISETP.GE.U32.AND P4, PT, R58, R57, PT ;  /* 0x000000393a00720c */ /* 0x000fc40003f86070 */
[----:B------:R-:W-:Y:S02]  /*a5e0*/  SEL R57, R55, 0x1, P1 ;  /* 0x0000000137397807 */ /* 0x000fe40000800000 */
[----:B------:R-:W-:-:S03]  /*a5f0*/  SEL R67, R64, RZ, P4 ;  /* 0x000000ff40437207 */ /* 0x000fc60002000000 */
[----:B------:R-:W-:Y:S02]  /*a600*/  IMAD.IADD R25, R57, 0x1, R66 ;  /* 0x0000000139197824 */ /* 0x000fe400078e0242 */
[----:B------:R-:W-:Y:S02]  /*a610*/  @P3 IMAD.MOV R65, RZ, RZ, R45 ;  /* 0x000000ffff413224 */ /* 0x000fe400078e022d */
[----:B------:R-:W-:Y:S01]  /*a620*/  IMAD.WIDE.U32 R44, R41, R38, RZ ;  /* 0x00000026292c7225 */ /* 0x000fe200078e00ff */
[----:B------:R-:W-:Y:S02]  /*a630*/  ISETP.NE.AND P3, PT, R25, RZ, PT ;  /* 0x000000ff1900720c */ /* 0x000fe40003f65270 */
[C---:B------:R-:W-:Y:S01]  /*a640*/  ISETP.GE.U32.AND P1, PT, R60.reuse, R25, PT ;  /* 0x000000193c00720c */ /* 0x040fe20003f26070 */
[----:B------:R-:W-:Y:S01]  /*a650*/  IMAD.IADD R24, R60, 0x1, -R25 ;  /* 0x000000013c187824 */ /* 0x000fe200078e0a19 */
[----:B------:R-:W-:Y:S01]  /*a660*/  SEL R60, R57, RZ, !P3 ;  /* 0x000000ff393c7207 */ /* 0x000fe20005800000 */
[----:B------:R-:W-:Y:S01]  /*a670*/  IMAD.IADD R69, R16, 0x1, R67 ;  /* 0x0000000110457824 */ /* 0x000fe200078e0243 */
[----:B------:R-:W-:Y:S01]  /*a680*/  SEL R57, RZ, 0xffffffff, P2 ;  /* 0xffffffffff397807 */ /* 0x000fe20001000000 */
[----:B------:R-:W-:-:S02]  /*a690*/  IMAD.IADD R64, R44, 0x1, R65 ;  /* 0x000000012c407824 */ /* 0x000fc400078e0241 */
[----:B------:R-:W-:Y:S01]  /*a6a0*/  IMAD.MOV.U32 R25, RZ, RZ, 0x1 ;  /* 0x00000001ff197424 */ /* 0x000fe200078e00ff */
[----:B------:R-:W-:Y:S02]  /*a6b0*/  IADD3 R55, PT, PT, R24, -R69, RZ ;  /* 0x8000004518377210 */ /* 0x000fe40007ffe0ff */
[----:B------:R-:W-:Y:S02]  /*a6c0*/  ISETP.NE.AND P5, PT, R69, RZ, PT ;  /* 0x000000ff4500720c */ /* 0x000fe40003fa5270 */
[----:B------:R-:W-:Y:S02]  /*a6d0*/  ISETP.GE.U32.AND P3, PT, R64, R44, PT ;  /* 0x0000002c4000720c */ /* 0x000fe40003f66070 */
[----:B------:R-:W-:Y:S01]  /*a6e0*/  ISETP.GE.U32.AND P4, PT, R55, R24, PT ;  /* 0x000000183700720c */ /* 0x000fe20003f86070 */
[----:B------:R-:W-:Y:S01]  /*a6f0*/  IMAD.MOV.U32 R24, RZ, RZ, 0x0 ;  /* 0x00000000ff187424 */ /* 0x000fe200078e00ff */
[----:B------:R-:W-:Y:S02]  /*a700*/  SEL R44, R60, 0x1, P1 ;  /* 0x000000013c2c7807 */ /* 0x000fe40000800000 */
[----:B------:R-:W-:Y:S01]  /*a710*/  SEL R67, R67, 0x1, !P5 ;  /* 0x0000000143437807 */ /* 0x000fe20006800000 */
[----:B------:R-:W-:Y:S01]  /*a720*/  IMAD.HI.U32 R65, R41, R38, R24 ;  /* 0x0000002629417227 */ /* 0x000fe200078e0018 */
[----:B------:R-:W-:-:S02]  /*a730*/  IADD3 R61, PT, PT, R44, R61, R57 ;  /* 0x0000003d2c3d7210 */ /* 0x000fc40007ffe039 */
[----:B------:R-:W-:Y:S02]  /*a740*/  SEL R62, R67, RZ, P4 ;  /* 0x000000ff433e7207 */ /* 0x000fe40002000000 */
[----:B------:R-:W-:Y:S01]  /*a750*/  ISETP.NE.AND P2, PT, R61, RZ, PT ;  /* 0x000000ff3d00720c */ /* 0x000fe20003f45270 */
[C---:B------:R-:W-:Y:S01]  /*a760*/  IMAD.IADD R53, R42.reuse, 0x1, -R61 ;  /* 0x000000012a357824 */ /* 0x040fe200078e0a3d */
[----:B------:R-:W-:Y:S01]  /*a770*/  ISETP.GE.U32.AND P1, PT, R42, R61, PT ;  /* 0x0000003d2a00720c */ /* 0x000fe20003f26070 */
[----:B------:R-:W-:Y:S01]  /*a780*/  IMAD.IADD R24, R15, 0x1, R62 ;  /* 0x000000010f187824 */ /* 0x000fe200078e023e */
[----:B------:R-:W-:Y:S01]  /*a790*/  SEL R44, R44, RZ, !P2 ;  /* 0x000000ff2c2c7207 */ /* 0x000fe20005000000 */
[----:B------:R-:W-:Y:S02]  /*a7a0*/  @P3 IMAD.MOV R65, RZ, RZ, R45 ;  /* 0x000000ffff413224 */ /* 0x000fe400078e022d */
[----:B------:R-:W-:Y:S01]  /*a7b0*/  IMAD.MOV.U32 R45, RZ, RZ, 0x1 ;  /* 0x00000001ff2d7424 */ /* 0x000fe200078e00ff */
[----:B------:R-:W-:-:S02]  /*a7c0*/  IADD3 R60, PT, PT, R53, -R24, RZ ;  /* 0x80000018353c7210 */ /* 0x000fc40007ffe0ff */
[----:B------:R-:W-:Y:S01]  /*a7d0*/  ISETP.NE.AND P3, PT, R24, RZ, PT ;  /* 0x000000ff1800720c */ /* 0x000fe20003f65270 */
[C---:B------:R-:W-:Y:S01]  /*a7e0*/  IMAD.WIDE.U32 R24, R41.reuse, R39, RZ ;  /* 0x0000002729187225 */ /* 0x040fe200078e00ff */
[----:B------:R-:W-:Y:S02]  /*a7f0*/  ISETP.GE.U32.AND P2, PT, R60, R53, PT ;  /* 0x000000353c00720c */ /* 0x000fe40003f46070 */
[----:B------:R-:W-:Y:S01]  /*a800*/  SEL R42, R44, 0x1, P1 ;  /* 0x000000012c2a7807 */ /* 0x000fe20000800000 */
[----:B------:R-:W-:Y:S01]  /*a810*/  IMAD.IADD R65, R24, 0x1, R65 ;  /* 0x0000000118417824 */ /* 0x000fe200078e0241 */
[----:B------:R-:W-:Y:S01]  /*a820*/  SEL R62, R62, 0x1, !P3 ;  /* 0x000000013e3e7807 */ /* 0x000fe20005800000 */
[----:B------:R-:W-:Y:S01]  /*a830*/  IMAD.MOV.U32 R44, RZ, RZ, 0x0 ;  /* 0x00000000ff2c7424 */ /* 0x000fe200078e00ff */
[----:B------:R-:W-:Y:S02]  /*a840*/  IADD3 R64, PT, PT, R42, R64, R57 ;  /* 0x000000402a407210 */ /* 0x000fe40007ffe039 */
[----:B------:R-:W-:Y:S01]  /*a850*/  SEL R53, R62, RZ, P2 ;  /* 0x000000ff3e357207 */ /* 0x000fe20001000000 */
[----:B------:R-:W-:Y:S01]  /*a860*/  IMAD.HI.U32 R45, R41, R39, R44 ;  /* 0x00000027292d7227 */ /* 0x000fe200078e002c */
[----:B------:R-:W-:-:S02]  /*a870*/  ISETP.GE.U32.AND P3, PT, R65, R24, PT ;  /* 0x000000184100720c */ /* 0x000fc40003f66070 */
[----:B------:R-:W-:Y:S01]  /*a880*/  ISETP.NE.AND P2, PT, R64, RZ, PT ;  /* 0x000000ff4000720c */ /* 0x000fe20003f45270 */
[C---:B------:R-:W-:Y:S01]  /*a890*/  IMAD.IADD R24, R47.reuse, 0x1, -R64 ;  /* 0x000000012f187824 */ /* 0x040fe200078e0a40 */
[----:B------:R-:W-:Y:S01]  /*a8a0*/  ISETP.GE.U32.AND P1, PT, R47, R64, PT ;  /* 0x000000402f00720c */ /* 0x000fe20003f26070 */
[----:B------:R-:W-:Y:S01]  /*a8b0*/  IMAD.IADD R61, R14, 0x1, R53 ;  /* 0x000000010e3d7824 */ /* 0x000fe200078e0235 */
[----:B------:R-:W-:-:S03]  /*a8c0*/  SEL R42, R42, RZ, !P2 ;  /* 0x000000ff2a2a7207 */ /* 0x000fc60005000000 */
[----:B------:R-:W-:Y:S01]  /*a8d0*/  IMAD.IADD R47, R24, 0x1, -R61 ;  /* 0x00000001182f7824 */ /* 0x000fe200078e0a3d */
[----:B------:R-:W-:Y:S02]  /*a8e0*/  ISETP.NE.AND P4, PT, R61, RZ, PT ;  /* 0x000000ff3d00720c */ /* 0x000fe40003f85270 */
[----:B------:R-:W-:Y:S01]  /*a8f0*/  SEL R44, R42, 0x1, P1 ;  /* 0x000000012a2c7807 */ /* 0x000fe20000800000 */
[----:B------:R-:W-:Y:S01]  /*a900*/  IMAD.WIDE.U32 R42, R41, R40, RZ ;  /* 0x00000028292a7225 */ /* 0x000fe200078e00ff */
[----:B------:R-:W-:Y:S02]  /*a910*/  ISETP.GE.U32.AND P2, PT, R47, R24, PT ;  /* 0x000000182f00720c */ /* 0x000fe40003f46070 */
[----:B------:R-:W-:Y:S01]  /*a920*/  SEL R53, R53, 0x1, !P4 ;  /* 0x0000000135357807 */ /* 0x000fe20006000000 */
[----:B------:R-:W-:Y:S01]  /*a930*/  IMAD.MOV.U32 R24, RZ, RZ, 0x0 ;  /* 0x00000000ff187424 */ /* 0x000fe200078e00ff */
[----:B------:R-:W-:Y:S01]  /*a940*/  @P3 IADD3 R45, PT, PT, R25, RZ, RZ ;  /* 0x000000ff192d3210 */ /* 0x000fe20007ffe0ff */
[----:B------:R-:W-:Y:S01]  /*a950*/  IMAD.MOV.U32 R25, RZ, RZ, 0x1 ;  /* 0x00000001ff197424 */ /* 0x000fe200078e00ff */
[----:B------:R-:W-:-:S02]  /*a960*/  IADD3 R65, PT, PT, R44, R65, R57 ;  /* 0x000000412c417210 */ /* 0x000fc40007ffe039 */
[----:B------:R-:W-:Y:S01]  /*a970*/  SEL R52, R53, RZ, P2 ;  /* 0x000000ff35347207 */ /* 0x000fe20001000000 */
[----:B------:R-:W-:Y:S01]  /*a980*/  IMAD.IADD R53, R42, 0x1, R45 ;  /* 0x000000012a357824 */ /* 0x000fe200078e022d */
[----:B------:R-:W-:Y:S01]  /*a990*/  ISETP.NE.AND P2, PT, R65, RZ, PT ;  /* 0x000000ff4100720c */ /* 0x000fe20003f45270 */
[C---:B------:R-:W-:Y:S01]  /*a9a0*/  IMAD.IADD R45, R22.reuse, 0x1, -R65 ;  /* 0x00000001162d7824 */ /* 0x040fe200078e0a41 */
[----:B------:R-:W-:Y:S01]  /*a9b0*/  ISETP.GE.U32.AND P1, PT, R22, R65, PT ;  /* 0x000000411600720c */ /* 0x000fe20003f26070 */
[----:B------:R-:W-:Y:S01]  /*a9c0*/  IMAD.IADD R56, R13, 0x1, R52 ;  /* 0x000000010d387824 */ /* 0x000fe200078e0234 */
[----:B------:R-:W-:Y:S01]  /*a9d0*/  SEL R44, R44, RZ, !P2 ;  /* 0x000000ff2c2c7207 */ /* 0x000fe20005000000 */
[----:B------:R-:W-:Y:S01]  /*a9e0*/  IMAD.HI.U32 R24, R41, R40, R24 ;  /* 0x0000002829187227 */ /* 0x000fe200078e0018 */
[----:B------:R-:W-:Y:S02]  /*a9f0*/  ISETP.GE.U32.AND P3, PT, R53, R42, PT ;  /* 0x0000002a3500720c */ /* 0x000fe40003f66070 */
[----:B------:R-:W-:Y:S01]  /*aa00*/  ISETP.NE.AND P2, PT, R56, RZ, PT ;  /* 0x000000ff3800720c */ /* 0x000fe20003f45270 */
[----:B------:R-:W-:Y:S01]  /*aa10*/  IMAD.IADD R22, R45, 0x1, -R56 ;  /* 0x000000012d167824 */ /* 0x000fe200078e0a38 */
[----:B------:R-:W-:-:S02]  /*aa20*/  SEL R44, R44, 0x1, P1 ;  /* 0x000000012c2c7807 */ /* 0x000fc40000800000 */
[----:B------:R-:W-:Y:S02]  /*aa30*/  SEL R52, R52, 0x1, !P2 ;  /* 0x0000000134347807 */ /* 0x000fe40005000000 */
[----:B------:R-:W-:Y:S02]  /*aa40*/  ISETP.GE.U32.AND P1, PT, R22, R45, PT ;  /* 0x0000002d1600720c */ /* 0x000fe40003f26070 */
[----:B------:R-:W-:Y:S02]  /*aa50*/  IADD3 R53, PT, PT, R44, R53, R57 ;  /* 0x000000352c357210 */ /* 0x000fe40007ffe039 */
[----:B------:R-:W-:Y:S02]  /*aa60*/  SEL R45, R52, RZ, P1 ;  /* 0x000000ff342d7207 */ /* 0x000fe40000800000 */
[----:B------:R-:W-:Y:S01]  /*aa70*/  ISETP.NE.AND P2, PT, R53, RZ, PT ;  /* 0x000000ff3500720c */ /* 0x000fe20003f45270 */
[----:B------:R-:W-:Y:S01]  /*aa80*/  IMAD.IADD R42, R54, 0x1, -R53 ;  /* 0x00000001362a7824 */ /* 0x000fe200078e0a35 */
[----:B------:R-:W-:Y:S01]  /*aa90*/  @P3 IADD3 R24, PT, PT, R43, RZ, RZ ;  /* 0x000000ff2b183210 */ /* 0x000fe20007ffe0ff */
[----:B------:R-:W-:Y:S01]  /*aaa0*/  IMAD.IADD R43, R12, 0x1, R45 ;  /* 0x000000010c2b7824 */ /* 0x000fe200078e022d */
[----:B------:R-:W-:-:S02]  /*aab0*/  ISETP.GE.U32.AND P1, PT, R54, R53, PT ;  /* 0x000000353600720c */ /* 0x000fc40003f26070 */
[----:B------:R-:W-:Y:S01]  /*aac0*/  SEL R44, R44, RZ, !P2 ;  /* 0x000000ff2c2c7207 */ /* 0x000fe20005000000 */
[----:B------:R-:W-:Y:S01]  /*aad0*/  IMAD R24, R41, UR5, R24 ;  /* 0x0000000529187c24 */ /* 0x000fe2000f8e0218 */
[----:B------:R-:W-:Y:S01]  /*aae0*/  ISETP.NE.AND P2, PT, R43, RZ, PT ;  /* 0x000000ff2b00720c */ /* 0x000fe20003f45270 */
[----:B------:R-:W-:Y:S01]  /*aaf0*/  IMAD.IADD R25, R42, 0x1, -R43 ;  /* 0x000000012a197824 */ /* 0x000fe200078e0a2b */
[----:B------:R-:W-:Y:S02]  /*ab00*/  SEL R44, R44, 0x1, P1 ;  /* 0x000000012c2c7807 */ /* 0x000fe40000800000 */
[----:B------:R-:W-:Y:S02]  /*ab10*/  SEL R45, R45, 0x1, !P2 ;  /* 0x000000012d2d7807 */ /* 0x000fe40005000000 */
[----:B------:R-:W-:Y:S02]  /*ab20*/  IADD3 R57, PT, PT, R44, R24, R57 ;  /* 0x000000182c397210 */ /* 0x000fe40007ffe039 */
[----:B------:R-:W-:-:S03]  /*ab30*/  ISETP.GE.U32.AND P1, PT, R25, R42, PT ;  /* 0x0000002a1900720c */ /* 0x000fc60003f26070 */
[----:B------:R-:W-:Y:S01]  /*ab40*/  IMAD.IADD R57, R70, 0x1, R57 ;  /* 0x0000000146397824 */ /* 0x000fe200078e0239 */
[----:B------:R-:W-:Y:S02]  /*ab50*/  SEL R24, R45, RZ, P1 ;  /* 0x000000ff2d187207 */ /* 0x000fe40000800000 */
[----:B------:R-:W-:Y:S02]  /*ab60*/  ISETP.NE.AND P1, PT, R3, RZ, PT ;  /* 0x000000ff0300720c */ /* 0x000fe40003f25270 */
[----:B------:R-:W-:Y:S01]  /*ab70*/  IADD3 R68, PT, PT, -R57, R23, R68 ;  /* 0x0000001739447210 */ /* 0x000fe20007ffe144 */
[----:B------:R-:W-:-:S04]  /*ab80*/  IMAD.IADD R41, R11, 0x1, R24 ;  /* 0x000000010b297824 */ /* 0x000fc800078e0218 */
[----:B------:R-:W-:Y:S01]  /*ab90*/  IMAD.IADD R23, R68, 0x1, -R41 ;  /* 0x0000000144177824 */ /* 0x000fe200078e0a29 */
[----:B------:R-:W-:-:S04]  /*aba0*/  LOP3.LUT P2, RZ, R41, R24, RZ, 0xfc, !PT ;  /* 0x0000001829ff7212 */ /* 0x000fc8000784fcff */
[----:B------:R-:W-:-:S13]  /*abb0*/  ISETP.LT.U32.OR P2, PT, R23, R68, !P2 ;  /* 0x000000441700720c */ /* 0x000fda0005741470 */
[----:B------:R-:W-:Y:S05]  /*abc0*/  @P2 BRA `(.L_x_66) ;  /* 0x0000000000882947 */ /* 0x000fea0003800000 */
[----:B------:R-:W-:-:S04]  /*abd0*/  IADD3 R46, PT, PT, R46, R34, RZ ;  /* 0x000000222e2e7210 */ /* 0x000fc80007ffe0ff */
        /* <DEDUP_REMOVED lines=32> */
[----:B------:R-:W-:-:S07]  /*ade0*/  IADD3 R23, PT, PT, R23, UR5, R24 ;  /* 0x0000000517177c10 */ /* 0x000fce000fffe018 */
.L_x_66:
[----:B------:R-:W-:-:S05]  /*adf0*/  IMAD.IADD R41, R46, 0x1, -R3 ;  /* 0x000000012e297824 */ /* 0x000fca00078e0a03 */
[----:B------:R-:W-:-:S04]  /*ae00*/  ISETP.GE.U32.AND P1, PT, R41, R46, P1 ;  /* 0x0000002e2900720c */ /* 0x000fc80000f26070 */
[----:B------:R-:W-:-:S05]  /*ae10*/  SEL R3, RZ, 0x1, !P1 ;  /* 0x00000001ff037807 */ /* 0x000fca0004800000 */
        /* <DEDUP_REMOVED lines=12> */
[----:B------:R-:W-:-:S05]  /*aee0*/  IMAD.IADD R43, R30, 0x1, R3 ;  /* 0x000000011e2b7824 */ /* 0x000fca00078e0203 */
[CC--:B------:R-:W-:Y:S02]  /*aef0*/  IADD3 R30, PT, PT, -R43.reuse, R60.reuse, RZ ;  /* 0x0000003c2b1e7210 */ /* 0x0c0fe40007ffe1ff */
[----:B------:R-:W-:Y:S02]  /*af00*/  ISETP.NE.AND P2, PT, R43, RZ, PT ;  /* 0x000000ff2b00720c */ /* 0x000fe40003f45270 */
        /* <DEDUP_REMOVED lines=20> */
[----:B------:R-:W-:-:S04]  /*b050*/  SEL R3, R22, RZ, P1 ;  /* 0x000000ff16037207 */ /* 0x000fc80000800000 */
[----:B------:R-:W-:-:S04]  /*b060*/  IADD3 R26, PT, PT, R26, R3, RZ ;  /* 0x000000031a1a7210 */ /* 0x000fc80007ffe0ff */
[----:B------:R-:W-:Y:S01]  /*b070*/  LOP3.LUT P1, RZ, R26, R3, RZ, 0xfc, !PT ;  /* 0x000000031aff7212 */ /* 0x000fe2000782fcff */
[----:B------:R-:W-:-:S05]  /*b080*/  IMAD.IADD R26, R23, 0x1, -R26 ;  /* 0x00000001171a7824 */ /* 0x000fca00078e0a1a */
[----:B------:R-:W-:-:S13]  /*b090*/  ISETP.LT.U32.OR P1, PT, R26, R23, !P1 ;  /* 0x000000171a00720c */ /* 0x000fda0004f21470 */
        /* <DEDUP_REMOVED lines=35> */
.L_x_67:
[----:B------:R-:W-:Y:S01]  /*b2d0*/  IMAD.IADD R3, R0, 0x1, -R41 ;  /* 0x0000000100037824 */ /* 0x000fe200078e0a29 */
[----:B------:R-:W-:-:S04]  /*b2e0*/  ISETP.NE.AND P1, PT, R41, RZ, PT ;  /* 0x000000ff2900720c */ /* 0x000fc80003f25270 */
        /* <DEDUP_REMOVED lines=8> */
[----:B------:R-:W-:-:S05]  /*b370*/  IMAD.IADD R23, R31, 0x1, R22 ;  /* 0x000000011f177824 */ /* 0x000fca00078e0216 */
[----:B------:R-:W-:Y:S02]  /*b380*/  IADD3 R17, PT, PT, R16, -R23, RZ ;  /* 0x8000001710117210 */ /* 0x000fe40007ffe0ff */
        /* <DEDUP_REMOVED lines=28> */
[----:B------:R-:W-:-:S05]  /*b550*/  IMAD.IADD R44, R26, 0x1, R13 ;  /* 0x000000011a2c7824 */ /* 0x000fca00078e020d */
        /* <DEDUP_REMOVED lines=38> */
.L_x_68:
[----:B------:R-:W-:Y:S02]  /*b7c0*/  IMAD R13, R19, R0, RZ ;  /* 0x00000000130d7224 */ /* 0x000fe400078e02ff */
[----:B------:R-:W-:Y:S02]  /*b7d0*/  HFMA2 R42, -RZ, RZ, 0, 0 ;  /* 0x00000000ff2a7431 */ /* 0x000fe400000001ff */
[----:B------:R-:W-:Y:S01]  /*b7e0*/  IMAD.MOV.U32 R12, RZ, RZ, RZ ;  /* 0x000000ffff0c7224 */ /* 0x000fe200078e00ff */
[----:B------:R-:W-:Y:S01]  /*b7f0*/  MOV R54, RZ ;  /* 0x000000ff00367202 */ /* 0x000fe20000000f00 */
[----:B------:R-:W-:-:S04]  /*b800*/  IMAD.HI.U32 R11, R0, R19, RZ ;  /* 0x00000013000b7227 */ /* 0x000fc800078e00ff */
[----:B------:R-:W-:-:S04]  /*b810*/  IMAD.HI.U32 R59, R3, R19, R12 ;  /* 0x00000013033b7227 */ /* 0x000fc800078e000c */
[----:B------:R-:W-:Y:S01]  /*b820*/  IMAD.MOV.U32 R12, RZ, RZ, 0x0 ;  /* 0x00000000ff0c7424 */ /* 0x000fe200078e00ff */
[----:B------:R-:W-:Y:S01]  /*b830*/  ISETP.GE.U32.AND P1, PT, R59, R13, PT ;  /* 0x0000000d3b00720c */ /* 0x000fe20003f26070 */
[----:B------:R-:W-:Y:S01]  /*b840*/  IMAD.MOV.U32 R22, RZ, RZ, 0x0 ;  /* 0x00000000ff167424 */ /* 0x000fe200078e00ff */
[----:B------:R-:W-:Y:S01]  /*b850*/  MOV R13, 0x1 ;  /* 0x00000001000d7802 */ /* 0x000fe20000000f00 */
[----:B------:R-:W-:Y:S02]  /*b860*/  IMAD.MOV.U32 R23, RZ, RZ, 0x1 ;  /* 0x00000001ff177424 */ /* 0x000fe400078e00ff */
[----:B------:R-:W-:-:S04]  /*b870*/  IMAD.WIDE.U32 R24, R14, R19, RZ ;  /* 0x000000130e187225 */ /* 0x000fc800078e00ff */
[----:B------:R-:W-:-:S04]  /*b880*/  IMAD.HI.U32 R57, R0, R19, R12 ;  /* 0x0000001300397227 */ /* 0x000fc800078e000c */
[----:B------:R-:W-:-:S04]  /*b890*/  IMAD.WIDE.U32 R12, R17, R19, RZ ;  /* 0x00000013110c7225 */ /* 0x000fc800078e00ff */
[----:B------:R-:W-:Y:S02]  /*b8a0*/  @P1 IMAD.MOV R57, RZ, RZ, R11 ;  /* 0x000000ffff391224 */ /* 0x000fe400078e020b */
[----:B------:R-:W-:-:S04]  /*b8b0*/  IMAD.HI.U32 R11, R17, R19, R22 ;  /* 0x00000013110b7227 */ /* 0x000fc800078e0016 */
[----:B------:R-:W-:Y:S02]  /*b8c0*/  IMAD.IADD R57, R12, 0x1, R57 ;  /* 0x000000010c397824 */ /* 0x000fe400078e0239 */
[----:B------:R-:W-:-:S03]  /*b8d0*/  IMAD.WIDE.U32 R22, R16, R19, RZ ;  /* 0x0000001310167225 */ /* 0x000fc600078e00ff */
[----:B------:R-:W-:Y:S01]  /*b8e0*/  ISETP.GE.U32.AND P1, PT, R57, R12, PT ;  /* 0x0000000c3900720c */ /* 0x000fe20003f26070 */
[----:B------:R-:W-:Y:S02]  /*b8f0*/  HFMA2 R12, -RZ, RZ, 0, 0 ;  /* 0x00000000ff0c7431 */ /* 0x000fe400000001ff */
[----:B------:R-:W-:Y:S02]  /*b900*/  IMAD.MOV.U32 R43, RZ, RZ, 0x1 ;  /* 0x00000001ff2b7424 */ /* 0x000fe400078e00ff */
[----:B------:R-:W-:Y:S02]  /*b910*/  IMAD R69, R51, R0, RZ ;  /* 0x0000000033457224 */ /* 0x000fe400078e02ff */
[----:B------:R-:W-:-:S04]  /*b920*/  IMAD.HI.U32 R61, R44, R19, R42 ;  /* 0x000000132c3d7227 */ /* 0x000fc800078e002a */
[----:B------:R-:W-:Y:S02]  /*b930*/  IMAD.MOV.U32 R68, RZ, RZ, RZ ;  /* 0x000000ffff447224 */ /* 0x000fe400078e00ff */
        /* <DEDUP_REMOVED lines=8> */
[----:B------:R-:W-:-:S04]  /*b9c0*/  IMAD.HI.U32 R68, R3, R51, R68 ;  /* 0x0000003303447227 */ /* 0x000fc800078e0044 */
[----:B------:R-:W-:Y:S01]  /*b9d0*/  IMAD.MOV.U32 R75, RZ, RZ, 0x1 ;  /* 0x00000001ff4b7424 */ /* 0x000fe200078e00ff */
[----:B------:R-:W-:Y:S01]  /*b9e0*/  ISETP.GE.U32.AND P3, PT, R68, R69, PT ;  /* 0x000000454400720c */ /* 0x000fe20003f66070 */
[----:B------:R-:W-:Y:S02]  /*b9f0*/  @P1 IMAD.MOV R11, RZ, RZ, R23 ;  /* 0x000000ffff0b1224 */ /* 0x000fe400078e0217 */
[----:B------:R-:W-:Y:S02]  /*ba00*/  IMAD.MOV.U32 R23, RZ, RZ, 0x1 ;  /* 0x00000001ff177424 */ /* 0x000fe400078e00ff */
[----:B------:R-:W-:Y:S02]  /*ba10*/  IMAD.IADD R62, R12, 0x1, R11 ;  /* 0x000000010c3e7824 */ /* 0x000fe400078e020b */
[----:B------:R-:W-:-:S03]  /*ba20*/  IMAD.HI.U32 R23, R15, R19, R22 ;  /* 0x000000130f177227 */ /* 0x000fc600078e0016 */
[----:B------:R-:W-:Y:S01]  /*ba30*/  ISETP.GE.U32.AND P1, PT, R62, R12, PT ;  /* 0x0000000c3e00720c */ /* 0x000fe20003f26070 */
[----:B------:R-:W-:Y:S02]  /*ba40*/  IMAD.MOV.U32 R12, RZ, RZ, 0x0 ;  /* 0x00000000ff0c7424 */ /* 0x000fe400078e00ff */
[----:B------:R-:W-:-:S10]  /*ba50*/  IMAD.MOV.U32 R22, RZ, RZ, RZ ;  /* 0x000000ffff167224 */ /* 0x000fd400078e00ff */
[----:B------:R-:W-:Y:S02]  /*ba60*/  @P1 IMAD.MOV R23, RZ, RZ, R13 ;  /* 0x000000ffff171224 */ /* 0x000fe400078e020d */
[----:B------:R-:W-:-:S03]  /*ba70*/  IMAD.MOV.U32 R13, RZ, RZ, 0x1 ;  /* 0x00000001ff0d7424 */ /* 0x000fc600078e00ff */
[----:B------:R-:W-:Y:S01]  /*ba80*/  IADD3 R64, PT, PT, R24, R23, RZ ;  /* 0x0000001718407210 */ /* 0x000fe20007ffe0ff */
[----:B------:R-:W-:-:S03]  /*ba90*/  IMAD.HI.U32 R11, R14, R19, R12 ;  /* 0x000000130e0b7227 */ /* 0x000fc600078e000c */
[----:B------:R-:W-:Y:S01]  /*baa0*/  ISETP.GE.U32.AND P1, PT, R64, R24, PT ;  /* 0x000000184000720c */ /* 0x000fe20003f26070 */
[----:B------:R-:W-:-:S04]  /*bab0*/  IMAD.WIDE.U32 R12, R45, R19, RZ ;  /* 0x000000132d0c7225 */ /* 0x000fc800078e00ff */
[----:B------:R-:W-:Y:S02]  /*bac0*/  IMAD R23, R50, R0, RZ ;  /* 0x0000000032177224 */ /* 0x000fe400078e02ff */
[----:B------:R-:W-:Y:S02]  /*bad0*/  IMAD.MOV.U32 R24, RZ, RZ, 0x0 ;  /* 0x00000000ff187424 */ /* 0x000fe400078e00ff */
[----:B------:R-:W-:-:S04]  /*bae0*/  IMAD.HI.U32 R65, R3, R50, R22 ;  /* 0x0000003203417227 */ /* 0x000fc800078e0016 */
[----:B------:R-:W-:Y:S01]  /*baf0*/  @P1 IMAD.MOV R11, RZ, RZ, R25 ;  /* 0x000000ffff0b1224 */ /* 0x000fe200078e0219 */
[----:B------:R-:W-:Y:S01]  /*bb00*/  ISETP.GE.U32.AND P2, PT, R65, R23, PT ;  /* 0x000000174100720c */ /* 0x000fe20003f46070 */
[----:B------:R-:W-:Y:S01]  /*bb10*/  IMAD.MOV.U32 R22, RZ, RZ, 0x0 ;  /* 0x00000000ff167424 */ /* 0x000fe200078e00ff */
[----:B------:R-:W-:Y:S01]  /*bb20*/  MOV R25, 0x1 ;  /* 0x0000000100197802 */ /* 0x000fe20000000f00 */
        /* <DEDUP_REMOVED lines=8> */
[----:B------:R-:W-:-:S04]  /*bbb0*/  IMAD.WIDE.U32 R12, R17, R50, RZ ;  /* 0x00000032110c7225 */ /* 0x000fc800078e00ff */
[----:B------:R-:W-:Y:S02]  /*bbc0*/  @P2 IMAD.MOV R23, RZ, RZ, R22 ;  /* 0x000000ffff172224 */ /* 0x000fe400078e0216 */
[----:B------:R-:W-:Y:S02]  /*bbd0*/  IMAD.IADD R72, R24, 0x1, R11 ;  /* 0x0000000118487824 */ /* 0x000fe400078e020b */
[----:B------:R-:W-:Y:S02]  /*bbe0*/  IMAD.IADD R46, R12, 0x1, R23 ;  /* 0x000000010c2e7824 */ /* 0x000fe400078e0217 */
[----:B------:R-:W-:Y:S01]  /*bbf0*/  IMAD.MOV.U32 R22, RZ, RZ, 0x0 ;  /* 0x00000000ff167424 */ /* 0x000fe200078e00ff */
[----:B------:R-:W-:Y:S01]  /*bc00*/  ISETP.GE.U32.AND P1, PT, R72, R24, PT ;  /* 0x000000184800720c */ /* 0x000fe20003f26070 */
[----:B------:R-:W-:Y:S01]  /*bc10*/  IMAD.MOV.U32 R23, RZ, RZ, 0x1 ;  /* 0x00000001ff177424 */ /* 0x000fe200078e00ff */
[----:B------:R-:W-:Y:S01]  /*bc20*/  ISETP.GE.U32.AND P2, PT, R46, R12, PT ;  /* 0x0000000c2e00720c */ /* 0x000fe20003f46070 */
[----:B------:R-:W-:-:S02]  /*bc30*/  IMAD.MOV.U32 R12, RZ, RZ, 0x0 ;  /* 0x00000000ff0c7424 */ /* 0x000fc400078e00ff */
[----:B------:R-:W-:-:S08]  /*bc40*/  IMAD.HI.U32 R23, R17, R50, R22 ;  /* 0x0000003211177227 */ /* 0x000fd000078e0016 */
[----:B------:R-:W-:Y:S02]  /*bc50*/  @P1 IMAD.MOV R61, RZ, RZ, R25 ;  /* 0x000000ffff3d1224 */ /* 0x000fe400078e0219 */
[----:B------:R-:W-:-:S04]  /*bc60*/  IMAD.WIDE.U32 R24, R16, R50, RZ ;  /* 0x0000003210187225 */ /* 0x000fc800078e00ff */
[----:B------:R-:W-:Y:S02]  /*bc70*/  @P2 IMAD.MOV R23, RZ, RZ, R13 ;  /* 0x000000ffff172224 */ /* 0x000fe400078e020d */
[----:B------:R-:W-:Y:S02]  /*bc80*/  IMAD R55, R35, R61, RZ ;  /* 0x0000003d23377224 */ /* 0x000fe400078e02ff */
[----:B------:R-:W-:Y:S02]  /*bc90*/  IMAD.IADD R70, R24, 0x1, R23 ;  /* 0x0000000118467824 */ /* 0x000fe400078e0217 */
[----:B------:R-:W-:-:S03]  /*bca0*/  IMAD.HI.U32 R54, R61, R34, R54 ;  /* 0x000000223d367227 */ /* 0x000fc600078e0036 */
[----:B------:R-:W-:Y:S01]  /*bcb0*/  ISETP.GE.U32.AND P2, PT, R70, R24, PT ;  /* 0x000000184600720c */ /* 0x000fe20003f46070 */
        /* <DEDUP_REMOVED lines=8> */
[----:B------:R-:W-:Y:S02]  /*bd40*/  @P1 IMAD.MOV R53, RZ, RZ, R11 ;  /* 0x000000ffff351224 */ /* 0x000fe400078e020b */
[----:B------:R-:W-:-:S03]  /*bd50*/  IMAD.WIDE.U32 R24, R15, R50, RZ ;  /* 0x000000320f187225 */ /* 0x000fc600078e00ff */
[----:B------:R-:W-:Y:S01]  /*bd60*/  IADD3 R53, PT, PT, R42, R53, RZ ;  /* 0x000000352a357210 */ /* 0x000fe20007ffe0ff */
[----:B------:R-:W-:Y:S02]  /*bd70*/  IMAD.IADD R71, R24, 0x1, R71 ;  /* 0x0000000118477824 */ /* 0x000fe400078e0247 */
[----:B------:R-:W-:Y:S01]  /*bd80*/  IMAD.HI.U32 R47, R61, R36, R22 ;  /* 0x000000243d2f7227 */ /* 0x000fe200078e0016 */
[----:B------:R-:W-:-:S03]  /*bd90*/  ISETP.GE.U32.AND P1, PT, R53, R42, PT ;  /* 0x0000002a3500720c */ /* 0x000fc60003f26070 */
[----:B------:R-:W-:Y:S01]  /*bda0*/  HFMA2 R42, -RZ, RZ, 0, 0 ;  /* 0x00000000ff2a7431 */ /* 0x000fe200000001ff */
[----:B------:R-:W-:Y:S01]  /*bdb0*/  ISETP.GE.U32.AND P2, PT, R71, R24, PT ;  /* 0x000000184700720c */ /* 0x000fe20003f46070 */
[----:B------:R-:W-:-:S04]  /*bdc0*/  IMAD.HI.U32 R11, R15, R50, R12 ;  /* 0x000000320f0b7227 */ /* 0x000fc800078e000c */
[----:B------:R-:W-:-:S04]  /*bdd0*/  IMAD.HI.U32 R55, R0, R51, R12 ;  /* 0x0000003300377227 */ /* 0x000fc800078e000c */
[----:B------:R-:W-:-:S04]  /*bde0*/  IMAD.WIDE.U32 R22, R61, R37, RZ ;  /* 0x000000253d167225 */ /* 0x000fc800078e00ff */
[----:B------:R-:W-:Y:S02]  /*bdf0*/  @P1 IMAD.MOV R47, RZ, RZ, R43 ;  /* 0x000000ffff2f1224 */ /* 0x000fe400078e022b */
[----:B------:R-:W-:Y:S02]  /*be00*/  @P2 IMAD.MOV R11, RZ, RZ, R25 ;  /* 0x000000ffff0b2224 */ /* 0x000fe400078e0219 */
[----:B------:R-:W-:-:S04]  /*be10*/  IMAD.WIDE.U32 R12, R14, R50, RZ ;  /* 0x000000320e0c7225 */ /* 0x000fc800078e00ff */
[----:B------:R-:W-:Y:S02]  /*be20*/  IMAD.IADD R52, R22, 0x1, R47 ;  /* 0x0000000116347824 */ /* 0x000fe400078e022f */
[----:B------:R-:W-:Y:S02]  /*be30*/  IMAD.IADD R11, R12, 0x1, R11 ;  /* 0x000000010c0b7824 */ /* 0x000fe400078e020b */
[-C--:B------:R-:W-:Y:S01]  /*be40*/  IMAD.HI.U32 R24, R0, R51.reuse, RZ ;  /* 0x0000003300187227 */ /* 0x080fe200078e00ff */
[----:B------:R-:W-:Y:S02]  /*be50*/  ISETP.GE.U32.AND P1, PT, R52, R22, PT ;  /* 0x000000163400720c */ /* 0x000fe40003f26070 */
[----:B------:R-:W-:Y:S01]  /*be60*/  ISETP.GE.U32.AND P2, PT, R11, R12, PT ;  /* 0x0000000c0b00720c */ /* 0x000fe20003f46070 */
[----:B------:R-:W-:Y:S02]  /*be70*/  @P3 IMAD.MOV R55, RZ, RZ, R24 ;  /* 0x000000ffff373224 */ /* 0x000fe400078e0218 */
[----:B------:R-:W-:-:S04]  /*be80*/  IMAD.WIDE.U32 R24, R17, R51, RZ ;  /* 0x0000003311187225 */ /* 0x000fc800078e00ff */
[----:B------:R-:W-:Y:S02]  /*be90*/  IMAD.MOV.U32 R43, RZ, RZ, 0x1 ;  /* 0x00000001ff2b7424 */ /* 0x000fe400078e00ff */
[----:B------:R-:W-:Y:S02]  /*bea0*/  IMAD.IADD R56, R24, 0x1, R55 ;  /* 0x0000000118387824 */ /* 0x000fe400078e0237 */
[----:B------:R-:W-:-:S03]  /*beb0*/  IMAD.HI.U32 R75, R61, R37, R74 ;  /* 0x000000253d4b7227 */ /* 0x000fc600078e004a */
[----:B------:R-:W-:Y:S01]  /*bec0*/  ISETP.GE.U32.AND P3, PT, R56, R24, PT ;  /* 0x000000183800720c */ /* 0x000fe20003f66070 */
[----:B------:R-:W-:-:S04]  /*bed0*/  IMAD.HI.U32 R67, R14, R50, R42 ;  /* 0x000000320e437227 */ /* 0x000fc800078e002a */
[----:B------:R-:W-:Y:S02]  /*bee0*/  @P1 IMAD.MOV R75, RZ, RZ, R23 ;  /* 0x000000ffff4b1224 */ /* 0x000fe400078e0217 */
[----:B------:R-:W-:Y:S02]  /*bef0*/  @P2 IMAD.MOV R67, RZ, RZ, R13 ;  /* 0x000000ffff432224 */ /* 0x000fe400078e020d */
[----:B------:R-:W-:-:S04]  /*bf00*/  IMAD.WIDE.U32 R22, R61, R38, RZ ;  /* 0x000000263d167225 */ /* 0x000fc800078e00ff */
[----:B------:R-:W-:-:S04]  /*bf10*/  IMAD.WIDE.U32 R12, R45, R50, RZ ;  /* 0x000000322d0c7225 */ /* 0x000fc800078e00ff */
[----:B------:R-:W-:Y:S01]  /*bf20*/  IMAD.IADD R58, R22, 0x1, R75 ;  /* 0x00000001163a7824 */ /* 0x000fe200078e024b */
[----:B------:R-:W-:Y:S01]  /*bf30*/  IADD3 R67, PT, PT, R12, R67, RZ ;  /* 0x000000430c437210 */ /* 0x000fe20007ffe0ff */
[----:B------:R-:W-:-:S03]  /*bf40*/  IMAD.HI.U32 R63, R17, R51, R42 ;  /* 0x00000033113f7227 */ /* 0x000fc600078e002a */
[----:B------:R-:W-:Y:S01]  /*bf50*/  ISETP.GE.U32.AND P1, PT, R58, R22, PT ;  /* 0x000000163a00720c */ /* 0x000fe20003f26070 */
[----:B------:R-:W-:Y:S01]  /*bf60*/  @P3 IMAD.MOV R63, RZ, RZ, R25 ;  /* 0x000000ffff3f3224 */ /* 0x000fe200078e0219 */
[----:B------:R-:W-:Y:S01]  /*bf70*/  ISETP.GE.U32.AND P2, PT, R67, R12, PT ;  /* 0x0000000c4300720c */ /* 0x000fe20003f46070 */
[----:B------:R-:W-:Y:S02]  /*bf80*/  IMAD.MOV.U32 R24, RZ, RZ, 0x0 ;  /* 0x00000000ff187424 */ /* 0x000fe400078e00ff */
[----:B------:R-:W-:Y:S02]  /*bf90*/  IMAD.MOV.U32 R25, RZ, RZ, 0x1 ;  /* 0x00000001ff197424 */ /* 0x000fe400078e00ff */
[----:B------:R-:W-:-:S04]  /*bfa0*/  IMAD.HI.U32 R55, R45, R50, R42 ;  /* 0x000000322d377227 */ /* 0x000fc800078e002a */
[----:B------:R-:W-:-:S04]  /*bfb0*/  IMAD.HI.U32 R47, R61, R38, R24 ;  /* 0x000000263d2f7227 */ /* 0x000fc800078e0018 */
[----:B------:R-:W-:-:S04]  /*bfc0*/  IMAD.HI.U32 R69, R44, R50, R24 ;  /* 0x000000322c457227 */ /* 0x000fc800078e0018 */
[----:B------:R-:W-:Y:S02]  /*bfd0*/  @P1 IMAD.MOV R47, RZ, RZ, R23 ;  /* 0x000000ffff2f1224 */ /* 0x000fe400078e0217 */
[----:B------:R-:W-:Y:S02]  /*bfe0*/  @P2 IMAD.MOV R55, RZ, RZ, R13 ;  /* 0x000000ffff372224 */ /* 0x000fe400078e020d */
[----:B------:R-:W-:-:S04]  /*bff0*/  IMAD.WIDE.U32 R24, R44, R50, RZ ;  /* 0x000000322c187225 */ /* 0x000fc800078e00ff */
[----:B------:R-:W-:-:S04]  /*c000*/  IMAD.WIDE.U32 R22, R61, R39, RZ ;  /* 0x000000273d167225 */ /* 0x000fc800078e00ff */
[----:B------:R-:W-:-:S04]  /*c010*/  IMAD.WIDE.U32 R12, R16, R51, RZ ;  /* 0x00000033100c7225 */ /* 0x000fc800078e00ff */
[----:B------:R-:W-:Y:S01]  /*c020*/  IMAD.IADD R55, R24, 0x1, R55 ;  /* 0x0000000118377824 */ /* 0x000fe200078e0237 */
[----:B------:R-:W-:Y:S01]  /*c030*/  IADD3 R63, PT, PT, R12, R63, RZ ;  /* 0x0000003f0c3f7210 */ /* 0x000fe20007ffe0ff */
[----:B------:R-:W-:Y:S02]  /*c040*/  IMAD.IADD R47, R22, 0x1, R47 ;  /* 0x00000001162f7824 */ /* 0x000fe400078e022f */
[--C-:B------:R-:W-:Y:S01]  /*c050*/  IMAD.HI.U32 R75, R61, R39, R42.reuse ;  /* 0x000000273d4b7227 */ /* 0x100fe200078e002a */
[----:B------:R-:W-:Y:S02]  /*c060*/  ISETP.GE.U32.AND P2, PT, R55, R24, PT ;  /* 0x000000183700720c */ /* 0x000fe40003f46070 */
[----:B------:R-:W-:Y:S01]  /*c070*/  ISETP.GE.U32.AND P1, PT, R47, R22, PT ;  /* 0x000000162f00720c */ /* 0x000fe20003f26070 */
[----:B------:R-:W-:Y:S01]  /*c080*/  IMAD.HI.U32 R73, R16, R51, R42 ;  /* 0x0000003310497227 */ /* 0x000fe200078e002a */
[----:B------:R-:W-:-:S03]  /*c090*/  ISETP.GE.U32.AND P3, PT, R63, R12, PT ;  /* 0x0000000c3f00720c */ /* 0x000fc60003f66070 */
[----:B------:R-:W-:Y:S02]  /*c0a0*/  IMAD.MOV.U32 R12, RZ, RZ, 0x0 ;  /* 0x00000000ff0c7424 */ /* 0x000fe400078e00ff */
[----:B------:R-:W-:Y:S02]  /*c0b0*/  IMAD R42, R19, R3, RZ ;  /* 0x00000003132a7224 */ /* 0x000fe400078e02ff */
[----:B------:R-:W-:Y:S02]  /*c0c0*/  IMAD R19, R34, R61, RZ ;  /* 0x0000003d22137224 */ /* 0x000fe400078e02ff */
[----:B------:R-:W-:Y:S02]  /*c0d0*/  @P2 IMAD.MOV R69, RZ, RZ, R25 ;  /* 0x000000ffff452224 */ /* 0x000fe400078e0219 */
[----:B------:R-:W-:Y:S02]  /*c0e0*/  @P1 IMAD.MOV R75, RZ, RZ, R23 ;  /* 0x000000ffff4b1224 */ /* 0x000fe400078e0217 */
[----:B------:R-:W-:-:S02]  /*c0f0*/  @P3 IMAD.MOV R73, RZ, RZ, R13 ;  /* 0x000000ffff493224 */ /* 0x000fc400078e020d */
[----:B------:R-:W-:-:S04]  /*c100*/  IMAD.WIDE.U32 R22, R15, R51, RZ ;  /* 0x000000330f167225 */ /* 0x000fc800078e00ff */
        /* <DEDUP_REMOVED lines=8> */
[----:B------:R-:W-:Y:S01]  /*c190*/  @P1 IMAD.MOV R12, RZ, RZ, R25 ;  /* 0x000000ffff0c1224 */ /* 0x000fe200078e0219 */
[----:B------:R-:W-:Y:S01]  /*c1a0*/  ISETP.GE.U32.AND P1, PT, R42, R19, PT ;  /* 0x000000132a00720c */ /* 0x000fe20003f26070 */
[----:B------:R-:W-:Y:S01]  /*c1b0*/  @P2 IMAD.MOV R75, RZ, RZ, R23 ;  /* 0x000000ffff4b2224 */ /* 0x000fe200078e0217 */
[----:B------:R-:W-:Y:S01]  /*c1c0*/  IADD3 R19, PT, PT, R65, R42, -R19 ;  /* 0x0000002a41137210 */ /* 0x000fe20007ffe813 */
[----:B------:R-:W-:Y:S01]  /*c1d0*/  IMAD R12, R61, UR5, R12 ;  /* 0x000000053d0c7c24 */ /* 0x000fe2000f8e020c */
[----:B------:R-:W-:Y:S01]  /*c1e0*/  SEL R13, RZ, 0x1, P1 ;  /* 0x00000001ff0d7807 */ /* 0x000fe20000800000 */
[----:B------:R-:W-:-:S04]  /*c1f0*/  IMAD.WIDE.U32 R24, R14, R51, RZ ;  /* 0x000000330e187225 */ /* 0x000fc800078e00ff */
[----:B------:R-:W-:Y:S02]  /*c200*/  IMAD.IADD R54, R13, 0x1, R54 ;  /* 0x000000010d367824 */ /* 0x000fe400078e0236 */
[----:B------:R-:W-:-:S03]  /*c210*/  IMAD.IADD R75, R24, 0x1, R75 ;  /* 0x00000001184b7824 */ /* 0x000fc600078e024b */
[----:B------:R-:W-:Y:S02]  /*c220*/  ISETP.NE.AND P2, PT, R54, RZ, PT ;  /* 0x000000ff3600720c */ /* 0x000fe40003f45270 */
[----:B------:R-:W-:Y:S02]  /*c230*/  ISETP.GE.U32.AND P1, PT, R59, R54, PT ;  /* 0x000000363b00720c */ /* 0x000fe40003f26070 */
[----:B------:R-:W-:Y:S02]  /*c240*/  SEL R13, R13, RZ, !P2 ;  /* 0x000000ff0d0d7207 */ /* 0x000fe40005000000 */
[----:B------:R-:W-:Y:S01]  /*c250*/  IADD3 R46, PT, PT, R46, R59, -R54 ;  /* 0x0000003b2e2e7210 */ /* 0x000fe20007ffe836 */
[----:B------:R-:W-:Y:S01]  /*c260*/  HFMA2 R59, -RZ, RZ, 0, 5.9604644775390625e-08 ;  /* 0x00000001ff3b7431 */ /* 0x000fe200000001ff */
[----:B------:R-:W-:-:S05]  /*c270*/  SEL R22, R13, 0x1, P1 ;  /* 0x000000010d167807 */ /* 0x000fca0000800000 */
[----:B------:R-:W-:-:S05]  /*c280*/  IMAD.IADD R74, R22, 0x1, R53 ;  /* 0x00000001164a7824 */ /* 0x000fca00078e0235 */
[----:B------:R-:W-:Y:S02]  /*c290*/  ISETP.NE.AND P2, PT, R74, RZ, PT ;  /* 0x000000ff4a00720c */ /* 0x000fe40003f45270 */
[----:B------:R-:W-:Y:S02]  /*c2a0*/  ISETP.GE.U32.AND P1, PT, R57, R74, PT ;  /* 0x0000004a3900720c */ /* 0x000fe40003f26070 */
[----:B------:R-:W-:Y:S02]  /*c2b0*/  SEL R22, R22, RZ, !P2 ;  /* 0x000000ff16167207 */ /* 0x000fe40005000000 */
[----:B------:R-:W-:Y:S02]  /*c2c0*/  IADD3 R70, PT, PT, R70, R57, -R74 ;  /* 0x0000003946467210 */ /* 0x000fe40007ffe84a */
[----:B------:R-:W-:-:S04]  /*c2d0*/  SEL R13, R22, 0x1, P1 ;  /* 0x00000001160d7807 */ /* 0x000fc80000800000 */
[----:B------:R-:W-:Y:S01]  /*c2e0*/  IADD3 R53, PT, PT, R13, R52, RZ ;  /* 0x000000340d357210 */ /* 0x000fe20007ffe0ff */
[----:B------:R-:W-:-:S03]  /*c2f0*/  IMAD.MOV.U32 R52, RZ, RZ, 0x0 ;  /* 0x00000000ff347424 */ /* 0x000fc600078e00ff */
[----:B------:R-:W-:Y:S02]  /*c300*/  ISETP.NE.AND P2, PT, R53, RZ, PT ;  /* 0x000000ff3500720c */ /* 0x000fe40003f45270 */
[----:B------:R-:W-:Y:S02]  /*c310*/  ISETP.GE.U32.AND P1, PT, R66, R53, PT ;  /* 0x000000354200720c */ /* 0x000fe40003f26070 */
[----:B------:R-:W-:Y:S02]  /*c320*/  SEL R13, R13, RZ, !P2 ;  /* 0x000000ff0d0d7207 */ /* 0x000fe40005000000 */
[----:B------:R-:W-:Y:S01]  /*c330*/  IADD3 R66, PT, PT, R71, R66, -R53 ;  /* 0x0000004247427210 */ /* 0x000fe20007ffe835 */
[----:B------:R-:W-:Y:S01]  /*c340*/  IMAD.MOV.U32 R53, RZ, RZ, 0x1 ;  /* 0x00000001ff357424 */ /* 0x000fe200078e00ff */
[----:B------:R-:W-:-:S05]  /*c350*/  SEL R13, R13, 0x1, P1 ;  /* 0x000000010d0d7807 */ /* 0x000fca0000800000 */
[----:B------:R-:W-:Y:S02]  /*c360*/  IMAD.IADD R77, R13, 0x1, R58 ;  /* 0x000000010d4d7824 */ /* 0x000fe400078e023a */
[----:B------:R-:W-:-:S03]  /*c370*/  IMAD.MOV.U32 R58, RZ, RZ, 0x0 ;  /* 0x00000000ff3a7424 */ /* 0x000fc600078e00ff */
[----:B------:R-:W-:Y:S01]  /*c380*/  ISETP.NE.AND P2, PT, R77, RZ, PT ;  /* 0x000000ff4d00720c */ /* 0x000fe20003f45270 */
[----:B------:R-:W-:Y:S01]  /*c390*/  IMAD.HI.U32 R42, R45, R51, R58 ;  /* 0x000000332d2a7227 */ /* 0x000fe200078e003a */
        /* <DEDUP_REMOVED lines=14> */
[----:B------:R-:W-:Y:S01]  /*c480*/  SEL R13, R22, 0x1, !P1 ;  /* 0x00000001160d7807 */ /* 0x000fe20004800000 */
[----:B------:R-:W-:Y:S01]  /*c490*/  IMAD.MOV.U32 R22, RZ, RZ, RZ ;  /* 0x000000ffff167224 */ /* 0x000fe200078e00ff */
[----:B------:R-:W-:Y:S02]  /*c4a0*/  ISETP.GE.U32.AND P1, PT, R75, R24, PT ;  /* 0x000000184b00720c */ /* 0x000fe40003f26070 */
[----:B------:R-:W-:Y:S02]  /*c4b0*/  IADD3 R12, PT, PT, R72, -R12, -R13 ;  /* 0x8000000c480c7210 */ /* 0x000fe40007ffe80d */
[----:B------:R-:W-:-:S03]  /*c4c0*/  MOV R13, 0x1 ;  /* 0x00000001000d7802 */ /* 0x000fc60000000f00 */
[----:B------:R-:W-:Y:S02]  /*c4d0*/  IMAD.IADD R61, R12, 0x1, R69 ;  /* 0x000000010c3d7824 */ /* 0x000fe400078e0245 */
[----:B------:R-:W-:Y:S02]  /*c4e0*/  IMAD.MOV.U32 R12, RZ, RZ, 0x0 ;  /* 0x00000000ff0c7424 */ /* 0x000fe400078e00ff */
[----:B------:R-:W-:Y:S02]  /*c4f0*/  IMAD R23, R61, R35, RZ ;  /* 0x000000233d177224 */ /* 0x000fe400078e02ff */
[----:B------:R-:W-:-:S04]  /*c500*/  IMAD.HI.U32 R79, R14, R51, R12 ;  /* 0x000000330e4f7227 */ /* 0x000fc800078e000c */
[----:B------:R-:W-:-:S04]  /*c510*/  IMAD.HI.U32 R22, R61, R34, R22 ;  /* 0x000000223d167227 */ /* 0x000fc800078e0016 */
[----:B------:R-:W-:Y:S01]  /*c520*/  @P1 IMAD.MOV R79, RZ, RZ, R25 ;  /* 0x000000ffff4f1224 */ /* 0x000fe200078e0219 */
[----:B------:R-:W-:Y:S01]  /*c530*/  ISETP.GE.U32.AND P1, PT, R22, R23, PT ;  /* 0x000000171600720c */ /* 0x000fe20003f26070 */
[----:B------:R-:W-:-:S04]  /*c540*/  IMAD.HI.U32 R23, R61, R35, R12 ;  /* 0x000000233d177227 */ /* 0x000fc800078e000c */
[----:B------:R-:W-:-:S04]  /*c550*/  IMAD.HI.U32 R12, R61, R35, RZ ;  /* 0x000000233d0c7227 */ /* 0x000fc800078e00ff */
[----:B------:R-:W-:-:S04]  /*c560*/  IMAD.WIDE.U32 R24, R61, R36, RZ ;  /* 0x000000243d187225 */ /* 0x000fc800078e00ff */
[----:B------:R-:W-:Y:S02]  /*c570*/  @P1 IMAD.MOV R23, RZ, RZ, R12 ;  /* 0x000000ffff171224 */ /* 0x000fe400078e020c */
[----:B------:R-:W-:-:S04]  /*c580*/  IMAD.WIDE.U32 R12, R45, R51, RZ ;  /* 0x000000332d0c7225 */ /* 0x000fc800078e00ff */
[----:B------:R-:W-:Y:S02]  /*c590*/  IMAD.IADD R79, R12, 0x1, R79 ;  /* 0x000000010c4f7824 */ /* 0x000fe400078e024f */
[----:B------:R-:W-:Y:S02]  /*c5a0*/  IMAD.IADD R23, R24, 0x1, R23 ;  /* 0x0000000118177824 */ /* 0x000fe400078e0217 */
[----:B------:R-:W-:Y:S01]  /*c5b0*/  IMAD.HI.U32 R59, R61, R36, R58 ;  /* 0x000000243d3b7227 */ /* 0x000fe200078e003a */
[----:B------:R-:W-:Y:S02]  /*c5c0*/  ISETP.GE.U32.AND P2, PT, R79, R12, PT ;  /* 0x0000000c4f00720c */ /* 0x000fe40003f46070 */
[----:B------:R-:W-:Y:S01]  /*c5d0*/  ISETP.GE.U32.AND P1, PT, R23, R24, PT ;  /* 0x000000181700720c */ /* 0x000fe20003f26070 */
[----:B------:R-:W-:Y:S02]  /*c5e0*/  IMAD.MOV.U32 R24, RZ, RZ, RZ ;  /* 0x000000ffff187224 */ /* 0x000fe400078e00ff */
[----:B------:R-:W-:-:S04]  /*c5f0*/  IMAD.HI.U32 R53, R61, R37, R52 ;  /* 0x000000253d357227 */ /* 0x000fc800078e0034 */
[----:B------:R-:W-:-:S04]  /*c600*/  VIADD R67, R23, 0xfffffffe ;  /* 0xfffffffe17437836 */ /* 0x000fc80000000000 */
[----:B------:R-:W-:Y:S02]  /*c610*/  @P2 IMAD.MOV R42, RZ, RZ, R13 ;  /* 0x000000ffff2a2224 */ /* 0x000fe400078e020d */
[----:B------:R-:W-:Y:S02]  /*c620*/  @P1 IMAD.MOV R59, RZ, RZ, R25 ;  /* 0x000000ffff3b1224 */ /* 0x000fe400078e0219 */
[----:B------:R-:W-:-:S04]  /*c630*/  IMAD.WIDE.U32 R12, R61, R37, RZ ;  /* 0x000000253d0c7225 */ /* 0x000fc800078e00ff */
[----:B------:R-:W-:Y:S02]  /*c640*/  IMAD.IADD R57, R12, 0x1, R59 ;  /* 0x000000010c397824 */ /* 0x000fe400078e023b */
[----:B------:R-:W-:-:S03]  /*c650*/  IMAD R25, R49, R0, RZ ;  /* 0x0000000031197224 */ /* 0x000fc600078e02ff */
[----:B------:R-:W-:Y:S01]  /*c660*/  ISETP.GE.U32.AND P1, PT, R57, R12, PT ;  /* 0x0000000c3900720c */ /* 0x000fe20003f26070 */
[----:B------:R-:W-:Y:S01]  /*c670*/  IMAD.HI.U32 R59, R3, R49, R24 ;  /* 0x00000031033b7227 */ /* 0x000fe200078e0018 */
[----:B------:R-:W-:-:S03]  /*c680*/  MOV R24, 0x0 ;  /* 0x0000000000187802 */ /* 0x000fc60000000f00 */
[----:B------:R-:W-:Y:S01]  /*c690*/  IMAD.MOV.U32 R12, RZ, RZ, 0x0 ;  /* 0x00000000ff0c7424 */ /* 0x000fe200078e00ff */
[----:B------:R-:W-:Y:S01]  /*c6a0*/  ISETP.GE.U32.AND P2, PT, R59, R25, PT ;  /* 0x000000193b00720c */ /* 0x000fe20003f46070 */
[----:B------:R-:W-:Y:S02]  /*c6b0*/  IMAD.MOV.U32 R25, RZ, RZ, 0x1 ;  /* 0x00000001ff197424 */ /* 0x000fe400078e00ff */
[----:B------:R-:W-:-:S04]  /*c6c0*/  IMAD.HI.U32 R65, R0, R49, R24 ;  /* 0x0000003100417227 */ /* 0x000fc800078e0018 */
[----:B------:R-:W-:Y:S02]  /*c6d0*/  @P1 IMAD.MOV R53, RZ, RZ, R13 ;  /* 0x000000ffff351224 */ /* 0x000fe400078e020d */
        /* <DEDUP_REMOVED lines=20> */
[----:B------:R-:W-:-:S03]  /*c820*/  IMAD.IADD R77, R12, 0x1, R52 ;  /* 0x000000010c4d7824 */ /* 0x000fc600078e0234 */
[----:B------:R-:W-:Y:S02]  /*c830*/  ISETP.GE.U32.AND P1, PT, R81, R24, PT ;  /* 0x000000185100720c */ /* 0x000fe40003f26070 */
        /* <DEDUP_REMOVED lines=13> */
[----:B------:R-:W-:Y:S01]  /*c910*/  @P1 IADD3 R54, PT, PT, R25, RZ, RZ ;  /* 0x000000ff19361210 */ /* 0x000fe20007ffe0ff */
[----:B------:R-:W-:Y:S01]  /*c920*/  IMAD R25, R50, R3, RZ ;  /* 0x0000000332197224 */ /* 0x000fe200078e02ff */
[----:B------:R-:W-:Y:S02]  /*c930*/  ISETP.GE.U32.AND P2, PT, R11, R12, PT ;  /* 0x0000000c0b00720c */ /* 0x000fe40003f46070 */
[C---:B------:R-:W-:Y:S01]  /*c940*/  ISETP.GE.U32.AND P1, PT, R61.reuse, R69, PT ;  /* 0x000000453d00720c */ /* 0x040fe20003f26070 */
[----:B------:R-:W-:Y:S01]  /*c950*/  IMAD R54, R61, UR5, R54 ;  /* 0x000000053d367c24 */ /* 0x000fe2000f8e0236 */
[----:B------:R-:W-:-:S09]  /*c960*/  IADD3 R68, PT, PT, R68, R25, -R24 ;  /* 0x0000001944447210 */ /* 0x000fd20007ffe818 */
[----:B------:R-:W-:Y:S01]  /*c970*/  @P2 IMAD.MOV R52, RZ, RZ, R13 ;  /* 0x000000ffff342224 */ /* 0x000fe200078e020d */
[----:B------:R-:W-:Y:S01]  /*c980*/  ISETP.GE.U32.AND P2, PT, R25, R24, PT ;  /* 0x000000181900720c */ /* 0x000fe20003f46070 */
[----:B------:R-:W-:Y:S02]  /*c990*/  VIADD R13, R22, 0xfffffc2f ;  /* 0xfffffc2f160d7836 */ /* 0x000fe40000000000 */
[----:B------:R-:W-:Y:S01]  /*c9a0*/  @P1 IMAD.MOV R13, RZ, RZ, R22 ;  /* 0x000000ffff0d1224 */ /* 0x000fe200078e0216 */
[----:B------:R-:W-:Y:S01]  /*c9b0*/  SEL R12, RZ, 0x1, P2 ;  /* 0x00000001ff0c7807 */ /* 0x000fe20001000000 */
[----:B------:R-:W-:Y:S02]  /*c9c0*/  @P1 IMAD.MOV R67, RZ, RZ, R23 ;  /* 0x000000ffff431224 */ /* 0x000fe400078e0217 */
[----:B------:R-:W-:-:S04]  /*c9d0*/  IMAD.WIDE.U32 R22, R44, R51, RZ ;  /* 0x000000332c167225 */ /* 0x000fc800078e00ff */
[----:B------:R-:W-:Y:S02]  /*c9e0*/  IMAD.IADD R50, R12, 0x1, R13 ;  /* 0x000000010c327824 */ /* 0x000fe400078e020d */
[----:B------:R-:W-:Y:S02]  /*c9f0*/  IMAD.IADD R42, R22, 0x1, R42 ;  /* 0x00000001162a7824 */ /* 0x000fe400078e022a */
[----:B------:R-:W-:Y:S01]  /*ca00*/  IMAD.MOV.U32 R24, RZ, RZ, 0x0 ;  /* 0x00000000ff187424 */ /* 0x000fe200078e00ff */
[----:B------:R-:W-:Y:S01]  /*ca10*/  ISETP.NE.AND P3, PT, R50, RZ, PT ;  /* 0x000000ff3200720c */ /* 0x000fe20003f65270 */
[----:B------:R-:W-:Y:S01]  /*ca20*/  IMAD.MOV.U32 R25, RZ, RZ, 0x1 ;  /* 0x00000001ff197424 */ /* 0x000fe200078e00ff */
        /* <DEDUP_REMOVED lines=37> */
[----:B------:R-:W-:Y:S01]  /*cc80*/  IMAD.MOV.U32 R22, RZ, RZ, RZ ;  /* 0x000000ffff167224 */ /* 0x000fe200078e00ff */
[----:B------:R-:W-:Y:S01]  /*cc90*/  IADD3 R54, PT, PT, R13, R54, R12 ;  /* 0x000000360d367210 */ /* 0x000fe20007ffe00c */
[----:B------:R-:W-:Y:S02]  /*cca0*/  HFMA2 R12, -RZ, RZ, 0, 0 ;  /* 0x00000000ff0c7431 */ /* 0x000fe400000001ff */
[----:B------:R-:W-:Y:S02]  /*ccb0*/  IMAD.MOV.U32 R13, RZ, RZ, 0x1 ;  /* 0x00000001ff0d7424 */ /* 0x000fe400078e00ff */
[----:B------:R-:W-:Y:S02]  /*ccc0*/  IMAD.IADD R73, R73, 0x1, R54 ;  /* 0x0000000149497824 */ /* 0x000fe400078e0236 */
[----:B------:R-:W-:-:S04]  /*ccd0*/  IMAD.HI.U32 R54, R44, R51, R12 ;  /* 0x000000332c367227 */ /* 0x000fc800078e000c */
[----:B------:R-:W-:-:S04]  /*cce0*/  IMAD.HI.U32 R69, R14, R49, R12 ;  /* 0x000000310e457227 */ /* 0x000fc800078e000c */
[----:B------:R-:W-:-:S04]  /*ccf0*/  IMAD.WIDE.U32 R12, R14, R49, RZ ;  /* 0x000000310e0c7225 */ /* 0x000fc800078e00ff */
[----:B------:R-:W-:Y:S02]  /*cd00*/  IMAD.IADD R61, R12, 0x1, R52 ;  /* 0x000000010c3d7824 */ /* 0x000fe400078e0234 */
[----:B------:R-:W-:Y:S02]  /*cd10*/  @P1 IMAD.MOV R54, RZ, RZ, R23 ;  /* 0x000000ffff361224 */ /* 0x000fe400078e0217 */
[----:B------:R-:W-:Y:S01]  /*cd20*/  IMAD R51, R51, R3, RZ ;  /* 0x0000000333337224 */ /* 0x000fe200078e02ff */
[----:B------:R-:W-:Y:S01]  /*cd30*/  ISETP.GE.U32.AND P2, PT, R61, R12, PT ;  /* 0x0000000c3d00720c */ /* 0x000fe20003f46070 */
[----:B------:R-:W-:-:S12]  /*cd40*/  IMAD.MOV.U32 R12, RZ, RZ, 0x0 ;  /* 0x00000000ff0c7424 */ /* 0x000fd800078e00ff */
[----:B------:R-:W-:Y:S01]  /*cd50*/  @P2 IMAD.MOV R69, RZ, RZ, R13 ;  /* 0x000000ffff452224 */ /* 0x000fe200078e020d */
[----:B------:R-:W-:Y:S01]  /*cd60*/  IADD3 R13, PT, PT, -R73, R60, R55 ;  /* 0x0000003c490d7210 */ /* 0x000fe20007ffe137 */
[----:B------:R-:W-:-:S03]  /*cd70*/  IMAD.WIDE.U32 R72, R45, R49, RZ ;  /* 0x000000312d487225 */ /* 0x000fc600078e00ff */
[----:B------:R-:W-:Y:S01]  /*cd80*/  IADD3 R55, PT, PT, R72, R69, RZ ;  /* 0x0000004548377210 */ /* 0x000fe20007ffe0ff */
[----:B------:R-:W-:Y:S02]  /*cd90*/  IMAD.IADD R69, R13, 0x1, R54 ;  /* 0x000000010d457824 */ /* 0x000fe400078e0236 */
[----:B------:R-:W-:Y:S01]  /*cda0*/  IMAD.MOV.U32 R13, RZ, RZ, 0x1 ;  /* 0x00000001ff0d7424 */ /* 0x000fe200078e00ff */
[----:B------:R-:W-:Y:S01]  /*cdb0*/  ISETP.GE.U32.AND P1, PT, R55, R72, PT ;  /* 0x000000483700720c */ /* 0x000fe20003f26070 */
[----:B------:R-:W-:Y:S02]  /*cdc0*/  IMAD R23, R69, R35, RZ ;  /* 0x0000002345177224 */ /* 0x000fe400078e02ff */
[----:B------:R-:W-:-:S04]  /*cdd0*/  IMAD.HI.U32 R52, R45, R49, R12 ;  /* 0x000000312d347227 */ /* 0x000fc800078e000c */
[----:B------:R-:W-:-:S04]  /*cde0*/  IMAD.HI.U32 R22, R69, R34, R22 ;  /* 0x0000002245167227 */ /* 0x000fc800078e0016 */
[----:B------:R-:W-:-:S04]  /*cdf0*/  IMAD.HI.U32 R63, R69, R36, R24 ;  /* 0x00000024453f7227 */ /* 0x000fc800078e0018 */
[----:B------:R-:W-:Y:S01]  /*ce00*/  @P1 IMAD.MOV R52, RZ, RZ, R73 ;  /* 0x000000ffff341224 */ /* 0x000fe200078e0249 */
[----:B------:R-:W-:Y:S01]  /*ce10*/  ISETP.GE.U32.AND P1, PT, R22, R23, PT ;  /* 0x000000171600720c */ /* 0x000fe20003f26070 */
[----:B------:R-:W-:-:S04]  /*ce20*/  IMAD.HI.U32 R23, R69, R35, R12 ;  /* 0x0000002345177227 */ /* 0x000fc800078e000c */
[----:B------:R-:W-:-:S04]  /*ce30*/  IMAD.HI.U32 R12, R69, R35, RZ ;  /* 0x00000023450c7227 */ /* 0x000fc800078e00ff */
[----:B------:R-:W-:Y:S02]  /*ce40*/  IMAD R25, R48, R0, RZ ;  /* 0x0000000030197224 */ /* 0x000fe400078e02ff */
[----:B------:R-:W-:Y:S02]  /*ce50*/  IMAD.MOV.U32 R24, RZ, RZ, RZ ;  /* 0x000000ffff187224 */ /* 0x000fe400078e00ff */
[----:B------:R-:W-:Y:S02]  /*ce60*/  @P1 IMAD.MOV R23, RZ, RZ, R12 ;  /* 0x000000ffff171224 */ /* 0x000fe400078e020c */
[----:B------:R-:W-:-:S04]  /*ce70*/  IMAD.WIDE.U32 R12, R69, R36, RZ ;  /* 0x00000024450c7225 */ /* 0x000fc800078e00ff */
[----:B------:R-:W-:Y:S01]  /*ce80*/  IMAD.HI.U32 R43, R69, R37, R56 ;  /* 0x00000025452b7227 */ /* 0x000fe200078e0038 */
[----:B------:R-:W-:-:S03]  /*ce90*/  IADD3 R19, PT, PT, R12, R23, RZ ;  /* 0x000000170c137210 */ /* 0x000fc60007ffe0ff */
[----:B------:R-:W-:Y:S01]  /*cea0*/  IMAD.HI.U32 R23, R3, R48, R24 ;  /* 0x0000003003177227 */ /* 0x000fe200078e0018 */
[----:B------:R-:W-:-:S03]  /*ceb0*/  ISETP.GE.U32.AND P1, PT, R19, R12, PT ;  /* 0x0000000c1300720c */ /* 0x000fc60003f26070 */
[----:B------:R-:W-:Y:S01]  /*cec0*/  IMAD.MOV.U32 R24, RZ, RZ, 0x0 ;  /* 0x00000000ff187424 */ /* 0x000fe200078e00ff */
[----:B------:R-:W-:Y:S01]  /*ced0*/  ISETP.GE.U32.AND P2, PT, R23, R25, PT ;  /* 0x000000191700720c */ /* 0x000fe20003f46070 */
[----:B------:R-:W-:Y:S01]  /*cee0*/  IMAD.WIDE.U32 R56, R69, R38, RZ ;  /* 0x0000002645387225 */ /* 0x000fe200078e00ff */
[----:B------:R-:W-:-:S03]  /*cef0*/  MOV R25, 0x1 ;  /* 0x0000000100197802 */ /* 0x000fc60000000f00 */
[----:B------:R-:W-:Y:S02]  /*cf00*/  VIADD R79, R22, 0xfffffc2f ;  /* 0xfffffc2f164f7836 */ /* 0x000fe40000000000 */
[----:B------:R-:W-:-:S04]  /*cf10*/  IMAD.HI.U32 R67, R0, R48, R24 ;  /* 0x0000003000437227 */ /* 0x000fc800078e0018 */
[----:B------:R-:W-:Y:S02]  /*cf20*/  @P1 IMAD.MOV R63, RZ, RZ, R13 ;  /* 0x000000ffff3f1224 */ /* 0x000fe400078e020d */
[----:B------:R-:W-:-:S04]  /*cf30*/  IMAD.WIDE.U32 R12, R69, R37, RZ ;  /* 0x00000025450c7225 */ /* 0x000fc800078e00ff */
[----:B------:R-:W-:Y:S02]  /*cf40*/  IMAD.IADD R63, R12, 0x1, R63 ;  /* 0x000000010c3f7824 */ /* 0x000fe400078e023f */
[----:B------:R-:W-:-:S03]  /*cf50*/  IMAD.WIDE.U32 R24, R17, R48, RZ ;  /* 0x0000003011187225 */ /* 0x000fc600078e00ff */
[----:B------:R-:W-:Y:S01]  /*cf60*/  ISETP.GE.U32.AND P1, PT, R63, R12, PT ;  /* 0x0000000c3f00720c */ /* 0x000fe20003f26070 */
[----:B------:R-:W-:-:S04]  /*cf70*/  IMAD.HI.U32 R12, R0, R48, RZ ;  /* 0x00000030000c7227 */ /* 0x000fc800078e00ff */
[----:B------:R-:W-:Y:S02]  /*cf80*/  @P2 IMAD.MOV R67, RZ, RZ, R12 ;  /* 0x000000ffff432224 */ /* 0x000fe400078e020c */
[----:B------:R-:W-:Y:S02]  /*cf90*/  HFMA2 R12, -RZ, RZ, 0, 0 ;  /* 0x00000000ff0c7431 */ /* 0x000fe400000001ff */
[----:B------:R-:W-:-:S04]  /*cfa0*/  IMAD.IADD R67, R24, 0x1, R67 ;  /* 0x0000000118437824 */ /* 0x000fc800078e0243 */
[----:B------:R-:W-:Y:S01]  /*cfb0*/  @P1 IMAD.MOV R43, RZ, RZ, R13 ;  /* 0x000000ffff2b1224 */ /* 0x000fe200078e020d */
[----:B------:R-:W-:Y:S01]  /*cfc0*/  ISETP.GE.U32.AND P2, PT, R67, R24, PT ;  /* 0x000000184300720c */ /* 0x000fe20003f46070 */
[----:B------:R-:W-:Y:S02]  /*cfd0*/  IMAD.MOV.U32 R13, RZ, RZ, 0x1 ;  /* 0x00000001ff0d7424 */ /* 0x000fe400078e00ff */
[----:B------:R-:W-:Y:S02]  /*cfe0*/  IMAD.IADD R43, R56, 0x1, R43 ;  /* 0x00000001382b7824 */ /* 0x000fe400078e022b */
[----:B------:R-:W-:-:S03]  /*cff0*/  IMAD.HI.U32 R71, R17, R48, R12 ;  /* 0x0000003011477227 */ /* 0x000fc600078e000c */
[----:B------:R-:W-:Y:S01]  /*d000*/  ISETP.GE.U32.AND P1, PT, R43, R56, PT ;  /* 0x000000382b00720c */ /* 0x000fe20003f26070 */
[----:B------:R-:W-:-:S04]  /*d010*/  IMAD.HI.U32 R13, R69, R38, R12 ;  /* 0x00000026450d7227 */ /* 0x000fc800078e000c */
[----:B------:R-:W-:Y:S02]  /*d020*/  @P2 IMAD.MOV R71, RZ, RZ, R25 ;  /* 0x000000ffff472224 */ /* 0x000fe400078e0219 */
[----:B------:R-:W-:-:S04]  /*d030*/  IMAD.WIDE.U32 R24, R16, R48, RZ ;  /* 0x0000003010187225 */ /* 0x000fc800078e00ff */
[----:B------:R-:W-:Y:S02]  /*d040*/  IMAD.IADD R71, R24, 0x1, R71 ;  /* 0x0000000118477824 */ /* 0x000fe400078e0247 */
[----:B------:R-:W-:Y:S02]  /*d050*/  @P1 IMAD.MOV R13, RZ, RZ, R57 ;  /* 0x000000ffff0d1224 */ /* 0x000fe400078e0239 */
[----:B------:R-:W-:Y:S01]  /*d060*/  IMAD.WIDE.U32 R56, R69, R39, RZ ;  /* 0x0000002745387225 */ /* 0x000fe200078e00ff */
[----:B------:R-:W-:-:S03]  /*d070*/  ISETP.GE.U32.AND P2, PT, R71, R24, PT ;  /* 0x000000184700720c */ /* 0x000fc60003f46070 */
[----:B------:R-:W-:Y:S02]  /*d080*/  IMAD.IADD R53, R56, 0x1, R13 ;  /* 0x0000000138357824 */ /* 0x000fe400078e020d */
[----:B------:R-:W-:-:S03]  /*d090*/  IMAD.MOV.U32 R13, RZ, RZ, 0x1 ;  /* 0x00000001ff0d7424 */ /* 0x000fc600078e00ff */
[----:B------:R-:W-:Y:S01]  /*d0a0*/  ISETP.GE.U32.AND P1, PT, R53, R56, PT ;  /* 0x000000383500720c */ /* 0x000fe20003f26070 */
[----:B------:R-:W-:-:S04]  /*d0b0*/  IMAD.HI.U32 R56, R69, R39, R12 ;  /* 0x0000002745387227 */ /* 0x000fc800078e000c */
[----:B------:R-:W-:Y:S01]  /*d0c0*/  IMAD.HI.U32 R24, R16, R48, R12 ;  /* 0x0000003010187227 */ /* 0x000fe200078e000c */
[----:B------:R-:W-:-:S07]  /*d0d0*/  @P2 IADD3 R24, PT, PT, R25, RZ, RZ ;  /* 0x000000ff19182210 */ /* 0x000fce0007ffe0ff */
[----:B------:R-:W-:Y:S01]  /*d0e0*/  @P1 IMAD.MOV R56, RZ, RZ, R57 ;  /* 0x000000ffff381224 */ /* 0x000fe200078e0239 */
[----:B------:R-:W-:Y:S01]  /*d0f0*/  ISETP.GE.U32.AND P1, PT, R69, R54, PT ;  /* 0x000000364500720c */ /* 0x000fe20003f26070 */
[----:B------:R-:W-:-:S04]  /*d100*/  IMAD.HI.U32 R57, R15, R48, R12 ;  /* 0x000000300f397227 */ /* 0x000fc800078e000c */
[----:B------:R-:W-:-:S04]  /*d110*/  IMAD.HI.U32 R54, R69, R40, R12 ;  /* 0x0000002845367227 */ /* 0x000fc800078e000c */
[----:B------:R-:W-:-:S04]  /*d120*/  IMAD.WIDE.U32 R12, R15, R48, RZ ;  /* 0x000000300f0c7225 */ /* 0x000fc800078e00ff */
[----:B------:R-:W-:Y:S01]  /*d130*/  IMAD.IADD R73, R12, 0x1, R24 ;  /* 0x000000010c497824 */ /* 0x000fe200078e0218 */
[----:B------:R-:W-:Y:S01]  /*d140*/  @P1 IADD3 R79, PT, PT, R22, RZ, RZ ;  /* 0x000000ff164f1210 */ /* 0x000fe20007ffe0ff */
[----:B------:R-:W-:-:S03]  /*d150*/  IMAD.WIDE.U32 R24, R69, R40, RZ ;  /* 0x0000002845187225 */ /* 0x000fc600078e00ff */
[----:B------:R-:W-:Y:S01]  /*d160*/  ISETP.GE.U32.AND P3, PT, R73, R12, PT ;  /* 0x0000000c4900720c */ /* 0x000fe20003f66070 */
[----:B------:R-:W-:Y:S02]  /*d170*/  IMAD.IADD R75, R24, 0x1, R56 ;  /* 0x00000001184b7824 */ /* 0x000fe400078e0238 */
[----:B------:R-:W-:-:S03]  /*d180*/  IMAD R56, R69, R34, RZ ;  /* 0x0000002245387224 */ /* 0x000fc600078e02ff */
[----:B------:R-:W-:-:S07]  /*d190*/  ISETP.GE.U32.AND P2, PT, R75, R24, PT ;  /* 0x000000184b00720c */ /* 0x000fce0003f46070 */
[----:B------:R-:W-:Y:S02]  /*d1a0*/  @P3 IMAD.MOV R57, RZ, RZ, R13 ;  /* 0x000000ffff393224 */ /* 0x000fe400078e020d */
[----:B------:R-:W-:Y:S02]  /*d1b0*/  VIADD R13, R19, 0xfffffffe ;  /* 0xfffffffe130d7836 */ /* 0x000fe40000000000 */
[----:B------:R-:W-:Y:S02]  /*d1c0*/  @P1 IMAD.MOV R13, RZ, RZ, R19 ;  /* 0x000000ffff0d1224 */ /* 0x000fe400078e0213 */
[----:B------:R-:W-:Y:S01]  /*d1d0*/  @P2 IMAD.MOV R54, RZ, RZ, R25 ;  /* 0x000000ffff362224 */ /* 0x000fe200078e0219 */
[----:B------:R-:W-:Y:S01]  /*d1e0*/  ISETP.GE.U32.AND P2, PT, R51, R56, PT ;  /* 0x000000383300720c */ /* 0x000fe20003f46070 */
[----:B------:R-:W-:Y:S01]  /*d1f0*/  IMAD.WIDE.U32 R24, R44, R49, RZ ;  /* 0x000000312c187225 */ /* 0x000fe200078e00ff */
[----:B------:R-:W-:Y:S02]  /*d200*/  IADD3 R56, PT, PT, R59, R51, -R56 ;  /* 0x000000333b387210 */ /* 0x000fe40007ffe838 */
[----:B------:R-:W-:Y:S01]  /*d210*/  SEL R12, RZ, 0x1, P2 ;  /* 0x00000001ff0c7807 */ /* 0x000fe20001000000 */
[----:B------:R-:W-:-:S02]  /*d220*/  IMAD R69, R69, UR5, R54 ;  /* 0x0000000545457c24 */ /* 0x000fc4000f8e0236 */
[----:B------:R-:W-:Y:S02]  /*d230*/  IMAD.IADD R81, R24, 0x1, R52 ;  /* 0x0000000118517824 */ /* 0x000fe400078e0234 */
        /* <DEDUP_REMOVED lines=43> */
[----:B------:R-:W-:-:S04]  /*d4f0*/  IMAD.HI.U32 R54, R14, R48, R12 ;  /* 0x000000300e367227 */ /* 0x000fc800078e000c */
[----:B------:R-:W-:-:S04]  /*d500*/  IMAD.WIDE.U32 R12, R14, R48, RZ ;  /* 0x000000300e0c7225 */ /* 0x000fc800078e00ff */
[----:B------:R-:W-:Y:S01]  /*d510*/  @P1 IMAD.MOV R22, RZ, RZ, R25 ;  /* 0x000000ffff161224 */ /* 0x000fe200078e0219 */
[----:B------:R-:W-:Y:S01]  /*d520*/  IADD3 R57, PT, PT, R12, R57, RZ ;  /* 0x000000390c397210 */ /* 0x000fe20007ffe0ff */
[----:B------:R-:W-:Y:S01]  /*d530*/  IMAD R49, R49, R3, RZ ;  /* 0x0000000331317224 */ /* 0x000fe200078e02ff */
[----:B------:R-:W-:Y:S01]  /*d540*/  MOV R25, 0x1 ;  /* 0x0000000100197802 */ /* 0x000fe20000000f00 */
[----:B------:R-:W-:Y:S01]  /*d550*/  IMAD.IADD R69, R69, 0x1, R22 ;  /* 0x0000000145457824 */ /* 0x000fe200078e0216 */
[----:B------:R-:W-:Y:S01]  /*d560*/  ISETP.GE.U32.AND P2, PT, R57, R12, PT ;  /* 0x0000000c3900720c */ /* 0x000fe20003f46070 */
[----:B------:R-:W-:Y:S02]  /*d570*/  IMAD.MOV.U32 R12, RZ, RZ, RZ ;  /* 0x000000ffff0c7224 */ /* 0x000fe400078e00ff */
[----:B------:R-:W-:-:S04]  /*d580*/  IMAD.HI.U32 R85, R0, R21, R24 ;  /* 0x0000001500557227 */ /* 0x000fc800078e0018 */
[----:B------:R-:W-:-:S06]  /*d590*/  IMAD.WIDE.U32 R24, R17, R21, RZ ;  /* 0x0000001511187225 */ /* 0x000fcc00078e00ff */
[----:B------:R-:W-:Y:S02]  /*d5a0*/  @P2 IMAD.MOV R54, RZ, RZ, R13 ;  /* 0x000000ffff362224 */ /* 0x000fe400078e020d */
[----:B------:R-:W-:Y:S02]  /*d5b0*/  IMAD R13, R21, R0, RZ ;  /* 0x00000000150d7224 */ /* 0x000fe400078e02ff */
[----:B------:R-:W-:-:S04]  /*d5c0*/  IMAD.HI.U32 R47, R3, R21, R12 ;  /* 0x00000015032f7227 */ /* 0x000fc800078e000c */
[----:B------:R-:W-:Y:S01]  /*d5d0*/  IMAD.MOV.U32 R12, RZ, RZ, 0x0 ;  /* 0x00000000ff0c7424 */ /* 0x000fe200078e00ff */
[----:B------:R-:W-:Y:S01]  /*d5e0*/  ISETP.GE.U32.AND P1, PT, R47, R13, PT ;  /* 0x0000000d2f00720c */ /* 0x000fe20003f26070 */
[----:B------:R-:W-:Y:S02]  /*d5f0*/  IMAD.MOV.U32 R13, RZ, RZ, 0x1 ;  /* 0x00000001ff0d7424 */ /* 0x000fe400078e00ff */
[----:B------:R-:W-:-:S04]  /*d600*/  IMAD.HI.U32 R42, R17, R21, R12 ;  /* 0x00000015112a7227 */ /* 0x000fc800078e000c */
[----:B------:R-:W-:-:S06]  /*d610*/  IMAD.HI.U32 R12, R0, R21, RZ ;  /* 0x00000015000c7227 */ /* 0x000fcc00078e00ff */
[----:B------:R-:W-:Y:S02]  /*d620*/  @P1 IMAD.MOV R85, RZ, RZ, R12 ;  /* 0x000000ffff551224 */ /* 0x000fe400078e020c */
[----:B------:R-:W-:Y:S02]  /*d630*/  IMAD R13, R69, R35, RZ ;  /* 0x00000023450d7224 */ /* 0x000fe400078e02ff */
[----:B------:R-:W-:Y:S02]  /*d640*/  IMAD.IADD R85, R24, 0x1, R85 ;  /* 0x0000000118557824 */ /* 0x000fe400078e0255 */
[----:B------:R-:W-:-:S03]  /*d650*/  IMAD.MOV.U32 R12, RZ, RZ, RZ ;  /* 0x000000ffff0c7224 */ /* 0x000fc600078e00ff */
[----:B------:R-:W-:Y:S01]  /*d660*/  ISETP.GE.U32.AND P1, PT, R85, R24, PT ;  /* 0x000000185500720c */ /* 0x000fe20003f26070 */
[----:B------:R-:W-:-:S04]  /*d670*/  IMAD.HI.U32 R83, R69, R34, R12 ;  /* 0x0000002245537227 */ /* 0x000fc800078e000c */
[----:B------:R-:W-:Y:S02]  /*d680*/  IMAD.MOV.U32 R24, RZ, RZ, 0x0 ;  /* 0x00000000ff187424 */ /* 0x000fe400078e00ff */
[----:B------:R-:W-:-:S06]  /*d690*/  IMAD.MOV.U32 R12, RZ, RZ, 0x0 ;  /* 0x00000000ff0c7424 */ /* 0x000fcc00078e00ff */
        /* <DEDUP_REMOVED lines=8> */
[----:B------:R-:W-:Y:S01]  /*d720*/  @P1 IMAD.MOV R79, RZ, RZ, R24 ;  /* 0x000000ffff4f1224 */ /* 0x000fe200078e0218 */
[----:B------:R-:W-:Y:S01]  /*d730*/  ISETP.GE.U32.AND P1, PT, R69, R22, PT ;  /* 0x000000164500720c */ /* 0x000fe20003f26070 */
[----:B------:R-:W-:-:S04]  /*d740*/  IMAD.WIDE.U32 R12, R16, R21, RZ ;  /* 0x00000015100c7225 */ /* 0x000fc800078e00ff */
[----:B------:R-:W-:-:S04]  /*d750*/  IMAD.WIDE.U32 R24, R69, R36, RZ ;  /* 0x0000002445187225 */ /* 0x000fc800078e00ff */
[----:B------:R-:W-:Y:S01]  /*d760*/  IMAD.IADD R59, R12, 0x1, R42 ;  /* 0x000000010c3b7824 */ /* 0x000fe200078e022a */
[----:B------:R-:W-:Y:S01]  /*d770*/  IADD3 R79, PT, PT, R24, R79, RZ ;  /* 0x0000004f184f7210 */ /* 0x000fe20007ffe0ff */
[----:B------:R-:W-:Y:S02]  /*d780*/  IMAD R22, R69, R34, RZ ;  /* 0x0000002245167224 */ /* 0x000fe400078e02ff */
[----:B------:R-:W-:Y:S01]  /*d790*/  VIADD R42, R83, 0xfffffc2f ;  /* 0xfffffc2f532a7836 */ /* 0x000fe20000000000 */
[----:B------:R-:W-:Y:S01]  /*d7a0*/  ISETP.GE.U32.AND P3, PT, R59, R12, PT ;  /* 0x0000000c3b00720c */ /* 0x000fe20003f66070 */
[----:B------:R-:W-:Y:S01]  /*d7b0*/  @P1 IMAD.MOV R42, RZ, RZ, R83 ;  /* 0x000000ffff2a1224 */ /* 0x000fe200078e0253 */
[----:B------:R-:W-:Y:S01]  /*d7c0*/  ISETP.GE.U32.AND P2, PT, R79, R24, PT ;  /* 0x000000184f00720c */ /* 0x000fe20003f46070 */
[----:B------:R-:W-:-:S10]  /*d7d0*/  IMAD.MOV.U32 R24, RZ, RZ, 0x0 ;  /* 0x00000000ff187424 */ /* 0x000fd400078e00ff */
[----:B------:R-:W-:Y:S02]  /*d7e0*/  @P3 IMAD.MOV R51, RZ, RZ, R13 ;  /* 0x000000ffff333224 */ /* 0x000fe400078e020d */
[----:B------:R-:W-:Y:S01]  /*d7f0*/  @P2 IMAD.MOV R65, RZ, RZ, R25 ;  /* 0x000000ffff412224 */ /* 0x000fe200078e0219 */
[----:B------:R-:W-:Y:S01]  /*d800*/  ISETP.GE.U32.AND P2, PT, R49, R22, PT ;  /* 0x000000163100720c */ /* 0x000fe20003f46070 */
[----:B------:R-:W-:-:S04]  /*d810*/  IMAD.WIDE.U32 R12, R69, R37, RZ ;  /* 0x00000025450c7225 */ /* 0x000fc800078e00ff */
[----:B------:R-:W-:Y:S01]  /*d820*/  HFMA2 R25, -RZ, RZ, 0, 5.9604644775390625e-08 ;  /* 0x00000001ff197431 */ /* 0x000fe200000001ff */
[----:B------:R-:W-:Y:S01]  /*d830*/  SEL R19, RZ, 0x1, P2 ;  /* 0x00000001ff137807 */ /* 0x000fe20001000000 */
[----:B------:R-:W-:-:S04]  /*d840*/  IMAD.IADD R65, R12, 0x1, R65 ;  /* 0x000000010c417824 */ /* 0x000fc800078e0241 */
[----:B------:R-:W-:Y:S01]  /*d850*/  IMAD.IADD R11, R19, 0x1, R42 ;  /* 0x00000001130b7824 */ /* 0x000fe200078e022a */
[----:B------:R-:W-:Y:S01]  /*d860*/  ISETP.GE.U32.AND P3, PT, R65, R12, PT ;  /* 0x0000000c4100720c */ /* 0x000fe20003f66070 */
[----:B------:R-:W-:-:S03]  /*d870*/  IMAD.HI.U32 R63, R69, R37, R24 ;  /* 0x00000025453f7227 */ /* 0x000fc600078e0018 */
[----:B------:R-:W-:Y:S01]  /*d880*/  ISETP.GE.U32.AND P2, PT, R56, R11, PT ;  /* 0x0000000b3800720c */ /* 0x000fe20003f46070 */
[----:B------:R-:W-:Y:S01]  /*d890*/  VIADD R25, R79, 0xfffffffe ;  /* 0xfffffffe4f197836 */ /* 0x000fe20000000000 */
[----:B------:R-:W-:Y:S01]  /*d8a0*/  IADD3 R56, PT, PT, R67, R56, -R11 ;  /* 0x0000003843387210 */ /* 0x000fe20007ffe80b */
[----:B------:R-:W-:-:S06]  /*d8b0*/  @P1 IMAD.MOV R25, RZ, RZ, R79 ;  /* 0x000000ffff191224 */ /* 0x000fcc00078e024f */
[----:B------:R-:W-:Y:S01]  /*d8c0*/  @P3 IMAD.MOV R63, RZ, RZ, R13 ;  /* 0x000000ffff3f3224 */ /* 0x000fe200078e020d */
[----:B------:R-:W-:Y:S01]  /*d8d0*/  ISETP.NE.AND P3, PT, R11, RZ, PT ;  /* 0x000000ff0b00720c */ /* 0x000fe20003f65270 */
[----:B------:R-:W-:-:S03]  /*d8e0*/  IMAD.WIDE.U32 R12, R69, R38, RZ ;  /* 0x00000026450c7225 */ /* 0x000fc600078e00ff */
[----:B------:R-:W-:Y:S01]  /*d8f0*/  SEL R19, R19, RZ, !P3 ;  /* 0x000000ff13137207 */ /* 0x000fe20005800000 */
[----:B------:R-:W-:Y:S01]  /*d900*/  IMAD.IADD R43, R12, 0x1, R63 ;  /* 0x000000010c2b7824 */ /* 0x000fe200078e023f */
[----:B------:R-:W-:Y:S02]  /*d910*/  IADD3 R63, PT, PT, R55, R66, -R53 ;  /* 0x00000042373f7210 */ /* 0x000fe40007ffe835 */
[----:B------:R-:W-:Y:S02]  /*d920*/  SEL R42, R19, 0x1, P2 ;  /* 0x00000001132a7807 */ /* 0x000fe40001000000 */
[----:B------:R-:W-:-:S03]  /*d930*/  ISETP.GE.U32.AND P4, PT, R43, R12, PT ;  /* 0x0000000c2b00720c */ /* 0x000fc60003f86070 */
[----:B------:R-:W-:Y:S01]  /*d940*/  IMAD.IADD R19, R42, 0x1, R25 ;  /* 0x000000012a137824 */ /* 0x000fe200078e0219 */
[----:B------:R-:W-:-:S04]  /*d950*/  MOV R25, 0x1 ;  /* 0x0000000100197802 */ /* 0x000fc80000000f00 */
[----:B------:R-:W-:Y:S01]  /*d960*/  ISETP.NE.AND P3, PT, R19, RZ, PT ;  /* 0x000000ff1300720c */ /* 0x000fe20003f65270 */
[C---:B------:R-:W-:Y:S01]  /*d970*/  IMAD.HI.U32 R25, R69.reuse, R38, R24 ;  /* 0x0000002645197227 */ /* 0x040fe200078e0018 */
[----:B------:R-:W-:Y:S02]  /*d980*/  ISETP.GE.U32.AND P2, PT, R68, R19, PT ;  /* 0x000000134400720c */ /* 0x000fe40003f46070 */
[----:B------:R-:W-:Y:S01]  /*d990*/  SEL R12, R42, RZ, !P3 ;  /* 0x000000ff2a0c7207 */ /* 0x000fe20005800000 */
[----:B------:R-:W-:Y:S01]  /*d9a0*/  @P4 IMAD.MOV R25, RZ, RZ, R13 ;  /* 0x000000ffff194224 */ /* 0x000fe200078e020d */
[----:B------:R-:W-:Y:S02]  /*d9b0*/  SEL R42, RZ, 0xffffffff, P1 ;  /* 0xffffffffff2a7807 */ /* 0x000fe40000800000 */
[----:B------:R-:W-:Y:S01]  /*d9c0*/  SEL R24, R12, 0x1, P2 ;  /* 0x000000010c187807 */ /* 0x000fe20001000000 */
[----:B------:R-:W-:Y:S01]  /*d9d0*/  IMAD.WIDE.U32 R12, R69, R39, RZ ;  /* 0x00000027450c7225 */ /* 0x000fe200078e00ff */
[----:B------:R-:W-:-:S02]  /*d9e0*/  IADD3 R68, PT, PT, R71, R68, -R19 ;  /* 0x0000004447447210 */ /* 0x000fc40007ffe813 */
[----:B------:R-:W-:Y:S01]  /*d9f0*/  IADD3 R53, PT, PT, R24, R65, R42 ;  /* 0x0000004118357210 */ /* 0x000fe20007ffe02a */
[----:B------:R-:W-:Y:S02]  /*da00*/  IMAD.IADD R65, R12, 0x1, R25 ;  /* 0x000000010c417824 */ /* 0x000fe400078e0219 */
[----:B------:R-:W-:Y:S01]  /*da10*/  IMAD.MOV.U32 R25, RZ, RZ, 0x1 ;  /* 0x00000001ff197424 */ /* 0x000fe200078e00ff */
[----:B------:R-:W-:Y:S02]  /*da20*/  ISETP.NE.AND P2, PT, R53, RZ, PT ;  /* 0x000000ff3500720c */ /* 0x000fe40003f45270 */
[----:B------:R-:W-:Y:S02]  /*da30*/  ISETP.GE.U32.AND P3, PT, R65, R12, PT ;  /* 0x0000000c4100720c */ /* 0x000fe40003f66070 */
[----:B------:R-:W-:Y:S02]  /*da40*/  ISETP.GE.U32.AND P1, PT, R50, R53, PT ;  /* 0x000000353200720c */ /* 0x000fe40003f26070 */
[----:B------:R-:W-:Y:S01]  /*da50*/  SEL R12, R24, RZ, !P2 ;  /* 0x000000ff180c7207 */ /* 0x000fe20005000000 */
[----:B------:R-:W-:Y:S01]  /*da60*/  IMAD.MOV.U32 R24, RZ, RZ, 0x0 ;  /* 0x00000000ff187424 */ /* 0x000fe200078e00ff */
[----:B------:R-:W-:-:S02]  /*da70*/  IADD3 R50, PT, PT, R73, R50, -R53 ;  /* 0x0000003249327210 */ /* 0x000fc40007ffe835 */
[----:B------:R-:W-:Y:S01]  /*da80*/  SEL R12, R12, 0x1, P1 ;  /* 0x000000010c0c7807 */ /* 0x000fe20000800000 */
[----:B------:R-:W-:-:S03]  /*da90*/  IMAD.HI.U32 R77, R69, R39, R24 ;  /* 0x00000027454d7227 */ /* 0x000fc600078e0018 */
[--C-:B------:R-:W-:Y:S01]  /*daa0*/  IADD3 R55, PT, PT, R12, R43, R42.reuse ;  /* 0x0000002b0c377210 */ /* 0x100fe20007ffe02a */
[----:B------:R-:W-:Y:S02]  /*dab0*/  @P3 IMAD.MOV R77, RZ, RZ, R13 ;  /* 0x000000ffff4d3224 */ /* 0x000fe400078e020d */
[----:B------:R-:W-:Y:S01]  /*dac0*/  IMAD.WIDE.U32 R24, R69, R40, RZ ;  /* 0x0000002845187225 */ /* 0x000fe200078e00ff */
[----:B------:R-:W-:Y:S02]  /*dad0*/  ISETP.NE.AND P2, PT, R55, RZ, PT ;  /* 0x000000ff3700720c */ /* 0x000fe40003f45270 */
[----:B------:R-:W-:Y:S01]  /*dae0*/  ISETP.GE.U32.AND P1, PT, R46, R55, PT ;  /* 0x000000372e00720c */ /* 0x000fe20003f26070 */
[----:B------:R-:W-:Y:S01]  /*daf0*/  IMAD.IADD R77, R24, 0x1, R77 ;  /* 0x00000001184d7824 */ /* 0x000fe200078e024d */
[----:B------:R-:W-:Y:S01]  /*db00*/  SEL R12, R12, RZ, !P2 ;  /* 0x000000ff0c0c7207 */ /* 0x000fe20005000000 */
[----:B------:R-:W-:Y:S01]  /*db10*/  IMAD.MOV.U32 R13, RZ, RZ, 0x1 ;  /* 0x00000001ff0d7424 */ /* 0x000fe200078e00ff */
[----:B------:R-:W-:Y:S01]  /*db20*/  IADD3 R57, PT, PT, R57, R46, -R55 ;  /* 0x0000002e39397210 */ /* 0x000fe20007ffe837 */
[----:B------:R-:W-:Y:S01]  /*db30*/  IMAD R55, R18, R0, RZ ;  /* 0x0000000012377224 */ /* 0x000fe200078e02ff */
[----:B------:R-:W-:Y:S01]  /*db40*/  SEL R43, R12, 0x1, P1 ;  /* 0x000000010c2b7807 */ /* 0x000fe20000800000 */
[----:B------:R-:W-:Y:S01]  /*db50*/  HFMA2 R12, -RZ, RZ, 0, 0 ;  /* 0x00000000ff0c7431 */ /* 0x000fe200000001ff */
[----:B------:R-:W-:Y:S01]  /*db60*/  ISETP.GE.U32.AND P3, PT, R77, R24, PT ;  /* 0x000000184d00720c */ /* 0x000fe20003f66070 */
[----:B------:R-:W-:Y:S01]  /*db70*/  IMAD.MOV.U32 R24, RZ, RZ, 0x0 ;  /* 0x00000000ff187424 */ /* 0x000fe200078e00ff */
[----:B------:R-:W-:-:S04]  /*db80*/  IADD3 R58, PT, PT, R43, R65, R42 ;  /* 0x000000412b3a7210 */ /* 0x000fc80007ffe02a */
[----:B------:R-:W-:Y:S02]  /*db90*/  ISETP.NE.AND P2, PT, R58, RZ, PT ;  /* 0x000000ff3a00720c */ /* 0x000fe40003f45270 */
[----:B------:R-:W-:Y:S01]  /*dba0*/  ISETP.GE.U32.AND P1, PT, R61, R58, PT ;  /* 0x0000003a3d00720c */ /* 0x000fe20003f26070 */
[----:B------:R-:W-:Y:S01]  /*dbb0*/  IMAD.HI.U32 R60, R69, R40, R12 ;  /* 0x00000028453c7227 */ /* 0x000fe200078e000c */
[----:B------:R-:W-:-:S03]  /*dbc0*/  SEL R43, R43, RZ, !P2 ;  /* 0x000000ff2b2b7207 */ /* 0x000fc60005000000 */
[----:B------:R-:W-:Y:S01]  /*dbd0*/  IMAD.WIDE.U32 R12, R45, R48, RZ ;  /* 0x000000302d0c7225 */ /* 0x000fe200078e00ff */
[----:B------:R-:W-:-:S03]  /*dbe0*/  SEL R43, R43, 0x1, P1 ;  /* 0x000000012b2b7807 */ /* 0x000fc60000800000 */
[----:B------:R-:W-:Y:S01]  /*dbf0*/  IMAD.IADD R54, R12, 0x1, R54 ;  /* 0x000000010c367824 */ /* 0x000fe200078e0236 */
[----:B------:R-:W-:Y:S01]  /*dc00*/  IADD3 R52, PT, PT, R43, R77, R42 ;  /* 0x0000004d2b347210 */ /* 0x000fe20007ffe02a */
[----:B------:R-:W-:Y:S02]  /*dc10*/  @P3 IMAD.MOV R60, RZ, RZ, R25 ;  /* 0x000000ffff3c3224 */ /* 0x000fe400078e0219 */
[----:B------:R-:W-:Y:S01]  /*dc20*/  IMAD.MOV.U32 R25, RZ, RZ, 0x1 ;  /* 0x00000001ff197424 */ /* 0x000fe200078e00ff */
[----:B------:R-:W-:Y:S01]  /*dc30*/  ISETP.GE.U32.AND P3, PT, R54, R12, PT ;  /* 0x0000000c3600720c */ /* 0x000fe20003f66070 */
[----:B------:R-:W-:Y:S01]  /*dc40*/  IMAD R60, R69, UR5, R60 ;  /* 0x00000005453c7c24 */ /* 0x000fe2000f8e023c */
[C---:B------:R-:W-:Y:S02]  /*dc50*/  ISETP.NE.AND P2, PT, R52.reuse, RZ, PT ;  /* 0x000000ff3400720c */ /* 0x040fe40003f45270 */
[----:B------:R-:W-:Y:S02]  /*dc60*/  ISETP.GT.U32.AND P1, PT, R52, R63, PT ;  /* 0x0000003f3400720c */ /* 0x000fe40003f24070 */
[----:B------:R-:W-:Y:S01]  /*dc70*/  SEL R12, R43, RZ, !P2 ;  /* 0x000000ff2b0c7207 */ /* 0x000fe20005000000 */
[----:B------:R-:W-:Y:S01]  /*dc80*/  IMAD.HI.U32 R43, R45, R48, R24 ;  /* 0x000000302d2b7227 */ /* 0x000fe200078e0018 */
[----:B------:R-:W-:-:S02]  /*dc90*/  IADD3 R58, PT, PT, R54, R61, -R58 ;  /* 0x0000003d363a7210 */ /* 0x000fc40007ffe83a */
[----:B------:R-:W-:Y:S01]  /*dca0*/  SEL R25, R12, 0x1, !P1 ;  /* 0x000000010c197807 */ /* 0x000fe20004800000 */
[----:B------:R-:W-:Y:S02]  /*dcb0*/  IMAD.MOV.U32 R54, RZ, RZ, RZ ;  /* 0x000000ffff367224 */ /* 0x000fe400078e00ff */
[----:B------:R-:W-:Y:S01]  /*dcc0*/  @P3 IMAD.MOV R43, RZ, RZ, R13 ;  /* 0x000000ffff2b3224 */ /* 0x000fe200078e020d */
[----:B------:R-:W-:Y:S01]  /*dcd0*/  IADD3 R66, PT, PT, R25, R60, R42 ;  /* 0x0000003c19427210 */ /* 0x000fe20007ffe02a */
[----:B------:R-:W-:-:S04]  /*dce0*/  IMAD.WIDE.U32 R12, R15, R21, RZ ;  /* 0x000000150f0c7225 */ /* 0x000fc800078e00ff */
[----:B------:R-:W-:Y:S01]  /*dcf0*/  IMAD.WIDE.U32 R24, R44, R48, RZ ;  /* 0x000000302c187225 */ /* 0x000fe200078e00ff */
[----:B------:R-:W-:-:S03]  /*dd00*/  IADD3 R51, PT, PT, R12, R51, RZ ;  /* 0x000000330c337210 */ /* 0x000fc60007ffe0ff */
[----:B------:R-:W-:Y:S01]  /*dd10*/  IMAD.IADD R60, R24, 0x1, R43 ;  /* 0x00000001183c7824 */ /* 0x000fe200078e022b */
[----:B------:R-:W-:Y:S01]  /*dd20*/  ISETP.GE.U32.AND P2, PT, R51, R12, PT ;  /* 0x0000000c3300720c */ /* 0x000fe20003f46070 */
[----:B------:R-:W-:Y:S02]  /*dd30*/  IMAD.MOV.U32 R42, RZ, RZ, 0x0 ;  /* 0x00000000ff2a7424 */ /* 0x000fe400078e00ff */
[----:B------:R-:W-:Y:S01]  /*dd40*/  IMAD.MOV.U32 R43, RZ, RZ, 0x1 ;  /* 0x00000001ff2b7424 */ /* 0x000fe200078e00ff */
[----:B------:R-:W-:Y:S01]  /*dd50*/  ISETP.GE.U32.AND P1, PT, R60, R24, PT ;  /* 0x000000183c00720c */ /* 0x000fe20003f26070 */
[----:B------:R-:W-:Y:S02]  /*dd60*/  IMAD.IADD R66, R75, 0x1, R66 ;  /* 0x000000014b427824 */ /* 0x000fe400078e0242 */
[----:B------:R-:W-:-:S03]  /*dd70*/  IMAD.HI.U32 R65, R15, R21, R42 ;  /* 0x000000150f417227 */ /* 0x000fc600078e002a */
[----:B------:R-:W-:Y:S01]  /*dd80*/  IADD3 R69, PT, PT, -R66, R62, R81 ;  /* 0x0000003e42457210 */ /* 0x000fe20007ffe151 */
[----:B------:R-:W-:-:S04]  /*dd90*/  IMAD.HI.U32 R64, R44, R48, R42 ;  /* 0x000000302c407227 */ /* 0x000fc800078e002a */
[----:B------:R-:W-:Y:S02]  /*dda0*/  @P2 IMAD.MOV R65, RZ, RZ, R13 ;  /* 0x000000ffff412224 */ /* 0x000fe400078e020d */
[----:B------:R-:W-:-:S04]  /*ddb0*/  IMAD.WIDE.U32 R12, R14, R21, RZ ;  /* 0x000000150e0c7225 */ /* 0x000fc800078e00ff */
[----:B------:R-:W-:Y:S01]  /*ddc0*/  @P1 IMAD.MOV R64, RZ, RZ, R25 ;  /* 0x000000ffff401224 */ /* 0x000fe200078e0219 */
[----:B------:R-:W-:Y:S01]  /*ddd0*/  IADD3 R65, PT, PT, R12, R65, RZ ;  /* 0x000000410c417210 */ /* 0x000fe20007ffe0ff */
[----:B------:R-:W-:Y:S02]  /*dde0*/  IMAD.MOV.U32 R42, RZ, RZ, RZ ;  /* 0x000000ffff2a7224 */ /* 0x000fe400078e00ff */
[----:B------:R-:W-:Y:S01]  /*ddf0*/  IMAD.IADD R69, R69, 0x1, R64 ;  /* 0x0000000145457824 */ /* 0x000fe200078e0240 */
[----:B------:R-:W-:Y:S01]  /*de00*/  ISETP.GE.U32.AND P1, PT, R65, R12, PT ;  /* 0x0000000c4100720c */ /* 0x000fe20003f26070 */
[----:B------:R-:W-:Y:S02]  /*de10*/  IMAD.MOV.U32 R24, RZ, RZ, 0x0 ;  /* 0x00000000ff187424 */ /* 0x000fe400078e00ff */
[----:B------:R-:W-:Y:S02]  /*de20*/  IMAD R43, R69, R35, RZ ;  /* 0x00000023452b7224 */ /* 0x000fe400078e02ff */
[----:B------:R-:W-:-:S02]  /*de30*/  IMAD.MOV.U32 R25, RZ, RZ, 0x1 ;  /* 0x00000001ff197424 */ /* 0x000fc400078e00ff */
[----:B------:R-:W-:-:S04]  /*de40*/  IMAD.HI.U32 R42, R69, R34, R42 ;  /* 0x00000022452a7227 */ /* 0x000fc800078e002a */
[----:B------:R-:W-:-:S04]  /*de50*/  IMAD.HI.U32 R62, R14, R21, R24 ;  /* 0x000000150e3e7227 */ /* 0x000fc800078e0018 */
[----:B------:R-:W-:Y:S01]  /*de60*/  @P1 IMAD.MOV R62, RZ, RZ, R13 ;  /* 0x000000ffff3e1224 */ /* 0x000fe200078e020d */
[----:B------:R-:W-:Y:S01]  /*de70*/  ISETP.GE.U32.AND P1, PT, R42, R43, PT ;  /* 0x0000002b2a00720c */ /* 0x000fe20003f26070 */
[----:B------:R-:W-:Y:S01]  /*de80*/  IMAD.MOV.U32 R12, RZ, RZ, 0x0 ;  /* 0x00000000ff0c7424 */ /* 0x000fe200078e00ff */
[----:B------:R-:W-:Y:S01]  /*de90*/  MOV R13, 0x1 ;  /* 0x00000001000d7802 */ /* 0x000fe20000000f00 */
        /* <DEDUP_REMOVED lines=8> */
[----:B------:R-:W-:Y:S02]  /*df20*/  IMAD.IADD R75, R12, 0x1, R62 ;  /* 0x000000010c4b7824 */ /* 0x000fe400078e023e */
[----:B------:R-:W-:Y:S02]  /*df30*/  IMAD.IADD R77, R24, 0x1, R77 ;  /* 0x00000001184d7824 */ /* 0x000fe400078e024d */
[----:B------:R-:W-:Y:S01]  /*df40*/  IMAD R48, R48, R3, RZ ;  /* 0x0000000330307224 */ /* 0x000fe200078e02ff */
[----:B------:R-:W-:Y:S01]  /*df50*/  ISETP.GE.U32.AND P3, PT, R75, R12, PT ;  /* 0x0000000c4b00720c */ /* 0x000fe20003f66070 */
[----:B------:R-:W-:Y:S01]  /*df60*/  IMAD R11, R69, R34, RZ ;  /* 0x00000022450b7224 */ /* 0x000fe200078e02ff */
[----:B------:R-:W-:Y:S02]  /*df70*/  ISETP.GE.U32.AND P2, PT, R77, R24, PT ;  /* 0x000000184d00720c */ /* 0x000fe40003f46070 */
[----:B------:R-:W-:Y:S01]  /*df80*/  IADD3 R24, PT, PT, R23, R49, -R22 ;  /* 0x0000003117187210 */ /* 0x000fe20007ffe816 */
[----:B------:R-:W-:-:S02]  /*df90*/  IMAD.MOV.U32 R22, RZ, RZ, 0x0 ;  /* 0x00000000ff167424 */ /* 0x000fc400078e00ff */
[----:B------:R-:W-:Y:S02]  /*dfa0*/  IMAD.MOV.U32 R23, RZ, RZ, 0x1 ;  /* 0x00000001ff177424 */ /* 0x000fe400078e00ff */
[C---:B------:R-:W-:Y:S01]  /*dfb0*/  VIADD R49, R77.reuse, 0xfffffffe ;  /* 0xfffffffe4d317836 */ /* 0x040fe20000000000 */
[----:B------:R-:W-:Y:S01]  /*dfc0*/  @P1 IADD3 R49, PT, PT, R77, RZ, RZ ;  /* 0x000000ff4d311210 */ /* 0x000fe20007ffe0ff */
[----:B------:R-:W-:-:S04]  /*dfd0*/  IMAD.HI.U32 R23, R69, R37, R22 ;  /* 0x0000002545177227 */ /* 0x000fc800078e0016 */
[----:B------:R-:W-:Y:S02]  /*dfe0*/  @P3 IMAD.MOV R43, RZ, RZ, R13 ;  /* 0x000000ffff2b3224 */ /* 0x000fe400078e020d */
[----:B------:R-:W-:Y:S01]  /*dff0*/  @P2 IMAD.MOV R79, RZ, RZ, R25 ;  /* 0x000000ffff4f2224 */ /* 0x000fe200078e0219 */
[----:B------:R-:W-:Y:S01]  /*e000*/  ISETP.GE.U32.AND P2, PT, R48, R11, PT ;  /* 0x0000000b3000720c */ /* 0x000fe20003f46070 */
[----:B------:R-:W-:Y:S01]  /*e010*/  IMAD.WIDE.U32 R12, R69, R37, RZ ;  /* 0x00000025450c7225 */ /* 0x000fe200078e00ff */
[----:B------:R-:W-:-:S03]  /*e020*/  IADD3 R48, PT, PT, R47, R48, -R11 ;  /* 0x000000302f307210 */ /* 0x000fc60007ffe80b */
[----:B------:R-:W-:Y:S01]  /*e030*/  VIADD R25, R42, 0xfffffc2f ;  /* 0xfffffc2f2a197836 */ /* 0x000fe20000000000 */
[----:B------:R-:W-:Y:S01]  /*e040*/  IADD3 R79, PT, PT, R12, R79, RZ ;  /* 0x0000004f0c4f7210 */ /* 0x000fe20007ffe0ff */
[----:B------:R-:W-:-:S03]  /*e050*/  @P1 IMAD.MOV R25, RZ, RZ, R42 ;  /* 0x000000ffff191224 */ /* 0x000fc600078e022a */
[----:B------:R-:W-:Y:S02]  /*e060*/  ISETP.GE.U32.AND P3, PT, R79, R12, PT ;  /* 0x0000000c4f00720c */ /* 0x000fe40003f66070 */
[----:B------:R-:W-:-:S05]  /*e070*/  SEL R12, RZ, 0x1, P2 ;  /* 0x00000001ff0c7807 */ /* 0x000fca0001000000 */
[----:B------:R-:W-:-:S05]  /*e080*/  IMAD.IADD R25, R12, 0x1, R25 ;  /* 0x000000010c197824 */ /* 0x000fca00078e0219 */
[----:B------:R-:W-:Y:S01]  /*e090*/  ISETP.GE.U32.AND P2, PT, R24, R25, PT ;  /* 0x000000191800720c */ /* 0x000fe20003f46070 */
[----:B------:R-:W-:Y:S01]  /*e0a0*/  @P3 IMAD.MOV R23, RZ, RZ, R13 ;  /* 0x000000ffff173224 */ /* 0x000fe200078e020d */
[----:B------:R-:W-:-:S04]  /*e0b0*/  ISETP.NE.AND P3, PT, R25, RZ, PT ;  /* 0x000000ff1900720c */ /* 0x000fc80003f65270 */
[----:B------:R-:W-:-:S04]  /*e0c0*/  SEL R12, R12, RZ, !P3 ;  /* 0x000000ff0c0c7207 */ /* 0x000fc80005800000 */
[----:B------:R-:W-:Y:S01]  /*e0d0*/  SEL R42, R12, 0x1, P2 ;  /* 0x000000010c2a7807 */ /* 0x000fe20001000000 */
[----:B------:R-:W-:-:S04]  /*e0e0*/  IMAD.WIDE.U32 R12, R69, R38, RZ ;  /* 0x00000026450c7225 */ /* 0x000fc800078e00ff */
[----:B------:R-:W-:Y:S02]  /*e0f0*/  IMAD.IADD R49, R42, 0x1, R49 ;  /* 0x000000012a317824 */ /* 0x000fe400078e0231 */
[----:B------:R-:W-:Y:S02]  /*e100*/  IMAD.IADD R19, R12, 0x1, R23 ;  /* 0x000000010c137824 */ /* 0x000fe400078e0217 */
[----:B------:R-:W-:Y:S01]  /*e110*/  IMAD.MOV.U32 R23, RZ, RZ, 0x1 ;  /* 0x00000001ff177424 */ /* 0x000fe200078e00ff */
[----:B------:R-:W-:Y:S02]  /*e120*/  ISETP.NE.AND P3, PT, R49, RZ, PT ;  /* 0x000000ff3100720c */ /* 0x000fe40003f65270 */
[----:B------:R-:W-:Y:S01]  /*e130*/  ISETP.GE.U32.AND P2, PT, R56, R49, PT ;  /* 0x000000313800720c */ /* 0x000fe20003f46070 */
[----:B------:R-:W-:Y:S01]  /*e140*/  IMAD.HI.U32 R67, R69, R38, R22 ;  /* 0x0000002645437227 */ /* 0x000fe200078e0016 */
[----:B------:R-:W-:Y:S02]  /*e150*/  SEL R42, R42, RZ, !P3 ;  /* 0x000000ff2a2a7207 */ /* 0x000fe40005800000 */
[----:B------:R-:W-:Y:S01]  /*e160*/  ISETP.GE.U32.AND P4, PT, R19, R12, PT ;  /* 0x0000000c1300720c */ /* 0x000fe20003f86070 */
[----:B------:R-:W-:Y:S01]  /*e170*/  IMAD.WIDE.U32 R22, R69, R39, RZ ;  /* 0x0000002745167225 */ /* 0x000fe200078e00ff */
[----:B------:R-:W-:-:S02]  /*e180*/  SEL R12, R42, 0x1, P2 ;  /* 0x000000012a0c7807 */ /* 0x000fc40001000000 */
[----:B------:R-:W-:Y:S02]  /*e190*/  SEL R42, RZ, 0xffffffff, P1 ;  /* 0xffffffffff2a7807 */ /* 0x000fe40000800000 */
[----:B------:R-:W-:Y:S02]  /*e1a0*/  IADD3 R49, PT, PT, R59, R56, -R49 ;  /* 0x000000383b317210 */ /* 0x000fe40007ffe831 */
[----:B------:R-:W-:-:S04]  /*e1b0*/  IADD3 R79, PT, PT, R12, R79, R42 ;  /* 0x0000004f0c4f7210 */ /* 0x000fc80007ffe02a */
[----:B------:R-:W-:Y:S01]  /*e1c0*/  ISETP.NE.AND P2, PT, R79, RZ, PT ;  /* 0x000000ff4f00720c */ /* 0x000fe20003f45270 */
[----:B------:R-:W-:Y:S01]  /*e1d0*/  @P4 IMAD.MOV R67, RZ, RZ, R13 ;  /* 0x000000ffff434224 */ /* 0x000fe200078e020d */
[----:B------:R-:W-:Y:S01]  /*e1e0*/  ISETP.GE.U32.AND P1, PT, R68, R79, PT ;  /* 0x0000004f4400720c */ /* 0x000fe20003f26070 */
[----:B------:R-:W-:Y:S01]  /*e1f0*/  HFMA2 R13, -RZ, RZ, 0, 5.9604644775390625e-08 ;  /* 0x00000001ff0d7431 */ /* 0x000fe200000001ff */
[----:B------:R-:W-:Y:S01]  /*e200*/  SEL R12, R12, RZ, !P2 ;  /* 0x000000ff0c0c7207 */ /* 0x000fe20005000000 */
[----:B------:R-:W-:Y:S01]  /*e210*/  IMAD.IADD R67, R22, 0x1, R67 ;  /* 0x0000000116437824 */ /* 0x000fe200078e0243 */
[----:B------:R-:W-:Y:S02]  /*e220*/  IADD3 R51, PT, PT, R51, R68, -R79 ;  /* 0x0000004433337210 */ /* 0x000fe40007ffe84f */
[----:B------:R-:W-:Y:S01]  /*e230*/  SEL R53, R12, 0x1, P1 ;  /* 0x000000010c357807 */ /* 0x000fe20000800000 */
[----:B------:R-:W-:Y:S01]  /*e240*/  IMAD.MOV.U32 R12, RZ, RZ, 0x0 ;  /* 0x00000000ff0c7424 */ /* 0x000fe200078e00ff */
[----:B------:R-:W-:Y:S01]  /*e250*/  ISETP.GE.U32.AND P3, PT, R67, R22, PT ;  /* 0x000000164300720c */ /* 0x000fe20003f66070 */
[----:B------:R-:W-:Y:S01]  /*e260*/  IMAD.MOV.U32 R22, RZ, RZ, 0x0 ;  /* 0x00000000ff167424 */ /* 0x000fe200078e00ff */
[----:B------:R-:W-:Y:S01]  /*e270*/  IADD3 R19, PT, PT, R53, R19, R42 ;  /* 0x0000001335137210 */ /* 0x000fe20007ffe02a */
[----:B------:R-:W-:-:S03]  /*e280*/  IMAD.HI.U32 R71, R69, R39, R12 ;  /* 0x0000002745477227 */ /* 0x000fc600078e000c */
[----:B------:R-:W-:Y:S01]  /*e290*/  ISETP.NE.AND P2, PT, R19, RZ, PT ;  /* 0x000000ff1300720c */ /* 0x000fe20003f45270 */
[----:B------:R-:W-:Y:S01]  /*e2a0*/  IMAD.WIDE.U32 R12, R69, R40, RZ ;  /* 0x00000028450c7225 */ /* 0x000fe200078e00ff */
[----:B------:R-:W-:Y:S02]  /*e2b0*/  ISETP.GE.U32.AND P1, PT, R50, R19, PT ;  /* 0x000000133200720c */ /* 0x000fe40003f26070 */
[----:B------:R-:W-:Y:S02]  /*e2c0*/  SEL R53, R53, RZ, !P2 ;  /* 0x000000ff35357207 */ /* 0x000fe40005000000 */
[----:B------:R-:W-:Y:S01]  /*e2d0*/  IADD3 R19, PT, PT, R65, R50, -R19 ;  /* 0x0000003241137210 */ /* 0x000fe20007ffe813 */
[----:B------:R-:W-:Y:S01]  /*e2e0*/  @P3 IMAD.MOV R71, RZ, RZ, R23 ;  /* 0x000000ffff473224 */ /* 0x000fe200078e0217 */
[----:B------:R-:W-:Y:S01]  /*e2f0*/  SEL R53, R53, 0x1, P1 ;  /* 0x0000000135357807 */ /* 0x000fe20000800000 */
[----:B------:R-:W-:-:S03]  /*e300*/  IMAD.MOV.U32 R23, RZ, RZ, 0x1 ;  /* 0x00000001ff177424 */ /* 0x000fc600078e00ff */
[----:B------:R-:W-:Y:S01]  /*e310*/  IADD3 R62, PT, PT, R53, R67, R42 ;  /* 0x00000043353e7210 */ /* 0x000fe20007ffe02a */
[----:B------:R-:W-:Y:S02]  /*e320*/  IMAD.IADD R67, R12, 0x1, R71 ;  /* 0x000000010c437824 */ /* 0x000fe400078e0247 */
[----:B------:R-:W-:Y:S01]  /*e330*/  IMAD.HI.U32 R46, R69, R40, R22 ;  /* 0x00000028452e7227 */ /* 0x000fe200078e0016 */
[----:B------:R-:W-:Y:S02]  /*e340*/  ISETP.NE.AND P2, PT, R62, RZ, PT ;  /* 0x000000ff3e00720c */ /* 0x000fe40003f45270 */
[----:B------:R-:W-:Y:S01]  /*e350*/  ISETP.GE.U32.AND P1, PT, R57, R62, PT ;  /* 0x0000003e3900720c */ /* 0x000fe20003f26070 */
[----:B------:R-:W-:Y:S01]  /*e360*/  IMAD.WIDE.U32 R22, R44, R21, RZ ;  /* 0x000000152c167225 */ /* 0x000fe200078e00ff */
[----:B------:R-:W-:Y:S02]  /*e370*/  SEL R53, R53, RZ, !P2 ;  /* 0x000000ff35357207 */ /* 0x000fe40005000000 */
[----:B------:R-:W-:-:S02]  /*e380*/  ISETP.GE.U32.AND P3, PT, R67, R12, PT ;  /* 0x0000000c4300720c */ /* 0x000fc40003f66070 */
[----:B------:R-:W-:Y:S01]  /*e390*/  SEL R12, R53, 0x1, P1 ;  /* 0x00000001350c7807 */ /* 0x000fe20000800000 */
[----:B------:R-:W-:Y:S01]  /*e3a0*/  IMAD.HI.U32 R53, R3, R18, R54 ;  /* 0x0000001203357227 */ /* 0x000fe200078e0036 */
[----:B------:R-:W-:Y:S02]  /*e3b0*/  IADD3 R57, PT, PT, R75, R57, -R62 ;  /* 0x000000394b397210 */ /* 0x000fe40007ffe83e */
[----:B------:R-:W-:Y:S01]  /*e3c0*/  IADD3 R61, PT, PT, R12, R67, R42 ;  /* 0x000000430c3d7210 */ /* 0x000fe20007ffe02a */
[----:B------:R-:W-:Y:S01]  /*e3d0*/  IMAD.MOV.U32 R54, RZ, RZ, 0x0 ;  /* 0x00000000ff367424 */ /* 0x000fe200078e00ff */
[----:B------:R-:W-:Y:S01]  /*e3e0*/  IADD3 R67, PT, PT, R22, R43, RZ ;  /* 0x0000002b16437210 */ /* 0x000fe20007ffe0ff */
[----:B------:R-:W-:Y:S01]  /*e3f0*/  IMAD R75, R18, R3, RZ ;  /* 0x00000003124b7224 */ /* 0x000fe200078e02ff */
[C---:B------:R-:W-:Y:S02]  /*e400*/  ISETP.NE.AND P2, PT, R61.reuse, RZ, PT ;  /* 0x000000ff3d00720c */ /* 0x040fe40003f45270 */
[----:B------:R-:W-:Y:S01]  /*e410*/  ISETP.GT.U32.AND P1, PT, R61, R58, PT ;  /* 0x0000003a3d00720c */ /* 0x000fe20003f24070 */
[----:B------:R-:W-:Y:S01]  /*e420*/  @P3 IMAD.MOV R46, RZ, RZ, R13 ;  /* 0x000000ffff2e3224 */ /* 0x000fe200078e020d */
[----:B------:R-:W-:Y:S01]  /*e430*/  SEL R43, R12, RZ, !P2 ;  /* 0x000000ff0c2b7207 */ /* 0x000fe20005000000 */
[----:B------:R-:W-:Y:S01]  /*e440*/  IMAD.MOV.U32 R12, RZ, RZ, 0x0 ;  /* 0x00000000ff0c7424 */ /* 0x000fe200078e00ff */
[----:B------:R-:W-:Y:S01]  /*e450*/  ISETP.GE.U32.AND P3, PT, R53, R55, PT ;  /* 0x000000373500720c */ /* 0x000fe20003f66070 */
[----:B------:R-:W-:Y:S01]  /*e460*/  IMAD R46, R69, UR5, R46 ;  /* 0x00000005452e7c24 */ /* 0x000fe2000f8e022e */
[----:B------:R-:W-:Y:S01]  /*e470*/  SEL R43, R43, 0x1, !P1 ;  /* 0x000000012b2b7807 */ /* 0x000fe20004800000 */
[----:B------:R-:W-:Y:S01]  /*e480*/  IMAD.MOV.U32 R13, RZ, RZ, 0x1 ;  /* 0x00000001ff0d7424 */ /* 0x000fe200078e00ff */
[----:B------:R-:W-:Y:S01]  /*e490*/  ISETP.GE.U32.AND P2, PT, R67, R22, PT ;  /* 0x000000164300720c */ /* 0x000fe20003f46070 */
[----:B------:R-:W-:Y:S01]  /*e4a0*/  IMAD.MOV.U32 R55, RZ, RZ, 0x1 ;  /* 0x00000001ff377424 */ /* 0x000fe200078e00ff */
[----:B------:R-:W-:Y:S01]  /*e4b0*/  IADD3 R43, PT, PT, R43, R46, R42 ;  /* 0x0000002e2b2b7210 */ /* 0x000fe20007ffe02a */
[----:B------:R-:W-:Y:S01]  /*e4c0*/  IMAD.HI.U32 R69, R0, R18, R12 ;  /* 0x0000001200457227 */ /* 0x000fe200078e000c */
[----:B------:R-:W-:-:S03]  /*e4d0*/  IADD3 R46, PT, PT, R85, R24, -R25 ;  /* 0x00000018552e7210 */ /* 0x000fc60007ffe819 */
[----:B------:R-:W-:-:S04]  /*e4e0*/  IMAD.HI.U32 R12, R0, R18, RZ ;  /* 0x00000012000c7227 */ /* 0x000fc800078e00ff */
[----:B------:R-:W-:Y:S02]  /*e4f0*/  IMAD.IADD R43, R52, 0x1, R43 ;  /* 0x00000001342b7824 */ /* 0x000fe400078e022b */
[----:B------:R-:W-:Y:S02]  /*e500*/  @P3 IMAD.MOV R69, RZ, RZ, R12 ;  /* 0x000000ffff453224 */ /* 0x000fe400078e020c */
[----:B------:R-:W-:Y:S01]  /*e510*/  IMAD.WIDE.U32 R12, R17, R18, RZ ;  /* 0x00000012110c7225 */ /* 0x000fe200078e00ff */
[----:B------:R-:W-:-:S03]  /*e520*/  IADD3 R43, PT, PT, -R43, R63, R60 ;  /* 0x0000003f2b2b7210 */ /* 0x000fc60007ffe13c */
[----:B------:R-:W-:Y:S01]  /*e530*/  IMAD.HI.U32 R54, R44, R21, R54 ;  /* 0x000000152c367227 */ /* 0x000fe200078e0036 */
[----:B------:R-:W-:-:S03]  /*e540*/  @P2 IADD3 R54, PT, PT, R23, RZ, RZ ;  /* 0x000000ff17362210 */ /* 0x000fc60007ffe0ff */
[----:B------:R-:W-:Y:S02]  /*e550*/  IMAD.IADD R55, R12, 0x1, R69 ;  /* 0x000000010c377824 */ /* 0x000fe400078e0245 */
[----:B------:R-:W-:Y:S02]  /*e560*/  IMAD.IADD R69, R43, 0x1, R54 ;  /* 0x000000012b457824 */ /* 0x000fe400078e0236 */
[----:B------:R-:W-:Y:S01]  /*e570*/  IMAD.MOV.U32 R42, RZ, RZ, RZ ;  /* 0x000000ffff2a7224 */ /* 0x000fe200078e00ff */
[----:B------:R-:W-:Y:S01]  /*e580*/  ISETP.GE.U32.AND P2, PT, R55, R12, PT ;  /* 0x0000000c3700720c */ /* 0x000fe20003f46070 */
[C---:B------:R-:W-:Y:S01]  /*e590*/  IMAD R43, R69.reuse, R35, RZ ;  /* 0x00000023452b7224 */ /* 0x040fe200078e02ff */
[----:B------:R-:W-:Y:S01]  /*e5a0*/  MOV R12, 0x0 ;  /* 0x00000000000c7802 */ /* 0x000fe20000000f00 */
[----:B------:R-:W-:Y:S02]  /*e5b0*/  IMAD.MOV.U32 R22, RZ, RZ, 0x0 ;  /* 0x00000000ff167424 */ /* 0x000fe400078e00ff */
        /* <DEDUP_REMOVED lines=8> */
[----:B------:R-:W-:Y:S02]  /*e640*/  IMAD.IADD R71, R22, 0x1, R71 ;  /* 0x0000000116477824 */ /* 0x000fe400078e0247 */
[----:B------:R-:W-:-:S03]  /*e650*/  IMAD.HI.U32 R73, R69, R35, R12 ;  /* 0x0000002345497227 */ /* 0x000fc600078e000c */
[----:B------:R-:W-:Y:S01]  /*e660*/  ISETP.GE.U32.AND P2, PT, R71, R22, PT ;  /* 0x000000164700720c */ /* 0x000fe20003f46070 */
[----:B------:R-:W-:Y:S02]  /*e670*/  @P1 IMAD.MOV R73, RZ, RZ, R42 ;  /* 0x000000ffff491224 */ /* 0x000fe400078e022a */
[----:B------:R-:W-:-:S04]  /*e680*/  IMAD.WIDE.U32 R42, R69, R36, RZ ;  /* 0x00000024452a7225 */ /* 0x000fc800078e00ff */
        /* <DEDUP_REMOVED lines=8> */
[----:B------:R-:W-:Y:S01]  /*e710*/  IMAD.HI.U32 R81, R15, R18, R12 ;  /* 0x000000120f517227 */ /* 0x000fe200078e000c */
[----:B------:R-:W-:Y:S02]  /*e720*/  @P1 IADD3 R83, PT, PT, R43, RZ, RZ ;  /* 0x000000ff2b531210 */ /* 0x000fe40007ffe0ff */
[C---:B------:R-:W-:Y:S01]  /*e730*/  ISETP.GE.U32.AND P1, PT, R69.reuse, R54, PT ;  /* 0x000000364500720c */ /* 0x040fe20003f26070 */
[----:B------:R-:W-:-:S03]  /*e740*/  IMAD.WIDE.U32 R12, R69, R37, RZ ;  /* 0x00000025450c7225 */ /* 0x000fc600078e00ff */
[----:B------:R-:W-:Y:S01]  /*e750*/  SEL R52, RZ, 0xffffffff, P1 ;  /* 0xffffffffff347807 */ /* 0x000fe20000800000 */
[----:B------:R-:W-:Y:S02]  /*e760*/  IMAD.IADD R43, R12, 0x1, R83 ;  /* 0x000000010c2b7824 */ /* 0x000fe400078e0253 */
[----:B------:R-:W-:Y:S02]  /*e770*/  IMAD R42, R21, R3, RZ ;  /* 0x00000003152a7224 */ /* 0x000fe400078e02ff */
[----:B------:R-:W-:Y:S01]  /*e780*/  IMAD R21, R69, R34, RZ ;  /* 0x0000002245157224 */ /* 0x000fe200078e02ff */
[----:B------:R-:W-:Y:S01]  /*e790*/  ISETP.GE.U32.AND P3, PT, R43, R12, PT ;  /* 0x0000000c2b00720c */ /* 0x000fe20003f66070 */
[----:B------:R-:W-:Y:S02]  /*e7a0*/  @P2 IMAD.MOV R81, RZ, RZ, R23 ;  /* 0x000000ffff512224 */ /* 0x000fe400078e0217 */
[----:B------:R-:W-:Y:S01]  /*e7b0*/  VIADD R11, R63, 0xfffffc2f ;  /* 0xfffffc2f3f0b7836 */ /* 0x000fe20000000000 */
[----:B------:R-:W-:Y:S01]  /*e7c0*/  ISETP.GE.U32.AND P2, PT, R42, R21, PT ;  /* 0x000000152a00720c */ /* 0x000fe20003f46070 */
[----:B------:R-:W-:Y:S01]  /*e7d0*/  @P1 IMAD.MOV R11, RZ, RZ, R63 ;  /* 0x000000ffff0b1224 */ /* 0x000fe200078e023f */
[----:B------:R-:W-:Y:S01]  /*e7e0*/  IADD3 R21, PT, PT, R53, R42, -R21 ;  /* 0x0000002a35157210 */ /* 0x000fe20007ffe815 */
[----:B------:R-:W-:Y:S01]  /*e7f0*/  IMAD.MOV.U32 R22, RZ, RZ, 0x0 ;  /* 0x00000000ff167424 */ /* 0x000fe200078e00ff */
[----:B------:R-:W-:Y:S01]  /*e800*/  SEL R12, RZ, 0x1, P2 ;  /* 0x00000001ff0c7807 */ /* 0x000fe20001000000 */
[----:B------:R-:W-:-:S02]  /*e810*/  IMAD.MOV.U32 R23, RZ, RZ, 0x1 ;  /* 0x00000001ff177424 */ /* 0x000fc400078e00ff */
[----:B------:R-:W-:Y:S01]  /*e820*/  IMAD.WIDE.U32 R24, R14, R18, RZ ;  /* 0x000000120e187225 */ /* 0x000fe200078e00ff */
[----:B------:R-:W-:-:S03]  /*e830*/  IADD3 R11, PT, PT, R12, R11, RZ ;  /* 0x0000000b0c0b7210 */ /* 0x000fc60007ffe0ff */
[----:B------:R-:W-:Y:S01]  /*e840*/  IMAD.HI.U32 R23, R69, R37, R22 ;  /* 0x0000002545177227 */ /* 0x000fe200078e0016 */
[----:B------:R-:W-:Y:S02]  /*e850*/  ISETP.GE.U32.AND P2, PT, R48, R11, PT ;  /* 0x0000000b3000720c */ /* 0x000fe40003f46070 */
[----:B------:R-:W-:Y:S01]  /*e860*/  IADD3 R48, PT, PT, R55, R48, -R11 ;  /* 0x0000003037307210 */ /* 0x000fe20007ffe80b */
[----:B------:R-:W-:Y:S01]  /*e870*/  @P3 IMAD.MOV R23, RZ, RZ, R13 ;  /* 0x000000ffff173224 */ /* 0x000fe200078e020d */
[----:B------:R-:W-:Y:S01]  /*e880*/  ISETP.NE.AND P3, PT, R11, RZ, PT ;  /* 0x000000ff0b00720c */ /* 0x000fe20003f65270 */
[----:B------:R-:W-:Y:S02]  /*e890*/  IMAD.IADD R81, R24, 0x1, R81 ;  /* 0x0000000118517824 */ /* 0x000fe400078e0251 */
[----:B------:R-:W-:Y:S01]  /*e8a0*/  VIADD R47, R73, 0xfffffffe ;  /* 0xfffffffe492f7836 */ /* 0x000fe20000000000 */
[----:B------:R-:W-:Y:S01]  /*e8b0*/  SEL R22, R12, RZ, !P3 ;  /* 0x000000ff0c167207 */ /* 0x000fe20005800000 */
[----:B------:R-:W-:Y:S01]  /*e8c0*/  @P1 IMAD.MOV R47, RZ, RZ, R73 ;  /* 0x000000ffff2f1224 */ /* 0x000fe200078e0249 */
[----:B------:R-:W-:Y:S01]  /*e8d0*/  ISETP.GE.U32.AND P4, PT, R81, R24, PT ;  /* 0x000000185100720c */ /* 0x000fe20003f86070 */
[----:B------:R-:W-:Y:S01]  /*e8e0*/  IMAD.MOV.U32 R12, RZ, RZ, 0x0 ;  /* 0x00000000ff0c7424 */ /* 0x000fe200078e00ff */
[----:B------:R-:W-:Y:S01]  /*e8f0*/  SEL R24, R22, 0x1, P2 ;  /* 0x0000000116187807 */ /* 0x000fe20001000000 */
[----:B------:R-:W-:-:S02]  /*e900*/  IMAD.MOV.U32 R13, RZ, RZ, 0x1 ;  /* 0x00000001ff0d7424 */ /* 0x000fc400078e00ff */
[----:B------:R-:W-:Y:S01]  /*e910*/  IMAD.MOV.U32 R22, RZ, RZ, 0x0 ;  /* 0x00000000ff167424 */ /* 0x000fe200078e00ff */
[----:B------:R-:W-:Y:S01]  /*e920*/  IADD3 R47, PT, PT, R24, R47, RZ ;  /* 0x0000002f182f7210 */ /* 0x000fe20007ffe0ff */
[----:B------:R-:W-:-:S03]  /*e930*/  IMAD.HI.U32 R63, R14, R18, R12 ;  /* 0x000000120e3f7227 */ /* 0x000fc600078e000c */
[----:B------:R-:W-:Y:S01]  /*e940*/  ISETP.NE.AND P3, PT, R47, RZ, PT ;  /* 0x000000ff2f00720c */ /* 0x000fe20003f65270 */
[----:B------:R-:W-:Y:S01]  /*e950*/  IMAD.WIDE.U32 R12, R69, R38, RZ ;  /* 0x00000026450c7225 */ /* 0x000fe200078e00ff */
[----:B------:R-:W-:Y:S02]  /*e960*/  ISETP.GE.U32.AND P2, PT, R46, R47, PT ;  /* 0x0000002f2e00720c */ /* 0x000fe40003f46070 */
[----:B------:R-:W-:Y:S01]  /*e970*/  SEL R24, R24, RZ, !P3 ;  /* 0x000000ff18187207 */ /* 0x000fe20005800000 */
[----:B------:R-:W-:Y:S01]  /*e980*/  @P4 IMAD.MOV R63, RZ, RZ, R25 ;  /* 0x000000ffff3f4224 */ /* 0x000fe200078e0219 */
[----:B------:R-:W-:Y:S01]  /*e990*/  IADD3 R47, PT, PT, R71, R46, -R47 ;  /* 0x0000002e472f7210 */ /* 0x000fe20007ffe82f */
[----:B------:R-:W-:Y:S01]  /*e9a0*/  IMAD.IADD R25, R12, 0x1, R23 ;  /* 0x000000010c197824 */ /* 0x000fe200078e0217 */
[----:B------:R-:W-:Y:S01]  /*e9b0*/  SEL R24, R24, 0x1, P2 ;  /* 0x0000000118187807 */ /* 0x000fe20001000000 */
[----:B------:R-:W-:-:S03]  /*e9c0*/  IMAD.MOV.U32 R23, RZ, RZ, 0x1 ;  /* 0x00000001ff177424 */ /* 0x000fc600078e00ff */
[----:B------:R-:W-:Y:S01]  /*e9d0*/  ISETP.GE.U32.AND P4, PT, R25, R12, PT ;  /* 0x0000000c1900720c */ /* 0x000fe20003f86070 */
[----:B------:R-:W-:Y:S01]  /*e9e0*/  IMAD.HI.U32 R73, R69, R38, R22 ;  /* 0x0000002645497227 */ /* 0x000fe200078e0016 */
[----:B------:R-:W-:-:S03]  /*e9f0*/  IADD3 R54, PT, PT, R24, R43, R52 ;  /* 0x0000002b18367210 */ /* 0x000fc60007ffe034 */
[----:B------:R-:W-:Y:S02]  /*ea00*/  HFMA2 R12, -RZ, RZ, 0, 0 ;  /* 0x00000000ff0c7431 */ /* 0x000fe400000001ff */
[----:B------:R-:W-:Y:S01]  /*ea10*/  IMAD.WIDE.U32 R22, R69, R39, RZ ;  /* 0x0000002745167225 */ /* 0x000fe200078e00ff */
[----:B------:R-:W-:Y:S02]  /*ea20*/  ISETP.NE.AND P2, PT, R54, RZ, PT ;  /* 0x000000ff3600720c */ /* 0x000fe40003f45270 */
[----:B------:R-:W-:Y:S02]  /*ea30*/  ISETP.GE.U32.AND P1, PT, R49, R54, PT ;  /* 0x000000363100720c */ /* 0x000fe40003f26070 */
[----:B------:R-:W-:Y:S02]  /*ea40*/  SEL R24, R24, RZ, !P2 ;  /* 0x000000ff18187207 */ /* 0x000fe40005000000 */
[----:B------:R-:W-:Y:S01]  /*ea50*/  IADD3 R49, PT, PT, R77, R49, -R54 ;  /* 0x000000314d317210 */ /* 0x000fe20007ffe836 */
[----:B------:R-:W-:Y:S01]  /*ea60*/  @P4 IMAD.MOV R73, RZ, RZ, R13 ;  /* 0x000000ffff494224 */ /* 0x000fe200078e020d */
[----:B------:R-:W-:Y:S01]  /*ea70*/  SEL R24, R24, 0x1, P1 ;  /* 0x0000000118187807 */ /* 0x000fe20000800000 */
[----:B------:R-:W-:-:S02]  /*ea80*/  IMAD.MOV.U32 R13, RZ, RZ, 0x1 ;  /* 0x00000001ff0d7424 */ /* 0x000fc400078e00ff */
[----:B------:R-:W-:Y:S01]  /*ea90*/  IMAD.IADD R43, R22, 0x1, R73 ;  /* 0x00000001162b7824 */ /* 0x000fe200078e0249 */
[----:B------:R-:W-:Y:S01]  /*eaa0*/  IADD3 R56, PT, PT, R24, R25, R52 ;  /* 0x0000001918387210 */ /* 0x000fe20007ffe034 */
[----:B------:R-:W-:-:S03]  /*eab0*/  IMAD.HI.U32 R25, R69, R39, R12 ;  /* 0x0000002745197227 */ /* 0x000fc600078e000c */
[----:B------:R-:W-:Y:S01]  /*eac0*/  ISETP.GE.U32.AND P3, PT, R43, R22, PT ;  /* 0x000000162b00720c */ /* 0x000fe20003f66070 */
[----:B------:R-:W-:Y:S01]  /*ead0*/  IMAD.WIDE.U32 R12, R45, R18, RZ ;  /* 0x000000122d0c7225 */ /* 0x000fe200078e00ff */
[----:B------:R-:W-:Y:S02]  /*eae0*/  ISETP.NE.AND P2, PT, R56, RZ, PT ;  /* 0x000000ff3800720c */ /* 0x000fe40003f45270 */
[----:B------:R-:W-:Y:S01]  /*eaf0*/  ISETP.GE.U32.AND P1, PT, R51, R56, PT ;  /* 0x000000383300720c */ /* 0x000fe20003f26070 */
[----:B------:R-:W-:Y:S01]  /*eb00*/  IMAD.IADD R63, R12, 0x1, R63 ;  /* 0x000000010c3f7824 */ /* 0x000fe200078e023f */
[----:B------:R-:W-:Y:S02]  /*eb10*/  SEL R24, R24, RZ, !P2 ;  /* 0x000000ff18187207 */ /* 0x000fe40005000000 */
[----:B------:R-:W-:Y:S02]  /*eb20*/  IADD3 R56, PT, PT, R81, R51, -R56 ;  /* 0x0000003351387210 */ /* 0x000fe40007ffe838 */
[----:B------:R-:W-:Y:S01]  /*eb30*/  SEL R59, R24, 0x1, P1 ;  /* 0x00000001183b7807 */ /* 0x000fe20000800000 */
[----:B------:R-:W-:Y:S01]  /*eb40*/  IMAD.MOV.U32 R24, RZ, RZ, 0x0 ;  /* 0x00000000ff187424 */ /* 0x000fe200078e00ff */
[----:B------:R-:W-:Y:S01]  /*eb50*/  ISETP.GE.U32.AND P4, PT, R63, R12, PT ;  /* 0x0000000c3f00720c */ /* 0x000fe20003f86070 */
[----:B------:R-:W-:Y:S01]  /*eb60*/  @P3 IMAD.MOV R25, RZ, RZ, R23 ;  /* 0x000000ffff193224 */ /* 0x000fe200078e0217 */
[----:B------:R-:W-:Y:S01]  /*eb70*/  IADD3 R50, PT, PT, R59, R43, R52 ;  /* 0x0000002b3b327210 */ /* 0x000fe20007ffe034 */
[----:B------:R-:W-:-:S03]  /*eb80*/  IMAD.WIDE.U32 R22, R69, R40, RZ ;  /* 0x0000002845167225 */ /* 0x000fc600078e00ff */
[----:B------:R-:W-:Y:S01]  /*eb90*/  ISETP.NE.AND P2, PT, R50, RZ, PT ;  /* 0x000000ff3200720c */ /* 0x000fe20003f45270 */
[----:B------:R-:W-:Y:S01]  /*eba0*/  IMAD.IADD R43, R22, 0x1, R25 ;  /* 0x00000001162b7824 */ /* 0x000fe200078e0219 */
[----:B------:R-:W-:Y:S01]  /*ebb0*/  ISETP.GE.U32.AND P1, PT, R19, R50, PT ;  /* 0x000000321300720c */ /* 0x000fe20003f26070 */
[----:B------:R-:W-:Y:S01]  /*ebc0*/  IMAD.MOV.U32 R25, RZ, RZ, 0x1 ;  /* 0x00000001ff197424 */ /* 0x000fe200078e00ff */
[----:B------:R-:W-:Y:S02]  /*ebd0*/  SEL R59, R59, RZ, !P2 ;  /* 0x000000ff3b3b7207 */ /* 0x000fe40005000000 */
[----:B------:R-:W-:Y:S01]  /*ebe0*/  ISETP.GE.U32.AND P3, PT, R43, R22, PT ;  /* 0x000000162b00720c */ /* 0x000fe20003f66070 */
[--C-:B------:R-:W-:Y:S01]  /*ebf0*/  IMAD.HI.U32 R65, R45, R18, R24.reuse ;  /* 0x000000122d417227 */ /* 0x100fe200078e0018 */
[----:B------:R-:W-:Y:S02]  /*ec00*/  SEL R59, R59, 0x1, P1 ;  /* 0x000000013b3b7807 */ /* 0x000fe40000800000 */
[----:B------:R-:W-:Y:S01]  /*ec10*/  @P4 IADD3 R65, PT, PT, R13, RZ, RZ ;  /* 0x000000ff0d414210 */ /* 0x000fe20007ffe0ff */
[----:B------:R-:W-:Y:S01]  /*ec20*/  IMAD.HI.U32 R22, R69, R40, R24 ;  /* 0x0000002845167227 */ /* 0x000fe200078e0018 */
[----:B------:R-:W-:-:S02]  /*ec30*/  IADD3 R24, PT, PT, R59, R43, R52 ;  /* 0x0000002b3b187210 */ /* 0x000fc40007ffe034 */
[----:B------:R-:W-:Y:S01]  /*ec40*/  IADD3 R63, PT, PT, R63, R19, -R50 ;  /* 0x000000133f3f7210 */ /* 0x000fe20007ffe832 */
[----:B------:R-:W-:Y:S01]  /*ec50*/  IMAD.WIDE.U32 R12, R44, R18, RZ ;  /* 0x000000122c0c7225 */ /* 0x000fe200078e00ff */
[C---:B------:R-:W-:Y:S02]  /*ec60*/  ISETP.NE.AND P2, PT, R24.reuse, RZ, PT ;  /* 0x000000ff1800720c */ /* 0x040fe40003f45270 */
[----:B------:R-:W-:Y:S01]  /*ec70*/  ISETP.GT.U32.AND P1, PT, R24, R57, PT ;  /* 0x000000391800720c */ /* 0x000fe20003f24070 */
[----:B------:R-:W-:Y:S01]  /*ec80*/  @P3 IMAD.MOV R22, RZ, RZ, R23 ;  /* 0x000000ffff163224 */ /* 0x000fe200078e0217 */
[----:B------:R-:W-:Y:S01]  /*ec90*/  SEL R59, R59, RZ, !P2 ;  /* 0x000000ff3b3b7207 */ /* 0x000fe20005000000 */
[----:B------:R-:W-:Y:S02]  /*eca0*/  IMAD.IADD R25, R12, 0x1, R65 ;  /* 0x000000010c197824 */ /* 0x000fe400078e0241 */
[----:B------:R-:W-:Y:S01]  /*ecb0*/  IMAD R69, R69, UR5, R22 ;  /* 0x0000000545457c24 */ /* 0x000fe2000f8e0216 */
[----:B------:R-:W-:Y:S01]  /*ecc0*/  SEL R59, R59, 0x1, !P1 ;  /* 0x000000013b3b7807 */ /* 0x000fe20004800000 */
[----:B------:R-:W-:Y:S01]  /*ecd0*/  IMAD.MOV.U32 R22, RZ, RZ, 0x0 ;  /* 0x00000000ff167424 */ /* 0x000fe200078e00ff */
[----:B------:R-:W-:Y:S01]  /*ece0*/  ISETP.GE.U32.AND P2, PT, R25, R12, PT ;  /* 0x0000000c1900720c */ /* 0x000fe20003f46070 */
[----:B------:R-:W-:Y:S01]  /*ecf0*/  IMAD.MOV.U32 R23, RZ, RZ, 0x1 ;  /* 0x00000001ff177424 */ /* 0x000fe200078e00ff */
[----:B------:R-:W-:Y:S01]  /*ed00*/  IADD3 R52, PT, PT, R59, R69, R52 ;  /* 0x000000453b347210 */ /* 0x000fe20007ffe034 */
[----:B------:R-:W-:-:S02]  /*ed10*/  IMAD.MOV.U32 R12, RZ, RZ, 0x0 ;  /* 0x00000000ff0c7424 */ /* 0x000fc400078e00ff */
[----:B------:R-:W-:Y:S01]  /*ed20*/  IMAD.HI.U32 R43, R44, R18, R22 ;  /* 0x000000122c2b7227 */ /* 0x000fe200078e0016 */
[----:B------:R-:W-:-:S03]  /*ed30*/  MOV R22, RZ ;  /* 0x000000ff00167202 */ /* 0x000fc60000000f00 */
[----:B------:R-:W-:Y:S02]  /*ed40*/  IMAD.IADD R52, R61, 0x1, R52 ;  /* 0x000000013d347824 */ /* 0x000fe400078e0234 */
[----:B------:R-:W-:Y:S02]  /*ed50*/  IMAD R23, R20, R0, RZ ;  /* 0x0000000014177224 */ /* 0x000fe400078e02ff */
[----:B------:R-:W-:Y:S01]  /*ed60*/  @P2 IMAD.MOV R43, RZ, RZ, R13 ;  /* 0x000000ffff2b2224 */ /* 0x000fe200078e020d */
[----:B------:R-:W-:Y:S01]  /*ed70*/  IADD3 R52, PT, PT, -R52, R58, R67 ;  /* 0x0000003a34347210 */ /* 0x000fe20007ffe143 */
[----:B------:R-:W-:-:S04]  /*ed80*/  IMAD.HI.U32 R61, R3, R20, R22 ;  /* 0x00000014033d7227 */ /* 0x000fc800078e0016 */
[----:B------:R-:W-:Y:S01]  /*ed90*/  IMAD.IADD R65, R52, 0x1, R43 ;  /* 0x0000000134417824 */ /* 0x000fe200078e022b */
[----:B------:R-:W-:Y:S01]  /*eda0*/  ISETP.GE.U32.AND P2, PT, R61, R23, PT ;  /* 0x000000173d00720c */ /* 0x000fe20003f46070 */
[----:B------:R-:W-:Y:S02]  /*edb0*/  IMAD.MOV.U32 R13, RZ, RZ, 0x1 ;  /* 0x00000001ff0d7424 */ /* 0x000fe400078e00ff */
[----:B------:R-:W-:Y:S02]  /*edc0*/  IMAD R23, R65, R35, RZ ;  /* 0x0000002341177224 */ /* 0x000fe400078e02ff */
[----:B------:R-:W-:-:S04]  /*edd0*/  IMAD.HI.U32 R69, R0, R20, R12 ;  /* 0x0000001400457227 */ /* 0x000fc800078e000c */
[----:B------:R-:W-:-:S04]  /*ede0*/  IMAD.HI.U32 R67, R65, R34, R22 ;  /* 0x0000002241437227 */ /* 0x000fc800078e0016 */
[----:B------:R-:W-:Y:S01]  /*edf0*/  IMAD.HI.U32 R0, R0, R20, RZ ;  /* 0x0000001400007227 */ /* 0x000fe200078e00ff */
[----:B------:R-:W-:-:S03]  /*ee00*/  ISETP.GE.U32.AND P1, PT, R67, R23, PT ;  /* 0x000000174300720c */ /* 0x000fc60003f26070 */
[----:B------:R-:W-:-:S04]  /*ee10*/  IMAD.WIDE.U32 R22, R17, R20, RZ ;  /* 0x0000001411167225 */ /* 0x000fc800078e00ff */
[----:B------:R-:W-:Y:S02]  /*ee20*/  @P2 IMAD.MOV R69, RZ, RZ, R0 ;  /* 0x000000ffff452224 */ /* 0x000fe400078e0200 */
[----:B------:R-:W-:-:S04]  /*ee30*/  IMAD.HI.U32 R0, R65, R35, RZ ;  /* 0x0000002341007227 */ /* 0x000fc800078e00ff */
[----:B------:R-:W-:Y:S02]  /*ee40*/  IMAD.IADD R69, R22, 0x1, R69 ;  /* 0x0000000116457824 */ /* 0x000fe400078e0245 */
[----:B------:R-:W-:-:S03]  /*ee50*/  IMAD.HI.U32 R73, R65, R35, R12 ;  /* 0x0000002341497227 */ /* 0x000fc600078e000c */
[----:B------:R-:W-:Y:S01]  /*ee60*/  ISETP.GE.U32.AND P2, PT, R69, R22, PT ;  /* 0x000000164500720c */ /* 0x000fe20003f46070 */
[----:B------:R-:W-:-:S04]  /*ee70*/  IMAD.WIDE.U32 R58, R65, R36, RZ ;  /* 0x00000024413a7225 */ /* 0x000fc800078e00ff */
[----:B------:R-:W-:Y:S01]  /*ee80*/  @P1 IMAD.MOV R73, RZ, RZ, R0 ;  /* 0x000000ffff491224 */ /* 0x000fe200078e0200 */
[----:B------:R-:W-:Y:S01]  /*ee90*/  ISETP.GE.U32.AND P1, PT, R65, R43, PT ;  /* 0x0000002b4100720c */ /* 0x000fe20003f26070 */
[----:B------:R-:W-:-:S03]  /*eea0*/  IMAD.HI.U32 R17, R17, R20, R12 ;  /* 0x0000001411117227 */ /* 0x000fc600078e000c */
[----:B------:R-:W-:Y:S01]  /*eeb0*/  IADD3 R73, PT, PT, R58, R73, RZ ;  /* 0x000000493a497210 */ /* 0x000fe20007ffe0ff */
[----:B------:R-:W-:-:S03]  /*eec0*/  IMAD.WIDE.U32 R12, R16, R20, RZ ;  /* 0x00000014100c7225 */ /* 0x000fc600078e00ff */
[----:B------:R-:W-:Y:S01]  /*eed0*/  ISETP.GE.U32.AND P3, PT, R73, R58, PT ;  /* 0x0000003a4900720c */ /* 0x000fe20003f66070 */
[----:B------:R-:W-:Y:S02]  /*eee0*/  @P2 IMAD.MOV R17, RZ, RZ, R23 ;  /* 0x000000ffff112224 */ /* 0x000fe400078e0217 */
[----:B------:R-:W-:Y:S02]  /*eef0*/  HFMA2 R58, -RZ, RZ, 0, 0 ;  /* 0x00000000ff3a7431 */ /* 0x000fe400000001ff */
        /* <DEDUP_REMOVED lines=8> */
[----:B------:R-:W-:Y:S01]  /*ef80*/  @P1 IMAD.MOV R17, RZ, RZ, R67 ;  /* 0x000000ffff111224 */ /* 0x000fe200078e0243 */
[----:B------:R-:W-:Y:S01]  /*ef90*/  IADD3 R0, PT, PT, R61, R75, -R0 ;  /* 0x0000004b3d007210 */ /* 0x000fe20007ffe800 */
[----:B------:R-:W-:-:S04]  /*efa0*/  IMAD.HI.U32 R79, R65, R36, R22 ;  /* 0x00000024414f7227 */ /* 0x000fc800078e0016 */
[----:B------:R-:W-:-:S04]  /*efb0*/  IMAD.WIDE.U32 R22, R65, R37, RZ ;  /* 0x0000002541167225 */ /* 0x000fc800078e00ff */
[----:B------:R-:W-:Y:S02]  /*efc0*/  @P3 IMAD.MOV R79, RZ, RZ, R59 ;  /* 0x000000ffff4f3224 */ /* 0x000fe400078e023b */
[----:B------:R-:W-:Y:S02]  /*efd0*/  IMAD.IADD R18, R12, 0x1, R17 ;  /* 0x000000010c127824 */ /* 0x000fe400078e0211 */
[----:B------:R-:W-:Y:S02]  /*efe0*/  IMAD.IADD R67, R22, 0x1, R79 ;  /* 0x0000000116437824 */ /* 0x000fe400078e024f */
[----:B------:R-:W-:Y:S01]  /*eff0*/  IMAD.MOV.U32 R59, RZ, RZ, 0x1 ;  /* 0x00000001ff3b7424 */ /* 0x000fe200078e00ff */
[----:B------:R-:W-:Y:S01]  /*f000*/  ISETP.NE.AND P3, PT, R18, RZ, PT ;  /* 0x000000ff1200720c */ /* 0x000fe20003f65270 */
[----:B------:R-:W-:Y:S01]  /*f010*/  VIADD R53, R73, 0xfffffffe ;  /* 0xfffffffe49357836 */ /* 0x000fe20000000000 */
[----:B------:R-:W-:Y:S01]  /*f020*/  ISETP.GE.U32.AND P4, PT, R67, R22, PT ;  /* 0x000000164300720c */ /* 0x000fe20003f86070 */
[----:B------:R-:W-:Y:S01]  /*f030*/  IMAD.HI.U32 R79, R16, R20, R58 ;  /* 0x00000014104f7227 */ /* 0x000fe200078e003a */
[----:B------:R-:W-:-:S02]  /*f040*/  ISETP.GE.U32.AND P2, PT, R21, R18, PT ;  /* 0x000000121500720c */ /* 0x000fc40003f46070 */
[----:B------:R-:W-:Y:S01]  /*f050*/  SEL R22, R12, RZ, !P3 ;  /* 0x000000ff0c167207 */ /* 0x000fe20005800000 */
[----:B------:R-:W-:Y:S01]  /*f060*/  @P1 IMAD.MOV R53, RZ, RZ, R73 ;  /* 0x000000ffff351224 */ /* 0x000fe200078e0249 */
[----:B------:R-:W-:Y:S01]  /*f070*/  @P5 IADD3 R79, PT, PT, R13, RZ, RZ ;  /* 0x000000ff0d4f5210 */ /* 0x000fe20007ffe0ff */
[----:B------:R-:W-:Y:S01]  /*f080*/  IMAD.MOV.U32 R16, RZ, RZ, 0x0 ;  /* 0x00000000ff107424 */ /* 0x000fe200078e00ff */
[----:B------:R-:W-:Y:S01]  /*f090*/  SEL R42, R22, 0x1, P2 ;  /* 0x00000001162a7807 */ /* 0x000fe20001000000 */
[----:B------:R-:W-:Y:S01]  /*f0a0*/  IMAD.MOV.U32 R17, RZ, RZ, 0x1 ;  /* 0x00000001ff117424 */ /* 0x000fe200078e00ff */
[----:B------:R-:W-:Y:S01]  /*f0b0*/  SEL R58, RZ, 0xffffffff, P1 ;  /* 0xffffffffff3a7807 */ /* 0x000fe20000800000 */
[----:B------:R-:W-:Y:S01]  /*f0c0*/  IMAD.WIDE.U32 R12, R15, R20, RZ ;  /* 0x000000140f0c7225 */ /* 0x000fe200078e00ff */
[----:B------:R-:W-:-:S03]  /*f0d0*/  IADD3 R18, PT, PT, R69, R21, -R18 ;  /* 0x0000001545127210 */ /* 0x000fc60007ffe812 */
[----:B------:R-:W-:Y:S02]  /*f0e0*/  IMAD.IADD R55, R42, 0x1, R53 ;  /* 0x000000012a377824 */ /* 0x000fe400078e0235 */
[----:B------:R-:W-:-:S03]  /*f0f0*/  IMAD.HI.U32 R59, R65, R37, R16 ;  /* 0x00000025413b7227 */ /* 0x000fc600078e0010 */
[----:B------:R-:W-:Y:S01]  /*f100*/  ISETP.NE.AND P3, PT, R55, RZ, PT ;  /* 0x000000ff3700720c */ /* 0x000fe20003f65270 */
[----:B------:R-:W-:Y:S01]  /*f110*/  @P4 IMAD.MOV R59, RZ, RZ, R23 ;  /* 0x000000ffff3b4224 */ /* 0x000fe200078e0217 */
[----:B------:R-:W-:Y:S01]  /*f120*/  ISETP.GE.U32.AND P2, PT, R48, R55, PT ;  /* 0x000000373000720c */ /* 0x000fe20003f46070 */
[----:B------:R-:W-:Y:S01]  /*f130*/  IMAD.IADD R11, R12, 0x1, R79 ;  /* 0x000000010c0b7824 */ /* 0x000fe200078e024f */
[----:B------:R-:W-:Y:S01]  /*f140*/  SEL R42, R42, RZ, !P3 ;  /* 0x000000ff2a2a7207 */ /* 0x000fe20005800000 */
[----:B------:R-:W-:Y:S01]  /*f150*/  IMAD.WIDE.U32 R22, R65, R38, RZ ;  /* 0x0000002641167225 */ /* 0x000fe200078e00ff */
[----:B------:R-:W-:Y:S02]  /*f160*/  IADD3 R43, PT, PT, R43, R48, -R55 ;  /* 0x000000302b2b7210 */ /* 0x000fe40007ffe837 */
[----:B------:R-:W-:Y:S01]  /*f170*/  ISETP.GE.U32.AND P4, PT, R11, R12, PT ;  /* 0x0000000c0b00720c */ /* 0x000fe20003f86070 */
[----:B------:R-:W-:Y:S02]  /*f180*/  IMAD.IADD R73, R22, 0x1, R59 ;  /* 0x0000000116497824 */ /* 0x000fe400078e023b */
[----:B------:R-:W-:Y:S01]  /*f190*/  IMAD.HI.U32 R59, R15, R20, R16 ;  /* 0x000000140f3b7227 */ /* 0x000fe200078e0010 */
[----:B------:R-:W-:-:S02]  /*f1a0*/  SEL R15, R42, 0x1, P2 ;  /* 0x000000012a0f7807 */ /* 0x000fc40001000000 */
[----:B------:R-:W-:Y:S01]  /*f1b0*/  ISETP.GE.U32.AND P3, PT, R73, R22, PT ;  /* 0x000000164900720c */ /* 0x000fe20003f66070 */
[----:B------:R-:W-:Y:S01]  /*f1c0*/  IMAD.WIDE.U32 R52, R14, R20, RZ ;  /* 0x000000140e347225 */ /* 0x000fe200078e00ff */
[----:B------:R-:W-:-:S03]  /*f1d0*/  IADD3 R42, PT, PT, R15, R67, R58 ;  /* 0x000000430f2a7210 */ /* 0x000fc60007ffe03a */
[----:B------:R-:W-:Y:S01]  /*f1e0*/  IMAD.HI.U32 R67, R65, R38, R16 ;  /* 0x0000002641437227 */ /* 0x000fe200078e0010 */
[----:B------:R-:W-:Y:S02]  /*f1f0*/  ISETP.NE.AND P2, PT, R42, RZ, PT ;  /* 0x000000ff2a00720c */ /* 0x000fe40003f45270 */
[----:B------:R-:W-:Y:S01]  /*f200*/  @P4 IADD3 R59, PT, PT, R13, RZ, RZ ;  /* 0x000000ff0d3b4210 */ /* 0x000fe20007ffe0ff */
[----:B------:R-:W-:Y:S01]  /*f210*/  IMAD.WIDE.U32 R12, R65, R39, RZ ;  /* 0x00000027410c7225 */ /* 0x000fe200078e00ff */
[----:B------:R-:W-:Y:S02]  /*f220*/  ISETP.GE.U32.AND P1, PT, R47, R42, PT ;  /* 0x0000002a2f00720c */ /* 0x000fe40003f26070 */
[----:B------:R-:W-:Y:S01]  /*f230*/  SEL R15, R15, RZ, !P2 ;  /* 0x000000ff0f0f7207 */ /* 0x000fe20005000000 */
[----:B------:R-:W-:Y:S01]  /*f240*/  @P3 IMAD.MOV R67, RZ, RZ, R23 ;  /* 0x000000ffff433224 */ /* 0x000fe200078e0217 */
[----:B------:R-:W-:Y:S01]  /*f250*/  IADD3 R11, PT, PT, R11, R47, -R42 ;  /* 0x0000002f0b0b7210 */ /* 0x000fe20007ffe82a */
[----:B------:R-:W-:Y:S01]  /*f260*/  IMAD.IADD R59, R52, 0x1, R59 ;  /* 0x00000001343b7824 */ /* 0x000fe200078e023b */
[----:B------:R-:W-:Y:S01]  /*f270*/  SEL R15, R15, 0x1, P1 ;  /* 0x000000010f0f7807 */ /* 0x000fe20000800000 */
[----:B------:R-:W-:-:S02]  /*f280*/  IMAD.IADD R67, R12, 0x1, R67 ;  /* 0x000000010c437824 */ /* 0x000fc400078e0243 */
[----:B------:R-:W-:Y:S01]  /*f290*/  IMAD.MOV.U32 R22, RZ, RZ, 0x0 ;  /* 0x00000000ff167424 */ /* 0x000fe200078e00ff */
[----:B------:R-:W-:Y:S01]  /*f2a0*/  ISETP.GE.U32.AND P4, PT, R59, R52, PT ;  /* 0x000000343b00720c */ /* 0x000fe20003f86070 */
[----:B------:R-:W-:Y:S01]  /*f2b0*/  IMAD.MOV.U32 R23, RZ, RZ, 0x1 ;  /* 0x00000001ff177424 */ /* 0x000fe200078e00ff */
[----:B------:R-:W-:Y:S01]  /*f2c0*/  IADD3 R46, PT, PT, R15, R73, R58 ;  /* 0x000000490f2e7210 */ /* 0x000fe20007ffe03a */
[----:B------:R-:W-:Y:S01]  /*f2d0*/  IMAD.HI.U32 R71, R14, R20, R16 ;  /* 0x000000140e477227 */ /* 0x000fe200078e0010 */
[----:B------:R-:W-:Y:S02]  /*f2e0*/  ISETP.GE.U32.AND P3, PT, R67, R12, PT ;  /* 0x0000000c4300720c */ /* 0x000fe40003f66070 */
[----:B------:R-:W-:Y:S01]  /*f2f0*/  ISETP.NE.AND P2, PT, R46, RZ, PT ;  /* 0x000000ff2e00720c */ /* 0x000fe20003f45270 */
[----:B------:R-:W-:Y:S01]  /*f300*/  IMAD.HI.U32 R23, R65, R39, R22 ;  /* 0x0000002741177227 */ /* 0x000fe200078e0016 */
[----:B------:R-:W-:Y:S02]  /*f310*/  ISETP.GE.U32.AND P1, PT, R49, R46, PT ;  /* 0x0000002e3100720c */ /* 0x000fe40003f26070 */
[----:B------:R-:W-:Y:S01]  /*f320*/  SEL R12, R15, RZ, !P2 ;  /* 0x000000ff0f0c7207 */ /* 0x000fe20005000000 */
[----:B------:R-:W-:Y:S01]  /*f330*/  IMAD.WIDE.U32 R14, R45, R20, RZ ;  /* 0x000000142d0e7225 */ /* 0x000fe200078e00ff */
[----:B------:R-:W-:-:S02]  /*f340*/  IADD3 R46, PT, PT, R59, R49, -R46 ;  /* 0x000000313b2e7210 */ /* 0x000fc40007ffe82e */
[----:B------:R-:W-:Y:S01]  /*f350*/  SEL R22, R12, 0x1, P1 ;  /* 0x000000010c167807 */ /* 0x000fe20000800000 */
[----:B------:R-:W-:Y:S02]  /*f360*/  @P4 IMAD.MOV R71, RZ, RZ, R53 ;  /* 0x000000ffff474224 */ /* 0x000fe400078e0235 */
[----:B------:R-:W-:Y:S01]  /*f370*/  @P3 IADD3 R23, PT, PT, R13, RZ, RZ ;  /* 0x000000ff0d173210 */ /* 0x000fe20007ffe0ff */
[----:B------:R-:W-:Y:S01]  /*f380*/  IMAD.WIDE.U32 R16, R65, R40, RZ ;  /* 0x0000002841107225 */ /* 0x000fe200078e00ff */
[----:B------:R-:W-:-:S03]  /*f390*/  IADD3 R51, PT, PT, R22, R67, R58 ;  /* 0x0000004316337210 */ /* 0x000fc60007ffe03a */
        /* <DEDUP_REMOVED lines=8> */
[----:B------:R-:W-:Y:S01]  /*f420*/  IMAD.MOV.U32 R22, RZ, RZ, 0x0 ;  /* 0x00000000ff167424 */ /* 0x000fe200078e00ff */
[----:B------:R-:W-:Y:S01]  /*f430*/  ISETP.GE.U32.AND P3, PT, R67, R16, PT ;  /* 0x000000104300720c */ /* 0x000fe20003f66070 */
[----:B------:R-:W-:Y:S01]  /*f440*/  IMAD.MOV.U32 R23, RZ, RZ, 0x1 ;  /* 0x00000001ff177424 */ /* 0x000fe200078e00ff */
[----:B------:R-:W-:Y:S01]  /*f450*/  SEL R53, R14, 0x1, P1 ;  /* 0x000000010e357807 */ /* 0x000fe20000800000 */
[----:B------:R-:W-:Y:S01]  /*f460*/  IMAD.HI.U32 R45, R45, R20, R12 ;  /* 0x000000142d2d7227 */ /* 0x000fe200078e000c */
[----:B------:R-:W-:-:S02]  /*f470*/  IADD3 R51, PT, PT, R52, R56, -R51 ;  /* 0x0000003834337210 */ /* 0x000fc40007ffe833 */
[----:B------:R-:W-:Y:S01]  /*f480*/  IADD3 R16, PT, PT, R53, R67, R58 ;  /* 0x0000004335107210 */ /* 0x000fe20007ffe03a */
[----:B------:R-:W-:Y:S02]  /*f490*/  IMAD.WIDE.U32 R12, R44, R20, RZ ;  /* 0x000000142c0c7225 */ /* 0x000fe400078e00ff */
[----:B------:R-:W-:Y:S02]  /*f4a0*/  @P4 IADD3 R45, PT, PT, R15, RZ, RZ ;  /* 0x000000ff0f2d4210 */ /* 0x000fe40007ffe0ff */
[----:B------:R-:W-:Y:S01]  /*f4b0*/  IMAD.HI.U32 R22, R65, R40, R22 ;  /* 0x0000002841167227 */ /* 0x000fe200078e0016 */
[C---:B------:R-:W-:Y:S02]  /*f4c0*/  ISETP.NE.AND P2, PT, R16.reuse, RZ, PT ;  /* 0x000000ff1000720c */ /* 0x040fe40003f45270 */
[----:B------:R-:W-:Y:S01]  /*f4d0*/  ISETP.GT.U32.AND P1, PT, R16, R63, PT ;  /* 0x0000003f1000720c */ /* 0x000fe20003f24070 */
[----:B------:R-:W-:Y:S01]  /*f4e0*/  @P3 IMAD.MOV R22, RZ, RZ, R17 ;  /* 0x000000ffff163224 */ /* 0x000fe200078e0211 */
[----:B------:R-:W-:Y:S01]  /*f4f0*/  SEL R53, R53, RZ, !P2 ;  /* 0x000000ff35357207 */ /* 0x000fe20005000000 */
[----:B------:R-:W-:-:S02]  /*f500*/  IMAD.IADD R17, R12, 0x1, R45 ;  /* 0x000000010c117824 */ /* 0x000fc400078e022d */
[----:B------:R-:W-:Y:S01]  /*f510*/  IMAD R22, R65, UR5, R22 ;  /* 0x0000000541167c24 */ /* 0x000fe2000f8e0216 */
[----:B------:R-:W-:Y:S01]  /*f520*/  SEL R53, R53, 0x1, !P1 ;  /* 0x0000000135357807 */ /* 0x000fe20004800000 */
[----:B------:R-:W-:Y:S01]  /*f530*/  IMAD.MOV.U32 R14, RZ, RZ, 0x0 ;  /* 0x00000000ff0e7424 */ /* 0x000fe200078e00ff */
[----:B------:R-:W-:Y:S01]  /*f540*/  ISETP.GE.U32.AND P2, PT, R17, R12, PT ;  /* 0x0000000c1100720c */ /* 0x000fe20003f46070 */
[----:B------:R-:W-:Y:S01]  /*f550*/  IMAD.MOV.U32 R15, RZ, RZ, 0x1 ;  /* 0x00000001ff0f7424 */ /* 0x000fe200078e00ff */
[----:B------:R-:W-:Y:S01]  /*f560*/  IADD3 R53, PT, PT, R53, R22, R58 ;  /* 0x0000001635357210 */ /* 0x000fe20007ffe03a */
[----:B------:R-:W-:Y:S02]  /*f570*/  IMAD.MOV.U32 R12, RZ, RZ, RZ ;  /* 0x000000ffff0c7224 */ /* 0x000fe400078e00ff */
[----:B------:R-:W-:-:S04]  /*f580*/  IMAD.HI.U32 R14, R44, R20, R14 ;  /* 0x000000142c0e7227 */ /* 0x000fc800078e000e */
[----:B------:R-:W-:Y:S02]  /*f590*/  IMAD.IADD R24, R24, 0x1, R53 ;  /* 0x0000000118187824 */ /* 0x000fe400078e0235 */
[----:B------:R-:W-:Y:S02]  /*f5a0*/  IMAD R3, R20, R3, RZ ;  /* 0x0000000314037224 */ /* 0x000fe400078e02ff */
[----:B------:R-:W-:Y:S01]  /*f5b0*/  @P2 IMAD.MOV R14, RZ, RZ, R13 ;  /* 0x000000ffff0e2224 */ /* 0x000fe200078e020d */
[----:B------:R-:W-:-:S04]  /*f5c0*/  IADD3 R19, PT, PT, -R24, R57, R25 ;  /* 0x0000003918137210 */ /* 0x000fc80007ffe119 */
[----:B------:R-:W-:-:S04]  /*f5d0*/  IADD3 R19, PT, PT, R19, R14, RZ ;  /* 0x0000000e13137210 */ /* 0x000fc80007ffe0ff */
[C---:B------:R-:W-:Y:S01]  /*f5e0*/  ISETP.GE.U32.AND P1, PT, R19.reuse, R14, PT ;  /* 0x0000000e1300720c */ /* 0x040fe20003f26070 */
[CC--:B------:R-:W-:Y:S02]  /*f5f0*/  IMAD R13, R19.reuse, R35.reuse, RZ ;  /* 0x00000023130d7224 */ /* 0x0c0fe400078e02ff */
[----:B------:R-:W-:-:S04]  /*f600*/  IMAD.HI.U32 R22, R19, R35, RZ ;  /* 0x0000002313167227 */ /* 0x000fc800078e00ff */
[----:B------:R-:W-:-:S04]  /*f610*/  IMAD.HI.U32 R15, R19, R34, R12 ;  /* 0x00000022130f7227 */ /* 0x000fc800078e000c */
[----:B------:R-:W-:Y:S01]  /*f620*/  IMAD.MOV.U32 R12, RZ, RZ, 0x0 ;  /* 0x00000000ff0c7424 */ /* 0x000fe200078e00ff */
[----:B------:R-:W-:Y:S01]  /*f630*/  ISETP.GE.U32.AND P2, PT, R15, R13, PT ;  /* 0x0000000d0f00720c */ /* 0x000fe20003f46070 */
[----:B------:R-:W-:Y:S02]  /*f640*/  IMAD.MOV.U32 R13, RZ, RZ, 0x1 ;  /* 0x00000001ff0d7424 */ /* 0x000fe400078e00ff */
[C---:B------:R-:W-:Y:S02]  /*f650*/  IMAD R14, R19.reuse, R34, RZ ;  /* 0x00000022130e7224 */ /* 0x040fe400078e02ff */
[----:B------:R-:W-:-:S04]  /*f660*/  IMAD.HI.U32 R23, R19, R35, R12 ;  /* 0x0000002313177227 */ /* 0x000fc800078e000c */
[----:B------:R-:W-:-:S04]  /*f670*/  IMAD.WIDE.U32 R12, R19, R36, RZ ;  /* 0x00000024130c7225 */ /* 0x000fc800078e00ff */
[----:B------:R-:W-:Y:S01]  /*f680*/  @P2 IMAD.MOV R23, RZ, RZ, R22 ;  /* 0x000000ffff172224 */ /* 0x000fe200078e0216 */
[C---:B------:R-:W-:Y:S01]  /*f690*/  ISETP.GE.U32.AND P2, PT, R3.reuse, R14, PT ;  /* 0x0000000e0300720c */ /* 0x040fe20003f46070 */
[----:B------:R-:W-:Y:S02]  /*f6a0*/  IMAD.IADD R20, R3, 0x1, -R14 ;  /* 0x0000000103147824 */ /* 0x000fe400078e0a0e */
[----:B------:R-:W-:Y:S01]  /*f6b0*/  VIADD R22, R15, 0xfffffc2f ;  /* 0xfffffc2f0f167836 */ /* 0x000fe20000000000 */
[----:B------:R-:W-:Y:S01]  /*f6c0*/  IADD3 R53, PT, PT, R12, R23, RZ ;  /* 0x000000170c357210 */ /* 0x000fe20007ffe0ff */
[----:B------:R-:W-:Y:S01]  /*f6d0*/  IMAD.IADD R25, R20, 0x1, -R10 ;  /* 0x0000000114197824 */ /* 0x000fe200078e0a0a */
[----:B------:R-:W-:Y:S01]  /*f6e0*/  SEL R3, RZ, 0x1, P2 ;  /* 0x00000001ff037807 */ /* 0x000fe20001000000 */
[----:B------:R-:W-:Y:S01]  /*f6f0*/  @P1 IMAD.MOV R22, RZ, RZ, R15 ;  /* 0x000000ffff161224 */ /* 0x000fe200078e020f */
[----:B------:R-:W-:Y:S01]  /*f700*/  ISETP.GE.U32.AND P3, PT, R53, R12, PT ;  /* 0x0000000c3500720c */ /* 0x000fe20003f66070 */
[----:B------:R-:W-:Y:S01]  /*f710*/  IMAD.MOV.U32 R14, RZ, RZ, 0x0 ;  /* 0x00000000ff0e7424 */ /* 0x000fe200078e00ff */
[----:B------:R-:W-:Y:S01]  /*f720*/  ISETP.GE.U32.AND P0, PT, R25, R20, P0 ;  /* 0x000000141900720c */ /* 0x000fe20000706070 */
[----:B------:R-:W-:-:S02]  /*f730*/  IMAD.MOV.U32 R15, RZ, RZ, 0x1 ;  /* 0x00000001ff0f7424 */ /* 0x000fc400078e00ff */
[----:B------:R-:W-:Y:S01]  /*f740*/  IMAD.IADD R23, R3, 0x1, R22 ;  /* 0x0000000103177824 */ /* 0x000fe200078e0216 */
[----:B------:R-:W-:Y:S01]  /*f750*/  SEL R10, RZ, 0x1, !P0 ;  /* 0x00000001ff0a7807 */ /* 0x000fe20004000000 */
[----:B------:R-:W-:-:S03]  /*f760*/  IMAD.HI.U32 R57, R19, R36, R14 ;  /* 0x0000002413397227 */ /* 0x000fc600078e000e */
[----:B------:R-:W-:Y:S01]  /*f770*/  IADD3 R12, PT, PT, R9, R10, RZ ;  /* 0x0000000a090c7210 */ /* 0x000fe20007ffe0ff */
[----:B------:R-:W-:Y:S01]  /*f780*/  IMAD.WIDE.U32 R14, R19, R37, RZ ;  /* 0x00000025130e7225 */ /* 0x000fe200078e00ff */
[----:B------:R-:W-:Y:S02]  /*f790*/  ISETP.NE.AND P2, PT, R23, RZ, PT ;  /* 0x000000ff1700720c */ /* 0x000fe40003f45270 */
[----:B------:R-:W-:Y:S01]  /*f7a0*/  ISETP.GE.U32.AND P0, PT, R0, R23, PT ;  /* 0x000000170000720c */ /* 0x000fe20003f06070 */
[----:B------:R-:W-:Y:S01]  /*f7b0*/  @P3 IMAD.MOV R57, RZ, RZ, R13 ;  /* 0x000000ffff393224 */ /* 0x000fe200078e020d */
[----:B------:R-:W-:Y:S01]  /*f7c0*/  ISETP.NE.AND P4, PT, R12, RZ, PT ;  /* 0x000000ff0c00720c */ /* 0x000fe20003f85270 */
[----:B------:R-:W-:Y:S01]  /*f7d0*/  IMAD.IADD R45, R0, 0x1, -R23 ;  /* 0x00000001002d7824 */ /* 0x000fe200078e0a17 */
[----:B------:R-:W-:Y:S01]  /*f7e0*/  SEL R3, R3, RZ, !P2 ;  /* 0x000000ff03037207 */ /* 0x000fe20005000000 */
[----:B------:R-:W-:Y:S01]  /*f7f0*/  IMAD.IADD R57, R14, 0x1, R57 ;  /* 0x000000010e397824 */ /* 0x000fe200078e0239 */
[----:B------:R-:W-:Y:S01]  /*f800*/  SEL R10, R10, 0x1, !P4 ;  /* 0x000000010a0a7807 */ /* 0x000fe20006000000 */
[----:B------:R-:W-:Y:S01]  /*f810*/  IMAD.IADD R24, R45, 0x1, -R12 ;  /* 0x000000012d187824 */ /* 0x000fe200078e0a0c */
[----:B------:R-:W-:Y:S01]  /*f820*/  SEL R3, R3, 0x1, P0 ;  /* 0x0000000103037807 */ /* 0x000fe20000000000 */
[----:B------:R-:W-:Y:S01]  /*f830*/  VIADD R0, R53, 0xfffffffe ;  /* 0xfffffffe35007836 */ /* 0x000fe20000000000 */
[----:B------:R-:W-:Y:S01]  /*f840*/  ISETP.GE.U32.AND P2, PT, R57, R14, PT ;  /* 0x0000000e3900720c */ /* 0x000fe20003f46070 */
[----:B------:R-:W-:Y:S01]  /*f850*/  @P1 IMAD.MOV R0, RZ, RZ, R53 ;  /* 0x000000ffff001224 */ /* 0x000fe200078e0235 */
[----:B------:R-:W-:Y:S01]  /*f860*/  ISETP.GE.U32.AND P3, PT, R24, R45, PT ;  /* 0x0000002d1800720c */ /* 0x000fe20003f66070 */
[----:B------:R-:W-:Y:S01]  /*f870*/  IMAD.MOV.U32 R12, RZ, RZ, 0x0 ;  /* 0x00000000ff0c7424 */ /* 0x000fe200078e00ff */
[----:B------:R-:W-:Y:S01]  /*f880*/  MOV R13, 0x1 ;  /* 0x00000001000d7802 */ /* 0x000fe20000000f00 */
[----:B------:R-:W-:Y:S01]  /*f890*/  IMAD.IADD R21, R3, 0x1, R0 ;  /* 0x0000000103157824 */ /* 0x000fe200078e0200 */
[----:B------:R-:W-:Y:S01]  /*f8a0*/  SEL R45, R10, RZ, P3 ;  /* 0x000000ff0a2d7207 */ /* 0x000fe20001800000 */
[----:B------:R-:W-:-:S03]  /*f8b0*/  IMAD.HI.U32 R13, R19, R37, R12 ;  /* 0x00000025130d7227 */ /* 0x000fc600078e000c */
[----:B------:R-:W-:Y:S01]  /*f8c0*/  ISETP.GE.U32.AND P0, PT, R18, R21, PT ;  /* 0x000000151200720c */ /* 0x000fe20003f06070 */
[----:B------:R-:W-:Y:S02]  /*f8d0*/  IMAD.IADD R53, R8, 0x1, R45 ;  /* 0x0000000108357824 */ /* 0x000fe400078e022d */
[----:B------:R-:W-:Y:S02]  /*f8e0*/  IMAD.IADD R0, R18, 0x1, -R21 ;  /* 0x0000000112007824 */ /* 0x000fe400078e0a15 */
[----:B------:R-:W-:Y:S01]  /*f8f0*/  IMAD.WIDE.U32 R8, R19, R38, RZ ;  /* 0x0000002613087225 */ /* 0x000fe200078e00ff */
[----:B------:R-:W-:-:S03]  /*f900*/  ISETP.NE.AND P4, PT, R53, RZ, PT ;  /* 0x000000ff3500720c */ /* 0x000fc60003f85270 */
[----:B------:R-:W-:Y:S01]  /*f910*/  @P2 IMAD.MOV R13, RZ, RZ, R15 ;  /* 0x000000ffff0d2224 */ /* 0x000fe200078e020f */
[----:B------:R-:W-:Y:S01]  /*f920*/  ISETP.NE.AND P2, PT, R21, RZ, PT ;  /* 0x000000ff1500720c */ /* 0x000fe20003f45270 */
[----:B------:R-:W-:Y:S01]  /*f930*/  IMAD.IADD R23, R0, 0x1, -R53 ;  /* 0x0000000100177824 */ /* 0x000fe200078e0a35 */
[----:B------:R-:W-:Y:S01]  /*f940*/  SEL R45, R45, 0x1, !P4 ;  /* 0x000000012d2d7807 */ /* 0x000fe20006000000 */
[----:B------:R-:W-:Y:S01]  /*f950*/  IMAD.IADD R15, R8, 0x1, R13 ;  /* 0x00000001080f7824 */ /* 0x000fe200078e020d */
[----:B------:R-:W-:Y:S01]  /*f960*/  SEL R3, R3, RZ, !P2 ;  /* 0x000000ff03037207 */ /* 0x000fe20005000000 */
[----:B------:R-:W-:Y:S01]  /*f970*/  HFMA2 R13, -RZ, RZ, 0, 5.9604644775390625e-08 ;  /* 0x00000001ff0d7431 */ /* 0x000fe200000001ff */
[----:B------:R-:W-:Y:S02]  /*f980*/  ISETP.GE.U32.AND P3, PT, R23, R0, PT ;  /* 0x000000001700720c */ /* 0x000fe40003f66070 */
[----:B------:R-:W-:Y:S02]  /*f990*/  ISETP.GE.U32.AND P2, PT, R15, R8, PT ;  /* 0x000000080f00720c */ /* 0x000fe40003f46070 */
[----:B------:R-:W-:-:S02]  /*f9a0*/  SEL R0, RZ, 0xffffffff, P1 ;  /* 0xffffffffff007807 */ /* 0x000fc40000800000 */
[----:B------:R-:W-:Y:S02]  /*f9b0*/  SEL R3, R3, 0x1, P0 ;  /* 0x0000000103037807 */ /* 0x000fe40000000000 */
[----:B------:R-:W-:Y:S01]  /*f9c0*/  SEL R10, R45, RZ, P3 ;  /* 0x000000ff2d0a7207 */ /* 0x000fe20001800000 */
[----:B------:R-:W-:Y:S01]  /*f9d0*/  IMAD.HI.U32 R13, R19, R38, R12 ;  /* 0x00000026130d7227 */ /* 0x000fe200078e000c */
[----:B------:R-:W-:-:S03]  /*f9e0*/  IADD3 R8, PT, PT, R3, R57, R0 ;  /* 0x0000003903087210 */ /* 0x000fc60007ffe000 */
[----:B------:R-:W-:Y:S01]  /*f9f0*/  IMAD.IADD R12, R7, 0x1, R10 ;  /* 0x00000001070c7824 */ /* 0x000fe200078e020a */
[----:B------:R-:W-:Y:S01]  /*fa00*/  ISETP.NE.AND P1, PT, R8, RZ, PT ;  /* 0x000000ff0800720c */ /* 0x000fe20003f25270 */
[C---:B------:R-:W-:Y:S01]  /*fa10*/  IMAD.IADD R7, R43.reuse, 0x1, -R8 ;  /* 0x000000012b077824 */ /* 0x040fe200078e0a08 */
[----:B------:R-:W-:Y:S01]  /*fa20*/  ISETP.GE.U32.AND P0, PT, R43, R8, PT ;  /* 0x000000082b00720c */ /* 0x000fe20003f06070 */
[----:B------:R-:W-:Y:S01]  /*fa30*/  @P2 IMAD.MOV R13, RZ, RZ, R9 ;  /* 0x000000ffff0d2224 */ /* 0x000fe200078e0209 */
[----:B------:R-:W-:Y:S01]  /*fa40*/  ISETP.NE.AND P2, PT, R12, RZ, PT ;  /* 0x000000ff0c00720c */ /* 0x000fe20003f45270 */
[----:B------:R-:W-:Y:S01]  /*fa50*/  IMAD.IADD R22, R7, 0x1, -R12 ;  /* 0x0000000107167824 */ /* 0x000fe200078e0a0c */
[----:B------:R-:W-:Y:S01]  /*fa60*/  SEL R3, R3, RZ, !P1 ;  /* 0x000000ff03037207 */ /* 0x000fe20004800000 */
[----:B------:R-:W-:Y:S01]  /*fa70*/  IMAD.WIDE.U32 R8, R19, R39, RZ ;  /* 0x0000002713087225 */ /* 0x000fe200078e00ff */
[----:B------:R-:W-:Y:S02]  /*fa80*/  SEL R10, R10, 0x1, !P2 ;  /* 0x000000010a0a7807 */ /* 0x000fe40005000000 */
[----:B------:R-:W-:Y:S01]  /*fa90*/  ISETP.GE.U32.AND P1, PT, R22, R7, PT ;  /* 0x000000071600720c */ /* 0x000fe20003f26070 */
[----:B------:R-:W-:Y:S01]  /*faa0*/  IMAD.IADD R13, R8, 0x1, R13 ;  /* 0x00000001080d7824 */ /* 0x000fe200078e020d */
[----:B------:R-:W-:Y:S01]  /*fab0*/  SEL R3, R3, 0x1, P0 ;  /* 0x0000000103037807 */ /* 0x000fe20000000000 */
[----:B------:R-:W-:Y:S01]  /*fac0*/  IMAD.MOV.U32 R7, RZ, RZ, 0x1 ;  /* 0x00000001ff077424 */ /* 0x000fe200078e00ff */
[----:B------:R-:W-:-:S02]  /*fad0*/  SEL R43, R10, RZ, P1 ;  /* 0x000000ff0a2b7207 */ /* 0x000fc40000800000 */
[----:B------:R-:W-:Y:S02]  /*fae0*/  IADD3 R10, PT, PT, R3, R15, R0 ;  /* 0x0000000f030a7210 */ /* 0x000fe40007ffe000 */
[----:B------:R-:W-:Y:S01]  /*faf0*/  ISETP.GE.U32.AND P2, PT, R13, R8, PT ;  /* 0x000000080d00720c */ /* 0x000fe20003f46070 */
[----:B------:R-:W-:Y:S01]  /*fb00*/  IMAD.IADD R15, R6, 0x1, R43 ;  /* 0x00000001060f7824 */ /* 0x000fe200078e022b */
[-C--:B------:R-:W-:Y:S01]  /*fb10*/  IADD3 R8, PT, PT, R11, -R10.reuse, RZ ;  /* 0x8000000a0b087210 */ /* 0x080fe20007ffe0ff */
[----:B------:R-:W-:Y:S01]  /*fb20*/  IMAD.MOV.U32 R6, RZ, RZ, 0x0 ;  /* 0x00000000ff067424 */ /* 0x000fe200078e00ff */
[----:B------:R-:W-:Y:S02]  /*fb30*/  ISETP.NE.AND P1, PT, R10, RZ, PT ;  /* 0x000000ff0a00720c */ /* 0x000fe40003f25270 */
[----:B------:R-:W-:Y:S01]  /*fb40*/  ISETP.NE.AND P3, PT, R15, RZ, PT ;  /* 0x000000ff0f00720c */ /* 0x000fe20003f65270 */
[----:B------:R-:W-:Y:S01]  /*fb50*/  IMAD.IADD R21, R8, 0x1, -R15 ;  /* 0x0000000108157824 */ /* 0x000fe200078e0a0f */
[----:B------:R-:W-:Y:S01]  /*fb60*/  ISETP.GE.U32.AND P0, PT, R11, R10, PT ;  /* 0x0000000a0b00720c */ /* 0x000fe20003f06070 */
[----:B------:R-:W-:Y:S01]  /*fb70*/  IMAD.HI.U32 R11, R19, R39, R6 ;  /* 0x00000027130b7227 */ /* 0x000fe200078e0006 */
[----:B------:R-:W-:-:S02]  /*fb80*/  SEL R3, R3, RZ, !P1 ;  /* 0x000000ff03037207 */ /* 0x000fc40004800000 */
[----:B------:R-:W-:Y:S01]  /*fb90*/  ISETP.GE.U32.AND P1, PT, R21, R8, PT ;  /* 0x000000081500720c */ /* 0x000fe20003f26070 */
[----:B------:R-:W-:Y:S01]  /*fba0*/  IMAD.WIDE.U32 R6, R19, R40, RZ ;  /* 0x0000002813067225 */ /* 0x000fe200078e00ff */
[----:B------:R-:W-:Y:S02]  /*fbb0*/  SEL R43, R43, 0x1, !P3 ;  /* 0x000000012b2b7807 */ /* 0x000fe40005800000 */
[----:B------:R-:W-:Y:S01]  /*fbc0*/  SEL R3, R3, 0x1, P0 ;  /* 0x0000000103037807 */ /* 0x000fe20000000000 */
[----:B------:R-:W-:Y:S01]  /*fbd0*/  @P2 IMAD.MOV R11, RZ, RZ, R9 ;  /* 0x000000ffff0b2224 */ /* 0x000fe200078e0209 */
[----:B------:R-:W-:Y:S01]  /*fbe0*/  SEL R10, R43, RZ, P1 ;  /* 0x000000ff2b0a7207 */ /* 0x000fe20000800000 */
[----:B------:R-:W-:Y:S01]  /*fbf0*/  IMAD.MOV.U32 R8, RZ, RZ, 0x0 ;  /* 0x00000000ff087424 */ /* 0x000fe200078e00ff */
[----:B------:R-:W-:Y:S01]  /*fc00*/  IADD3 R13, PT, PT, R3, R13, R0 ;  /* 0x0000000d030d7210 */ /* 0x000fe20007ffe000 */
[----:B------:R-:W-:Y:S02]  /*fc10*/  IMAD.IADD R11, R6, 0x1, R11 ;  /* 0x00000001060b7824 */ /* 0x000fe400078e020b */
[----:B------:R-:W-:Y:S01]  /*fc20*/  IMAD.IADD R20, R5, 0x1, R10 ;  /* 0x0000000105147824 */ /* 0x000fe200078e020a */
[----:B------:R-:W-:Y:S01]  /*fc30*/  ISETP.NE.AND P1, PT, R13, RZ, PT ;  /* 0x000000ff0d00720c */ /* 0x000fe20003f25270 */
[----:B------:R-:W-:Y:S01]  /*fc40*/  IMAD.MOV.U32 R9, RZ, RZ, 0x1 ;  /* 0x00000001ff097424 */ /* 0x000fe200078e00ff */
[----:B------:R-:W-:-:S02]  /*fc50*/  IADD3 R5, PT, PT, R46, -R13, RZ ;  /* 0x8000000d2e057210 */ /* 0x000fc40007ffe0ff */
[----:B------:R-:W-:Y:S01]  /*fc60*/  ISETP.GE.U32.AND P0, PT, R46, R13, PT ;  /* 0x0000000d2e00720c */ /* 0x000fe20003f06070 */
[----:B------:R-:W-:Y:S01]  /*fc70*/  IMAD.HI.U32 R8, R19, R40, R8 ;  /* 0x0000002813087227 */ /* 0x000fe200078e0008 */
[----:B------:R-:W-:Y:S02]  /*fc80*/  SEL R3, R3, RZ, !P1 ;  /* 0x000000ff03037207 */ /* 0x000fe40004800000 */
[----:B------:R-:W-:Y:S01]  /*fc90*/  ISETP.NE.AND P3, PT, R20, RZ, PT ;  /* 0x000000ff1400720c */ /* 0x000fe20003f65270 */
[----:B------:R-:W-:Y:S01]  /*fca0*/  IMAD.IADD R20, R5, 0x1, -R20 ;  /* 0x0000000105147824 */ /* 0x000fe200078e0a14 */
[----:B------:R-:W-:Y:S02]  /*fcb0*/  ISETP.GE.U32.AND P2, PT, R11, R6, PT ;  /* 0x000000060b00720c */ /* 0x000fe40003f46070 */
[----:B------:R-:W-:Y:S02]  /*fcc0*/  SEL R3, R3, 0x1, P0 ;  /* 0x0000000103037807 */ /* 0x000fe40000000000 */
[----:B------:R-:W-:-:S02]  /*fcd0*/  ISETP.GE.U32.AND P1, PT, R20, R5, PT ;  /* 0x000000051400720c */ /* 0x000fc40003f26070 */
[----:B------:R-:W-:Y:S02]  /*fce0*/  SEL R10, R10, 0x1, !P3 ;  /* 0x000000010a0a7807 */ /* 0x000fe40005800000 */
[----:B------:R-:W-:Y:S02]  /*fcf0*/  IADD3 R6, PT, PT, R3, R11, R0 ;  /* 0x0000000b03067210 */ /* 0x000fe40007ffe000 */
[----:B------:R-:W-:Y:S02]  /*fd00*/  SEL R5, R10, RZ, P1 ;  /* 0x000000ff0a057207 */ /* 0x000fe40000800000 */
[----:B------:R-:W-:Y:S01]  /*fd10*/  ISETP.NE.AND P1, PT, R6, RZ, PT ;  /* 0x000000ff0600720c */ /* 0x000fe20003f25270 */
[----:B------:R-:W-:Y:S01]  /*fd20*/  @P2 IMAD.MOV R8, RZ, RZ, R7 ;  /* 0x000000ffff082224 */ /* 0x000fe200078e0207 */
[----:B------:R-:W-:Y:S01]  /*fd30*/  ISETP.GE.U32.AND P0, PT, R51, R6, PT ;  /* 0x000000063300720c */ /* 0x000fe20003f06070 */
[----:B------:R-:W-:Y:S01]  /*fd40*/  IMAD.IADD R7, R4, 0x1, R5 ;  /* 0x0000000104077824 */ /* 0x000fe200078e0205 */
[----:B------:R-:W-:Y:S01]  /*fd50*/  SEL R3, R3, RZ, !P1 ;  /* 0x000000ff03037207 */ /* 0x000fe20004800000 */
[----:B------:R-:W-:-:S02]  /*fd60*/  IMAD.IADD R4, R51, 0x1, -R6 ;  /* 0x0000000133047824 */ /* 0x000fc400078e0a06 */
[----:B------:R-:W-:Y:S01]  /*fd70*/  IMAD R8, R19, UR5, R8 ;  /* 0x0000000513087c24 */ /* 0x000fe2000f8e0208 */
[----:B------:R-:W-:Y:S02]  /*fd80*/  SEL R3, R3, 0x1, P0 ;  /* 0x0000000103037807 */ /* 0x000fe40000000000 */
[----:B------:R-:W-:Y:S02]  /*fd90*/  IADD3 R19, PT, PT, R4, -R7, RZ ;  /* 0x8000000704137210 */ /* 0x000fe40007ffe0ff */
[----:B------:R-:W-:Y:S02]  /*fda0*/  ISETP.NE.AND P1, PT, R7, RZ, PT ;  /* 0x000000ff0700720c */ /* 0x000fe40003f25270 */
[----:B------:R-:W-:Y:S02]  /*fdb0*/  IADD3 R3, PT, PT, R3, R8, R0 ;  /* 0x0000000803037210 */ /* 0x000fe40007ffe000 */
[----:B------:R-:W-:Y:S02]  /*fdc0*/  ISETP.GE.U32.AND P0, PT, R19, R4, PT ;  /* 0x000000041300720c */ /* 0x000fe40003f06070 */
[----:B------:R-:W-:Y:S01]  /*fdd0*/  SEL R5, R5, 0x1, !P1 ;  /* 0x0000000105057807 */ /* 0x000fe20004800000 */
[----:B------:R-:W-:-:S03]  /*fde0*/  IMAD.IADD R16, R16, 0x1, R3 ;  /* 0x0000000110107824 */ /* 0x000fc600078e0203 */
[----:B------:R-:W-:Y:S02]  /*fdf0*/  SEL R5, R5, RZ, P0 ;  /* 0x000000ff05057207 */ /* 0x000fe40000000000 */
[----:B------:R-:W-:-:S03]  /*fe00*/  IADD3 R17, PT, PT, -R16, R63, R17 ;  /* 0x0000003f10117210 */ /* 0x000fc60007ffe111 */
[----:B------:R-:W-:-:S04]  /*fe10*/  IMAD.IADD R2, R2, 0x1, R5 ;  /* 0x0000000102027824 */ /* 0x000fc800078e0205 */
[----:B------:R-:W-:Y:S01]  /*fe20*/  IMAD.IADD R18, R17, 0x1, -R2 ;  /* 0x0000000111127824 */ /* 0x000fe200078e0a02 */
[----:B------:R-:W-:-:S04]  /*fe30*/  LOP3.LUT P0, RZ, R2, R5, RZ, 0xfc, !PT ;  /* 0x0000000502ff7212 */ /* 0x000fc8000780fcff */
        /* <DEDUP_REMOVED lines=36> */
.L_x_53:
[----:B------:R-:W-:-:S04]  /*10080*/  UIADD3 UR4, UPT, UPT, UR4, 0x1, URZ ;  /* 0x0000000104047890 */ /* 0x000fc8000fffe0ff */
[----:B------:R-:W-:-:S09]  /*10090*/  UISETP.NE.AND UP0, UPT, UR4, 0x8, UPT ;  /* 0x000000080400788c */ /* 0x000fd2000bf05270 */
[----:B------:R-:W-:Y:S05]  /*100a0*/  BRA.U UP0, `(.L_x_69) ;  /* 0xffffff0100007547 */ /* 0x000fea000b83ffff */
[----:B------:R-:W-:-:S05]  /*100b0*/  UMOV UR4, URZ ;  /* 0x000000ff00047c82 */ /* 0x000fca0008000000 */
.L_x_86:
[----:B------:R-:W1:Y:S01]  /*100c0*/  LDCU.64 UR6, c[0x0][0x3a8] ;  /* 0x00007500ff0677ac */ /* 0x000e620008000a00 */
[----:B------:R-:W-:-:S04]  /*100d0*/  USHF.L.U32 UR5, UR4, 0x3, URZ ;  /* 0x0000000304057899 */ /* 0x000fc800080006ff */
[----:B-1----:R-:W-:-:S04]  /*100e0*/  USHF.R.U64 UR5, UR6, UR5, UR7 ;  /* 0x0000000506057299 */ /* 0x002fc80008001207 */
[----:B------:R-:W-:-:S04]  /*100f0*/  ULOP3.LUT UR7, UR5, 0xff, URZ, 0xc0, !UPT ;  /* 0x000000ff05077892 */ /* 0x000fc8000f8ec0ff */
[----:B------:R-:W-:-:S04]  /*10100*/  UISETP.NE.U32.AND UP0, UPT, UR7, URZ, UPT ;  /* 0x000000ff0700728c */ /* 0x000fc8000bf05070 */
[----:B------:R-:W-:-:S09]  /*10110*/  UISETP.NE.AND.EX UP0, UPT, URZ, URZ, UPT, UP0 ;  /* 0x000000ffff00728c */ /* 0x000fd2000bf05300 */
[----:B------:R-:W-:Y:S05]  /*10120*/  BRA.U !UP0, `(.L_x_70) ;  /* 0x000000fd08dc7547 */ /* 0x000fea000b800000 */
[----:B------:R-:W1:Y:S01]  /*10130*/  LDCU UR6, c[0x0][0x404] ;  /* 0x00008080ff0677ac */ /* 0x000e620008000800 */
[----:B-----5:R-:W-:Y:S01]  /*10140*/  IMAD.MOV.U32 R17, RZ, RZ, R32 ;  /* 0x000000ffff117224 */ /* 0x020fe200078e0020 */
[----:B------:R-:W-:Y:S01]  /*10150*/  MOV R15, R30 ;  /* 0x0000001e000f7202 */ /* 0x000fe20000000f00 */
[----:B------:R-:W-:Y:S01]  /*10160*/  IMAD.MOV.U32 R16, RZ, RZ, R31 ;  /* 0x000000ffff107224 */ /* 0x000fe200078e001f */
[----:B------:R-:W2:Y:S01]  /*10170*/  LDCU.64 UR8, c[0x0][0x380] ;  /* 0x00007000ff0877ac */ /* 0x000ea20008000a00 */
[----:B------:R-:W-:Y:S01]  /*10180*/  IMAD.MOV.U32 R14, RZ, RZ, R29 ;  /* 0x000000ffff0e7224 */ /* 0x000fe200078e001d */
[----:B------:R-:W-:Y:S01]  /*10190*/  MOV R8, R23 ;  /* 0x0000001700087202 */ /* 0x000fe20000000f00 */
[----:B------:R-:W-:Y:S01]  /*101a0*/  IMAD.MOV.U32 R13, RZ, RZ, R28 ;  /* 0x000000ffff0d7224 */ /* 0x000fe200078e001c */
[----:B------:R-:W-:Y:S01]  /*101b0*/  MOV R2, R18 ;  /* 0x0000001200027202 */ /* 0x000fe20000000f00 */
[----:B------:R-:W-:Y:S02]  /*101c0*/  IMAD.MOV.U32 R12, RZ, RZ, R27 ;  /* 0x000000ffff0c7224 */ /* 0x000fe400078e001b */
[----:B------:R-:W-:-:S02]  /*101d0*/  IMAD.MOV.U32 R11, RZ, RZ, R26 ;  /* 0x000000ffff0b7224 */ /* 0x000fc400078e001a */
[----:B------:R-:W-:Y:S02]  /*101e0*/  IMAD.MOV.U32 R10, RZ, RZ, R25 ;  /* 0x000000ffff0a7224 */ /* 0x000fe400078e0019 */
[----:B------:R-:W-:Y:S02]  /*101f0*/  IMAD.MOV.U32 R9, RZ, RZ, R24 ;  /* 0x000000ffff097224 */ /* 0x000fe400078e0018 */
[----:B------:R-:W-:Y:S01]  /*10200*/  IMAD.MOV.U32 R7, RZ, RZ, R22 ;  /* 0x000000ffff077224 */ /* 0x000fe200078e0016 */
[----:B-1----:R-:W-:Y:S01]  /*10210*/  UIMAD UR5, UR4, UR6, URZ ;  /* 0x00000006040572a4 */ /* 0x002fe2000f8e02ff */
[----:B------:R-:W-:Y:S01]  /*10220*/  IMAD.MOV.U32 R6, RZ, RZ, R21 ;  /* 0x000000ffff067224 */ /* 0x000fe200078e0015 */
[----:B------:R-:W-:Y:S01]  /*10230*/  USHF.L.U32 UR6, UR6, 0x3, URZ ;  /* 0x0000000306067899 */ /* 0x000fe200080006ff */
[----:B------:R-:W-:Y:S02]  /*10240*/  IMAD.MOV.U32 R5, RZ, RZ, R20 ;  /* 0x000000ffff057224 */ /* 0x000fe400078e0014 */
[----:B------:R-:W-:Y:S01]  /*10250*/  IMAD.MOV.U32 R4, RZ, RZ, R19 ;  /* 0x000000ffff047224 */ /* 0x000fe200078e0013 */
[----:B------:R-:W-:-:S04]  /*10260*/  UIADD3 UR5, UP0, UP1, UR7, UR6, UR5 ;  /* 0x0000000607057290 */ /* 0x000fc8000f91e005 */
[----:B------:R-:W-:Y:S02]  /*10270*/  UIADD3.X UR6, UPT, UPT, URZ, URZ, URZ, UP0, UP1 ;  /* 0x000000ffff067290 */ /* 0x000fe400087e24ff */
[----:B--2---:R-:W-:-:S04]  /*10280*/  ULEA UR7, UP0, UR5, UR8, 0x6 ;  /* 0x0000000805077291 */ /* 0x004fc8000f8030ff */
[----:B------:R-:W-:Y:S02]  /*10290*/  ULEA.HI.X UR6, UR5, UR9, UR6, 0x6, UP0 ;  /* 0x0000000905067291 */ /* 0x000fe400080f3406 */
[----:B------:R-:W-:-:S04]  /*102a0*/  IMAD.U32 R34, RZ, RZ, UR7 ;  /* 0x00000007ff227e24 */ /* 0x000fc8000f8e00ff */
[----:B------:R-:W-:-:S05]  /*102b0*/  IMAD.U32 R35, RZ, RZ, UR6 ;  /* 0x00000006ff237e24 */ /* 0x000fca000f8e00ff */
        /* <DEDUP_REMOVED lines=21> */
[----:B------:R-:W-:Y:S01]  /*10410*/  IMAD.IADD R51, R3, 0x1, -R0 ;  /* 0x0000000103337824 */ /* 0x000fe200078e0a00 */
[----:B------:R-:W-:Y:S01]  /*10420*/  ISETP.NE.AND P1, PT, R0, RZ, PT ;  /* 0x000000ff0000720c */ /* 0x000fe20003f25270 */
[----:B------:R-:W0:Y:S01]  /*10430*/  LDC R44, c[0x3][0xcc] ;  /* 0x00c03300ff2c7b82 */ /* 0x000e220000000800 */
[----:B------:R-:W1:Y:S02]  /*10440*/  LDCU UR5, c[0x3][0xc8] ;  /* 0x00c01900ff0577ac */ /* 0x000e640008000800 */
        /* <DEDUP_REMOVED lines=8> */
[----:B------:R-:W-:-:S05]  /*104d0*/  IMAD.IADD R34, R16, 0x1, R35 ;  /* 0x0000000110227824 */ /* 0x000fca00078e0223 */
[----:B------:R-:W-:Y:S02]  /*104e0*/  ISETP.NE.AND P0, PT, R34, RZ, PT ;  /* 0x000000ff2200720c */ /* 0x000fe40003f05270 */
[----:B------:R-:W-:Y:S02]  /*104f0*/  IADD3 R49, PT, PT, R31, -R34, RZ ;  /* 0x800000221f317210 */ /* 0x000fe40007ffe0ff */
        /* <DEDUP_REMOVED lines=26> */
[----:B------:R-:W-:Y:S02]  /*106a0*/  SEL R34, R35, RZ, P0 ;  /* 0x000000ff23227207 */ /* 0x000fe40000000000 */
[----:B------:R-:W2:Y:S03]  /*106b0*/  LDC R35, c[0x3][0xd4] ;  /* 0x00c03500ff237b82 */ /* 0x000ea60000000800 */
[----:B------:R-:W-:-:S05]  /*106c0*/  IMAD.IADD R37, R11, 0x1, R34 ;  /* 0x000000010b257824 */ /* 0x000fca00078e0222 */
[----:B------:R-:W-:Y:S01]  /*106d0*/  LOP3.LUT P0, RZ, R37, R34, RZ, 0xfc, !PT ;  /* 0x0000002225ff7212 */ /* 0x000fe2000780fcff */
[----:B------:R-:W-:-:S05]  /*106e0*/  IMAD.IADD R34, R26, 0x1, -R37 ;  /* 0x000000011a227824 */ /* 0x000fca00078e0a25 */
        /* <DEDUP_REMOVED lines=40> */
.L_x_71:
        /* <DEDUP_REMOVED lines=14> */
[----:B------:R-:W-:Y:S02]  /*10a50*/  HFMA2 R63, -RZ, RZ, 0, 0 ;  /* 0x00000000ff3f7431 */ /* 0x000fe400000001ff */
[----:B------:R-:W-:Y:S01]  /*10a60*/  IMAD.MOV.U32 R62, RZ, RZ, 0x1 ;  /* 0x00000001ff3e7424 */ /* 0x000fe200078e00ff */
[----:B------:R-:W-:Y:S02]  /*10a70*/  CS2R R64, SRZ ;  /* 0x0000000000407805 */ /* 0x000fe4000001ff00 */
[----:B------:R-:W-:Y:S02]  /*10a80*/  CS2R R66, SRZ ;  /* 0x0000000000427805 */ /* 0x000fe4000001ff00 */
[----:B------:R-:W-:Y:S01]  /*10a90*/  CS2R R68, SRZ ;  /* 0x0000000000447805 */ /* 0x000fe2000001ff00 */
[----:B------:R-:W0:Y:S06]  /*10aa0*/  LDC R61, c[0x3][0xc4] ;  /* 0x00c03100ff3d7b82 */ /* 0x000e2c0000000800 */
.L_x_81:
[----:B------:R-:W-:-:S04]  /*10ab0*/  LOP3.LUT R36, R51, 0x1, RZ, 0xc0, !PT ;  /* 0x0000000133247812 */ /* 0x000fc800078ec0ff */
[----:B------:R-:W-:-:S13]  /*10ac0*/  ISETP.NE.U32.AND P0, PT, R36, 0x1, PT ;  /* 0x000000012400780c */ /* 0x000fda0003f05070 */
[----:B------:R-:W-:Y:S05]  /*10ad0*/  @!P0 BRA `(.L_x_73) ;  /* 0x0000000000888947 */ /* 0x000fea0003800000 */
.L_x_75:
        /* <DEDUP_REMOVED lines=15> */
[----:B------:R-:W-:Y:S02]  /*10bd0*/  IMAD.IADD R69, R69, 0x1, R37 ;  /* 0x0000000145457824 */ /* 0x000fe400078e0225 */
[----:B0-----:R-:W-:Y:S02]  /*10be0*/  IMAD.IADD R68, R68, 0x1, R38 ;  /* 0x0000000144447824 */ /* 0x001fe400078e0226 */
[----:B------:R-:W-:Y:S02]  /*10bf0*/  IMAD.IADD R67, R67, 0x1, R39 ;  /* 0x0000000143437824 */ /* 0x000fe400078e0227 */
[----:B-1----:R-:W-:Y:S02]  /*10c00*/  IMAD.IADD R66, R66, 0x1, R40 ;  /* 0x0000000142427824 */ /* 0x002fe400078e0228 */
[----:B------:R-:W-:Y:S01]  /*10c10*/  IMAD.IADD R65, R65, 0x1, R41 ;  /* 0x0000000141417824 */ /* 0x000fe200078e0229 */
[----:B--2---:R-:W-:Y:S01]  /*10c20*/  IADD3 R64, PT, PT, R64, R42, RZ ;  /* 0x0000002a40407210 */ /* 0x004fe20007ffe0ff */
[----:B------:R-:W-:-:S07]  /*10c30*/  IMAD.IADD R63, R63, 0x1, R43 ;  /* 0x000000013f3f7824 */ /* 0x000fce00078e022b */
.L_x_74:
        /* <DEDUP_REMOVED lines=12> */
.L_x_73:
[----:B---3--:R-:W-:-:S04]  /*10d00*/  LOP3.LUT R36, R70, 0x1, RZ, 0xc0, !PT ;  /* 0x0000000146247812 */ /* 0x008fc800078ec0ff */
[----:B------:R-:W-:-:S13]  /*10d10*/  ISETP.NE.U32.AND P0, PT, R36, 0x1, PT ;  /* 0x000000012400780c */ /* 0x000fda0003f05070 */
[----:B------:R-:W-:Y:S05]  /*10d20*/  @!P0 BRA `(.L_x_76) ;  /* 0x0000000000888947 */ /* 0x000fea0003800000 */
.L_x_78:
        /* <DEDUP_REMOVED lines=14> */
[----:B0-----:R-:W-:-:S02]  /*10e10*/  IMAD.IADD R53, R53, 0x1, R36 ;  /* 0x0000000135357824 */ /* 0x001fc400078e0224 */
[----:B------:R-:W-:Y:S02]  /*10e20*/  IMAD.IADD R58, R58, 0x1, R37 ;  /* 0x000000013a3a7824 */ /* 0x000fe400078e0225 */
[----:B--2---:R-:W-:Y:S02]  /*10e30*/  IMAD.IADD R55, R55, 0x1, R38 ;  /* 0x0000000137377824 */ /* 0x004fe400078e0226 */
[----:B------:R-:W-:Y:S02]  /*10e40*/  IMAD.IADD R52, R52, 0x1, R39 ;  /* 0x0000000134347824 */ /* 0x000fe400078e0227 */
[----:B---3--:R-:W-:Y:S01]  /*10e50*/  IMAD.IADD R57, R57, 0x1, R40 ;  /* 0x0000000139397824 */ /* 0x008fe200078e0228 */
[----:B------:R-:W-:Y:S01]  /*10e60*/  IADD3 R54, PT, PT, R54, R41, RZ ;  /* 0x0000002936367210 */ /* 0x000fe20007ffe0ff */
[----:B----4-:R-:W-:Y:S02]  /*10e70*/  IMAD.IADD R59, R59, 0x1, R42 ;  /* 0x000000013b3b7824 */ /* 0x010fe400078e022a */
[----:B------:R-:W-:-:S07]  /*10e80*/  IMAD.IADD R56, R56, 0x1, R43 ;  /* 0x0000000138387824 */ /* 0x000fce00078e022b */
.L_x_77:
        /* <DEDUP_REMOVED lines=12> */
.L_x_76:
        /* <DEDUP_REMOVED lines=33> */
[CC--:B------:R-:W-:Y:S02]  /*11160*/  ISETP.GT.U32.AND P0, PT, R51.reuse, R70.reuse, PT ;  /* 0x000000463300720c */ /* 0x0c0fe40003f04070 */
[----:B------:R-:W-:Y:S02]  /*11170*/  ISETP.GE.U32.AND P2, PT, R51, R70, PT ;  /* 0x000000463300720c */ /* 0x000fe40003f46070 */
[----:B------:R-:W-:-:S02]  /*11180*/  IADD3 R38, PT, PT, R38, R36, R37 ;  /* 0x0000002426267210 */ /* 0x000fc40007ffe025 */
[----:B------:R-:W-:Y:S02]  /*11190*/  SEL R37, RZ, 0x1, !P0 ;  /* 0x00000001ff257807 */ /* 0x000fe40004000000 */
[----:B------:R-:W-:-:S03]  /*111a0*/  SEL R36, RZ, 0x1, P2 ;  /* 0x00000001ff247807 */ /* 0x000fc60001000000 */
[----:B------:R-:W-:Y:S02]  /*111b0*/  IMAD.IADD R38, R37, 0x1, R38 ;  /* 0x0000000125267824 */ /* 0x000fe400078e0226 */
[----:B------:R-:W-:-:S05]  /*111c0*/  IMAD.IADD R39, R36, 0x1, R39 ;  /* 0x0000000124277824 */ /* 0x000fca00078e0227 */
[----:B------:R-:W-:-:S13]  /*111d0*/  ISETP.GE.U32.AND P0, PT, R38, R39, PT ;  /* 0x000000272600720c */ /* 0x000fda0003f06070 */
[----:B------:R-:W-:Y:S05]  /*111e0*/  @!P0 BRA `(.L_x_79) ;  /* 0x0000000000bc8947 */ /* 0x000fea0003800000 */
[----:B------:R-:W-:Y:S01]  /*111f0*/  IMAD.IADD R37, R61, 0x1, R36 ;  /* 0x000000013d257824 */ /* 0x000fe200078e0224 */
[----:B------:R-:W-:Y:S01]  /*11200*/  IADD3 R66, PT, PT, R66, R57, RZ ;  /* 0x0000003942427210 */ /* 0x000fe20007ffe0ff */
[----:B------:R-:W-:Y:S02]  /*11210*/  IMAD.IADD R62, R62, 0x1, R53 ;  /* 0x000000013e3e7824 */ /* 0x000fe400078e0235 */
        /* <DEDUP_REMOVED lines=11> */
[----:B------:R-:W-:Y:S02]  /*112d0*/  IMAD.IADD R36, R74, 0x1, R39 ;  /* 0x000000014a247824 */ /* 0x000fe400078e0227 */
[----:B------:R-:W-:-:S03]  /*112e0*/  IMAD.IADD R51, R51, 0x1, -R70 ;  /* 0x0000000133337824 */ /* 0x000fc600078e0a46 */
        /* <DEDUP_REMOVED lines=31> */
.L_x_79:
[----:B------:R-:W-:Y:S01]  /*114e0*/  ISETP.GE.U32.AND P0, PT, R70, R51, PT ;  /* 0x000000334600720c */ /* 0x000fe20003f06070 */
[----:B------:R-:W-:Y:S01]  /*114f0*/  IMAD.IADD R53, R62, 0x1, R53 ;  /* 0x000000013e357824 */ /* 0x000fe200078e0235 */
[----:B------:R-:W-:Y:S01]  /*11500*/  IADD3 R57, PT, PT, R66, R57, RZ ;  /* 0x0000003942397210 */ /* 0x000fe20007ffe0ff */
[----:B------:R-:W-:Y:S01]  /*11510*/  IMAD.IADD R58, R69, 0x1, R58 ;  /* 0x00000001453a7824 */ /* 0x000fe200078e023a */
[----:B------:R-:W-:Y:S01]  /*11520*/  SEL R37, RZ, 0x1, P0 ;  /* 0x00000001ff257807 */ /* 0x000fe20000000000 */
[----:B------:R-:W-:Y:S02]  /*11530*/  IMAD.IADD R55, R68, 0x1, R55 ;  /* 0x0000000144377824 */ /* 0x000fe400078e0237 */
        /* <DEDUP_REMOVED lines=8> */
[----:B------:R-:W-:Y:S01]  /*115c0*/  SEL R37, R37, RZ, !P2 ;  /* 0x000000ff25257207 */ /* 0x000fe20005000000 */
[----:B------:R-:W-:-:S03]  /*115d0*/  IMAD.IADD R56, R63, 0x1, R56 ;  /* 0x000000013f387824 */ /* 0x000fc600078e0238 */
        /* <DEDUP_REMOVED lines=32> */
.L_x_80:
[----:B------:R-:W-:-:S04]  /*117e0*/  LOP3.LUT R36, R49, R51, R50, 0xfe, !PT ;  /* 0x0000003331247212 */ /* 0x000fc800078efe32 */
[----:B------:R-:W-:-:S04]  /*117f0*/  LOP3.LUT R36, R47, R36, R48, 0xfe, !PT ;  /* 0x000000242f247212 */ /* 0x000fc800078efe30 */
[----:B------:R-:W-:-:S04]  /*11800*/  LOP3.LUT R37, R45, R36, R46, 0xfe, !PT ;  /* 0x000000242d257212 */ /* 0x000fc800078efe2e */
[----:B------:R-:W-:-:S13]  /*11810*/  LOP3.LUT P0, RZ, R37, R34, RZ, 0xfc, !PT ;  /* 0x0000002225ff7212 */ /* 0x000fda000780fcff */
[----:B------:R-:W-:Y:S05]  /*11820*/  @P0 BRA `(.L_x_81) ;  /* 0xfffffff000a00947 */ /* 0x000fea000383ffff */
.L_x_72:
[----:B------:R-:W-:Y:S01]  /*11830*/  IMAD.IADD R41, R25, 0x1, -R10 ;  /* 0x0000000119297824 */ /* 0x000fe200078e0a0a */
[----:B------:R-:W-:Y:S01]  /*11840*/  ISETP.NE.AND P0, PT, R10, RZ, PT ;  /* 0x000000ff0a00720c */ /* 0x000fe20003f05270 */
[----:B------:R-:W4:Y:S03]  /*11850*/  LDC R40, c[0x3][0xd8] ;  /* 0x00c03600ff287b82 */ /* 0x000f260000000800 */
[----:B------:R-:W-:-:S04]  /*11860*/  ISETP.GE.U32.AND P2, PT, R41, R25, P0 ;  /* 0x000000192900720c */ /* 0x000fc80000746070 */
[----:B------:R-:W-:Y:S01]  /*11870*/  SEL R34, RZ, 0x1, !P2 ;  /* 0x00000001ff227807 */ /* 0x000fe20005000000 */
[----:B------:R-:W0:Y:S04]  /*11880*/  LDC.64 R38, c[0x3][0xd0] ;  /* 0x00c03400ff267b82 */ /* 0x000e280000000a00 */
[----:B------:R-:W-:-:S05]  /*11890*/  IMAD.IADD R25, R9, 0x1, R34 ;  /* 0x0000000109197824 */ /* 0x000fca00078e0222 */
[----:B------:R-:W-:Y:S02]  /*118a0*/  IADD3 R42, PT, PT, R24, -R25, RZ ;  /* 0x80000019182a7210 */ /* 0x000fe40007ffe0ff */
[----:B------:R-:W-:Y:S02]  /*118b0*/  ISETP.NE.AND P3, PT, R25, RZ, PT ;  /* 0x000000ff1900720c */ /* 0x000fe40003f65270 */
        /* <DEDUP_REMOVED lines=20> */
[----:B------:R-:W-:Y:S02]  /*11a00*/  SEL R36, R35, RZ, P2 ;  /* 0x000000ff23247207 */ /* 0x000fe40001000000 */
[----:B------:R-:W2:Y:S02]  /*11a10*/  LDC.64 R34, c[0x3][0xc0] ;  /* 0x00c03000ff227b82 */ /* 0x000ea40000000a00 */
[----:B------:R-:W-:-:S04]  /*11a20*/  IADD3 R21, PT, PT, R5, R36, RZ ;  /* 0x0000002405157210 */ /* 0x000fc80007ffe0ff */
[----:B------:R-:W-:Y:S01]  /*11a30*/  ISETP.NE.AND P3, PT, R21, RZ, PT ;  /* 0x000000ff1500720c */ /* 0x000fe20003f65270 */
[----:B------:R-:W-:-:S03]  /*11a40*/  IMAD.IADD R22, R20, 0x1, -R21 ;  /* 0x0000000114167824 */ /* 0x000fc600078e0a15 */
[----:B------:R-:W-:Y:S02]  /*11a50*/  SEL R36, R36, 0x1, !P3 ;  /* 0x0000000124247807 */ /* 0x000fe40005800000 */
[----:B------:R-:W-:-:S04]  /*11a60*/  ISETP.GE.U32.AND P2, PT, R22, R20, PT ;  /* 0x000000141600720c */ /* 0x000fc80003f46070 */
[----:B------:R-:W-:Y:S02]  /*11a70*/  SEL R21, R36, RZ, P2 ;  /* 0x000000ff24157207 */ /* 0x000fe40001000000 */
[----:B------:R-:W0:Y:S03]  /*11a80*/  LDC.64 R36, c[0x3][0xc8] ;  /* 0x00c03200ff247b82 */ /* 0x000e260000000a00 */
[----:B------:R-:W-:-:S04]  /*11a90*/  IMAD.IADD R20, R4, 0x1, R21 ;  /* 0x0000000104147824 */ /* 0x000fc800078e0215 */
[----:B------:R-:W-:Y:S01]  /*11aa0*/  IMAD.IADD R43, R19, 0x1, -R20 ;  /* 0x00000001132b7824 */ /* 0x000fe200078e0a14 */
[----:B------:R-:W-:-:S04]  /*11ab0*/  ISETP.NE.AND P3, PT, R20, RZ, PT ;  /* 0x000000ff1400720c */ /* 0x000fc80003f65270 */
        /* <DEDUP_REMOVED lines=9> */
[----:B------:R-:W-:Y:S02]  /*11b50*/  ISETP.LT.U32.OR P2, PT, R47, R18, !P2 ;  /* 0x000000122f00720c */ /* 0x000fe40005741470 */
[C---:B------:R-:W-:Y:S02]  /*11b60*/  ISETP.NE.AND P3, PT, R58.reuse, RZ, PT ;  /* 0x000000ff3a00720c */ /* 0x040fe40003f65270 */
[----:B------:R-:W-:-:S09]  /*11b70*/  IADD3 R46, PT, PT, -R58, R35, RZ ;  /* 0x000000233a2e7210 */ /* 0x000fd20007ffe1ff */
        /* <DEDUP_REMOVED lines=36> */
.L_x_82:
[----:B------:R-:W-:Y:S01]  /*11dc0*/  IMAD R49, R46, R47, RZ ;  /* 0x0000002f2e317224 */ /* 0x000fe200078e02ff */
[----:B------:R-:W-:Y:S01]  /*11dd0*/  ISETP.GT.U32.AND P2, PT, R58, R35, PT ;  /* 0x000000233a00720c */ /* 0x000fe20003f44070 */
[----:B------:R-:W-:Y:S01]  /*11de0*/  IMAD.IADD R50, R34, 0x1, -R53 ;  /* 0x0000000122327824 */ /* 0x000fe200078e0a35 */
[----:B------:R-:W-:Y:S01]  /*11df0*/  SEL R19, R19, RZ, !P3 ;  /* 0x000000ff13137207 */ /* 0x000fe20005800000 */
[----:B------:R-:W-:Y:S01]  /*11e00*/  IMAD.MOV.U32 R48, RZ, RZ, RZ ;  /* 0x000000ffff307224 */ /* 0x000fe200078e00ff */
[----:B------:R-:W3:Y:S01]  /*11e10*/  LDCU UR5, c[0x3][0xdc] ;  /* 0x00c01b80ff0577ac */ /* 0x000ee20008000800 */
[----:B------:R-:W-:Y:S01]  /*11e20*/  IMAD.MOV.U32 R18, RZ, RZ, 0x0 ;  /* 0x00000000ff127424 */ /* 0x000fe200078e00ff */
[----:B------:R-:W-:Y:S01]  /*11e30*/  SEL R44, R19, 0x1, !P2 ;  /* 0x00000001132c7807 */ /* 0x000fe20005000000 */
[----:B------:R-:W-:-:S04]  /*11e40*/  IMAD.HI.U32 R48, R50, R47, R48 ;  /* 0x0000002f32307227 */ /* 0x000fc800078e0030 */
[----:B------:R-:W-:Y:S01]  /*11e50*/  IMAD.IADD R55, R44, 0x1, R55 ;  /* 0x000000012c377824 */ /* 0x000fe200078e0237 */
[----:B------:R-:W-:Y:S01]  /*11e60*/  ISETP.GE.U32.AND P2, PT, R48, R49, PT ;  /* 0x000000313000720c */ /* 0x000fe20003f46070 */
[----:B------:R-:W-:Y:S02]  /*11e70*/  IMAD.MOV.U32 R19, RZ, RZ, 0x1 ;  /* 0x00000001ff137424 */ /* 0x000fe400078e00ff */
[C---:B------:R-:W-:Y:S01]  /*11e80*/  IMAD R67, R46.reuse, R43, RZ ;  /* 0x0000002b2e437224 */ /* 0x040fe200078e02ff */
[C---:B------:R-:W-:Y:S01]  /*11e90*/  IADD3 R58, PT, PT, -R55.reuse, R36, RZ ;  /* 0x00000024373a7210 */ /* 0x040fe20007ffe1ff */
[----:B------:R-:W-:Y:S01]  /*11ea0*/  IMAD.HI.U32 R49, R46, R47, R18 ;  /* 0x0000002f2e317227 */ /* 0x000fe200078e0012 */
[----:B------:R-:W-:-:S03]  /*11eb0*/  ISETP.NE.AND P3, PT, R55, RZ, PT ;  /* 0x000000ff3700720c */ /* 0x000fc60003f65270 */
[----:B------:R-:W-:Y:S01]  /*11ec0*/  IMAD.HI.U32 R18, R46, R47, RZ ;  /* 0x0000002f2e127227 */ /* 0x000fe200078e00ff */
[----:B------:R-:W-:-:S03]  /*11ed0*/  SEL R44, R44, RZ, !P3 ;  /* 0x000000ff2c2c7207 */ /* 0x000fc60005800000 */
        /* <DEDUP_REMOVED lines=9> */
[----:B------:R-:W-:Y:S02]  /*11f70*/  IMAD.MOV.U32 R66, RZ, RZ, RZ ;  /* 0x000000ffff427224 */ /* 0x000fe400078e00ff */
[----:B------:R-:W-:Y:S01]  /*11f80*/  IMAD.IADD R52, R37, 0x1, -R20 ;  /* 0x0000000125347824 */ /* 0x000fe200078e0a14 */
[----:B------:R-:W-:Y:S01]  /*11f90*/  ISETP.NE.AND P3, PT, R20, RZ, PT ;  /* 0x000000ff1400720c */ /* 0x000fe20003f65270 */
[----:B------:R-:W-:-:S03]  /*11fa0*/  IMAD.HI.U32 R66, R50, R43, R66 ;  /* 0x0000002b32427227 */ /* 0x000fc600078e0042 */
[----:B------:R-:W-:Y:S01]  /*11fb0*/  SEL R45, R45, RZ, !P3 ;  /* 0x000000ff2d2d7207 */ /* 0x000fe20005800000 */
[----:B------:R-:W-:-:S04]  /*11fc0*/  IMAD.WIDE.U32 R18, R52, R47, RZ ;  /* 0x0000002f34127225 */ /* 0x000fc800078e00ff */
[----:B------:R-:W-:Y:S01]  /*11fd0*/  @P2 IMAD.MOV R51, RZ, RZ, R21 ;  /* 0x000000ffff332224 */ /* 0x000fe200078e0215 */
[----:B------:R-:W-:Y:S01]  /*11fe0*/  ISETP.GT.U32.AND P2, PT, R20, R37, PT ;  /* 0x000000251400720c */ /* 0x000fe20003f44070 */
[----:B------:R-:W-:Y:S02]  /*11ff0*/  IMAD.MOV.U32 R20, RZ, RZ, 0x0 ;  /* 0x00000000ff147424 */ /* 0x000fe400078e00ff */
[----:B------:R-:W-:Y:S01]  /*12000*/  IMAD.MOV.U32 R21, RZ, RZ, 0x1 ;  /* 0x00000001ff157424 */ /* 0x000fe200078e00ff */
[----:B------:R-:W-:Y:S01]  /*12010*/  IADD3 R51, PT, PT, R18, R51, RZ ;  /* 0x0000003312337210 */ /* 0x000fe20007ffe0ff */
[----:B------:R-:W-:Y:S01]  /*12020*/  IMAD.WIDE.U32 R68, R58, R43, RZ ;  /* 0x0000002b3a447225 */ /* 0x000fe200078e00ff */
[----:B------:R-:W-:Y:S02]  /*12030*/  SEL R44, R45, 0x1, !P2 ;  /* 0x000000012d2c7807 */ /* 0x000fe40005000000 */
[----:B------:R-:W-:Y:S01]  /*12040*/  ISETP.GE.U32.AND P2, PT, R51, R18, PT ;  /* 0x000000123300720c */ /* 0x000fe20003f46070 */
[----:B------:R-:W-:Y:S01]  /*12050*/  IMAD.HI.U32 R53, R52, R47, R20 ;  /* 0x0000002f34357227 */ /* 0x000fe200078e0014 */
[----:B------:R-:W-:-:S03]  /*12060*/  MOV R18, 0x0 ;  /* 0x0000000000127802 */ /* 0x000fc60000000f00 */
[----:B------:R-:W-:-:S04]  /*12070*/  IMAD.IADD R57, R44, 0x1, R57 ;  /* 0x000000012c397824 */ /* 0x000fc800078e0239 */
[----:B------:R-:W-:Y:S01]  /*12080*/  IMAD.IADD R60, R38, 0x1, -R57 ;  /* 0x00000001263c7824 */ /* 0x000fe200078e0a39 */
        /* <DEDUP_REMOVED lines=16> */
[----:B------:R-:W-:Y:S01]  /*12190*/  @P2 IMAD.MOV R55, RZ, RZ, R21 ;  /* 0x000000ffff372224 */ /* 0x000fe200078e0215 */
[----:B------:R-:W-:Y:S01]  /*121a0*/  ISETP.GT.U32.AND P2, PT, R54, R39, PT ;  /* 0x000000273600720c */ /* 0x000fe20003f44070 */
[----:B------:R-:W-:Y:S02]  /*121b0*/  HFMA2 R21, -RZ, RZ, 0, 5.9604644775390625e-08 ;  /* 0x00000001ff157431 */ /* 0x000fe400000001ff */
[----:B------:R-:W-:Y:S01]  /*121c0*/  IMAD.IADD R54, R18, 0x1, R55 ;  /* 0x0000000112367824 */ /* 0x000fe200078e0237 */
[----:B------:R-:W-:-:S04]  /*121d0*/  SEL R44, R45, 0x1, !P2 ;  /* 0x000000012d2c7807 */ /* 0x000fc80005000000 */
[----:B------:R-:W-:Y:S01]  /*121e0*/  ISETP.GE.U32.AND P2, PT, R54, R18, PT ;  /* 0x000000123600720c */ /* 0x000fe20003f46070 */
[----:B------:R-:W-:Y:S02]  /*121f0*/  IMAD.IADD R59, R44, 0x1, R59 ;  /* 0x000000012c3b7824 */ /* 0x000fe400078e023b */
[----:B------:R-:W-:-:S03]  /*12200*/  IMAD.HI.U32 R55, R62, R47, R20 ;  /* 0x0000002f3e377227 */ /* 0x000fc600078e0014 */
[----:B------:R-:W-:Y:S01]  /*12210*/  ISETP.NE.AND P3, PT, R59, RZ, PT ;  /* 0x000000ff3b00720c */ /* 0x000fe20003f65270 */
[----:B------:R-:W-:Y:S02]  /*12220*/  IMAD.IADD R64, R40, 0x1, -R59 ;  /* 0x0000000128407824 */ /* 0x000fe400078e0a3b */
[----:B------:R-:W-:Y:S01]  /*12230*/  IMAD.MOV.U32 R18, RZ, RZ, 0x0 ;  /* 0x00000000ff127424 */ /* 0x000fe200078e00ff */
        /* <DEDUP_REMOVED lines=14> */
[----:B------:R-:W-:Y:S01]  /*12320*/  @P3 IADD3 R63, PT, PT, R21, RZ, RZ ;  /* 0x000000ff153f3210 */ /* 0x000fe20007ffe0ff */
[----:B------:R-:W-:Y:S01]  /*12330*/  IMAD.MOV.U32 R21, RZ, RZ, 0x1 ;  /* 0x00000001ff157424 */ /* 0x000fe200078e00ff */
[----:B------:R-:W-:-:S03]  /*12340*/  ISETP.GE.U32.AND P3, PT, R66, R67, PT ;  /* 0x000000434200720c */ /* 0x000fc60003f66070 */
[----:B------:R-:W-:Y:S02]  /*12350*/  IMAD.IADD R63, R18, 0x1, R63 ;  /* 0x00000001123f7824 */ /* 0x000fe400078e023f */
[----:B------:R-:W-:-:S03]  /*12360*/  IMAD.HI.U32 R59, R70, R47, R20 ;  /* 0x0000002f463b7227 */ /* 0x000fc600078e0014 */
[----:B------:R-:W-:Y:S01]  /*12370*/  ISETP.GE.U32.AND P2, PT, R63, R18, PT ;  /* 0x000000123f00720c */ /* 0x000fe20003f46070 */
[----:B------:R-:W-:Y:S02]  /*12380*/  IMAD.MOV.U32 R18, RZ, RZ, RZ ;  /* 0x000000ffff127224 */ /* 0x000fe400078e00ff */
[----:B------:R-:W-:-:S10]  /*12390*/  IMAD R47, R50, R47, RZ ;  /* 0x0000002f322f7224 */ /* 0x000fd400078e02ff */
[----:B------:R-:W-:-:S04]  /*123a0*/  @P2 IMAD.MOV R59, RZ, RZ, R19 ;  /* 0x000000ffff3b2224 */ /* 0x000fc800078e0213 */
[----:B------:R-:W-:Y:S02]  /*123b0*/  IMAD R19, R35, R59, RZ ;  /* 0x0000003b23137224 */ /* 0x000fe400078e02ff */
[----:B------:R-:W-:-:S04]  /*123c0*/  IMAD.WIDE.U32 R20, R59, R36, RZ ;  /* 0x000000243b147225 */ /* 0x000fc800078e00ff */
[----:B------:R-:W-:-:S04]  /*123d0*/  IMAD.HI.U32 R57, R59, R34, R18 ;  /* 0x000000223b397227 */ /* 0x000fc800078e0012 */
[----:B------:R-:W-:Y:S01]  /*123e0*/  IMAD.MOV.U32 R18, RZ, RZ, 0x0 ;  /* 0x00000000ff127424 */ /* 0x000fe200078e00ff */
[----:B------:R-:W-:Y:S01]  /*123f0*/  ISETP.GE.U32.AND P2, PT, R57, R19, PT ;  /* 0x000000133900720c */ /* 0x000fe20003f46070 */
[----:B------:R-:W-:Y:S01]  /*12400*/  IMAD.HI.U32 R45, R59, R36, R44 ;  /* 0x000000243b2d7227 */ /* 0x000fe200078e002c */
[----:B------:R-:W-:-:S03]  /*12410*/  MOV R19, 0x1 ;  /* 0x0000000100137802 */ /* 0x000fc60000000f00 */
[----:B------:R-:W-:Y:S02]  /*12420*/  IMAD R74, R34, R59, RZ ;  /* 0x0000003b224a7224 */ /* 0x000fe400078e02ff */
[----:B------:R-:W-:-:S04]  /*12430*/  IMAD.HI.U32 R65, R59, R35, R18 ;  /* 0x000000233b417227 */ /* 0x000fc800078e0012 */
[----:B------:R-:W-:-:S04]  /*12440*/  IMAD.HI.U32 R18, R59, R35, RZ ;  /* 0x000000233b127227 */ /* 0x000fc800078e00ff */
[----:B------:R-:W-:Y:S02]  /*12450*/  @P2 IMAD.MOV R65, RZ, RZ, R18 ;  /* 0x000000ffff412224 */ /* 0x000fe400078e0212 */
[----:B------:R-:W-:Y:S02]  /*12460*/  IMAD.MOV.U32 R18, RZ, RZ, 0x0 ;  /* 0x00000000ff127424 */ /* 0x000fe400078e00ff */
[----:B------:R-:W-:Y:S02]  /*12470*/  IMAD.IADD R65, R20, 0x1, R65 ;  /* 0x0000000114417824 */ /* 0x000fe400078e0241 */
[----:B-1----:R-:W-:-:S03]  /*12480*/  IMAD.HI.U32 R71, R46, R43, R18 ;  /* 0x0000002b2e477227 */ /* 0x002fc600078e0012 */
        /* <DEDUP_REMOVED lines=9> */
[----:B------:R-:W-:Y:S02]  /*12520*/  IMAD.IADD R56, R18, 0x1, R45 ;  /* 0x0000000112387824 */ /* 0x000fe400078e022d */
[----:B------:R-:W-:Y:S02]  /*12530*/  IMAD.MOV.U32 R45, RZ, RZ, 0x1 ;  /* 0x00000001ff2d7424 */ /* 0x000fe400078e00ff */
[----:B------:R-:W-:Y:S01]  /*12540*/  IMAD.HI.U32 R67, R58, R43, R20 ;  /* 0x0000002b3a437227 */ /* 0x000fe200078e0014 */
[----:B------:R-:W-:-:S03]  /*12550*/  ISETP.GE.U32.AND P2, PT, R56, R18, PT ;  /* 0x000000123800720c */ /* 0x000fc60003f46070 */
[----:B------:R-:W-:-:S04]  /*12560*/  IMAD.WIDE.U32 R20, R52, R43, RZ ;  /* 0x0000002b34147225 */ /* 0x000fc800078e00ff */
[----:B------:R-:W-:Y:S01]  /*12570*/  @P3 IADD3 R67, PT, PT, R69, RZ, RZ ;  /* 0x000000ff45433210 */ /* 0x000fe20007ffe0ff */
[----:B------:R-:W-:-:S04]  /*12580*/  IMAD.HI.U32 R61, R59, R37, R44 ;  /* 0x000000253b3d7227 */ /* 0x000fc800078e002c */
        /* <DEDUP_REMOVED lines=9> */
[----:B------:R-:W-:-:S04]  /*12620*/  IMAD.HI.U32 R69, R52, R43, R18 ;  /* 0x0000002b34457227 */ /* 0x000fc800078e0012 */
[----:B------:R-:W-:-:S04]  /*12630*/  IMAD.HI.U32 R67, R59, R38, R18 ;  /* 0x000000263b437227 */ /* 0x000fc800078e0012 */
[----:B------:R-:W-:Y:S02]  /*12640*/  @P3 IMAD.MOV R69, RZ, RZ, R21 ;  /* 0x000000ffff453224 */ /* 0x000fe400078e0215 */
[----:B------:R-:W-:Y:S01]  /*12650*/  IMAD.WIDE.U32 R18, R60, R43, RZ ;  /* 0x0000002b3c127225 */ /* 0x000fe200078e00ff */
[----:B------:R-:W-:-:S03]  /*12660*/  @P2 IADD3 R67, PT, PT, R45, RZ, RZ ;  /* 0x000000ff2d432210 */ /* 0x000fc60007ffe0ff */
[----:B------:R-:W-:-:S04]  /*12670*/  IMAD.WIDE.U32 R20, R59, R39, RZ ;  /* 0x000000273b147225 */ /* 0x000fc800078e00ff */
[----:B------:R-:W-:Y:S02]  /*12680*/  IMAD.IADD R69, R18, 0x1, R69 ;  /* 0x0000000112457824 */ /* 0x000fe400078e0245 */
[----:B------:R-:W-:Y:S02]  /*12690*/  IMAD.IADD R67, R20, 0x1, R67 ;  /* 0x0000000114437824 */ /* 0x000fe400078e0243 */
[----:B------:R-:W-:Y:S01]  /*126a0*/  IMAD.MOV.U32 R45, RZ, RZ, 0x1 ;  /* 0x00000001ff2d7424 */ /* 0x000fe200078e00ff */
[----:B------:R-:W-:Y:S01]  /*126b0*/  ISETP.GE.U32.AND P3, PT, R69, R18, PT ;  /* 0x000000124500720c */ /* 0x000fe20003f66070 */
[----:B------:R-:W-:Y:S01]  /*126c0*/  HFMA2 R18, -RZ, RZ, 0, 0 ;  /* 0x00000000ff127431 */ /* 0x000fe200000001ff */
        /* <DEDUP_REMOVED lines=9> */
[----:B------:R-:W-:-:S04]  /*12760*/  IMAD.WIDE.U32 R18, R62, R43, RZ ;  /* 0x0000002b3e127225 */ /* 0x000fc800078e00ff */
[----:B------:R-:W-:Y:S02]  /*12770*/  IMAD.IADD R45, R20, 0x1, R45 ;  /* 0x00000001142d7824 */ /* 0x000fe400078e022d */
[----:B------:R-:W-:-:S03]  /*12780*/  IMAD.IADD R61, R18, 0x1, R61 ;  /* 0x00000001123d7824 */ /* 0x000fc600078e023d */
[----:B------:R-:W-:Y:S02]  /*12790*/  ISETP.GE.U32.AND P2, PT, R45, R20, PT ;  /* 0x000000142d00720c */ /* 0x000fe40003f46070 */
[----:B------:R-:W-:Y:S02]  /*127a0*/  ISETP.GE.U32.AND P3, PT, R61, R18, PT ;  /* 0x000000123d00720c */ /* 0x000fe40003f66070 */
[----:B------:R-:W-:-:S09]  /*127b0*/  MOV R18, 0x0 ;  /* 0x0000000000127802 */ /* 0x000fd20000000f00 */
[----:B------:R-:W-:Y:S02]  /*127c0*/  @P2 IMAD.MOV R44, RZ, RZ, R21 ;  /* 0x000000ffff2c2224 */ /* 0x000fe400078e0215 */
[----:B------:R-:W-:Y:S02]  /*127d0*/  @P3 IMAD.MOV R73, RZ, RZ, R19 ;  /* 0x000000ffff493224 */ /* 0x000fe400078e0213 */
[----:B------:R-:W-:-:S04]  /*127e0*/  IMAD.WIDE.U32 R20, R64, R43, RZ ;  /* 0x0000002b40147225 */ /* 0x000fc800078e00ff */
[----:B------:R-:W-:Y:S02]  /*127f0*/  IMAD.IADD R73, R20, 0x1, R73 ;  /* 0x0000000114497824 */ /* 0x000fe400078e0249 */
[----:B------:R-:W-:-:S03]  /*12800*/  IMAD.MOV.U32 R19, RZ, RZ, 0x1 ;  /* 0x00000001ff137424 */ /* 0x000fc600078e00ff */
[----:B------:R-:W-:Y:S01]  /*12810*/  ISETP.GE.U32.AND P2, PT, R73, R20, PT ;  /* 0x000000144900720c */ /* 0x000fe20003f46070 */
[----:B------:R-:W-:-:S04]  /*12820*/  IMAD.HI.U32 R19, R64, R43, R18 ;  /* 0x0000002b40137227 */ /* 0x000fc800078e0012 */
[----:B------:R-:W-:-:S08]  /*12830*/  IMAD R18, R59, UR5, R44 ;  /* 0x000000053b127c24 */ /* 0x000fd0000f8e022c */
[----:B------:R-:W-:Y:S01]  /*12840*/  @P2 IMAD.MOV R19, RZ, RZ, R21 ;  /* 0x000000ffff132224 */ /* 0x000fe200078e0215 */
        /* <DEDUP_REMOVED lines=42> */
[----:B------:R-:W-:Y:S02]  /*12af0*/  IMAD.IADD R45, R20, 0x1, R19 ;  /* 0x00000001142d7824 */ /* 0x000fe400078e0213 */
[----:B------:R-:W-:Y:S02]  /*12b00*/  IMAD.MOV.U32 R18, RZ, RZ, 0x0 ;  /* 0x00000000ff127424 */ /* 0x000fe400078e00ff */
[----:B------:R-:W-:Y:S01]  /*12b10*/  IMAD.MOV.U32 R19, RZ, RZ, 0x1 ;  /* 0x00000001ff137424 */ /* 0x000fe200078e00ff */
[----:B------:R-:W-:Y:S01]  /*12b20*/  ISETP.GE.U32.AND P2, PT, R45, R20, PT ;  /* 0x000000142d00720c */ /* 0x000fe20003f46070 */
[----:B------:R-:W-:Y:S02]  /*12b30*/  IMAD.MOV.U32 R20, RZ, RZ, 0x0 ;  /* 0x00000000ff147424 */ /* 0x000fe400078e00ff */
[----:B------:R-:W-:-:S04]  /*12b40*/  IMAD.HI.U32 R59, R70, R43, R18 ;  /* 0x0000002b463b7227 */ /* 0x000fc800078e0012 */
[----:B------:R-:W-:-:S06]  /*12b50*/  HFMA2 R18, -RZ, RZ, 0, 0 ;  /* 0x00000000ff127431 */ /* 0x000fcc00000001ff */
        /* <DEDUP_REMOVED lines=10> */
[----:B------:R-:W-:-:S04]  /*12c00*/  IMAD.HI.U32 R18, R65, R35, RZ ;  /* 0x0000002341127227 */ /* 0x000fc800078e00ff */
[----:B------:R-:W-:Y:S02]  /*12c10*/  @P2 IMAD.MOV R21, RZ, RZ, R18 ;  /* 0x000000ffff152224 */ /* 0x000fe400078e0212 */
[----:B------:R-:W-:-:S04]  /*12c20*/  IMAD.WIDE.U32 R18, R65, R36, RZ ;  /* 0x0000002441127225 */ /* 0x000fc800078e00ff */
[----:B------:R-:W-:Y:S02]  /*12c30*/  IMAD.IADD R49, R18, 0x1, R21 ;  /* 0x0000000112317824 */ /* 0x000fe400078e0215 */
[----:B------:R-:W-:-:S03]  /*12c40*/  IMAD.MOV.U32 R21, RZ, RZ, 0x1 ;  /* 0x00000001ff157424 */ /* 0x000fc600078e00ff */
[----:B------:R-:W-:Y:S01]  /*12c50*/  ISETP.GE.U32.AND P2, PT, R49, R18, PT ;  /* 0x000000123100720c */ /* 0x000fe20003f46070 */
[----:B------:R-:W-:-:S04]  /*12c60*/  IMAD.HI.U32 R69, R65, R36, R20 ;  /* 0x0000002441457227 */ /* 0x000fc800078e0014 */
[----:B------:R-:W-:Y:S02]  /*12c70*/  IMAD R21, R46, R22, RZ ;  /* 0x000000162e157224 */ /* 0x000fe400078e02ff */
[----:B------:R-:W-:-:S04]  /*12c80*/  IMAD.MOV.U32 R20, RZ, RZ, RZ ;  /* 0x000000ffff147224 */ /* 0x000fc800078e00ff */
[----:B------:R-:W-:Y:S02]  /*12c90*/  IMAD.HI.U32 R66, R50, R22, R20 ;  /* 0x0000001632427227 */ /* 0x000fe400078e0014 */
[----:B------:R-:W-:Y:S02]  /*12ca0*/  @P2 IADD3 R69, PT, PT, R19, RZ, RZ ;  /* 0x000000ff13452210 */ /* 0x000fe40007ffe0ff */
[----:B------:R-:W-:Y:S01]  /*12cb0*/  IMAD.WIDE.U32 R18, R65, R37, RZ ;  /* 0x0000002541127225 */ /* 0x000fe200078e00ff */
[----:B------:R-:W-:-:S03]  /*12cc0*/  ISETP.GE.U32.AND P3, PT, R66, R21, PT ;  /* 0x000000154200720c */ /* 0x000fc60003f66070 */
[----:B------:R-:W-:Y:S02]  /*12cd0*/  IMAD.IADD R69, R18, 0x1, R69 ;  /* 0x0000000112457824 */ /* 0x000fe400078e0245 */
[----:B------:R-:W-:Y:S02]  /*12ce0*/  IMAD.MOV.U32 R20, RZ, RZ, 0x0 ;  /* 0x00000000ff147424 */ /* 0x000fe400078e00ff */
[----:B------:R-:W-:Y:S01]  /*12cf0*/  IMAD.MOV.U32 R21, RZ, RZ, 0x1 ;  /* 0x00000001ff157424 */ /* 0x000fe200078e00ff */
[----:B------:R-:W-:Y:S01]  /*12d00*/  ISETP.GE.U32.AND P2, PT, R69, R18, PT ;  /* 0x000000124500720c */ /* 0x000fe20003f46070 */
[----:B------:R-:W-:-:S04]  /*12d10*/  IMAD.HI.U32 R18, R46, R22, RZ ;  /* 0x000000162e127227 */ /* 0x000fc800078e00ff */
[----:B------:R-:W-:Y:S01]  /*12d20*/  IMAD.HI.U32 R71, R46, R22, R20 ;  /* 0x000000162e477227 */ /* 0x000fe200078e0014 */
[----:B------:R-:W-:-:S03]  /*12d30*/  @P3 IADD3 R71, PT, PT, R18, RZ, RZ ;  /* 0x000000ff12473210 */ /* 0x000fc60007ffe0ff */
        /* <DEDUP_REMOVED lines=11> */
[----:B------:R-:W-:Y:S01]  /*12df0*/  @P2 IADD3 R19, PT, PT, R57, RZ, RZ ;  /* 0x000000ff39132210 */ /* 0x000fe20007ffe0ff */
[----:B------:R-:W-:-:S04]  /*12e00*/  IMAD.WIDE.U32 R56, R65, R39, RZ ;  /* 0x0000002741387225 */ /* 0x000fc800078e00ff */
        /* <DEDUP_REMOVED lines=12> */
[----:B------:R-:W-:-:S04]  /*12ed0*/  IMAD.HI.U32 R59, R60, R22, R18 ;  /* 0x000000163c3b7227 */ /* 0x000fc800078e0012 */
[----:B------:R-:W-:Y:S01]  /*12ee0*/  @P3 IMAD.MOV R73, RZ, RZ, R21 ;  /* 0x000000ffff493224 */ /* 0x000fe200078e0215 */
[----:B------:R-:W-:Y:S01]  /*12ef0*/  IADD3 R21, PT, PT, R56, R20, RZ ;  /* 0x0000001438157210 */ /* 0x000fe20007ffe0ff */
[----:B------:R-:W-:-:S03]  /*12f00*/  IMAD.WIDE.U32 R18, R60, R22, RZ ;  /* 0x000000163c127225 */ /* 0x000fc600078e00ff */
[----:B------:R-:W-:Y:S01]  /*12f10*/  ISETP.GE.U32.AND P3, PT, R21, R56, PT ;  /* 0x000000381500720c */ /* 0x000fe20003f66070 */
[----:B------:R-:W-:Y:S02]  /*12f20*/  IMAD.IADD R73, R18, 0x1, R73 ;  /* 0x0000000112497824 */ /* 0x000fe400078e0249 */
[----:B------:R-:W-:Y:S02]  /*12f30*/  IMAD R56, R50, R43, RZ ;  /* 0x0000002b32387224 */ /* 0x000fe400078e02ff */
[----:B------:R-:W-:Y:S01]  /*12f40*/  IMAD R43, R65, R34, RZ ;  /* 0x00000022412b7224 */ /* 0x000fe200078e02ff */
[----:B------:R-:W-:-:S07]  /*12f50*/  ISETP.GE.U32.AND P4, PT, R73, R18, PT ;  /* 0x000000124900720c */ /* 0x000fce0003f86070 */
[----:B------:R-:W-:Y:S01]  /*12f60*/  @P3 IMAD.MOV R72, RZ, RZ, R57 ;  /* 0x000000ffff483224 */ /* 0x000fe200078e0239 */
[----:B------:R-:W-:Y:S01]  /*12f70*/  ISETP.GE.U32.AND P3, PT, R56, R43, PT ;  /* 0x0000002b3800720c */ /* 0x000fe20003f66070 */
[----:B------:R-:W-:Y:S01]  /*12f80*/  VIADD R57, R49, 0xfffffffe ;  /* 0xfffffffe31397836 */ /* 0x000fe20000000000 */
[----:B------:R-:W-:Y:S01]  /*12f90*/  IADD3 R43, PT, PT, R66, R56, -R43 ;  /* 0x00000038422b7210 */ /* 0x000fe20007ffe82b */
[----:B------:R-:W-:Y:S01]  /*12fa0*/  @P2 IMAD.MOV R57, RZ, RZ, R49 ;  /* 0x000000ffff392224 */ /* 0x000fe200078e0231 */
[----:B------:R-:W-:Y:S01]  /*12fb0*/  SEL R18, RZ, 0x1, P3 ;  /* 0x00000001ff127807 */ /* 0x000fe20001800000 */
[----:B------:R-:W-:Y:S02]  /*12fc0*/  @P4 IMAD.MOV R59, RZ, RZ, R19 ;  /* 0x000000ffff3b4224 */ /* 0x000fe400078e0213 */
[----:B------:R-:W-:Y:S02]  /*12fd0*/  VIADD R19, R63, 0xfffffc2f ;  /* 0xfffffc2f3f137836 */ /* 0x000fe40000000000 */
[----:B------:R-:W-:-:S02]  /*12fe0*/  @P2 IMAD.MOV R19, RZ, RZ, R63 ;  /* 0x000000ffff132224 */ /* 0x000fc400078e023f */
[----:B------:R-:W-:Y:S02]  /*12ff0*/  IMAD R65, R65, UR5, R72 ;  /* 0x0000000541417c24 */ /* 0x000fe4000f8e0248 */
        /* <DEDUP_REMOVED lines=41> */
[----:B------:R-:W-:Y:S02]  /*13290*/  IMAD.MOV.U32 R18, RZ, RZ, 0x0 ;  /* 0x00000000ff127424 */ /* 0x000fe400078e00ff */
[----:B------:R-:W-:Y:S02]  /*132a0*/  IMAD.MOV.U32 R19, RZ, RZ, 0x1 ;  /* 0x00000001ff137424 */ /* 0x000fe400078e00ff */
        /* <DEDUP_REMOVED lines=10> */
[----:B------:R-:W-:Y:S01]  /*13350*/  @P2 IADD3 R63, PT, PT, R19, RZ, RZ ;  /* 0x000000ff133f2210 */ /* 0x000fe20007ffe0ff */
[----:B------:R-:W-:Y:S02]  /*13360*/  IMAD.MOV.U32 R19, RZ, RZ, 0x1 ;  /* 0x00000001ff137424 */ /* 0x000fe400078e00ff */
[----:B------:R-:W-:-:S04]  /*13370*/  IMAD.HI.U32 R20, R70, R22, R18 ;  /* 0x0000001646147227 */ /* 0x000fc800078e0012 */
[----:B------:R-:W-:-:S04]  /*13380*/  IMAD.WIDE.U32 R18, R70, R22, RZ ;  /* 0x0000001646127225 */ /* 0x000fc800078e00ff */
[----:B------:R-:W-:-:S05]  /*13390*/  IMAD.IADD R63, R18, 0x1, R63 ;  /* 0x00000001123f7824 */ /* 0x000fca00078e023f */
[----:B------:R-:W-:Y:S02]  /*133a0*/  ISETP.GE.U32.AND P2, PT, R63, R18, PT ;  /* 0x000000123f00720c */ /* 0x000fe40003f46070 */
[----:B------:R-:W-:-:S11]  /*133b0*/  MOV R18, RZ ;  /* 0x000000ff00127202 */ /* 0x000fd60000000f00 */
        /* <DEDUP_REMOVED lines=10> */
[----:B------:R-:W-:Y:S01]  /*13460*/  @P2 IMAD.MOV R67, RZ, RZ, R56 ;  /* 0x000000ffff432224 */ /* 0x000fe200078e0238 */
[----:B------:R-:W-:Y:S01]  /*13470*/  ISETP.GE.U32.AND P3, PT, R61, R19, PT ;  /* 0x000000133d00720c */ /* 0x000fe20003f66070 */
[----:B------:R-:W-:Y:S02]  /*13480*/  IMAD.MOV.U32 R18, RZ, RZ, 0x0 ;  /* 0x00000000ff127424 */ /* 0x000fe400078e00ff */
[----:B------:R-:W-:Y:S02]  /*13490*/  IMAD.IADD R56, R48, 0x1, R67 ;  /* 0x0000000130387824 */ /* 0x000fe400078e0243 */
[----:B------:R-:W-:Y:S02]  /*134a0*/  HFMA2 R67, -RZ, RZ, 0, 5.9604644775390625e-08 ;  /* 0x00000001ff437431 */ /* 0x000fe400000001ff */
[----:B------:R-:W-:Y:S01]  /*134b0*/  IMAD.MOV.U32 R19, RZ, RZ, 0x1 ;  /* 0x00000001ff137424 */ /* 0x000fe200078e00ff */
[----:B------:R-:W-:Y:S01]  /*134c0*/  ISETP.GE.U32.AND P2, PT, R56, R48, PT ;  /* 0x000000303800720c */ /* 0x000fe20003f46070 */
[----:B------:R-:W-:-:S04]  /*134d0*/  IMAD.HI.U32 R19, R46, R23, R18 ;  /* 0x000000172e137227 */ /* 0x000fc800078e0012 */
[----:B------:R-:W-:-:S04]  /*134e0*/  IMAD.HI.U32 R18, R46, R23, RZ ;  /* 0x000000172e127227 */ /* 0x000fc800078e00ff */
        /* <DEDUP_REMOVED lines=34> */
[----:B------:R-:W-:-:S04]  /*13710*/  IMAD.HI.U32 R48, R45, R39, R18 ;  /* 0x000000272d307227 */ /* 0x000fc800078e0012 */
[----:B------:R-:W-:-:S04]  /*13720*/  IMAD.HI.U32 R79, R62, R23, R18 ;  /* 0x000000173e4f7227 */ /* 0x000fc800078e0012 */
[----:B------:R-:W-:Y:S01]  /*13730*/  @P2 IMAD.MOV R48, RZ, RZ, R67 ;  /* 0x000000ffff302224 */ /* 0x000fe200078e0243 */
[C---:B------:R-:W-:Y:S01]  /*13740*/  ISETP.GE.U32.AND P2, PT, R45.reuse, R20, PT ;  /* 0x000000142d00720c */ /* 0x040fe20003f46070 */
[----:B------:R-:W-:-:S04]  /*13750*/  IMAD.HI.U32 R20, R45, R40, R18 ;  /* 0x000000282d147227 */ /* 0x000fc800078e0012 */
[----:B------:R-:W-:Y:S02]  /*13760*/  @P3 IMAD.MOV R77, RZ, RZ, R49 ;  /* 0x000000ffff4d3224 */ /* 0x000fe400078e0231 */
[----:B------:R-:W-:-:S04]  /*13770*/  IMAD.WIDE.U32 R18, R62, R23, RZ ;  /* 0x000000173e127225 */ /* 0x000fc800078e00ff */
[----:B------:R-:W-:Y:S02]  /*13780*/  IMAD.IADD R77, R18, 0x1, R77 ;  /* 0x00000001124d7824 */ /* 0x000fe400078e024d */
[----:B------:R-:W-:-:S03]  /*13790*/  IMAD.WIDE.U32 R66, R45, R40, RZ ;  /* 0x000000282d427225 */ /* 0x000fc600078e00ff */
[----:B------:R-:W-:Y:S01]  /*137a0*/  ISETP.GE.U32.AND P4, PT, R77, R18, PT ;  /* 0x000000124d00720c */ /* 0x000fe20003f86070 */
[----:B------:R-:W-:-:S05]  /*137b0*/  IMAD.IADD R49, R66, 0x1, R48 ;  /* 0x0000000142317824 */ /* 0x000fca00078e0230 */
[----:B------:R-:W-:-:S07]  /*137c0*/  ISETP.GE.U32.AND P3, PT, R49, R66, PT ;  /* 0x000000423100720c */ /* 0x000fce0003f66070 */
[----:B------:R-:W-:Y:S01]  /*137d0*/  @P4 IADD3 R79, PT, PT, R19, RZ, RZ ;  /* 0x000000ff134f4210 */ /* 0x000fe20007ffe0ff */
[----:B------:R-:W-:Y:S02]  /*137e0*/  VIADD R19, R55, 0xfffffc2f ;  /* 0xfffffc2f37137836 */ /* 0x000fe40000000000 */
[----:B------:R-:W-:Y:S02]  /*137f0*/  @P2 IMAD.MOV R19, RZ, RZ, R55 ;  /* 0x000000ffff132224 */ /* 0x000fe400078e0237 */
        /* <DEDUP_REMOVED lines=14> */
[----:B------:R-:W-:Y:S01]  /*138e0*/  IMAD.MOV.U32 R44, RZ, RZ, RZ ;  /* 0x000000ffff2c7224 */ /* 0x000fe200078e00ff */
        /* <DEDUP_REMOVED lines=47> */
[----:B------:R-:W-:Y:S01]  /*13be0*/  @P2 IADD3 R49, PT, PT, R19, RZ, RZ ;  /* 0x000000ff13312210 */ /* 0x000fe20007ffe0ff */
[----:B------:R-:W-:-:S04]  /*13bf0*/  IMAD R19, R46, R24, RZ ;  /* 0x000000182e137224 */ /* 0x000fc800078e02ff */
        /* <DEDUP_REMOVED lines=8> */
[----:B------:R-:W-:Y:S01]  /*13c80*/  IMAD.MOV.U32 R44, RZ, RZ, 0x0 ;  /* 0x00000000ff2c7424 */ /* 0x000fe200078e00ff */
[----:B------:R-:W-:Y:S01]  /*13c90*/  MOV R45, 0x1 ;  /* 0x00000001002d7802 */ /* 0x000fe20000000f00 */
        /* <DEDUP_REMOVED lines=39> */
[----:B------:R-:W-:-:S04]  /*13f10*/  IMAD.WIDE.U32 R54, R53, R39, RZ ;  /* 0x0000002735367225 */ /* 0x000fc800078e00ff */
[----:B------:R-:W-:Y:S02]  /*13f20*/  @P3 IMAD.MOV R71, RZ, RZ, R45 ;  /* 0x000000ffff473224 */ /* 0x000fe400078e022d */
        /* <DEDUP_REMOVED lines=72> */
[----:B------:R-:W-:Y:S01]  /*143b0*/  IMAD.MOV.U32 R19, RZ, RZ, 0x1 ;  /* 0x00000001ff137424 */ /* 0x000fe200078e00ff */
[----:B------:R-:W-:-:S03]  /*143c0*/  MOV R18, 0x0 ;  /* 0x0000000000127802 */ /* 0x000fc60000000f00 */
[----:B------:R-:W-:Y:S02]  /*143d0*/  IMAD.IADD R53, R76, 0x1, R53 ;  /* 0x000000014c357824 */ /* 0x000fe400078e0235 */
[----:B------:R-:W-:Y:S02]  /*143e0*/  HFMA2 R76, -RZ, RZ, 0, 0 ;  /* 0x00000000ff4c7431 */ /* 0x000fe400000001ff */
[----:B------:R-:W-:Y:S01]  /*143f0*/  IMAD.HI.U32 R44, R70, R24, R18 ;  /* 0x00000018462c7227 */ /* 0x000fe200078e0012 */
[----:B------:R-:W-:-:S03]  /*14400*/  IADD3 R21, PT, PT, -R53, R21, R48 ;  /* 0x0000001535157210 */ /* 0x000fc60007ffe130 */
[-C--:B------:R-:W-:Y:S02]  /*14410*/  IMAD R19, R46, R25.reuse, RZ ;  /* 0x000000192e137224 */ /* 0x080fe400078e02ff */
        /* <DEDUP_REMOVED lines=21> */
[----:B------:R-:W-:-:S04]  /*14570*/  IMAD.WIDE.U32 R22, R21, R36, RZ ;  /* 0x0000002415167225 */ /* 0x000fc800078e00ff */
[----:B------:R-:W-:Y:S01]  /*14580*/  IMAD.MOV.U32 R18, RZ, RZ, 0x0 ;  /* 0x00000000ff127424 */ /* 0x000fe200078e00ff */
[----:B------:R-:W-:-:S04]  /*14590*/  IADD3 R57, PT, PT, R22, R57, RZ ;  /* 0x0000003916397210 */ /* 0x000fc80007ffe0ff */
        /* <DEDUP_REMOVED lines=13> */
[----:B------:R-:W-:Y:S01]  /*14670*/  @P3 IADD3 R56, PT, PT, R19, RZ, RZ ;  /* 0x000000ff13383210 */ /* 0x000fe20007ffe0ff */
[----:B------:R-:W-:Y:S02]  /*14680*/  IMAD.MOV.U32 R19, RZ, RZ, 0x1 ;  /* 0x00000001ff137424 */ /* 0x000fe400078e00ff */
[----:B------:R-:W-:-:S04]  /*14690*/  IMAD.HI.U32 R48, R60, R25, R18 ;  /* 0x000000193c307227 */ /* 0x000fc800078e0012 */
[----:B------:R-:W-:-:S04]  /*146a0*/  IMAD.HI.U32 R66, R21, R38, R18 ;  /* 0x0000002615427227 */ /* 0x000fc800078e0012 */
[----:B------:R-:W-:Y:S02]  /*146b0*/  @P2 IMAD.MOV R63, RZ, RZ, R23 ;  /* 0x000000ffff3f2224 */ /* 0x000fe400078e0217 */
[----:B------:R-:W-:-:S04]  /*146c0*/  IMAD.WIDE.U32 R18, R60, R25, RZ ;  /* 0x000000193c127225 */ /* 0x000fc800078e00ff */
[----:B------:R-:W-:-:S04]  /*146d0*/  IMAD.WIDE.U32 R22, R21, R38, RZ ;  /* 0x0000002615167225 */ /* 0x000fc800078e00ff */
[----:B------:R-:W-:Y:S02]  /*146e0*/  IMAD.IADD R56, R18, 0x1, R56 ;  /* 0x0000000112387824 */ /* 0x000fe400078e0238 */
[----:B------:R-:W-:-:S03]  /*146f0*/  IMAD.IADD R63, R22, 0x1, R63 ;  /* 0x00000001163f7824 */ /* 0x000fc600078e023f */
[----:B------:R-:W-:Y:S01]  /*14700*/  ISETP.GE.U32.AND P3, PT, R56, R18, PT ;  /* 0x000000123800720c */ /* 0x000fe20003f66070 */
[----:B------:R-:W-:Y:S01]  /*14710*/  IMAD.MOV.U32 R18, RZ, RZ, 0x0 ;  /* 0x00000000ff127424 */ /* 0x000fe200078e00ff */
[----:B------:R-:W-:-:S11]  /*14720*/  ISETP.GE.U32.AND P2, PT, R63, R22, PT ;  /* 0x000000163f00720c */ /* 0x000fd60003f46070 */
[----:B------:R-:W-:Y:S02]  /*14730*/  @P3 IMAD.MOV R48, RZ, RZ, R19 ;  /* 0x000000ffff303224 */ /* 0x000fe400078e0213 */
[----:B------:R-:W-:Y:S01]  /*14740*/  @P2 IADD3 R66, PT, PT, R23, RZ, RZ ;  /* 0x000000ff17422210 */ /* 0x000fe20007ffe0ff */
[----:B------:R-:W-:Y:S02]  /*14750*/  IMAD.MOV.U32 R19, RZ, RZ, 0x1 ;  /* 0x00000001ff137424 */ /* 0x000fe400078e00ff */
[----:B------:R-:W-:-:S04]  /*14760*/  IMAD.WIDE.U32 R22, R21, R39, RZ ;  /* 0x0000002715167225 */ /* 0x000fc800078e00ff */
[----:B------:R-:W-:-:S04]  /*14770*/  IMAD.HI.U32 R67, R62, R25, R18 ;  /* 0x000000193e437227 */ /* 0x000fc800078e0012 */
[----:B------:R-:W-:-:S04]  /*14780*/  IMAD.HI.U32 R69, R21, R39, R18 ;  /* 0x0000002715457227 */ /* 0x000fc800078e0012 */
[----:B------:R-:W-:-:S04]  /*14790*/  IMAD.WIDE.U32 R18, R62, R25, RZ ;  /* 0x000000193e127225 */ /* 0x000fc800078e00ff */
[----:B------:R-:W-:Y:S02]  /*147a0*/  IMAD.IADD R71, R22, 0x1, R66 ;  /* 0x0000000116477824 */ /* 0x000fe400078e0242 */
[----:B------:R-:W-:-:S03]  /*147b0*/  IMAD.IADD R48, R18, 0x1, R48 ;  /* 0x0000000112307824 */ /* 0x000fc600078e0230 */
[----:B------:R-:W-:Y:S02]  /*147c0*/  ISETP.GE.U32.AND P2, PT, R71, R22, PT ;  /* 0x000000164700720c */ /* 0x000fe40003f46070 */
[----:B------:R-:W-:Y:S02]  /*147d0*/  ISETP.GE.U32.AND P3, PT, R48, R18, PT ;  /* 0x000000123000720c */ /* 0x000fe40003f66070 */
[----:B------:R-:W-:-:S09]  /*147e0*/  MOV R18, 0x0 ;  /* 0x0000000000127802 */ /* 0x000fd20000000f00 */
[----:B------:R-:W-:Y:S02]  /*147f0*/  @P2 IMAD.MOV R69, RZ, RZ, R23 ;  /* 0x000000ffff452224 */ /* 0x000fe400078e0217 */
        /* <DEDUP_REMOVED lines=10> */
[----:B------:R-:W-:Y:S01]  /*148a0*/  @P2 IMAD.MOV R66, RZ, RZ, R23 ;  /* 0x000000ffff422224 */ /* 0x000fe200078e0217 */
[----:B------:R-:W-:Y:S01]  /*148b0*/  ISETP.GE.U32.AND P3, PT, R67, R18, PT ;  /* 0x000000124300720c */ /* 0x000fe20003f66070 */
[C---:B------:R-:W-:Y:S01]  /*148c0*/  IMAD R24, R21.reuse, R34, RZ ;  /* 0x0000002215187224 */ /* 0x040fe200078e02ff */
[C---:B------:R-:W-:Y:S01]  /*148d0*/  ISETP.GE.U32.AND P2, PT, R21.reuse, R44, PT ;  /* 0x0000002c1500720c */ /* 0x040fe20003f46070 */
[----:B------:R-:W-:Y:S02]  /*148e0*/  IMAD R66, R21, UR5, R66 ;  /* 0x0000000515427c24 */ /* 0x000fe4000f8e0242 */
[----:B------:R-:W-:-:S08]  /*148f0*/  IMAD.WIDE.U32 R22, R70, R25, RZ ;  /* 0x0000001946167225 */ /* 0x000fd000078e00ff */
[----:B------:R-:W-:Y:S01]  /*14900*/  @P3 IMAD.MOV R73, RZ, RZ, R19 ;  /* 0x000000ffff493224 */ /* 0x000fe200078e0213 */
[----:B------:R-:W-:Y:S01]  /*14910*/  ISETP.GE.U32.AND P3, PT, R69, R24, PT ;  /* 0x000000184500720c */ /* 0x000fe20003f66070 */
[C---:B------:R-:W-:Y:S01]  /*14920*/  VIADD R19, R53.reuse, 0xfffffc2f ;  /* 0xfffffc2f35137836 */ /* 0x040fe20000000000 */
[----:B------:R-:W-:Y:S01]  /*14930*/  @P2 IADD3 R19, PT, PT, R53, RZ, RZ ;  /* 0x000000ff35132210 */ /* 0x000fe20007ffe0ff */
[----:B------:R-:W-:Y:S01]  /*14940*/  IMAD.IADD R73, R22, 0x1, R73 ;  /* 0x0000000116497824 */ /* 0x000fe200078e0249 */
[----:B------:R-:W-:Y:S02]  /*14950*/  SEL R18, RZ, 0x1, P3 ;  /* 0x00000001ff127807 */ /* 0x000fe40001800000 */
[----:B------:R-:W-:-:S03]  /*14960*/  IADD3 R24, PT, PT, R45, R69, -R24 ;  /* 0x000000452d187210 */ /* 0x000fc60007ffe818 */
[----:B------:R-:W-:Y:S02]  /*14970*/  IMAD.IADD R53, R18, 0x1, R19 ;  /* 0x0000000112357824 */ /* 0x000fe400078e0213 */
[----:B------:R-:W-:Y:S02]  /*14980*/  VIADD R19, R57, 0xfffffffe ;  /* 0xfffffffe39137836 */ /* 0x000fe40000000000 */
[----:B------:R-:W-:Y:S01]  /*14990*/  @P2 IMAD.MOV R19, RZ, RZ, R57 ;  /* 0x000000ffff132224 */ /* 0x000fe200078e0239 */
        /* <DEDUP_REMOVED lines=38> */
[----:B------:R-:W-:Y:S02]  /*14c00*/  HFMA2 R19, -RZ, RZ, 0, 5.9604644775390625e-08 ;  /* 0x00000001ff137431 */ /* 0x000fe400000001ff */
[----:B------:R-:W-:Y:S02]  /*14c10*/  IMAD.MOV.U32 R18, RZ, RZ, 0x0 ;  /* 0x00000000ff127424 */ /* 0x000fe400078e00ff */
[----:B------:R-:W-:-:S05]  /*14c20*/  IMAD.IADD R72, R72, 0x1, R57 ;  /* 0x0000000148487824 */ /* 0x000fca00078e0239 */
[----:B------:R-:W-:Y:S01]  /*14c30*/  IADD3 R72, PT, PT, -R72, R51, R49 ;  /* 0x0000003348487210 */ /* 0x000fe20007ffe131 */
[----:B------:R-:W-:-:S04]  /*14c40*/  IMAD.HI.U32 R21, R70, R25, R18 ;  /* 0x0000001946157227 */ /* 0x000fc800078e0012 */
[-C--:B------:R-:W-:Y:S02]  /*14c50*/  IMAD R19, R46, R42.reuse, RZ ;  /* 0x0000002a2e137224 */ /* 0x080fe400078e02ff */
[----:B------:R-:W-:Y:S02]  /*14c60*/  IMAD.MOV.U32 R18, RZ, RZ, RZ ;  /* 0x000000ffff127224 */ /* 0x000fe400078e00ff */
[----:B------:R-:W-:Y:S02]  /*14c70*/  @P2 IMAD.MOV R21, RZ, RZ, R23 ;  /* 0x000000ffff152224 */ /* 0x000fe400078e0217 */
[----:B------:R-:W-:Y:S01]  /*14c80*/  IMAD.HI.U32 R49, R50, R42, R18 ;  /* 0x0000002a32317227 */ /* 0x000fe200078e0012 */
[----:B------:R-:W-:-:S03]  /*14c90*/  MOV R18, 0x0 ;  /* 0x0000000000127802 */ /* 0x000fc60000000f00 */
        /* <DEDUP_REMOVED lines=9> */
[----:B------:R-:W-:Y:S02]  /*14d30*/  IMAD.IADD R51, R72, 0x1, R21 ;  /* 0x0000000148337824 */ /* 0x000fe400078e0215 */
[----:B------:R-:W-:Y:S01]  /*14d40*/  IMAD.MOV.U32 R18, RZ, RZ, RZ ;  /* 0x000000ffff127224 */ /* 0x000fe200078e00ff */
[----:B------:R-:W-:Y:S01]  /*14d50*/  ISETP.GE.U32.AND P2, PT, R63, R22, PT ;  /* 0x000000163f00720c */ /* 0x000fe20003f46070 */
[C---:B------:R-:W-:Y:S02]  /*14d60*/  IMAD R19, R51.reuse, R35, RZ ;  /* 0x0000002333137224 */ /* 0x040fe400078e02ff */
[----:B------:R-:W-:Y:S02]  /*14d70*/  IMAD.MOV.U32 R22, RZ, RZ, 0x0 ;  /* 0x00000000ff167424 */ /* 0x000fe400078e00ff */
[----:B------:R-:W-:-:S04]  /*14d80*/  IMAD.HI.U32 R57, R51, R34, R18 ;  /* 0x0000002233397227 */ /* 0x000fc800078e0012 */
[----:B------:R-:W-:-:S04]  /*14d90*/  IMAD.MOV.U32 R18, RZ, RZ, 0x0 ;  /* 0x00000000ff127424 */ /* 0x000fc800078e00ff */
[----:B------:R-:W-:Y:S01]  /*14da0*/  @P2 IMAD.MOV R65, RZ, RZ, R23 ;  /* 0x000000ffff412224 */ /* 0x000fe200078e0217 */
[----:B------:R-:W-:Y:S01]  /*14db0*/  ISETP.GE.U32.AND P2, PT, R57, R19, PT ;  /* 0x000000133900720c */ /* 0x000fe20003f46070 */
[----:B------:R-:W-:Y:S02]  /*14dc0*/  IMAD.MOV.U32 R19, RZ, RZ, 0x1 ;  /* 0x00000001ff137424 */ /* 0x000fe400078e00ff */
[----:B------:R-:W-:Y:S02]  /*14dd0*/  HFMA2 R23, -RZ, RZ, 0, 5.9604644775390625e-08 ;  /* 0x00000001ff177431 */ /* 0x000fe400000001ff */
[----:B------:R-:W-:-:S04]  /*14de0*/  IMAD.HI.U32 R69, R51, R35, R18 ;  /* 0x0000002333457227 */ /* 0x000fc800078e0012 */
[----:B------:R-:W-:-:S04]  /*14df0*/  IMAD.HI.U32 R45, R51, R36, R18 ;  /* 0x00000024332d7227 */ /* 0x000fc800078e0012 */
[----:B------:R-:W-:-:S04]  /*14e00*/  IMAD.WIDE.U32 R18, R52, R42, RZ ;  /* 0x0000002a34127225 */ /* 0x000fc800078e00ff */
[----:B------:R-:W-:Y:S02]  /*14e10*/  IMAD.IADD R54, R18, 0x1, R65 ;  /* 0x0000000112367824 */ /* 0x000fe400078e0241 */
[----:B------:R-:W-:-:S03]  /*14e20*/  IMAD.HI.U32 R59, R52, R42, R22 ;  /* 0x0000002a343b7227 */ /* 0x000fc600078e0016 */
        /* <DEDUP_REMOVED lines=8> */
[----:B------:R-:W-:Y:S02]  /*14eb0*/  IMAD.MOV.U32 R19, RZ, RZ, 0x1 ;  /* 0x00000001ff137424 */ /* 0x000fe400078e00ff */
[----:B------:R-:W-:-:S04]  /*14ec0*/  IMAD.HI.U32 R44, R60, R42, R18 ;  /* 0x0000002a3c2c7227 */ /* 0x000fc800078e0012 */
[----:B------:R-:W-:-:S04]  /*14ed0*/  IMAD.HI.U32 R61, R51, R37, R18 ;  /* 0x00000025333d7227 */ /* 0x000fc800078e0012 */
[----:B------:R-:W-:Y:S02]  /*14ee0*/  IMAD.WIDE.U32 R18, R60, R42, RZ ;  /* 0x0000002a3c127225 */ /* 0x000fe400078e00ff */
[----:B------:R-:W-:Y:S02]  /*14ef0*/  @P2 IADD3 R45, PT, PT, R23, RZ, RZ ;  /* 0x000000ff172d2210 */ /* 0x000fe40007ffe0ff */
[----:B------:R-:W-:Y:S02]  /*14f00*/  IMAD.IADD R59, R18, 0x1, R59 ;  /* 0x00000001123b7824 */ /* 0x000fe400078e023b */
[----:B------:R-:W-:-:S03]  /*14f10*/  IMAD.WIDE.U32 R22, R51, R37, RZ ;  /* 0x0000002533167225 */ /* 0x000fc600078e00ff */
[----:B------:R-:W-:Y:S01]  /*14f20*/  ISETP.GE.U32.AND P3, PT, R59, R18, PT ;  /* 0x000000123b00720c */ /* 0x000fe20003f66070 */
[----:B------:R-:W-:Y:S01]  /*14f30*/  IMAD.IADD R45, R22, 0x1, R45 ;  /* 0x00000001162d7824 */ /* 0x000fe200078e022d */
[----:B------:R-:W-:-:S04]  /*14f40*/  MOV R18, 0x0 ;  /* 0x0000000000127802 */ /* 0x000fc80000000f00 */
[----:B------:R-:W-:-:S07]  /*14f50*/  ISETP.GE.U32.AND P2, PT, R45, R22, PT ;  /* 0x000000162d00720c */ /* 0x000fce0003f46070 */
        /* <DEDUP_REMOVED lines=12> */
[----:B------:R-:W-:Y:S02]  /*15020*/  @P3 IMAD.MOV R56, RZ, RZ, R19 ;  /* 0x000000ffff383224 */ /* 0x000fe400078e0213 */
[----:B------:R-:W-:-:S06]  /*15030*/  HFMA2 R19, -RZ, RZ, 0, 5.9604644775390625e-08 ;  /* 0x00000001ff137431 */ /* 0x000fcc00000001ff */
        /* <DEDUP_REMOVED lines=21> */
[----:B------:R-:W-:Y:S01]  /*15190*/  IMAD R42, R50, R42, RZ ;  /* 0x0000002a322a7224 */ /* 0x000fe200078e02ff */
[----:B------:R-:W-:-:S03]  /*151a0*/  IADD3 R69, PT, PT, R18, R69, RZ ;  /* 0x0000004512457210 */ /* 0x000fc60007ffe0ff */
[----:B------:R-:W-:Y:S01]  /*151b0*/  @P2 IMAD.MOV R72, RZ, RZ, R23 ;  /* 0x000000ffff482224 */ /* 0x000fe200078e0217 */
        /* <DEDUP_REMOVED lines=8> */
[----:B------:R-:W-:Y:S01]  /*15240*/  IADD3 R19, PT, PT, R65, -0x2, RZ ;  /* 0xfffffffe41137810 */ /* 0x000fe20007ffe0ff */
[----:B------:R-:W-:Y:S01]  /*15250*/  @P2 IMAD.MOV R19, RZ, RZ, R65 ;  /* 0x000000ffff132224 */ /* 0x000fe200078e0241 */
[----:B------:R-:W-:Y:S02]  /*15260*/  SEL R18, RZ, 0x1, P3 ;  /* 0x00000001ff127807 */ /* 0x000fe40001800000 */
[----:B------:R-:W-:-:S03]  /*15270*/  IADD3 R66, PT, PT, R49, R66, -R21 ;  /* 0x0000004231427210 */ /* 0x000fc60007ffe815 */
        /* <DEDUP_REMOVED lines=27> */
[----:B------:R-:W-:-:S03]  /*15430*/  HFMA2 R79, -RZ, RZ, 0, 5.9604644775390625e-08 ;  /* 0x00000001ff4f7431 */ /* 0x000fc600000001ff */
        /* <DEDUP_REMOVED lines=15> */
[----:B------:R-:W-:Y:S02]  /*15530*/  IMAD.MOV.U32 R19, RZ, RZ, 0x1 ;  /* 0x00000001ff137424 */ /* 0x000fe400078e00ff */
[----:B------:R-:W-:-:S04]  /*15540*/  IMAD.WIDE.U32 R22, R58, R41, RZ ;  /* 0x000000293a167225 */ /* 0x000fc800078e00ff */
[----:B------:R-:W-:-:S04]  /*15550*/  IMAD.HI.U32 R51, R46, R41, R18 ;  /* 0x000000292e337227 */ /* 0x000fc800078e0012 */
[----:B------:R-:W-:-:S04]  /*15560*/  IMAD.HI.U32 R46, R46, R41, RZ ;  /* 0x000000292e2e7227 */ /* 0x000fc800078e00ff */
[----:B------:R-:W-:Y:S02]  /*15570*/  @P2 IMAD.MOV R51, RZ, RZ, R46 ;  /* 0x000000ffff332224 */ /* 0x000fe400078e022e */
[----:B------:R-:W-:-:S03]  /*15580*/  IMAD.HI.U32 R57, R58, R41, R18 ;  /* 0x000000293a397227 */ /* 0x000fc600078e0012 */
[----:B------:R-:W-:Y:S01]  /*15590*/  IADD3 R51, PT, PT, R22, R51, RZ ;  /* 0x0000003316337210 */ /* 0x000fe20007ffe0ff */
[----:B------:R-:W-:Y:S02]  /*155a0*/  IMAD.IADD R72, R75, 0x1, R72 ;  /* 0x000000014b487824 */ /* 0x000fe400078e0248 */
[-C--:B------:R-:W-:Y:S01]  /*155b0*/  IMAD.HI.U32 R61, R52, R41.reuse, R18 ;  /* 0x00000029343d7227 */ /* 0x080fe200078e0012 */
[----:B------:R-:W-:Y:S02]  /*155c0*/  ISETP.GE.U32.AND P2, PT, R51, R22, PT ;  /* 0x000000163300720c */ /* 0x000fe40003f46070 */
[----:B------:R-:W-:Y:S01]  /*155d0*/  IADD3 R65, PT, PT, -R72, R68, R73 ;  /* 0x0000004448417210 */ /* 0x000fe20007ffe149 */
[----:B------:R-:W-:-:S04]  /*155e0*/  IMAD.WIDE.U32 R18, R60, R41, RZ ;  /* 0x000000293c127225 */ /* 0x000fc800078e00ff */
[----:B------:R-:W-:-:S04]  /*155f0*/  IMAD.IADD R65, R65, 0x1, R48 ;  /* 0x0000000141417824 */ /* 0x000fc800078e0230 */
[----:B------:R-:W-:Y:S02]  /*15600*/  IMAD R21, R65, R34, RZ ;  /* 0x0000002241157224 */ /* 0x000fe400078e02ff */
[----:B------:R-:W-:Y:S02]  /*15610*/  @P2 IMAD.MOV R57, RZ, RZ, R23 ;  /* 0x000000ffff392224 */ /* 0x000fe400078e0217 */
[----:B------:R-:W-:Y:S01]  /*15620*/  IMAD.WIDE.U32 R22, R52, R41, RZ ;  /* 0x0000002934167225 */ /* 0x000fe200078e00ff */
[----:B------:R-:W-:-:S03]  /*15630*/  IADD3 R45, PT, PT, R45, R42, -R21 ;  /* 0x0000002a2d2d7210 */ /* 0x000fc60007ffe815 */
[----:B------:R-:W-:-:S05]  /*15640*/  IMAD.IADD R57, R22, 0x1, R57 ;  /* 0x0000000116397824 */ /* 0x000fca00078e0239 */
[----:B------:R-:W-:Y:S02]  /*15650*/  ISETP.GE.U32.AND P2, PT, R57, R22, PT ;  /* 0x000000163900720c */ /* 0x000fe40003f46070 */
[----:B------:R-:W-:-:S11]  /*15660*/  MOV R22, 0x0 ;  /* 0x0000000000167802 */ /* 0x000fd60000000f00 */
[----:B------:R-:W-:Y:S02]  /*15670*/  @P2 IMAD.MOV R61, RZ, RZ, R23 ;  /* 0x000000ffff3d2224 */ /* 0x000fe400078e0217 */
[----:B------:R-:W-:Y:S02]  /*15680*/  IMAD.MOV.U32 R23, RZ, RZ, 0x1 ;  /* 0x00000001ff177424 */ /* 0x000fe400078e00ff */
        /* <DEDUP_REMOVED lines=9> */
[----:B------:R-:W-:Y:S02]  /*15720*/  HFMA2 R23, -RZ, RZ, 0, 5.9604644775390625e-08 ;  /* 0x00000001ff177431 */ /* 0x000fe400000001ff */
[----:B------:R-:W-:Y:S01]  /*15730*/  @P2 IMAD.MOV R60, RZ, RZ, R19 ;  /* 0x000000ffff3c2224 */ /* 0x000fe200078e0213 */
[----:B------:R-:W-:Y:S01]  /*15740*/  ISETP.GE.U32.AND P2, PT, R65, R48, PT ;  /* 0x000000304100720c */ /* 0x000fe20003f46070 */
[----:B------:R-:W-:Y:S02]  /*15750*/  IMAD.MOV.U32 R19, RZ, RZ, 0x1 ;  /* 0x00000001ff137424 */ /* 0x000fe400078e00ff */
[----:B------:R-:W-:Y:S01]  /*15760*/  VIADD R25, R67, 0xfffffc2f ;  /* 0xfffffc2f43197836 */ /* 0x000fe20000000000 */
[----:B------:R-:W-:Y:S01]  /*15770*/  SEL R52, RZ, 0xffffffff, P2 ;  /* 0xffffffffff347807 */ /* 0x000fe20001000000 */
[----:B------:R-:W-:-:S04]  /*15780*/  IMAD.HI.U32 R46, R62, R41, R18 ;  /* 0x000000293e2e7227 */ /* 0x000fc800078e0012 */
[----:B------:R-:W-:-:S04]  /*15790*/  IMAD.HI.U32 R75, R65, R35, R22 ;  /* 0x00000023414b7227 */ /* 0x000fc800078e0016 */
[----:B------:R-:W-:-:S04]  /*157a0*/  IMAD.HI.U32 R22, R65, R35, RZ ;  /* 0x0000002341167227 */ /* 0x000fc800078e00ff */
[----:B------:R-:W-:-:S04]  /*157b0*/  IMAD.HI.U32 R73, R65, R36, R18 ;  /* 0x0000002441497227 */ /* 0x000fc800078e0012 */
[----:B------:R-:W-:-:S04]  /*157c0*/  IMAD.WIDE.U32 R18, R62, R41, RZ ;  /* 0x000000293e127225 */ /* 0x000fc800078e00ff */
[----:B------:R-:W-:Y:S02]  /*157d0*/  @P3 IMAD.MOV R75, RZ, RZ, R22 ;  /* 0x000000ffff4b3224 */ /* 0x000fe400078e0216 */
[----:B------:R-:W-:-:S04]  /*157e0*/  IMAD.WIDE.U32 R22, R65, R36, RZ ;  /* 0x0000002441167225 */ /* 0x000fc800078e00ff */
[----:B------:R-:W-:Y:S02]  /*157f0*/  IMAD.IADD R71, R18, 0x1, R60 ;  /* 0x0000000112477824 */ /* 0x000fe400078e023c */
[----:B------:R-:W-:Y:S02]  /*15800*/  IMAD.IADD R75, R22, 0x1, R75 ;  /* 0x00000001164b7824 */ /* 0x000fe400078e024b */
[----:B------:R-:W-:Y:S01]  /*15810*/  @P2 IMAD.MOV R25, RZ, RZ, R67 ;  /* 0x000000ffff192224 */ /* 0x000fe200078e0243 */
[----:B------:R-:W-:Y:S01]  /*15820*/  ISETP.GE.U32.AND P4, PT, R71, R18, PT ;  /* 0x000000124700720c */ /* 0x000fe20003f86070 */
[C---:B------:R-:W-:Y:S01]  /*15830*/  VIADD R63, R75.reuse, 0xfffffffe ;  /* 0xfffffffe4b3f7836 */ /* 0x040fe20000000000 */
[C---:B------:R-:W-:Y:S01]  /*15840*/  ISETP.GE.U32.AND P3, PT, R75.reuse, R22, PT ;  /* 0x000000164b00720c */ /* 0x040fe20003f66070 */
[----:B------:R-:W-:Y:S01]  /*15850*/  IMAD.MOV.U32 R22, RZ, RZ, 0x0 ;  /* 0x00000000ff167424 */ /* 0x000fe200078e00ff */
[----:B------:R-:W-:-:S09]  /*15860*/  @P2 IADD3 R63, PT, PT, R75, RZ, RZ ;  /* 0x000000ff4b3f2210 */ /* 0x000fd20007ffe0ff */
[----:B------:R-:W-:Y:S02]  /*15870*/  @P4 IMAD.MOV R46, RZ, RZ, R19 ;  /* 0x000000ffff2e4224 */ /* 0x000fe400078e0213 */
[----:B------:R-:W-:Y:S01]  /*15880*/  @P3 IMAD.MOV R73, RZ, RZ, R23 ;  /* 0x000000ffff493224 */ /* 0x000fe200078e0217 */
[----:B------:R-:W-:Y:S01]  /*15890*/  ISETP.GE.U32.AND P3, PT, R42, R21, PT ;  /* 0x000000152a00720c */ /* 0x000fe20003f66070 */
[----:B------:R-:W-:-:S04]  /*158a0*/  IMAD.WIDE.U32 R18, R65, R37, RZ ;  /* 0x0000002541127225 */ /* 0x000fc800078e00ff */
[----:B------:R-:W-:Y:S01]  /*158b0*/  IMAD.MOV.U32 R23, RZ, RZ, 0x1 ;  /* 0x00000001ff177424 */ /* 0x000fe200078e00ff */
[----:B------:R-:W-:Y:S01]  /*158c0*/  IADD3 R73, PT, PT, R18, R73, RZ ;  /* 0x0000004912497210 */ /* 0x000fe20007ffe0ff */
[----:B------:R-:W-:-:S03]  /*158d0*/  IMAD.HI.U32 R49, R65, R37, R22 ;  /* 0x0000002541317227 */ /* 0x000fc600078e0016 */
[----:B------:R-:W-:Y:S02]  /*158e0*/  ISETP.GE.U32.AND P4, PT, R73, R18, PT ;  /* 0x000000124900720c */ /* 0x000fe40003f86070 */
[----:B------:R-:W-:Y:S01]  /*158f0*/  SEL R18, RZ, 0x1, P3 ;  /* 0x00000001ff127807 */ /* 0x000fe20001800000 */
[----:B------:R-:W-:-:S04]  /*15900*/  IMAD.HI.U32 R53, R65, R38, R22 ;  /* 0x0000002641357227 */ /* 0x000fc800078e0016 */
[----:B------:R-:W-:Y:S02]  /*15910*/  IMAD.IADD R25, R18, 0x1, R25 ;  /* 0x0000000112197824 */ /* 0x000fe400078e0219 */
[----:B------:R-:W-:-:S03]  /*15920*/  IMAD.WIDE.U32 R22, R65, R39, RZ ;  /* 0x0000002741167225 */ /* 0x000fc600078e00ff */
[----:B------:R-:W-:Y:S01]  /*15930*/  ISETP.GE.U32.AND P3, PT, R66, R25, PT ;  /* 0x000000194200720c */ /* 0x000fe20003f66070 */
[----:B------:R-:W-:Y:S01]  /*15940*/  @P4 IMAD.MOV R49, RZ, RZ, R19 ;  /* 0x000000ffff314224 */ /* 0x000fe200078e0213 */
[----:B------:R-:W-:-:S04]  /*15950*/  ISETP.NE.AND P4, PT, R25, RZ, PT ;  /* 0x000000ff1900720c */ /* 0x000fc80003f85270 */
        /* <DEDUP_REMOVED lines=21> */
[----:B------:R-:W-:-:S03]  /*15ab0*/  IMAD.HI.U32 R67, R65, R39, R18 ;  /* 0x0000002741437227 */ /* 0x000fc600078e0012 */
[----:B------:R-:W-:Y:S01]  /*15ac0*/  IADD3 R53, PT, PT, R58, R49, R52 ;  /* 0x000000313a357210 */ /* 0x000fe20007ffe034 */
[CC--:B------:R-:W-:Y:S01]  /*15ad0*/  IMAD.WIDE.U32 R48, R64.reuse, R41.reuse, RZ ;  /* 0x0000002940307225 */ /* 0x0c0fe200078e00ff */
[----:B------:R-:W-:Y:S02]  /*15ae0*/  ISETP.GE.U32.AND P4, PT, R59, R22, PT ;  /* 0x000000163b00720c */ /* 0x000fe40003f86070 */
[----:B------:R-:W-:Y:S01]  /*15af0*/  ISETP.NE.AND P3, PT, R53, RZ, PT ;  /* 0x000000ff3500720c */ /* 0x000fe20003f65270 */
[----:B------:R-:W-:Y:S01]  /*15b00*/  IMAD.HI.U32 R43, R64, R41, R18 ;  /* 0x00000029402b7227 */ /* 0x000fe200078e0012 */
[----:B------:R-:W-:Y:S02]  /*15b10*/  ISETP.GE.U32.AND P2, PT, R76, R53, PT ;  /* 0x000000354c00720c */ /* 0x000fe40003f46070 */
[----:B------:R-:W-:Y:S01]  /*15b20*/  SEL R58, R58, RZ, !P3 ;  /* 0x000000ff3a3a7207 */ /* 0x000fe20005800000 */
[----:B------:R-:W-:Y:S01]  /*15b30*/  IMAD.WIDE.U32 R18, R65, R40, RZ ;  /* 0x0000002841127225 */ /* 0x000fe200078e00ff */
[----:B------:R-:W-:-:S02]  /*15b40*/  IADD3 R55, PT, PT, R48, R46, RZ ;  /* 0x0000002e30377210 */ /* 0x000fc40007ffe0ff */
[----:B------:R-:W-:Y:S01]  /*15b50*/  SEL R58, R58, 0x1, P2 ;  /* 0x000000013a3a7807 */ /* 0x000fe20001000000 */
[----:B------:R-:W-:Y:S01]  /*15b60*/  IMAD.MOV.U32 R22, RZ, RZ, 0x0 ;  /* 0x00000000ff167424 */ /* 0x000fe200078e00ff */
[----:B------:R-:W-:Y:S01]  /*15b70*/  ISETP.GE.U32.AND P5, PT, R55, R48, PT ;  /* 0x000000303700720c */ /* 0x000fe20003fa6070 */
[----:B------:R-:W-:Y:S01]  /*15b80*/  @P4 IMAD.MOV R67, RZ, RZ, R23 ;  /* 0x000000ffff434224 */ /* 0x000fe200078e0217 */
[----:B------:R-:W-:Y:S01]  /*15b90*/  IADD3 R59, PT, PT, R58, R59, R52 ;  /* 0x0000003b3a3b7210 */ /* 0x000fe20007ffe034 */
[----:B------:R-:W-:Y:S01]  /*15ba0*/  IMAD.MOV.U32 R23, RZ, RZ, 0x1 ;  /* 0x00000001ff177424 */ /* 0x000fe200078e00ff */
[----:B------:R-:W-:Y:S01]  /*15bb0*/  IADD3 R76, PT, PT, R71, R76, -R53 ;  /* 0x0000004c474c7210 */ /* 0x000fe20007ffe835 */
[----:B------:R-:W-:Y:S01]  /*15bc0*/  IMAD.IADD R67, R18, 0x1, R67 ;  /* 0x0000000112437824 */ /* 0x000fe200078e0243 */
[----:B------:R-:W-:Y:S02]  /*15bd0*/  ISETP.NE.AND P3, PT, R59, RZ, PT ;  /* 0x000000ff3b00720c */ /* 0x000fe40003f65270 */
[----:B------:R-:W-:-:S02]  /*15be0*/  ISETP.GE.U32.AND P2, PT, R44, R59, PT ;  /* 0x0000003b2c00720c */ /* 0x000fc40003f46070 */
[----:B------:R-:W-:Y:S02]  /*15bf0*/  SEL R58, R58, RZ, !P3 ;  /* 0x000000ff3a3a7207 */ /* 0x000fe40005800000 */
[----:B------:R-:W-:Y:S01]  /*15c00*/  ISETP.GE.U32.AND P4, PT, R67, R18, PT ;  /* 0x000000124300720c */ /* 0x000fe20003f86070 */
[----:B------:R-:W-:Y:S01]  /*15c10*/  @P5 IMAD.MOV R43, RZ, RZ, R49 ;  /* 0x000000ffff2b5224 */ /* 0x000fe200078e0231 */
[----:B------:R-:W-:Y:S01]  /*15c20*/  SEL R49, R58, 0x1, P2 ;  /* 0x000000013a317807 */ /* 0x000fe20001000000 */
[----:B------:R-:W-:Y:S01]  /*15c30*/  IMAD.HI.U32 R18, R65, R40, R22 ;  /* 0x0000002841127227 */ /* 0x000fe200078e0016 */
[----:B------:R-:W-:Y:S02]  /*15c40*/  IADD3 R53, PT, PT, R55, R44, -R59 ;  /* 0x0000002c37357210 */ /* 0x000fe40007ffe83b */
[----:B------:R-:W-:Y:S01]  /*15c50*/  IADD3 R46, PT, PT, R49, R67, R52 ;  /* 0x00000043312e7210 */ /* 0x000fe20007ffe034 */
[----:B------:R-:W-:-:S03]  /*15c60*/  IMAD.WIDE.U32 R22, R70, R41, RZ ;  /* 0x0000002946167225 */ /* 0x000fc600078e00ff */
[C---:B------:R-:W-:Y:S01]  /*15c70*/  ISETP.NE.AND P3, PT, R46.reuse, RZ, PT ;  /* 0x000000ff2e00720c */ /* 0x040fe20003f65270 */
[----:B------:R-:W-:Y:S01]  /*15c80*/  IMAD.MOV.U32 R44, RZ, RZ, RZ ;  /* 0x000000ffff2c7224 */ /* 0x000fe200078e00ff */
        /* <DEDUP_REMOVED lines=9> */
[----:B------:R-:W-:Y:S01]  /*15d20*/  IMAD.MOV.U32 R22, RZ, RZ, 0x0 ;  /* 0x00000000ff167424 */ /* 0x000fe200078e00ff */
[----:B------:R-:W-:Y:S01]  /*15d30*/  IADD3 R52, PT, PT, R49, R65, R52 ;  /* 0x0000004131347210 */ /* 0x000fe20007ffe034 */
[----:B------:R-:W-:-:S04]  /*15d40*/  IMAD.HI.U32 R70, R70, R41, R18 ;  /* 0x0000002946467227 */ /* 0x000fc800078e0012 */
[----:B------:R-:W-:Y:S02]  /*15d50*/  IMAD.IADD R52, R77, 0x1, R52 ;  /* 0x000000014d347824 */ /* 0x000fe400078e0234 */
[----:B------:R-:W-:Y:S02]  /*15d60*/  IMAD.MOV.U32 R18, RZ, RZ, RZ ;  /* 0x000000ffff127224 */ /* 0x000fe400078e00ff */
[----:B------:R-:W-:Y:S01]  /*15d70*/  IMAD R41, R50, R41, RZ ;  /* 0x0000002932297224 */ /* 0x000fe200078e02ff */
[----:B------:R-:W-:Y:S01]  /*15d80*/  IADD3 R49, PT, PT, -R52, R20, R69 ;  /* 0x0000001434317210 */ /* 0x000fe20007ffe145 */
[----:B------:R-:W-:-:S04]  /*15d90*/  @P3 IMAD.MOV R70, RZ, RZ, R23 ;  /* 0x000000ffff463224 */ /* 0x000fc800078e0217 */
[----:B------:R-:W-:-:S04]  /*15da0*/  IMAD.IADD R49, R49, 0x1, R70 ;  /* 0x0000000131317824 */ /* 0x000fc800078e0246 */
[CC--:B------:R-:W-:Y:S02]  /*15db0*/  IMAD R19, R49.reuse, R35.reuse, RZ ;  /* 0x0000002331137224 */ /* 0x0c0fe400078e02ff */
[----:B------:R-:W-:-:S04]  /*15dc0*/  IMAD.HI.U32 R20, R49, R35, RZ ;  /* 0x0000002331147227 */ /* 0x000fc800078e00ff */
[----:B------:R-:W-:Y:S01]  /*15dd0*/  IMAD.HI.U32 R65, R49, R34, R18 ;  /* 0x0000002231417227 */ /* 0x000fe200078e0012 */
[----:B------:R-:W-:-:S03]  /*15de0*/  MOV R18, 0x0 ;  /* 0x0000000000127802 */ /* 0x000fc60000000f00 */
        /* <DEDUP_REMOVED lines=8> */
[----:B------:R-:W-:Y:S01]  /*15e70*/  ISETP.GE.U32.AND P2, PT, R49, R70, PT ;  /* 0x000000463100720c */ /* 0x000fe20003f46070 */
[----:B------:R-:W-:Y:S02]  /*15e80*/  IMAD.MOV.U32 R70, RZ, RZ, RZ ;  /* 0x000000ffff467224 */ /* 0x000fe400078e00ff */
[----:B------:R-:W-:Y:S02]  /*15e90*/  IMAD.IADD R69, R18, 0x1, R23 ;  /* 0x0000000112457824 */ /* 0x000fe400078e0217 */
[----:B------:R-:W-:Y:S02]  /*15ea0*/  IMAD.MOV.U32 R23, RZ, RZ, 0x1 ;  /* 0x00000001ff177424 */ /* 0x000fe400078e00ff */
[C---:B------:R-:W-:Y:S01]  /*15eb0*/  VIADD R21, R69.reuse, 0xfffffffe ;  /* 0xfffffffe45157836 */ /* 0x040fe20000000000 */
[----:B------:R-:W-:Y:S01]  /*15ec0*/  ISETP.GE.U32.AND P4, PT, R69, R18, PT ;  /* 0x000000124500720c */ /* 0x000fe20003f86070 */
[----:B------:R-:W-:Y:S01]  /*15ed0*/  IMAD.HI.U32 R75, R49, R36, R22 ;  /* 0x00000024314b7227 */ /* 0x000fe200078e0016 */
[----:B------:R-:W-:-:S03]  /*15ee0*/  SEL R18, RZ, 0x1, P3 ;  /* 0x00000001ff127807 */ /* 0x000fc60001800000 */
[----:B------:R-:W-:Y:S01]  /*15ef0*/  @P2 IADD3 R67, PT, PT, R65, RZ, RZ ;  /* 0x000000ff41432210 */ /* 0x000fe20007ffe0ff */
[----:B------:R-:W-:-:S04]  /*15f00*/  IMAD.WIDE.U32 R22, R49, R37, RZ ;  /* 0x0000002531167225 */ /* 0x000fc800078e00ff */
[----:B------:R-:W-:Y:S01]  /*15f10*/  IMAD.IADD R50, R18, 0x1, R67 ;  /* 0x0000000112327824 */ /* 0x000fe200078e0243 */
[----:B------:R-:W-:Y:S01]  /*15f20*/  IADD3 R67, PT, PT, R51, R66, -R25 ;  /* 0x0000004233437210 */ /* 0x000fe20007ffe819 */
[----:B------:R-:W-:Y:S02]  /*15f30*/  @P2 IMAD.MOV R21, RZ, RZ, R69 ;  /* 0x000000ffff152224 */ /* 0x000fe400078e0245 */
[----:B------:R-:W-:Y:S01]  /*15f40*/  @P4 IMAD.MOV R75, RZ, RZ, R19 ;  /* 0x000000ffff4b4224 */ /* 0x000fe200078e0213 */
[----:B------:R-:W-:Y:S01]  /*15f50*/  ISETP.NE.AND P4, PT, R50, RZ, PT ;  /* 0x000000ff3200720c */ /* 0x000fe20003f85270 */
[----:B------:R-:W-:Y:S01]  /*15f60*/  HFMA2 R19, -RZ, RZ, 0, 5.9604644775390625e-08 ;  /* 0x00000001ff137431 */ /* 0x000fe200000001ff */
[----:B------:R-:W-:Y:S01]  /*15f70*/  ISETP.GE.U32.AND P3, PT, R45, R50, PT ;  /* 0x000000322d00720c */ /* 0x000fe20003f66070 */
[----:B------:R-:W-:Y:S01]  /*15f80*/  IMAD.IADD R75, R22, 0x1, R75 ;  /* 0x00000001164b7824 */ /* 0x000fe200078e024b */
[----:B------:R-:W-:Y:S01]  /*15f90*/  SEL R20, R18, RZ, !P4 ;  /* 0x000000ff12147207 */ /* 0x000fe20006000000 */
[----:B------:R-:W-:-:S03]  /*15fa0*/  IMAD.MOV.U32 R18, RZ, RZ, 0x0 ;  /* 0x00000000ff127424 */ /* 0x000fc600078e00ff */
[----:B------:R-:W-:Y:S02]  /*15fb0*/  ISETP.GE.U32.AND P5, PT, R75, R22, PT ;  /* 0x000000164b00720c */ /* 0x000fe40003fa6070 */
        /* <DEDUP_REMOVED lines=10> */
[----:B------:R-:W-:Y:S02]  /*16060*/  IMAD.IADD R51, R18, 0x1, R21 ;  /* 0x0000000112337824 */ /* 0x000fe400078e0215 */
[----:B------:R-:W-:Y:S01]  /*16070*/  IMAD.MOV.U32 R20, RZ, RZ, 0x0 ;  /* 0x00000000ff147424 */ /* 0x000fe200078e00ff */
[----:B------:R-:W-:Y:S01]  /*16080*/  IADD3 R25, PT, PT, R42, R75, R23 ;  /* 0x0000004b2a197210 */ /* 0x000fe20007ffe017 */
[----:B------:R-:W-:Y:S01]  /*16090*/  IMAD.MOV.U32 R21, RZ, RZ, 0x1 ;  /* 0x00000001ff157424 */ /* 0x000fe200078e00ff */
[----:B------:R-:W-:Y:S01]  /*160a0*/  ISETP.GE.U32.AND P4, PT, R51, R18, PT ;  /* 0x000000123300720c */ /* 0x000fe20003f86070 */
[----:B------:R-:W-:Y:S01]  /*160b0*/  IMAD.MOV.U32 R18, RZ, RZ, 0x0 ;  /* 0x00000000ff127424 */ /* 0x000fe200078e00ff */
[----:B------:R-:W-:Y:S01]  /*160c0*/  ISETP.NE.AND P3, PT, R25, RZ, PT ;  /* 0x000000ff1900720c */ /* 0x000fe20003f65270 */
[----:B------:R-:W-:Y:S01]  /*160d0*/  IMAD.HI.U32 R57, R49, R38, R20 ;  /* 0x0000002631397227 */ /* 0x000fe200078e0014 */
[----:B------:R-:W-:-:S02]  /*160e0*/  ISETP.GE.U32.AND P2, PT, R24, R25, PT ;  /* 0x000000191800720c */ /* 0x000fc40003f46070 */
[----:B------:R-:W-:Y:S01]  /*160f0*/  SEL R42, R42, RZ, !P3 ;  /* 0x000000ff2a2a7207 */ /* 0x000fe20005800000 */
[----:B------:R-:W-:-:S03]  /*16100*/  IMAD.WIDE.U32 R20, R49, R39, RZ ;  /* 0x0000002731147225 */ /* 0x000fc600078e00ff */
[----:B------:R-:W-:-:S03]  /*16110*/  SEL R42, R42, 0x1, P2 ;  /* 0x000000012a2a7807 */ /* 0x000fc60001000000 */
[----:B------:R-:W-:Y:S01]  /*16120*/  @P4 IMAD.MOV R57, RZ, RZ, R19 ;  /* 0x000000ffff394224 */ /* 0x000fe200078e0213 */
[----:B------:R-:W-:Y:S01]  /*16130*/  IADD3 R52, PT, PT, R42, R51, R23 ;  /* 0x000000332a347210 */ /* 0x000fe20007ffe017 */
[----:B------:R-:W-:-:S03]  /*16140*/  IMAD.MOV.U32 R19, RZ, RZ, 0x1 ;  /* 0x00000001ff137424 */ /* 0x000fc600078e00ff */
[----:B------:R-:W-:Y:S01]  /*16150*/  IADD3 R57, PT, PT, R20, R57, RZ ;  /* 0x0000003914397210 */ /* 0x000fe20007ffe0ff */
[----:B------:R-:W-:Y:S01]  /*16160*/  IMAD.HI.U32 R63, R49, R39, R18 ;  /* 0x00000027313f7227 */ /* 0x000fe200078e0012 */
[----:B------:R-:W-:Y:S02]  /*16170*/  ISETP.NE.AND P3, PT, R52, RZ, PT ;  /* 0x000000ff3400720c */ /* 0x000fe40003f65270 */
[----:B------:R-:W-:Y:S01]  /*16180*/  ISETP.GE.U32.AND P4, PT, R57, R20, PT ;  /* 0x000000143900720c */ /* 0x000fe20003f86070 */
[----:B------:R-:W-:Y:S01]  /*16190*/  IMAD.WIDE.U32 R18, R49, R40, RZ ;  /* 0x0000002831127225 */ /* 0x000fe200078e00ff */
[----:B------:R-:W-:Y:S02]  /*161a0*/  ISETP.GE.U32.AND P2, PT, R61, R52, PT ;  /* 0x000000343d00720c */ /* 0x000fe40003f46070 */
[----:B------:R-:W-:Y:S01]  /*161b0*/  SEL R42, R42, RZ, !P3 ;  /* 0x000000ff2a2a7207 */ /* 0x000fe20005800000 */
[----:B------:R-:W-:-:S03]  /*161c0*/  IMAD.MOV.U32 R20, RZ, RZ, 0x0 ;  /* 0x00000000ff147424 */ /* 0x000fc600078e00ff */
[----:B------:R-:W-:-:S04]  /*161d0*/  SEL R42, R42, 0x1, P2 ;  /* 0x000000012a2a7807 */ /* 0x000fc80001000000 */
[----:B------:R-:W-:Y:S01]  /*161e0*/  IADD3 R51, PT, PT, R42, R57, R23 ;  /* 0x000000392a337210 */ /* 0x000fe20007ffe017 */
[----:B------:R-:W-:Y:S02]  /*161f0*/  @P4 IMAD.MOV R63, RZ, RZ, R21 ;  /* 0x000000ffff3f4224 */ /* 0x000fe400078e0215 */
[----:B------:R-:W-:Y:S01]  /*16200*/  IMAD.MOV.U32 R21, RZ, RZ, 0x1 ;  /* 0x00000001ff157424 */ /* 0x000fe200078e00ff */
[----:B------:R-:W-:Y:S01]  /*16210*/  ISETP.NE.AND P3, PT, R51, RZ, PT ;  /* 0x000000ff3300720c */ /* 0x000fe20003f65270 */
[----:B------:R-:W-:Y:S01]  /*16220*/  IMAD.IADD R63, R18, 0x1, R63 ;  /* 0x00000001123f7824 */ /* 0x000fe200078e023f */
[----:B------:R-:W-:Y:S01]  /*16230*/  ISETP.GE.U32.AND P2, PT, R76, R51, PT ;  /* 0x000000334c00720c */ /* 0x000fe20003f46070 */
[----:B------:R-:W-:Y:S01]  /*16240*/  IMAD.HI.U32 R20, R49, R40, R20 ;  /* 0x0000002831147227 */ /* 0x000fe200078e0014 */
[----:B------:R-:W-:Y:S02]  /*16250*/  SEL R42, R42, RZ, !P3 ;  /* 0x000000ff2a2a7207 */ /* 0x000fe40005800000 */
[----:B------:R-:W-:-:S02]  /*16260*/  ISETP.GE.U32.AND P3, PT, R63, R18, PT ;  /* 0x000000123f00720c */ /* 0x000fc40003f66070 */
[----:B------:R-:W-:Y:S02]  /*16270*/  SEL R18, R42, 0x1, P2 ;  /* 0x000000012a127807 */ /* 0x000fe40001000000 */
[----:B------:R-:W-:Y:S02]  /*16280*/  IADD3 R21, PT, PT, R67, -R22, RZ ;  /* 0x8000001643157210 */ /* 0x000fe40007ffe0ff */
[----:B------:R-:W-:Y:S02]  /*16290*/  IADD3 R42, PT, PT, R18, R63, R23 ;  /* 0x0000003f122a7210 */ /* 0x000fe40007ffe017 */
[----:B------:R-:W-:Y:S02]  /*162a0*/  IADD3 R51, PT, PT, R76, -R51, RZ ;  /* 0x800000334c337210 */ /* 0x000fe40007ffe0ff */
[----:B------:R-:W-:Y:S02]  /*162b0*/  ISETP.NE.AND P4, PT, R42, RZ, PT ;  /* 0x000000ff2a00720c */ /* 0x000fe40003f85270 */
[----:B------:R-:W-:-:S02]  /*162c0*/  ISETP.GE.U32.AND P2, PT, R53, R42, PT ;  /* 0x0000002a3500720c */ /* 0x000fc40003f46070 */
[----:B------:R-:W-:Y:S02]  /*162d0*/  @P3 IADD3 R20, PT, PT, R19, RZ, RZ ;  /* 0x000000ff13143210 */ /* 0x000fe40007ffe0ff */
[----:B------:R-:W-:-:S03]  /*162e0*/  SEL R18, R18, RZ, !P4 ;  /* 0x000000ff12127207 */ /* 0x000fc60006000000 */
[----:B------:R-:W-:Y:S01]  /*162f0*/  IMAD R20, R49, UR5, R20 ;  /* 0x0000000531147c24 */ /* 0x000fe2000f8e0214 */
[----:B------:R-:W-:Y:S01]  /*16300*/  SEL R18, R18, 0x1, P2 ;  /* 0x0000000112127807 */ /* 0x000fe20001000000 */
[----:B------:R-:W-:-:S03]  /*16310*/  IMAD.IADD R49, R61, 0x1, -R52 ;  /* 0x000000013d317824 */ /* 0x000fc600078e0a34 */
[----:B------:R-:W-:Y:S01]  /*16320*/  IADD3 R23, PT, PT, R18, R20, R23 ;  /* 0x0000001412177210 */ /* 0x000fe20007ffe017 */
[----:B------:R-:W-:Y:S02]  /*16330*/  IMAD.IADD R18, R45, 0x1, -R50 ;  /* 0x000000012d127824 */ /* 0x000fe400078e0a32 */
[----:B------:R-:W-:Y:S02]  /*16340*/  IMAD.IADD R20, R41, 0x1, -R48 ;  /* 0x0000000129147824 */ /* 0x000fe400078e0a30 */
[----:B------:R-:W-:Y:S02]  /*16350*/  IMAD.IADD R46, R46, 0x1, R23 ;  /* 0x000000012e2e7824 */ /* 0x000fe400078e0217 */
[----:B------:R-:W-:Y:S02]  /*16360*/  IMAD.IADD R48, R24, 0x1, -R25 ;  /* 0x0000000118307824 */ /* 0x000fe400078e0a19 */
[----:B------:R-:W-:Y:S01]  /*16370*/  IMAD.IADD R50, R53, 0x1, -R42 ;  /* 0x0000000135327824 */ /* 0x000fe200078e0a2a */
[----:B------:R-:W-:Y:S01]  /*16380*/  IADD3 R19, PT, PT, -R46, R47, R43 ;  /* 0x0000002f2e137210 */ /* 0x000fe20007ffe12b */
[----:B------:R-:W-:-:S02]  /*16390*/  IMAD.MOV.U32 R46, RZ, RZ, 0x0 ;  /* 0x00000000ff2e7424 */ /* 0x000fc400078e00ff */
[----:B------:R-:W-:-:S04]  /*163a0*/  IMAD.WIDE.U32 R76, R49, R49, RZ ;  /* 0x00000031314c7225 */ /* 0x000fc800078e00ff */
        /* <DEDUP_REMOVED lines=12> */
[----:B------:R-:W-:Y:S02]  /*16470*/  IMAD.MOV.U32 R45, RZ, RZ, 0x1 ;  /* 0x00000001ff2d7424 */ /* 0x000fe400078e00ff */
[-C--:B------:R-:W-:Y:S01]  /*16480*/  IMAD R72, R20, R19.reuse, RZ ;  /* 0x0000001314487224 */ /* 0x080fe200078e02ff */
[----:B------:R-:W-:Y:S01]  /*16490*/  ISETP.GE.U32.AND P2, PT, R66, R22, PT ;  /* 0x000000164200720c */ /* 0x000fe20003f46070 */
[----:B------:R-:W-:Y:S01]  /*164a0*/  IMAD.HI.U32 R45, R21, R19, R44 ;  /* 0x00000013152d7227 */ /* 0x000fe200078e002c */
[----:B------:R-:W-:-:S11]  /*164b0*/  MOV R22, 0x0 ;  /* 0x0000000000167802 */ /* 0x000fd60000000f00 */
        /* <DEDUP_REMOVED lines=23> */
[----:B------:R-:W-:-:S03]  /*16630*/  IMAD.MOV.U32 R25, RZ, RZ, 0x1 ;  /* 0x00000001ff197424 */ /* 0x000fc600078e00ff */
[----:B------:R-:W-:Y:S01]  /*16640*/  IADD3 R60, PT, PT, R22, R41, RZ ;  /* 0x00000029163c7210 */ /* 0x000fe20007ffe0ff */
[----:B------:R-:W-:-:S03]  /*16650*/  IMAD.HI.U32 R25, R50, R19, R24 ;  /* 0x0000001332197227 */ /* 0x000fc600078e0018 */
[----:B------:R-:W-:Y:S01]  /*16660*/  ISETP.GE.U32.AND P2, PT, R60, R22, PT ;  /* 0x000000163c00720c */ /* 0x000fe20003f46070 */
[----:B------:R-:W-:Y:S02]  /*16670*/  IMAD.MOV.U32 R24, RZ, RZ, RZ ;  /* 0x000000ffff187224 */ /* 0x000fe400078e00ff */
[----:B------:R-:W-:-:S10]  /*16680*/  IMAD.HI.U32 R41, R19, R19, R44 ;  /* 0x0000001313297227 */ /* 0x000fd400078e002c */
[----:B------:R-:W-:-:S04]  /*16690*/  @P2 IMAD.MOV R25, RZ, RZ, R23 ;  /* 0x000000ffff192224 */ /* 0x000fc800078e0217 */
[----:B------:R-:W-:Y:S02]  /*166a0*/  IMAD.IADD R23, R42, 0x1, R25 ;  /* 0x000000012a177824 */ /* 0x000fe400078e0219 */
[----:B------:R-:W-:-:S03]  /*166b0*/  IMAD R25, R18, R50, RZ ;  /* 0x0000003212197224 */ /* 0x000fc600078e02ff */
[----:B------:R-:W-:Y:S01]  /*166c0*/  ISETP.GE.U32.AND P2, PT, R23, R42, PT ;  /* 0x0000002a1700720c */ /* 0x000fe20003f46070 */
[----:B------:R-:W-:-:S04]  /*166d0*/  IMAD.HI.U32 R73, R20, R50, R24 ;  /* 0x0000003214497227 */ /* 0x000fc800078e0018 */
[----:B------:R-:W-:Y:S02]  /*166e0*/  HFMA2 R24, -RZ, RZ, 0, 0 ;  /* 0x00000000ff187431 */ /* 0x000fe400000001ff */
[----:B------:R-:W-:Y:S01]  /*166f0*/  IMAD.HI.U32 R42, R18, R50, RZ ;  /* 0x00000032122a7227 */ /* 0x000fe200078e00ff */
[----:B------:R-:W-:-:S03]  /*16700*/  ISETP.GE.U32.AND P3, PT, R73, R25, PT ;  /* 0x000000194900720c */ /* 0x000fc60003f66070 */
[----:B------:R-:W-:Y:S02]  /*16710*/  IMAD.MOV.U32 R25, RZ, RZ, 0x1 ;  /* 0x00000001ff197424 */ /* 0x000fe400078e00ff */
[----:B------:R-:W-:Y:S02]  /*16720*/  @P2 IMAD.MOV R41, RZ, RZ, R43 ;  /* 0x000000ffff292224 */ /* 0x000fe400078e022b */
[----:B------:R-:W-:-:S04]  /*16730*/  IMAD.HI.U32 R43, R18, R50, R24 ;  /* 0x00000032122b7227 */ /* 0x000fc800078e0018 */
[----:B------:R-:W-:Y:S02]  /*16740*/  IMAD R71, R35, R41, RZ ;  /* 0x0000002923477224 */ /* 0x000fe400078e02ff */
[----:B------:R-:W-:-:S04]  /*16750*/  IMAD.WIDE.U32 R24, R21, R50, RZ ;  /* 0x0000003215187225 */ /* 0x000fc800078e00ff */
[----:B------:R-:W-:Y:S02]  /*16760*/  @P3 IMAD.MOV R43, RZ, RZ, R42 ;  /* 0x000000ffff2b3224 */ /* 0x000fe400078e022a */
[----:B------:R-:W-:-:S04]  /*16770*/  IMAD.HI.U32 R70, R41, R34, R70 ;  /* 0x0000002229467227 */ /* 0x000fc800078e0046 */
[----:B------:R-:W-:Y:S01]  /*16780*/  IMAD.IADD R68, R24, 0x1, R43 ;  /* 0x0000000118447824 */ /* 0x000fe200078e022b */
[----:B------:R-:W-:Y:S01]  /*16790*/  ISETP.GE.U32.AND P2, PT, R70, R71, PT ;  /* 0x000000474600720c */ /* 0x000fe20003f46070 */
[----:B------:R-:W-:Y:S01]  /*167a0*/  IMAD.MOV.U32 R42, RZ, RZ, 0x0 ;  /* 0x00000000ff2a7424 */ /* 0x000fe200078e00ff */
[----:B------:R-:W-:Y:S01]  /*167b0*/  MOV R43, 0x1 ;  /* 0x00000001002b7802 */ /* 0x000fe20000000f00 */
[----:B------:R-:W-:Y:S01]  /*167c0*/  IMAD.HI.U32 R57, R41, R35, R44 ;  /* 0x0000002329397227 */ /* 0x000fe200078e002c */
[----:B------:R-:W-:-:S03]  /*167d0*/  ISETP.GE.U32.AND P3, PT, R68, R24, PT ;  /* 0x000000184400720c */ /* 0x000fc60003f66070 */
[----:B------:R-:W-:-:S04]  /*167e0*/  IMAD.HI.U32 R24, R41, R35, RZ ;  /* 0x0000002329187227 */ /* 0x000fc800078e00ff */
[----:B------:R-:W-:-:S04]  /*167f0*/  IMAD.HI.U32 R47, R21, R50, R42 ;  /* 0x00000032152f7227 */ /* 0x000fc800078e002a */
[----:B------:R-:W-:-:S04]  /*16800*/  IMAD.WIDE.U32 R42, R41, R36, RZ ;  /* 0x00000024292a7225 */ /* 0x000fc800078e00ff */
[----:B------:R-:W-:Y:S02]  /*16810*/  @P2 IMAD.MOV R57, RZ, RZ, R24 ;  /* 0x000000ffff392224 */ /* 0x000fe400078e0218 */
[----:B------:R-:W-:Y:S02]  /*16820*/  HFMA2 R24, -RZ, RZ, 0, 0 ;  /* 0x00000000ff187431 */ /* 0x000fe400000001ff */
        /* <DEDUP_REMOVED lines=8> */
[----:B------:R-:W-:Y:S01]  /*168b0*/  IMAD.HI.U32 R67, R41, R36, R46 ;  /* 0x0000002429437227 */ /* 0x000fe200078e002e */
[----:B------:R-:W-:-:S03]  /*168c0*/  MOV R44, 0x0 ;  /* 0x00000000002c7802 */ /* 0x000fc60000000f00 */
[----:B------:R-:W-:-:S04]  /*168d0*/  IMAD.HI.U32 R47, R48, R50, R24 ;  /* 0x00000032302f7227 */ /* 0x000fc800078e0018 */
        /* <DEDUP_REMOVED lines=24> */
[----:B------:R-:W-:Y:S01]  /*16a60*/  @P2 IADD3 R43, PT, PT, R63, RZ, RZ ;  /* 0x000000ff3f2b2210 */ /* 0x000fe20007ffe0ff */
[----:B------:R-:W-:-:S04]  /*16a70*/  IMAD.WIDE.U32 R62, R50, R50, RZ ;  /* 0x00000032323e7225 */ /* 0x000fc800078e00ff */
[----:B------:R-:W-:Y:S02]  /*16a80*/  @P3 IMAD.MOV R47, RZ, RZ, R25 ;  /* 0x000000ffff2f3224 */ /* 0x000fe400078e0219 */
[----:B------:R-:W-:Y:S02]  /*16a90*/  IMAD.IADD R46, R74, 0x1, R43 ;  /* 0x000000014a2e7824 */ /* 0x000fe400078e022b */
[----:B------:R-:W-:Y:S02]  /*16aa0*/  IMAD.IADD R47, R62, 0x1, R47 ;  /* 0x000000013e2f7824 */ /* 0x000fe400078e022f */
[--C-:B------:R-:W-:Y:S01]  /*16ab0*/  IMAD.HI.U32 R43, R50, R50, R44.reuse ;  /* 0x00000032322b7227 */ /* 0x100fe200078e002c */
[----:B------:R-:W-:Y:S02]  /*16ac0*/  ISETP.GE.U32.AND P2, PT, R46, R74, PT ;  /* 0x0000004a2e00720c */ /* 0x000fe40003f46070 */
[----:B------:R-:W-:Y:S01]  /*16ad0*/  ISETP.GE.U32.AND P3, PT, R47, R62, PT ;  /* 0x0000003e2f00720c */ /* 0x000fe20003f66070 */
[----:B------:R-:W-:-:S04]  /*16ae0*/  IMAD.HI.U32 R25, R41, R39, R44 ;  /* 0x0000002729197227 */ /* 0x000fc800078e002c */
[----:B------:R-:W-:-:S04]  /*16af0*/  IMAD.HI.U32 R44, R41, R40, R44 ;  /* 0x00000028292c7227 */ /* 0x000fc800078e002c */
[----:B------:R-:W-:Y:S02]  /*16b00*/  IMAD.MOV.U32 R74, RZ, RZ, 0x0 ;  /* 0x00000000ff4a7424 */ /* 0x000fe400078e00ff */
[----:B------:R-:W-:Y:S02]  /*16b10*/  @P2 IMAD.MOV R25, RZ, RZ, R75 ;  /* 0x000000ffff192224 */ /* 0x000fe400078e024b */
[----:B------:R-:W-:Y:S02]  /*16b20*/  @P3 IMAD.MOV R43, RZ, RZ, R63 ;  /* 0x000000ffff2b3224 */ /* 0x000fe400078e023f */
[----:B------:R-:W-:-:S04]  /*16b30*/  IMAD.WIDE.U32 R62, R41, R40, RZ ;  /* 0x00000028293e7225 */ /* 0x000fc800078e00ff */
[----:B------:R-:W-:Y:S02]  /*16b40*/  IMAD.IADD R25, R62, 0x1, R25 ;  /* 0x000000013e197824 */ /* 0x000fe400078e0219 */
[----:B------:R-:W-:Y:S02]  /*16b50*/  IMAD.IADD R43, R22, 0x1, R43 ;  /* 0x00000001162b7824 */ /* 0x000fe400078e022b */
[----:B------:R-:W-:Y:S01]  /*16b60*/  IMAD.MOV.U32 R75, RZ, RZ, 0x1 ;  /* 0x00000001ff4b7424 */ /* 0x000fe200078e00ff */
[----:B------:R-:W-:-:S13]  /*16b70*/  ISETP.GE.U32.AND P2, PT, R25, R62, PT ;  /* 0x0000003e1900720c */ /* 0x000fda0003f46070 */
[----:B------:R-:W-:Y:S01]  /*16b80*/  @P2 IADD3 R44, PT, PT, R63, RZ, RZ ;  /* 0x000000ff3f2c2210 */ /* 0x000fe20007ffe0ff */
[----:B------:R-:W-:Y:S01]  /*16b90*/  IMAD R63, R34, R41, RZ ;  /* 0x00000029223f7224 */ /* 0x000fe200078e02ff */
[----:B------:R-:W-:-:S03]  /*16ba0*/  ISETP.GE.U32.AND P2, PT, R43, R22, PT ;  /* 0x000000162b00720c */ /* 0x000fc60003f46070 */
[----:B------:R-:W-:Y:S01]  /*16bb0*/  IMAD R41, R41, UR5, R44 ;  /* 0x0000000529297c24 */ /* 0x000fe2000f8e022c */
[----:B------:R-:W-:Y:S01]  /*16bc0*/  ISETP.GE.U32.AND P3, PT, R72, R63, PT ;  /* 0x0000003f4800720c */ /* 0x000fe20003f66070 */
[----:B------:R-:W-:Y:S01]  /*16bd0*/  IMAD.MOV.U32 R44, RZ, RZ, 0x0 ;  /* 0x00000000ff2c7424 */ /* 0x000fe200078e00ff */
        /* <DEDUP_REMOVED lines=32> */
[----:B------:R-:W-:-:S03]  /*16de0*/  IMAD.MOV.U32 R45, RZ, RZ, 0x1 ;  /* 0x00000001ff2d7424 */ /* 0x000fc600078e00ff */
[----:B------:R-:W-:Y:S01]  /*16df0*/  IADD3 R25, PT, PT, R22, R25, RZ ;  /* 0x0000001916197210 */ /* 0x000fe20007ffe0ff */
[----:B------:R-:W-:-:S03]  /*16e00*/  IMAD.HI.U32 R58, R19, R50, R44 ;  /* 0x00000032133a7227 */ /* 0x000fc600078e002c */
[----:B------:R-:W-:Y:S01]  /*16e10*/  ISETP.NE.AND P4, PT, R25, RZ, PT ;  /* 0x000000ff1900720c */ /* 0x000fe20003f85270 */
[----:B------:R-:W-:Y:S01]  /*16e20*/  IMAD.HI.U32 R44, R19, R50, RZ ;  /* 0x00000032132c7227 */ /* 0x000fe200078e00ff */
[----:B------:R-:W-:Y:S02]  /*16e30*/  ISETP.GT.U32.AND P3, PT, R25, R60, PT ;  /* 0x0000003c1900720c */ /* 0x000fe40003f64070 */
[----:B------:R-:W-:Y:S01]  /*16e40*/  SEL R22, R22, RZ, !P4 ;  /* 0x000000ff16167207 */ /* 0x000fe20006000000 */
[----:B------:R-:W-:Y:S02]  /*16e50*/  @P2 IMAD.MOV R58, RZ, RZ, R44 ;  /* 0x000000ffff3a2224 */ /* 0x000fe400078e022c */
[----:B------:R-:W-:Y:S01]  /*16e60*/  IMAD.MOV.U32 R44, RZ, RZ, 0x0 ;  /* 0x00000000ff2c7424 */ /* 0x000fe200078e00ff */
        /* <DEDUP_REMOVED lines=9> */
[----:B------:R-:W-:Y:S02]  /*16f00*/  HFMA2 R23, -RZ, RZ, 0, 5.9604644775390625e-08 ;  /* 0x00000001ff177431 */ /* 0x000fe400000001ff */
[----:B------:R-:W-:-:S04]  /*16f10*/  IMAD.HI.U32 R71, R41, R37, R44 ;  /* 0x0000002529477227 */ /* 0x000fc800078e002c */
[----:B------:R-:W-:-:S04]  /*16f20*/  IMAD.WIDE.U32 R44, R41, R38, RZ ;  /* 0x00000026292c7225 */ /* 0x000fc800078e00ff */
[C---:B------:R-:W-:Y:S02]  /*16f30*/  IMAD R63, R41.reuse, R34, RZ ;  /* 0x00000022293f7224 */ /* 0x040fe400078e02ff */
[----:B------:R-:W-:-:S04]  /*16f40*/  IMAD.HI.U32 R61, R41, R35, R22 ;  /* 0x00000023293d7227 */ /* 0x000fc800078e0016 */
[----:B------:R-:W-:-:S04]  /*16f50*/  IMAD.HI.U32 R22, R41, R35, RZ ;  /* 0x0000002329167227 */ /* 0x000fc800078e00ff */
[----:B------:R-:W-:Y:S02]  /*16f60*/  @P2 IMAD.MOV R61, RZ, RZ, R22 ;  /* 0x000000ffff3d2224 */ /* 0x000fe400078e0216 */
[----:B------:R-:W-:-:S04]  /*16f70*/  IMAD.WIDE.U32 R22, R41, R36, RZ ;  /* 0x0000002429167225 */ /* 0x000fc800078e00ff */
[----:B------:R-:W-:-:S05]  /*16f80*/  IMAD.IADD R61, R22, 0x1, R61 ;  /* 0x00000001163d7824 */ /* 0x000fca00078e023d */
[C---:B------:R-:W-:Y:S02]  /*16f90*/  ISETP.GE.U32.AND P2, PT, R61.reuse, R22, PT ;  /* 0x000000163d00720c */ /* 0x040fe40003f46070 */
[----:B------:R-:W-:-:S11]  /*16fa0*/  IADD3 R54, PT, PT, R61, -0x2, RZ ;  /* 0xfffffffe3d367810 */ /* 0x000fd60007ffe0ff */
[----:B------:R-:W-:Y:S01]  /*16fb0*/  @P2 IMAD.MOV R69, RZ, RZ, R23 ;  /* 0x000000ffff452224 */ /* 0x000fe200078e0217 */
[C---:B------:R-:W-:Y:S01]  /*16fc0*/  ISETP.GE.U32.AND P2, PT, R41.reuse, R58, PT ;  /* 0x0000003a2900720c */ /* 0x040fe20003f46070 */
[----:B------:R-:W-:Y:S01]  /*16fd0*/  IMAD.WIDE.U32 R22, R41, R37, RZ ;  /* 0x0000002529167225 */ /* 0x000fe200078e00ff */
[----:B------:R-:W-:Y:S02]  /*16fe0*/  IADD3 R58, PT, PT, R64, R66, -R57 ;  /* 0x00000042403a7210 */ /* 0x000fe40007ffe839 */
[----:B------:R-:W-:Y:S01]  /*16ff0*/  SEL R52, RZ, 0xffffffff, P2 ;  /* 0xffffffffff347807 */ /* 0x000fe20001000000 */
[----:B------:R-:W-:Y:S02]  /*17000*/  IMAD.IADD R69, R22, 0x1, R69 ;  /* 0x0000000116457824 */ /* 0x000fe400078e0245 */
[----:B------:R-:W-:-:S03]  /*17010*/  IMAD R64, R20, R50, RZ ;  /* 0x0000003214407224 */ /* 0x000fc600078e02ff */
[----:B------:R-:W-:Y:S01]  /*17020*/  ISETP.GE.U32.AND P3, PT, R69, R22, PT ;  /* 0x000000164500720c */ /* 0x000fe20003f66070 */
[----:B------:R-:W-:Y:S02]  /*17030*/  IMAD.MOV.U32 R22, RZ, RZ, 0x0 ;  /* 0x00000000ff167424 */ /* 0x000fe400078e00ff */
[----:B------:R-:W-:-:S10]  /*17040*/  @P2 IMAD.MOV R54, RZ, RZ, R61 ;  /* 0x000000ffff362224 */ /* 0x000fd400078e023d */
[----:B------:R-:W-:Y:S01]  /*17050*/  @P3 IMAD.MOV R71, RZ, RZ, R23 ;  /* 0x000000ffff473224 */ /* 0x000fe200078e0217 */
[----:B------:R-:W-:Y:S01]  /*17060*/  ISETP.GE.U32.AND P3, PT, R64, R63, PT ;  /* 0x0000003f4000720c */ /* 0x000fe20003f66070 */
[----:B------:R-:W-:-:S03]  /*17070*/  IMAD.MOV.U32 R23, RZ, RZ, 0x1 ;  /* 0x00000001ff177424 */ /* 0x000fc600078e00ff */
[----:B------:R-:W-:Y:S01]  /*17080*/  IADD3 R57, PT, PT, R44, R71, RZ ;  /* 0x000000472c397210 */ /* 0x000fe20007ffe0ff */
        /* <DEDUP_REMOVED lines=14> */
[----:B------:R-:W-:Y:S02]  /*17170*/  IMAD.IADD R53, R44, 0x1, R53 ;  /* 0x000000012c357824 */ /* 0x000fe400078e0235 */
[----:B------:R-:W-:Y:S02]  /*17180*/  IMAD.IADD R54, R61, 0x1, R54 ;  /* 0x000000013d367824 */ /* 0x000fe400078e0236 */
[----:B------:R-:W-:Y:S01]  /*17190*/  IMAD.MOV.U32 R22, RZ, RZ, 0x0 ;  /* 0x00000000ff167424 */ /* 0x000fe200078e00ff */
[----:B------:R-:W-:Y:S02]  /*171a0*/  ISETP.GE.U32.AND P5, PT, R53, R44, PT ;  /* 0x0000002c3500720c */ /* 0x000fe40003fa6070 */
[----:B------:R-:W-:Y:S01]  /*171b0*/  ISETP.NE.AND P4, PT, R54, RZ, PT ;  /* 0x000000ff3600720c */ /* 0x000fe20003f85270 */
[----:B------:R-:W-:Y:S01]  /*171c0*/  IMAD.HI.U32 R47, R41, R39, R22 ;  /* 0x00000027292f7227 */ /* 0x000fe200078e0016 */
[----:B------:R-:W-:Y:S02]  /*171d0*/  ISETP.GE.U32.AND P3, PT, R65, R54, PT ;  /* 0x000000364100720c */ /* 0x000fe40003f66070 */
[----:B------:R-:W-:Y:S01]  /*171e0*/  SEL R61, R61, RZ, !P4 ;  /* 0x000000ff3d3d7207 */ /* 0x000fe20006000000 */
[----:B------:R-:W-:-:S02]  /*171f0*/  IMAD R23, R18, R51, RZ ;  /* 0x0000003312177224 */ /* 0x000fc400078e02ff */
[----:B------:R-:W-:Y:S01]  /*17200*/  IMAD.MOV.U32 R22, RZ, RZ, RZ ;  /* 0x000000ffff167224 */ /* 0x000fe200078e00ff */
[----:B------:R-:W-:-:S03]  /*17210*/  SEL R46, R61, 0x1, P3 ;  /* 0x000000013d2e7807 */ /* 0x000fc60001800000 */
[----:B------:R-:W-:Y:S01]  /*17220*/  @P5 IMAD.MOV R47, RZ, RZ, R45 ;  /* 0x000000ffff2f5224 */ /* 0x000fe200078e022d */
[----:B------:R-:W-:Y:S01]  /*17230*/  IADD3 R69, PT, PT, R46, R69, R52 ;  /* 0x000000452e457210 */ /* 0x000fe20007ffe034 */
[----:B------:R-:W-:-:S03]  /*17240*/  IMAD.WIDE.U32 R44, R41, R40, RZ ;  /* 0x00000028292c7225 */ /* 0x000fc600078e00ff */
[----:B------:R-:W-:Y:S01]  /*17250*/  ISETP.NE.AND P3, PT, R69, RZ, PT ;  /* 0x000000ff4500720c */ /* 0x000fe20003f65270 */
[----:B------:R-:W-:Y:S01]  /*17260*/  IMAD.HI.U32 R22, R20, R51, R22 ;  /* 0x0000003314167227 */ /* 0x000fe200078e0016 */
[----:B------:R-:W-:Y:S02]  /*17270*/  IADD3 R61, PT, PT, R44, R47, RZ ;  /* 0x0000002f2c3d7210 */ /* 0x000fe40007ffe0ff */
[----:B------:R-:W-:Y:S01]  /*17280*/  SEL R46, R46, RZ, !P3 ;  /* 0x000000ff2e2e7207 */ /* 0x000fe20005800000 */
[----:B------:R-:W-:Y:S01]  /*17290*/  IMAD.MOV.U32 R47, RZ, RZ, 0x1 ;  /* 0x00000001ff2f7424 */ /* 0x000fe200078e00ff */
[----:B------:R-:W-:Y:S01]  /*172a0*/  ISETP.GE.U32.AND P3, PT, R61, R44, PT ;  /* 0x0000002c3d00720c */ /* 0x000fe20003f66070 */
[----:B------:R-:W-:Y:S01]  /*172b0*/  IMAD.HI.U32 R44, R18, R51, RZ ;  /* 0x00000033122c7227 */ /* 0x000fe200078e00ff */
[----:B------:R-:W-:Y:S02]  /*172c0*/  ISETP.GE.U32.AND P4, PT, R22, R23, PT ;  /* 0x000000171600720c */ /* 0x000fe40003f86070 */
[----:B------:R-:W-:-:S02]  /*172d0*/  ISETP.GE.U32.AND P2, PT, R58, R69, PT ;  /* 0x000000453a00720c */ /* 0x000fc40003f46070 */
[----:B------:R-:W-:Y:S02]  /*172e0*/  IADD3 R63, PT, PT, R22, R64, -R63 ;  /* 0x00000040163f7210 */ /* 0x000fe40007ffe83f */
[----:B------:R-:W-:Y:S01]  /*172f0*/  SEL R22, R46, 0x1, P2 ;  /* 0x000000012e167807 */ /* 0x000fe20001000000 */
[----:B------:R-:W-:-:S03]  /*17300*/  IMAD.MOV.U32 R46, RZ, RZ, 0x0 ;  /* 0x00000000ff2e7424 */ /* 0x000fc600078e00ff */
[----:B------:R-:W-:Y:S01]  /*17310*/  IADD3 R68, PT, PT, R22, R57, R52 ;  /* 0x0000003916447210 */ /* 0x000fe20007ffe034 */
[----:B------:R-:W-:-:S03]  /*17320*/  IMAD.HI.U32 R71, R18, R51, R46 ;  /* 0x0000003312477227 */ /* 0x000fc600078e002e */
[----:B------:R-:W-:Y:S01]  /*17330*/  ISETP.GE.U32.AND P2, PT, R67, R68, PT ;  /* 0x000000444300720c */ /* 0x000fe20003f46070 */
[----:B------:R-:W-:Y:S01]  /*17340*/  @P3 IMAD.MOV R70, RZ, RZ, R45 ;  /* 0x000000ffff463224 */ /* 0x000fe200078e022d */
[----:B------:R-:W-:Y:S01]  /*17350*/  ISETP.NE.AND P3, PT, R68, RZ, PT ;  /* 0x000000ff4400720c */ /* 0x000fe20003f65270 */
[----:B------:R-:W-:-:S03]  /*17360*/  IMAD.WIDE.U32 R46, R21, R51, RZ ;  /* 0x00000033152e7225 */ /* 0x000fc600078e00ff */
[----:B------:R-:W-:Y:S01]  /*17370*/  SEL R22, R22, RZ, !P3 ;  /* 0x000000ff16167207 */ /* 0x000fe20005800000 */
[----:B------:R-:W-:Y:S02]  /*17380*/  @P4 IMAD.MOV R71, RZ, RZ, R44 ;  /* 0x000000ffff474224 */ /* 0x000fe400078e022c */
[----:B------:R-:W-:Y:S01]  /*17390*/  IMAD.MOV.U32 R44, RZ, RZ, 0x0 ;  /* 0x00000000ff2c7424 */ /* 0x000fe200078e00ff */
[----:B------:R-:W-:Y:S01]  /*173a0*/  SEL R22, R22, 0x1, P2 ;  /* 0x0000000116167807 */ /* 0x000fe20001000000 */
[----:B------:R-:W-:Y:S01]  /*173b0*/  IMAD.MOV.U32 R45, RZ, RZ, 0x1 ;  /* 0x00000001ff2d7424 */ /* 0x000fe200078e00ff */
[----:B------:R-:W-:Y:S02]  /*173c0*/  IADD3 R71, PT, PT, R46, R71, RZ ;  /* 0x000000472e477210 */ /* 0x000fe40007ffe0ff */
[----:B------:R-:W-:Y:S01]  /*173d0*/  IADD3 R64, PT, PT, R22, R53, R52 ;  /* 0x0000003516407210 */ /* 0x000fe20007ffe034 */
[----:B------:R-:W-:Y:S01]  /*173e0*/  IMAD.HI.U32 R57, R21, R51, R44 ;  /* 0x0000003315397227 */ /* 0x000fe200078e002c */
[----:B------:R-:W-:-:S02]  /*173f0*/  ISETP.GE.U32.AND P4, PT, R71, R46, PT ;  /* 0x0000002e4700720c */ /* 0x000fc40003f86070 */
[----:B------:R-:W-:Y:S01]  /*17400*/  ISETP.NE.AND P3, PT, R64, RZ, PT ;  /* 0x000000ff4000720c */ /* 0x000fe20003f65270 */
[----:B------:R-:W-:Y:S01]  /*17410*/  IMAD.WIDE.U32 R44, R48, R51, RZ ;  /* 0x00000033302c7225 */ /* 0x000fe200078e00ff */
[----:B------:R-:W-:Y:S02]  /*17420*/  ISETP.GE.U32.AND P2, PT, R59, R64, PT ;  /* 0x000000403b00720c */ /* 0x000fe40003f46070 */
[----:B------:R-:W-:Y:S01]  /*17430*/  SEL R22, R22, RZ, !P3 ;  /* 0x000000ff16167207 */ /* 0x000fe20005800000 */
[----:B------:R-:W-:Y:S01]  /*17440*/  IMAD R53, R41, UR5, R70 ;  /* 0x0000000529357c24 */ /* 0x000fe2000f8e0246 */
[----:B------:R-:W-:Y:S01]  /*17450*/  IADD3 R73, PT, PT, R71, R73, -R56 ;  /* 0x0000004947497210 */ /* 0x000fe20007ffe838 */
[----:B------:R-:W-:-:S04]  /*17460*/  IMAD.MOV.U32 R70, RZ, RZ, 0x0 ;  /* 0x00000000ff467424 */ /* 0x000fc800078e00ff */
[----:B------:R-:W-:Y:S01]  /*17470*/  @P4 IMAD.MOV R57, RZ, RZ, R47 ;  /* 0x000000ffff394224 */ /* 0x000fe200078e022f */
[----:B------:R-:W-:-:S03]  /*17480*/  SEL R47, R22, 0x1, P2 ;  /* 0x00000001162f7807 */ /* 0x000fc60001000000 */
[----:B------:R-:W-:Y:S01]  /*17490*/  IMAD.IADD R41, R44, 0x1, R57 ;  /* 0x000000012c297824 */ /* 0x000fe200078e0239 */
[----:B------:R-:W-:Y:S01]  /*174a0*/  IADD3 R22, PT, PT, R47, R61, R52 ;  /* 0x0000003d2f167210 */ /* 0x000fe20007ffe034 */
[----:B------:R-:W-:-:S03]  /*174b0*/  IMAD.HI.U32 R57, R48, R51, R74 ;  /* 0x0000003330397227 */ /* 0x000fc600078e004a */
[----:B------:R-:W-:Y:S01]  /*174c0*/  ISETP.GE.U32.AND P4, PT, R41, R44, PT ;  /* 0x0000002c2900720c */ /* 0x000fe20003f86070 */
[----:B------:R-:W-:Y:S01]  /*174d0*/  IMAD.MOV.U32 R61, RZ, RZ, 0x1 ;  /* 0x00000001ff3d7424 */ /* 0x000fe200078e00ff */
[C---:B------:R-:W-:Y:S02]  /*174e0*/  ISETP.NE.AND P3, PT, R22.reuse, RZ, PT ;  /* 0x000000ff1600720c */ /* 0x040fe40003f65270 */
[----:B------:R-:W-:Y:S02]  /*174f0*/  ISETP.GT.U32.AND P2, PT, R22, R55, PT ;  /* 0x000000371600720c */ /* 0x000fe40003f44070 */
[----:B------:R-:W-:Y:S02]  /*17500*/  SEL R47, R47, RZ, !P3 ;  /* 0x000000ff2f2f7207 */ /* 0x000fe40005800000 */
[----:B------:R-:W-:Y:S02]  /*17510*/  IADD3 R54, PT, PT, R41, R65, -R54 ;  /* 0x0000004129367210 */ /* 0x000fe40007ffe836 */
[----:B------:R-:W-:-:S03]  /*17520*/  SEL R47, R47, 0x1, !P2 ;  /* 0x000000012f2f7807 */ /* 0x000fc60005000000 */
[----:B------:R-:W-:Y:S02]  /*17530*/  @P4 IADD3 R57, PT, PT, R45, RZ, RZ ;  /* 0x000000ff2d394210 */ /* 0x000fe40007ffe0ff */
[----:B------:R-:W-:Y:S01]  /*17540*/  IADD3 R62, PT, PT, R47, R53, R52 ;  /* 0x000000352f3e7210 */ /* 0x000fe20007ffe034 */
        /* <DEDUP_REMOVED lines=10> */
[----:B------:R-:W-:-:S04]  /*175f0*/  IMAD.HI.U32 R45, R51, R51, R60 ;  /* 0x00000033332d7227 */ /* 0x000fc800078e003c */
[----:B------:R-:W-:-:S04]  /*17600*/  @P2 IMAD.MOV R25, RZ, RZ, R53 ;  /* 0x000000ffff192224 */ /* 0x000fc800078e0235 */
[----:B------:R-:W-:Y:S02]  /*17610*/  IMAD.IADD R53, R74, 0x1, R25 ;  /* 0x000000014a357824 */ /* 0x000fe400078e0219 */
[----:B------:R-:W-:-:S03]  /*17620*/  IMAD.MOV.U32 R25, RZ, RZ, 0x1 ;  /* 0x00000001ff197424 */ /* 0x000fc600078e00ff */
[C---:B------:R-:W-:Y:S01]  /*17630*/  ISETP.GE.U32.AND P2, PT, R53.reuse, R74, PT ;  /* 0x0000004a3500720c */ /* 0x040fe20003f46070 */
[----:B------:R-:W-:Y:S01]  /*17640*/  IMAD.MOV.U32 R74, RZ, RZ, 0x0 ;  /* 0x00000000ff4a7424 */ /* 0x000fe200078e00ff */
[----:B------:R-:W-:Y:S02]  /*17650*/  IADD3 R53, PT, PT, R53, R67, -R68 ;  /* 0x0000004335357210 */ /* 0x000fe40007ffe844 */
[----:B------:R-:W-:-:S09]  /*17660*/  MOV R68, 0x0 ;  /* 0x0000000000447802 */ /* 0x000fd20000000f00 */
[----:B------:R-:W-:Y:S01]  /*17670*/  @P2 IADD3 R45, PT, PT, R75, RZ, RZ ;  /* 0x000000ff4b2d2210 */ /* 0x000fe20007ffe0ff */
[----:B------:R-:W-:-:S04]  /*17680*/  IMAD.MOV.U32 R75, RZ, RZ, 0x1 ;  /* 0x00000001ff4b7424 */ /* 0x000fc800078e00ff */
        /* <DEDUP_REMOVED lines=14> */
[----:B------:R-:W-:-:S05]  /*17770*/  IMAD.HI.U32 R24, R19, R51, RZ ;  /* 0x0000003313187227 */ /* 0x000fca00078e00ff */
[----:B------:R-:W-:Y:S01]  /*17780*/  @P2 IADD3 R66, PT, PT, R24, RZ, RZ ;  /* 0x000000ff18422210 */ /* 0x000fe20007ffe0ff */
[----:B------:R-:W-:-:S04]  /*17790*/  IMAD.MOV.U32 R24, RZ, RZ, RZ ;  /* 0x000000ffff187224 */ /* 0x000fc800078e00ff */
        /* <DEDUP_REMOVED lines=8> */
[----:B------:R-:W-:-:S06]  /*17820*/  IMAD.HI.U32 R47, R61, R36, R24 ;  /* 0x000000243d2f7227 */ /* 0x000fcc00078e0018 */
[----:B------:R-:W-:Y:S02]  /*17830*/  @P2 IMAD.MOV R71, RZ, RZ, R56 ;  /* 0x000000ffff472224 */ /* 0x000fe400078e0238 */
[----:B------:R-:W-:-:S04]  /*17840*/  IMAD.WIDE.U32 R24, R61, R36, RZ ;  /* 0x000000243d187225 */ /* 0x000fc800078e00ff */
[----:B------:R-:W-:Y:S02]  /*17850*/  IMAD.IADD R60, R24, 0x1, R71 ;  /* 0x00000001183c7824 */ /* 0x000fe400078e0247 */
[----:B------:R-:W-:Y:S02]  /*17860*/  IMAD.MOV.U32 R71, RZ, RZ, 0x1 ;  /* 0x00000001ff477424 */ /* 0x000fe400078e00ff */
[----:B------:R-:W-:Y:S01]  /*17870*/  IMAD.MOV.U32 R56, RZ, RZ, 0x0 ;  /* 0x00000000ff387424 */ /* 0x000fe200078e00ff */
[C---:B------:R-:W-:Y:S01]  /*17880*/  ISETP.GE.U32.AND P2, PT, R60.reuse, R24, PT ;  /* 0x000000183c00720c */ /* 0x040fe20003f46070 */
[----:B------:R-:W-:Y:S02]  /*17890*/  VIADD R64, R60, 0xfffffffe ;  /* 0xfffffffe3c407836 */ /* 0x000fe40000000000 */
[----:B------:R-:W-:-:S04]  /*178a0*/  IMAD.HI.U32 R69, R61, R39, R56 ;  /* 0x000000273d457227 */ /* 0x000fc800078e0038 */
[----:B------:R-:W-:-:S06]  /*178b0*/  IMAD.WIDE.U32 R56, R61, R40, RZ ;  /* 0x000000283d387225 */ /* 0x000fcc00078e00ff */
[----:B------:R-:W-:Y:S01]  /*178c0*/  @P2 IADD3 R47, PT, PT, R25, RZ, RZ ;  /* 0x000000ff192f2210 */ /* 0x000fe20007ffe0ff */
        /* <DEDUP_REMOVED lines=21> */
[----:B------:R-:W-:-:S04]  /*17a20*/  IMAD.HI.U32 R24, R61, R40, R68 ;  /* 0x000000283d187227 */ /* 0x000fc800078e0044 */
[----:B------:R-:W-:Y:S01]  /*17a30*/  VIADD R56, R62, 0xfffffc2f ;  /* 0xfffffc2f3e387836 */ /* 0x000fe20000000000 */
[----:B------:R-:W-:Y:S01]  /*17a40*/  @P2 IADD3 R64, PT, PT, R60, RZ, RZ ;  /* 0x000000ff3c402210 */ /* 0x000fe20007ffe0ff */
        /* <DEDUP_REMOVED lines=43> */
[----:B------:R-:W-:Y:S02]  /*17d00*/  IMAD.MOV.U32 R60, RZ, RZ, 0x0 ;  /* 0x00000000ff3c7424 */ /* 0x000fe400078e00ff */
[----:B------:R-:W-:Y:S02]  /*17d10*/  IMAD.MOV.U32 R61, RZ, RZ, 0x1 ;  /* 0x00000001ff3d7424 */ /* 0x000fe400078e00ff */
        /* <DEDUP_REMOVED lines=9> */
[----:B------:R-:W-:Y:S02]  /*17db0*/  @P2 IADD3 R63, PT, PT, R61, RZ, RZ ;  /* 0x000000ff3d3f2210 */ /* 0x000fe40007ffe0ff */
        /* <DEDUP_REMOVED lines=8> */
[----:B------:R-:W-:-:S03]  /*17e40*/  HFMA2 R75, -RZ, RZ, 0, 5.9604644775390625e-08 ;  /* 0x00000001ff4b7431 */ /* 0x000fc600000001ff */
[C---:B------:R-:W-:Y:S01]  /*17e50*/  ISETP.GE.U32.AND P2, PT, R24.reuse, R76, PT ;  /* 0x0000004c1800720c */ /* 0x040fe20003f46070 */
[----:B------:R-:W-:Y:S01]  /*17e60*/  IMAD.MOV.U32 R76, RZ, RZ, 0x0 ;  /* 0x00000000ff4c7424 */ /* 0x000fe200078e00ff */
[----:B------:R-:W-:Y:S01]  /*17e70*/  IADD3 R54, PT, PT, R24, R54, -R41 ;  /* 0x0000003618367210 */ /* 0x000fe20007ffe829 */
[----:B------:R-:W-:-:S04]  /*17e80*/  IMAD.HI.U32 R55, R49, R49, R74 ;  /* 0x0000003131377227 */ /* 0x000fc800078e004a */
[----:B------:R-:W-:-:S06]  /*17e90*/  IMAD.HI.U32 R75, R51, R49, R74 ;  /* 0x00000031334b7227 */ /* 0x000fcc00078e004a */
[----:B------:R-:W-:-:S04]  /*17ea0*/  @P2 IMAD.MOV R55, RZ, RZ, R77 ;  /* 0x000000ffff372224 */ /* 0x000fc800078e024d */
[----:B------:R-:W-:-:S05]  /*17eb0*/  IMAD.IADD R55, R52, 0x1, R55 ;  /* 0x0000000134377824 */ /* 0x000fca00078e0237 */
[C---:B------:R-:W-:Y:S02]  /*17ec0*/  ISETP.GE.U32.AND P2, PT, R55.reuse, R52, PT ;  /* 0x000000343700720c */ /* 0x040fe40003f46070 */
[----:B------:R-:W-:-:S11]  /*17ed0*/  IADD3 R58, PT, PT, R55, R58, -R47 ;  /* 0x0000003a373a7210 */ /* 0x000fd60007ffe82f */
[----:B------:R-:W-:-:S04]  /*17ee0*/  @P2 IMAD.MOV R75, RZ, RZ, R22 ;  /* 0x000000ffff4b2224 */ /* 0x000fc800078e0216 */
[----:B------:R-:W-:Y:S02]  /*17ef0*/  IMAD.IADD R52, R42, 0x1, R75 ;  /* 0x000000012a347824 */ /* 0x000fe400078e024b */
[----:B------:R-:W-:-:S03]  /*17f00*/  IMAD.MOV.U32 R75, RZ, RZ, 0x1 ;  /* 0x00000001ff4b7424 */ /* 0x000fc600078e00ff */
[C---:B------:R-:W-:Y:S01]  /*17f10*/  ISETP.GE.U32.AND P2, PT, R52.reuse, R42, PT ;  /* 0x0000002a3400720c */ /* 0x040fe20003f46070 */
[----:B------:R-:W-:Y:S01]  /*17f20*/  IMAD.MOV.U32 R42, RZ, RZ, 0x0 ;  /* 0x00000000ff2a7424 */ /* 0x000fe200078e00ff */
[----:B------:R-:W-:-:S03]  /*17f30*/  IADD3 R66, PT, PT, R52, R53, -R66 ;  /* 0x0000003534427210 */ /* 0x000fc60007ffe842 */
[----:B------:R-:W-:-:S04]  /*17f40*/  IMAD.HI.U32 R22, R50, R49, R42 ;  /* 0x0000003132167227 */ /* 0x000fc800078e002a */
[----:B------:R-:W-:-:S04]  /*17f50*/  IMAD.HI.U32 R42, R50, R49, RZ ;  /* 0x00000031322a7227 */ /* 0x000fc800078e00ff */
[----:B------:R-:W-:Y:S01]  /*17f60*/  IMAD R43, R49, R19, RZ ;  /* 0x00000013312b7224 */ /* 0x000fe200078e02ff */
[----:B------:R-:W-:Y:S01]  /*17f70*/  @P2 IADD3 R22, PT, PT, R42, RZ, RZ ;  /* 0x000000ff2a162210 */ /* 0x000fe20007ffe0ff */
[----:B------:R-:W-:-:S04]  /*17f80*/  IMAD.MOV.U32 R42, RZ, RZ, 0x0 ;  /* 0x00000000ff2a7424 */ /* 0x000fc800078e00ff */
[----:B------:R-:W-:-:S05]  /*17f90*/  IMAD.IADD R22, R43, 0x1, R22 ;  /* 0x000000012b167824 */ /* 0x000fca00078e0216 */
[----:B------:R-:W-:Y:S01]  /*17fa0*/  ISETP.GE.U32.AND P2, PT, R22, R43, PT ;  /* 0x0000002b1600720c */ /* 0x000fe20003f46070 */
[----:B------:R-:W-:Y:S02]  /*17fb0*/  IMAD.MOV.U32 R43, RZ, RZ, 0x1 ;  /* 0x00000001ff2b7424 */ /* 0x000fe400078e00ff */
[----:B------:R-:W-:-:S04]  /*17fc0*/  IMAD.HI.U32 R64, R19, R49, R42 ;  /* 0x0000003113407227 */ /* 0x000fc800078e002a */
[----:B------:R-:W-:-:S06]  /*17fd0*/  IMAD.HI.U32 R42, R19, R49, RZ ;  /* 0x00000031132a7227 */ /* 0x000fcc00078e00ff */
[----:B------:R-:W-:Y:S02]  /*17fe0*/  @P2 IMAD.MOV R64, RZ, RZ, R42 ;  /* 0x000000ffff402224 */ /* 0x000fe400078e022a */
[----:B------:R-:W-:Y:S02]  /*17ff0*/  IMAD.MOV.U32 R42, RZ, RZ, RZ ;  /* 0x000000ffff2a7224 */ /* 0x000fe400078e00ff */
[----:B------:R-:W-:-:S04]  /*18000*/  IMAD.IADD R61, R61, 0x1, R64 ;  /* 0x000000013d3d7824 */ /* 0x000fc800078e0240 */
[CC--:B------:R-:W-:Y:S02]  /*18010*/  IMAD R43, R61.reuse, R35.reuse, RZ ;  /* 0x000000233d2b7224 */ /* 0x0c0fe400078e02ff */
[----:B------:R-:W-:-:S04]  /*18020*/  IMAD.HI.U32 R24, R61, R35, RZ ;  /* 0x000000233d187227 */ /* 0x000fc800078e00ff */
[----:B------:R-:W-:Y:S01]  /*18030*/  IMAD.HI.U32 R57, R61, R34, R42 ;  /* 0x000000223d397227 */ /* 0x000fe200078e002a */
[----:B------:R-:W-:-:S03]  /*18040*/  MOV R42, 0x0 ;  /* 0x00000000002a7802 */ /* 0x000fc60000000f00 */
[----:B------:R-:W-:Y:S01]  /*18050*/  IMAD.HI.U32 R67, R61, R36, R74 ;  /* 0x000000243d437227 */ /* 0x000fe200078e004a */
[----:B------:R-:W-:-:S03]  /*18060*/  ISETP.GE.U32.AND P2, PT, R57, R43, PT ;  /* 0x0000002b3900720c */ /* 0x000fc60003f46070 */
[----:B------:R-:W-:Y:S02]  /*18070*/  IMAD.MOV.U32 R43, RZ, RZ, 0x1 ;  /* 0x00000001ff2b7424 */ /* 0x000fe400078e00ff */
[----:B------:R-:W-:-:S04]  /*18080*/  IMAD.HI.U32 R55, R61, R38, R74 ;  /* 0x000000263d377227 */ /* 0x000fc800078e004a */
[----:B------:R-:W-:-:S04]  /*18090*/  IMAD.HI.U32 R63, R61, R35, R42 ;  /* 0x000000233d3f7227 */ /* 0x000fc800078e002a */
[----:B------:R-:W-:Y:S02]  /*180a0*/  @P2 IMAD.MOV R63, RZ, RZ, R24 ;  /* 0x000000ffff3f2224 */ /* 0x000fe400078e0218 */
[----:B------:R-:W-:-:S04]  /*180b0*/  IMAD.WIDE.U32 R42, R61, R36, RZ ;  /* 0x000000243d2a7225 */ /* 0x000fc800078e00ff */
[----:B------:R-:W-:Y:S02]  /*180c0*/  IMAD.IADD R63, R42, 0x1, R63 ;  /* 0x000000012a3f7824 */ /* 0x000fe400078e023f */
[----:B------:R-:W-:-:S03]  /*180d0*/  IMAD.WIDE.U32 R52, R61, R40, RZ ;  /* 0x000000283d347225 */ /* 0x000fc600078e00ff */
[----:B------:R-:W-:Y:S01]  /*180e0*/  ISETP.GE.U32.AND P2, PT, R63, R42, PT ;  /* 0x0000002a3f00720c */ /* 0x000fe20003f46070 */
[----:B------:R-:W-:Y:S02]  /*180f0*/  IMAD.MOV.U32 R42, RZ, RZ, 0x0 ;  /* 0x00000000ff2a7424 */ /* 0x000fe400078e00ff */
[----:B------:R-:W-:-:S10]  /*18100*/  IMAD R75, R61, R34, RZ ;  /* 0x000000223d4b7224 */ /* 0x000fd400078e02ff */
        /* <DEDUP_REMOVED lines=10> */
[----:B------:R-:W-:-:S12]  /*181b0*/  IMAD.MOV.U32 R42, RZ, RZ, 0x0 ;  /* 0x00000000ff2a7424 */ /* 0x000fd800078e00ff */
[----:B------:R-:W-:Y:S02]  /*181c0*/  @P2 IMAD.MOV R55, RZ, RZ, R43 ;  /* 0x000000ffff372224 */ /* 0x000fe400078e022b */
[----:B------:R-:W-:Y:S02]  /*181d0*/  IMAD.MOV.U32 R43, RZ, RZ, 0x1 ;  /* 0x00000001ff2b7424 */ /* 0x000fe400078e00ff */
[----:B------:R-:W-:-:S04]  /*181e0*/  IMAD.HI.U32 R47, R61, R39, R42 ;  /* 0x000000273d2f7227 */ /* 0x000fc800078e002a */
[----:B------:R-:W-:-:S03]  /*181f0*/  IMAD.WIDE.U32 R42, R61, R39, RZ ;  /* 0x000000273d2a7225 */ /* 0x000fc600078e00ff */
[----:B------:R-:W-:-:S04]  /*18200*/  IADD3 R55, PT, PT, R42, R55, RZ ;  /* 0x000000372a377210 */ /* 0x000fc80007ffe0ff */
[----:B------:R-:W-:Y:S01]  /*18210*/  ISETP.GE.U32.AND P2, PT, R55, R42, PT ;  /* 0x0000002a3700720c */ /* 0x000fe20003f46070 */
[----:B------:R-:W-:-:S12]  /*18220*/  IMAD.MOV.U32 R42, RZ, RZ, 0x0 ;  /* 0x00000000ff2a7424 */ /* 0x000fd800078e00ff */
        /* <DEDUP_REMOVED lines=12> */
[----:B------:R-:W-:-:S05]  /*182f0*/  @P2 IADD3 R64, PT, PT, R57, RZ, RZ ;  /* 0x000000ff39402210 */ /* 0x000fca0007ffe0ff */
[----:B------:R-:W-:Y:S02]  /*18300*/  IMAD.IADD R57, R43, 0x1, R64 ;  /* 0x000000012b397824 */ /* 0x000fe400078e0240 */
[----:B------:R-:W-:Y:S02]  /*18310*/  VIADD R64, R63, 0xfffffffe ;  /* 0xfffffffe3f407836 */ /* 0x000fe40000000000 */
[----:B------:R-:W-:Y:S01]  /*18320*/  @P2 IMAD.MOV R64, RZ, RZ, R63 ;  /* 0x000000ffff402224 */ /* 0x000fe200078e023f */
[----:B------:R-:W-:Y:S01]  /*18330*/  ISETP.NE.AND P4, PT, R57, RZ, PT ;  /* 0x000000ff3900720c */ /* 0x000fe20003f85270 */
[----:B------:R-:W-:Y:S01]  /*18340*/  IMAD.MOV.U32 R63, RZ, RZ, 0x1 ;  /* 0x00000001ff3f7424 */ /* 0x000fe200078e00ff */
        /* <DEDUP_REMOVED lines=32> */
[----:B------:R-:W-:Y:S01]  /*18550*/  IMAD.IADD R53, R62, 0x1, R53 ;  /* 0x000000013e357824 */ /* 0x000fe200078e0235 */
[----:B------:R-:W-:Y:S01]  /*18560*/  MOV R62, 0x0 ;  /* 0x00000000003e7802 */ /* 0x000fe20000000f00 */
[----:B------:R-:W-:-:S03]  /*18570*/  IMAD.HI.U32 R77, R20, R48, R42 ;  /* 0x00000030144d7227 */ /* 0x000fc600078e002a */
[----:B------:R-:W-:Y:S01]  /*18580*/  IADD3 R53, PT, PT, -R53, R45, R22 ;  /* 0x0000002d35357210 */ /* 0x000fe20007ffe116 */
[C---:B------:R-:W-:Y:S01]  /*18590*/  IMAD.HI.U32 R22, R18.reuse, R48, RZ ;  /* 0x0000003012167227 */ /* 0x040fe200078e00ff */
[C---:B------:R-:W-:Y:S02]  /*185a0*/  ISETP.GE.U32.AND P2, PT, R77.reuse, R43, PT ;  /* 0x0000002b4d00720c */ /* 0x040fe40003f46070 */
[----:B------:R-:W-:Y:S01]  /*185b0*/  IADD3 R77, PT, PT, R77, R52, -R75 ;  /* 0x000000344d4d7210 */ /* 0x000fe20007ffe84b */
[----:B------:R-:W-:-:S04]  /*185c0*/  IMAD.HI.U32 R63, R18, R48, R62 ;  /* 0x00000030123f7227 */ /* 0x000fc800078e003e */
[----:B------:R-:W-:-:S04]  /*185d0*/  IMAD.WIDE.U32 R64, R21, R48, RZ ;  /* 0x0000003015407225 */ /* 0x000fc800078e00ff */
[----:B------:R-:W-:-:S04]  /*185e0*/  IMAD.HI.U32 R42, R49, R48, RZ ;  /* 0x00000030312a7227 */ /* 0x000fc800078e00ff */
[----:B------:R-:W-:-:S04]  /*185f0*/  @P2 IMAD.MOV R63, RZ, RZ, R22 ;  /* 0x000000ffff3f2224 */ /* 0x000fc800078e0216 */
[----:B------:R-:W-:-:S05]  /*18600*/  IMAD.IADD R63, R64, 0x1, R63 ;  /* 0x00000001403f7824 */ /* 0x000fca00078e023f */
        /* <DEDUP_REMOVED lines=8> */
[----:B------:R-:W-:-:S03]  /*18690*/  HFMA2 R45, -RZ, RZ, 0, 5.9604644775390625e-08 ;  /* 0x00000001ff2d7431 */ /* 0x000fc600000001ff */
[C---:B------:R-:W-:Y:S01]  /*186a0*/  ISETP.GE.U32.AND P2, PT, R63.reuse, R70, PT ;  /* 0x000000463f00720c */ /* 0x040fe20003f46070 */
[----:B------:R-:W-:Y:S01]  /*186b0*/  IMAD.MOV.U32 R70, RZ, RZ, 0x0 ;  /* 0x00000000ff467424 */ /* 0x000fe200078e00ff */
[----:B------:R-:W-:-:S11]  /*186c0*/  IADD3 R69, PT, PT, R63, R56, -R69 ;  /* 0x000000383f457210 */ /* 0x000fd60007ffe845 */
[----:B------:R-:W-:Y:S01]  /*186d0*/  @P2 IADD3 R57, PT, PT, R71, RZ, RZ ;  /* 0x000000ff47392210 */ /* 0x000fe20007ffe0ff */
[----:B------:R-:W-:-:S04]  /*186e0*/  IMAD.MOV.U32 R71, RZ, RZ, 0x1 ;  /* 0x00000001ff477424 */ /* 0x000fc800078e00ff */
        /* <DEDUP_REMOVED lines=20> */
[----:B------:R-:W-:Y:S02]  /*18830*/  @P2 IMAD.MOV R67, RZ, RZ, R42 ;  /* 0x000000ffff432224 */ /* 0x000fe400078e022a */
[----:B------:R-:W-:-:S04]  /*18840*/  IMAD R42, R48, R19, RZ ;  /* 0x00000013302a7224 */ /* 0x000fc800078e02ff */
[----:B------:R-:W-:-:S05]  /*18850*/  IMAD.IADD R67, R42, 0x1, R67 ;  /* 0x000000012a437824 */ /* 0x000fca00078e0243 */
[----:B------:R-:W-:Y:S01]  /*18860*/  ISETP.GE.U32.AND P2, PT, R67, R42, PT ;  /* 0x0000002a4300720c */ /* 0x000fe20003f46070 */
[----:B------:R-:W-:-:S04]  /*18870*/  IMAD.HI.U32 R42, R19, R48, R44 ;  /* 0x00000030132a7227 */ /* 0x000fc800078e002c */
[----:B------:R-:W-:-:S08]  /*18880*/  IMAD.HI.U32 R44, R19, R48, RZ ;  /* 0x00000030132c7227 */ /* 0x000fd000078e00ff */
[----:B------:R-:W-:Y:S01]  /*18890*/  @P2 IMAD.MOV R42, RZ, RZ, R44 ;  /* 0x000000ffff2a2224 */ /* 0x000fe200078e022c */
[----:B------:R-:W-:-:S03]  /*188a0*/  MOV R44, RZ ;  /* 0x000000ff002c7202 */ /* 0x000fc60000000f00 */
        /* <DEDUP_REMOVED lines=10> */
[----:B------:R-:W-:-:S04]  /*18950*/  @P2 IMAD.MOV R63, RZ, RZ, R24 ;  /* 0x000000ffff3f2224 */ /* 0x000fc800078e0218 */
[----:B------:R-:W-:Y:S02]  /*18960*/  IMAD.IADD R24, R44, 0x1, R63 ;  /* 0x000000012c187824 */ /* 0x000fe400078e023f */
[----:B------:R-:W-:-:S03]  /*18970*/  IMAD.MOV.U32 R63, RZ, RZ, 0x1 ;  /* 0x00000001ff3f7424 */ /* 0x000fc600078e00ff */
[----:B------:R-:W-:Y:S01]  /*18980*/  ISETP.GE.U32.AND P2, PT, R24, R44, PT ;  /* 0x0000002c1800720c */ /* 0x000fe20003f46070 */
[----:B------:R-:W-:-:S04]  /*18990*/  IMAD.HI.U32 R71, R53, R36, R62 ;  /* 0x0000002435477227 */ /* 0x000fc800078e003e */
[----:B------:R-:W-:Y:S02]  /*189a0*/  IMAD.MOV.U32 R44, RZ, RZ, 0x0 ;  /* 0x00000000ff2c7424 */ /* 0x000fe400078e00ff */
[----:B------:R-:W-:-:S06]  /*189b0*/  VIADD R62, R56, 0xfffffc2f ;  /* 0xfffffc2f383e7836 */ /* 0x000fcc0000000000 */
[----:B------:R-:W-:Y:S01]  /*189c0*/  @P2 IADD3 R71, PT, PT, R45, RZ, RZ ;  /* 0x000000ff2d472210 */ /* 0x000fe20007ffe0ff */
        /* <DEDUP_REMOVED lines=22> */
[----:B------:R-:W-:Y:S02]  /*18b30*/  @P2 IADD3 R44, PT, PT, R45, RZ, RZ ;  /* 0x000000ff2d2c2210 */ /* 0x000fe40007ffe0ff */
        /* <DEDUP_REMOVED lines=8> */
[----:B------:R-:W-:Y:S02]  /*18bc0*/  IMAD.IADD R62, R45, 0x1, R62 ;  /* 0x000000012d3e7824 */ /* 0x000fe400078e023e */
        /* <DEDUP_REMOVED lines=36> */
[----:B------:R-:W-:-:S03]  /*18e10*/  IMAD R45, R18, R21, RZ ;  /* 0x00000015122d7224 */ /* 0x000fc600078e02ff */
[----:B------:R-:W-:Y:S01]  /*18e20*/  IADD3 R47, PT, PT, R47, R44, RZ ;  /* 0x0000002c2f2f7210 */ /* 0x000fe20007ffe0ff */
[----:B------:R-:W-:-:S03]  /*18e30*/  IMAD.MOV.U32 R44, RZ, RZ, RZ ;  /* 0x000000ffff2c7224 */ /* 0x000fc600078e00ff */
[----:B------:R-:W-:Y:S01]  /*18e40*/  IADD3 R67, PT, PT, -R47, R66, R67 ;  /* 0x000000422f437210 */ /* 0x000fe20007ffe143 */
[----:B------:R-:W-:Y:S01]  /*18e50*/  IMAD.HI.U32 R53, R20, R21, R44 ;  /* 0x0000001514357227 */ /* 0x000fe200078e002c */
[----:B------:R-:W-:-:S03]  /*18e60*/  MOV R47, 0x1 ;  /* 0x00000001002f7802 */ /* 0x000fc60000000f00 */
[----:B------:R-:W-:Y:S01]  /*18e70*/  IMAD.HI.U32 R44, R18, R21, RZ ;  /* 0x00000015122c7227 */ /* 0x000fe200078e00ff */
[C---:B------:R-:W-:Y:S02]  /*18e80*/  ISETP.GE.U32.AND P2, PT, R53.reuse, R45, PT ;  /* 0x0000002d3500720c */ /* 0x040fe40003f46070 */
[----:B------:R-:W-:-:S11]  /*18e90*/  IADD3 R53, PT, PT, R53, R57, -R42 ;  /* 0x0000003935357210 */ /* 0x000fd60007ffe82a */
[----:B------:R-:W-:Y:S02]  /*18ea0*/  @P2 IMAD.MOV R75, RZ, RZ, R44 ;  /* 0x000000ffff4b2224 */ /* 0x000fe400078e022c */
        /* <DEDUP_REMOVED lines=9> */
[----:B------:R-:W-:Y:S01]  /*18f40*/  @P2 IADD3 R71, PT, PT, R44, RZ, RZ ;  /* 0x000000ff2c472210 */ /* 0x000fe20007ffe0ff */
        /* <DEDUP_REMOVED lines=12> */
[----:B------:R-:W-:Y:S01]  /*19010*/  IMAD R73, R18, R18, RZ ;  /* 0x0000001212497224 */ /* 0x000fe200078e02ff */
[----:B------:R-:W-:Y:S01]  /*19020*/  MOV R71, 0x1 ;  /* 0x0000000100477802 */ /* 0x000fe20000000f00 */
[----:B------:R-:W-:-:S04]  /*19030*/  IMAD.HI.U32 R61, R51, R21, R46 ;  /* 0x00000015333d7227 */ /* 0x000fc800078e002e */
[----:B------:R-:W-:-:S04]  /*19040*/  IMAD.HI.U32 R46, R51, R21, RZ ;  /* 0x00000015332e7227 */ /* 0x000fc800078e00ff */
[----:B------:R-:W-:Y:S02]  /*19050*/  @P2 IMAD.MOV R61, RZ, RZ, R46 ;  /* 0x000000ffff3d2224 */ /* 0x000fe400078e022e */
        /* <DEDUP_REMOVED lines=12> */
[----:B------:R-:W-:-:S03]  /*19120*/  HFMA2 R47, -RZ, RZ, 0, 5.9604644775390625e-08 ;  /* 0x00000001ff2f7431 */ /* 0x000fc600000001ff */
[----:B------:R-:W-:-:S04]  /*19130*/  IMAD.HI.U32 R64, R19, R21, R46 ;  /* 0x0000001513407227 */ /* 0x000fc800078e002e */
[----:B------:R-:W-:-:S05]  /*19140*/  IMAD.HI.U32 R46, R19, R21, RZ ;  /* 0x00000015132e7227 */ /* 0x000fca00078e00ff */
[----:B------:R-:W-:Y:S02]  /*19150*/  @P2 IMAD.MOV R64, RZ, RZ, R46 ;  /* 0x000000ffff402224 */ /* 0x000fe400078e022e */
[----:B------:R-:W-:Y:S02]  /*19160*/  IMAD.MOV.U32 R46, RZ, RZ, RZ ;  /* 0x000000ffff2e7224 */ /* 0x000fe400078e00ff */
        /* <DEDUP_REMOVED lines=10> */
[----:B------:R-:W-:-:S03]  /*19210*/  IMAD.WIDE.U32 R46, R67, R36, RZ ;  /* 0x00000024432e7225 */ /* 0x000fc600078e00ff */
[----:B------:R-:W-:Y:S01]  /*19220*/  IADD3 R68, PT, PT, R46, R75, RZ ;  /* 0x0000004b2e447210 */ /* 0x000fe20007ffe0ff */
        /* <DEDUP_REMOVED lines=14> */
[----:B------:R-:W-:-:S03]  /*19310*/  IMAD.WIDE.U32 R46, R67, R38, RZ ;  /* 0x00000026432e7225 */ /* 0x000fc600078e00ff */
[----:B------:R-:W-:Y:S01]  /*19320*/  IADD3 R63, PT, PT, R46, R72, RZ ;  /* 0x000000482e3f7210 */ /* 0x000fe20007ffe0ff */
[----:B------:R-:W-:-:S03]  /*19330*/  IMAD.MOV.U32 R72, RZ, RZ, RZ ;  /* 0x000000ffff487224 */ /* 0x000fc600078e00ff */
[----:B------:R-:W-:Y:S01]  /*19340*/  ISETP.GE.U32.AND P2, PT, R63, R46, PT ;  /* 0x0000002e3f00720c */ /* 0x000fe20003f46070 */
[----:B------:R-:W-:-:S04]  /*19350*/  IMAD.HI.U32 R65, R20, R18, R72 ;  /* 0x0000001214417227 */ /* 0x000fc800078e0048 */
[----:B------:R-:W-:Y:S01]  /*19360*/  IMAD.MOV.U32 R72, RZ, RZ, 0x0 ;  /* 0x00000000ff487424 */ /* 0x000fe200078e00ff */
[----:B------:R-:W-:Y:S01]  /*19370*/  ISETP.GE.U32.AND P4, PT, R65, R73, PT ;  /* 0x000000494100720c */ /* 0x000fe20003f86070 */
[----:B------:R-:W-:Y:S02]  /*19380*/  IMAD.MOV.U32 R73, RZ, RZ, 0x1 ;  /* 0x00000001ff497424 */ /* 0x000fe400078e00ff */
[----:B------:R-:W-:-:S04]  /*19390*/  IMAD.HI.U32 R73, R18, R18, R72 ;  /* 0x0000001212497227 */ /* 0x000fc800078e0048 */
[----:B------:R-:W-:Y:S02]  /*193a0*/  @P2 IMAD.MOV R76, RZ, RZ, R47 ;  /* 0x000000ffff4c2224 */ /* 0x000fe400078e022f */
[----:B------:R-:W-:-:S04]  /*193b0*/  IMAD.WIDE.U32 R46, R67, R39, RZ ;  /* 0x00000027432e7225 */ /* 0x000fc800078e00ff */
[----:B------:R-:W-:-:S05]  /*193c0*/  IMAD.IADD R69, R46, 0x1, R76 ;  /* 0x000000012e457824 */ /* 0x000fca00078e024c */
        /* <DEDUP_REMOVED lines=11> */
[----:B------:R-:W-:Y:S01]  /*19480*/  IMAD R73, R67, R34, RZ ;  /* 0x0000002243497224 */ /* 0x000fe200078e02ff */
[----:B------:R-:W-:Y:S01]  /*19490*/  @P3 IADD3 R70, PT, PT, R47, RZ, RZ ;  /* 0x000000ff2f463210 */ /* 0x000fe20007ffe0ff */
[----:B------:R-:W-:Y:S01]  /*194a0*/  VIADD R46, R60, 0xfffffc2f ;  /* 0xfffffc2f3c2e7836 */ /* 0x000fe20000000000 */
[----:B------:R-:W-:Y:S01]  /*194b0*/  ISETP.GE.U32.AND P5, PT, R71, R45, PT ;  /* 0x0000002d4700720c */ /* 0x000fe20003fa6070 */
[----:B------:R-:W-:Y:S01]  /*194c0*/  @P2 IMAD.MOV R46, RZ, RZ, R60 ;  /* 0x000000ffff2e2224 */ /* 0x000fe200078e023c */
[----:B------:R-:W-:Y:S01]  /*194d0*/  ISETP.GE.U32.AND P3, PT, R54, R73, PT ;  /* 0x000000493600720c */ /* 0x000fe20003f66070 */
[----:B------:R-:W-:Y:S02]  /*194e0*/  IMAD.MOV.U32 R47, RZ, RZ, 0x1 ;  /* 0x00000001ff2f7424 */ /* 0x000fe400078e00ff */
[----:B------:R-:W-:Y:S01]  /*194f0*/  @P2 IMAD.MOV R42, RZ, RZ, R68 ;  /* 0x000000ffff2a2224 */ /* 0x000fe200078e0244 */
[----:B------:R-:W-:Y:S01]  /*19500*/  SEL R45, RZ, 0x1, P3 ;  /* 0x00000001ff2d7807 */ /* 0x000fe20001800000 */
[----:B------:R-:W-:-:S04]  /*19510*/  IMAD R70, R67, UR5, R70 ;  /* 0x0000000543467c24 */ /* 0x000fc8000f8e0246 */
[----:B------:R-:W-:Y:S02]  /*19520*/  IMAD.IADD R60, R45, 0x1, R46 ;  /* 0x000000012d3c7824 */ /* 0x000fe400078e022e */
[----:B------:R-:W-:-:S03]  /*19530*/  HFMA2 R46, -RZ, RZ, 0, 0 ;  /* 0x00000000ff2e7431 */ /* 0x000fc600000001ff */
[----:B------:R-:W-:Y:S02]  /*19540*/  ISETP.NE.AND P4, PT, R60, RZ, PT ;  /* 0x000000ff3c00720c */ /* 0x000fe40003f85270 */
[----:B------:R-:W-:Y:S02]  /*19550*/  ISETP.GE.U32.AND P3, PT, R53, R60, PT ;  /* 0x0000003c3500720c */ /* 0x000fe40003f66070 */
[----:B------:R-:W-:Y:S01]  /*19560*/  SEL R45, R45, RZ, !P4 ;  /* 0x000000ff2d2d7207 */ /* 0x000fe20006000000 */
[-C--:B------:R-:W-:Y:S01]  /*19570*/  IMAD.HI.U32 R79, R21, R18.reuse, R46 ;  /* 0x00000012154f7227 */ /* 0x080fe200078e002e */
[----:B------:R-:W-:Y:S02]  /*19580*/  SEL R46, RZ, 0xffffffff, P2 ;  /* 0xffffffffff2e7807 */ /* 0x000fe40001000000 */
[----:B------:R-:W-:Y:S01]  /*19590*/  SEL R77, R45, 0x1, P3 ;  /* 0x000000012d4d7807 */ /* 0x000fe20001800000 */
[----:B------:R-:W-:Y:S01]  /*195a0*/  IMAD.HI.U32 R45, R21, R18, RZ ;  /* 0x00000012152d7227 */ /* 0x000fe200078e00ff */
[----:B------:R-:W-:-:S02]  /*195b0*/  IADD3 R53, PT, PT, R71, R53, -R60 ;  /* 0x0000003547357210 */ /* 0x000fc40007ffe83c */
[----:B------:R-:W-:Y:S01]  /*195c0*/  IADD3 R60, PT, PT, R65, R54, -R73 ;  /* 0x00000036413c7210 */ /* 0x000fe20007ffe849 */
[----:B------:R-:W-:Y:S02]  /*195d0*/  IMAD.IADD R47, R77, 0x1, R42 ;  /* 0x000000014d2f7824 */ /* 0x000fe400078e022a */
[----:B------:R-:W-:Y:S02]  /*195e0*/  @P5 IMAD.MOV R79, RZ, RZ, R45 ;  /* 0x000000ffff4f5224 */ /* 0x000fe400078e022d */
[----:B------:R-:W-:Y:S01]  /*195f0*/  IMAD.MOV.U32 R42, RZ, RZ, 0x0 ;  /* 0x00000000ff2a7424 */ /* 0x000fe200078e00ff */
[----:B------:R-:W-:Y:S01]  /*19600*/  ISETP.NE.AND P4, PT, R47, RZ, PT ;  /* 0x000000ff2f00720c */ /* 0x000fe20003f85270 */
[----:B------:R-:W-:Y:S01]  /*19610*/  IMAD.IADD R45, R43, 0x1, R79 ;  /* 0x000000012b2d7824 */ /* 0x000fe200078e024f */
[----:B------:R-:W-:Y:S01]  /*19620*/  ISETP.GE.U32.AND P3, PT, R62, R47, PT ;  /* 0x0000002f3e00720c */ /* 0x000fe20003f66070 */
[----:B------:R-:W-:Y:S01]  /*19630*/  IMAD.MOV.U32 R73, RZ, RZ, 0x1 ;  /* 0x00000001ff497424 */ /* 0x000fe200078e00ff */
[----:B------:R-:W-:-:S02]  /*19640*/  SEL R77, R77, RZ, !P4 ;  /* 0x000000ff4d4d7207 */ /* 0x000fc40006000000 */
[----:B------:R-:W-:Y:S01]  /*19650*/  ISETP.GE.U32.AND P4, PT, R45, R43, PT ;  /* 0x0000002b2d00720c */ /* 0x000fe20003f86070 */
[----:B------:R-:W-:Y:S01]  /*19660*/  IMAD.MOV.U32 R43, RZ, RZ, 0x1 ;  /* 0x00000001ff2b7424 */ /* 0x000fe200078e00ff */
[----:B------:R-:W-:Y:S02]  /*19670*/  SEL R77, R77, 0x1, P3 ;  /* 0x000000014d4d7807 */ /* 0x000fe40001800000 */
[----:B------:R-:W-:Y:S01]  /*19680*/  IADD3 R47, PT, PT, R45, R62, -R47 ;  /* 0x0000003e2d2f7210 */ /* 0x000fe20007ffe82f */
[----:B------:R-:W-:Y:S01]  /*19690*/  IMAD.HI.U32 R43, R48, R18, R42 ;  /* 0x00000012302b7227 */ /* 0x000fe200078e002a */
[----:B------:R-:W-:-:S03]  /*196a0*/  IADD3 R75, PT, PT, R77, R75, R46 ;  /* 0x0000004b4d4b7210 */ /* 0x000fc60007ffe02e */
[----:B------:R-:W-:Y:S02]  /*196b0*/  HFMA2 R45, -RZ, RZ, 0, 5.9604644775390625e-08 ;  /* 0x00000001ff2d7431 */ /* 0x000fe400000001ff */
[----:B------:R-:W-:Y:S01]  /*196c0*/  IMAD.HI.U32 R42, R48, R18, RZ ;  /* 0x00000012302a7227 */ /* 0x000fe200078e00ff */
[----:B------:R-:W-:Y:S02]  /*196d0*/  ISETP.NE.AND P3, PT, R75, RZ, PT ;  /* 0x000000ff4b00720c */ /* 0x000fe40003f65270 */
[----:B------:R-:W-:Y:S01]  /*196e0*/  ISETP.GE.U32.AND P2, PT, R22, R75, PT ;  /* 0x0000004b1600720c */ /* 0x000fe20003f46070 */
[----:B------:R-:W-:Y:S01]  /*196f0*/  IMAD.MOV.U32 R62, RZ, RZ, 0x0 ;  /* 0x00000000ff3e7424 */ /* 0x000fe200078e00ff */
[----:B------:R-:W-:Y:S02]  /*19700*/  SEL R77, R77, RZ, !P3 ;  /* 0x000000ff4d4d7207 */ /* 0x000fe40005800000 */
[----:B------:R-:W-:Y:S02]  /*19710*/  @P4 IADD3 R43, PT, PT, R42, RZ, RZ ;  /* 0x000000ff2a2b4210 */ /* 0x000fe40007ffe0ff */
[----:B------:R-:W-:-:S03]  /*19720*/  SEL R42, R77, 0x1, P2 ;  /* 0x000000014d2a7807 */ /* 0x000fc60001000000 */
[----:B------:R-:W-:Y:S01]  /*19730*/  IMAD.IADD R77, R25, 0x1, R43 ;  /* 0x00000001194d7824 */ /* 0x000fe200078e022b */
[----:B------:R-:W-:Y:S01]  /*19740*/  IADD3 R63, PT, PT, R42, R63, R46 ;  /* 0x0000003f2a3f7210 */ /* 0x000fe20007ffe02e */
[----:B------:R-:W-:-:S03]  /*19750*/  IMAD.MOV.U32 R43, RZ, RZ, 0x1 ;  /* 0x00000001ff2b7424 */ /* 0x000fc600078e00ff */
[----:B------:R-:W-:Y:S02]  /*19760*/  ISETP.NE.AND P3, PT, R63, RZ, PT ;  /* 0x000000ff3f00720c */ /* 0x000fe40003f65270 */
[C---:B------:R-:W-:Y:S02]  /*19770*/  ISETP.GE.U32.AND P4, PT, R77.reuse, R25, PT ;  /* 0x000000194d00720c */ /* 0x040fe40003f86070 */
[----:B------:R-:W-:Y:S01]  /*19780*/  SEL R25, R42, RZ, !P3 ;  /* 0x000000ff2a197207 */ /* 0x000fe20005800000 */
[----:B------:R-:W-:Y:S01]  /*19790*/  IMAD.MOV.U32 R42, RZ, RZ, 0x0 ;  /* 0x00000000ff2a7424 */ /* 0x000fe200078e00ff */
[----:B------:R-:W-:Y:S02]  /*197a0*/  ISETP.GE.U32.AND P2, PT, R56, R63, PT ;  /* 0x0000003f3800720c */ /* 0x000fe40003f46070 */
[----:B------:R-:W-:Y:S01]  /*197b0*/  IADD3 R22, PT, PT, R77, R22, -R75 ;  /* 0x000000164d167210 */ /* 0x000fe20007ffe84b */
        /* <DEDUP_REMOVED lines=8> */
[----:B------:R-:W-:Y:S02]  /*19840*/  SEL R42, R42, RZ, !P3 ;  /* 0x000000ff2a2a7207 */ /* 0x000fe40005800000 */
[----:B------:R-:W-:Y:S02]  /*19850*/  MOV R43, 0x1 ;  /* 0x00000001002b7802 */ /* 0x000fe40000000f00 */
        /* <DEDUP_REMOVED lines=13> */
[----:B------:R-:W-:Y:S02]  /*19930*/  IMAD.IADD R23, R43, 0x1, R42 ;  /* 0x000000012b177824 */ /* 0x000fe400078e022a */
[----:B------:R-:W-:Y:S02]  /*19940*/  IMAD.MOV.U32 R42, RZ, RZ, 0x0 ;  /* 0x00000000ff2a7424 */ /* 0x000fe400078e00ff */
        /* <DEDUP_REMOVED lines=8> */
[----:B------:R-:W-:Y:S02]  /*199d0*/  HFMA2 R42, -RZ, RZ, 0, 0 ;  /* 0x00000000ff2a7431 */ /* 0x000fe400000001ff */
[----:B------:R-:W-:Y:S02]  /*199e0*/  IMAD R43, R18, R19, RZ ;  /* 0x00000013122b7224 */ /* 0x000fe400078e02ff */
[----:B------:R-:W-:Y:S02]  /*199f0*/  IMAD.MOV.U32 R44, RZ, RZ, 0x0 ;  /* 0x00000000ff2c7424 */ /* 0x000fe400078e00ff */
        /* <DEDUP_REMOVED lines=8> */
[C---:B------:R-:W-:Y:S02]  /*19a80*/  IMAD R43, R55.reuse, R35, RZ ;  /* 0x00000023372b7224 */ /* 0x040fe400078e02ff */
[----:B------:R-:W-:-:S04]  /*19a90*/  IMAD.WIDE.U32 R66, R55, R36, RZ ;  /* 0x0000002437427225 */ /* 0x000fc800078e00ff */
[----:B------:R-:W-:-:S04]  /*19aa0*/  IMAD.HI.U32 R61, R55, R34, R42 ;  /* 0x00000022373d7227 */ /* 0x000fc800078e002a */
[----:B------:R-:W-:Y:S01]  /*19ab0*/  IMAD.MOV.U32 R42, RZ, RZ, 0x0 ;  /* 0x00000000ff2a7424 */ /* 0x000fe200078e00ff */
[----:B------:R-:W-:Y:S01]  /*19ac0*/  ISETP.GE.U32.AND P2, PT, R61, R43, PT ;  /* 0x0000002b3d00720c */ /* 0x000fe20003f46070 */
[----:B------:R-:W-:Y:S01]  /*19ad0*/  IMAD.HI.U32 R75, R55, R37, R44 ;  /* 0x00000025374b7227 */ /* 0x000fe200078e002c */
[----:B------:R-:W-:-:S03]  /*19ae0*/  MOV R43, 0x1 ;  /* 0x00000001002b7802 */ /* 0x000fc60000000f00 */
[----:B------:R-:W-:-:S04]  /*19af0*/  IMAD.HI.U32 R79, R55, R35, R42 ;  /* 0x00000023374f7227 */ /* 0x000fc800078e002a */
[----:B------:R-:W-:-:S04]  /*19b00*/  IMAD.HI.U32 R42, R55, R35, RZ ;  /* 0x00000023372a7227 */ /* 0x000fc800078e00ff */
[----:B------:R-:W-:Y:S02]  /*19b10*/  @P2 IMAD.MOV R79, RZ, RZ, R42 ;  /* 0x000000ffff4f2224 */ /* 0x000fe400078e022a */
[----:B------:R-:W-:Y:S02]  /*19b20*/  IMAD.MOV.U32 R42, RZ, RZ, 0x0 ;  /* 0x00000000ff2a7424 */ /* 0x000fe400078e00ff */
[----:B------:R-:W-:Y:S02]  /*19b30*/  IMAD.IADD R79, R66, 0x1, R79 ;  /* 0x00000001424f7824 */ /* 0x000fe400078e024f */
[----:B------:R-:W-:-:S03]  /*19b40*/  IMAD.HI.U32 R81, R55, R36, R42 ;  /* 0x0000002437517227 */ /* 0x000fc600078e002a */
[----:B------:R-:W-:Y:S01]  /*19b50*/  ISETP.GE.U32.AND P2, PT, R79, R66, PT ;  /* 0x000000424f00720c */ /* 0x000fe20003f46070 */
[----:B------:R-:W-:-:S04]  /*19b60*/  IMAD.WIDE.U32 R42, R55, R37, RZ ;  /* 0x00000025372a7225 */ /* 0x000fc800078e00ff */
[----:B------:R-:W-:-:S08]  /*19b70*/  IMAD.MOV.U32 R66, RZ, RZ, RZ ;  /* 0x000000ffff427224 */ /* 0x000fd000078e00ff */
[----:B------:R-:W-:Y:S02]  /*19b80*/  @P2 IMAD.MOV R81, RZ, RZ, R67 ;  /* 0x000000ffff512224 */ /* 0x000fe400078e0243 */
[----:B------:R-:W-:Y:S02]  /*19b90*/  IMAD R67, R20, R18, RZ ;  /* 0x0000001214437224 */ /* 0x000fe400078e02ff */
[----:B------:R-:W-:Y:S02]  /*19ba0*/  IMAD.IADD R71, R42, 0x1, R81 ;  /* 0x000000012a477824 */ /* 0x000fe400078e0251 */
[----:B------:R-:W-:-:S03]  /*19bb0*/  IMAD.WIDE.U32 R44, R20, R20, R66 ;  /* 0x00000014142c7225 */ /* 0x000fc600078e0042 */
[----:B------:R-:W-:Y:S01]  /*19bc0*/  ISETP.GE.U32.AND P2, PT, R71, R42, PT ;  /* 0x0000002a4700720c */ /* 0x000fe20003f46070 */
[----:B------:R-:W-:-:S12]  /*19bd0*/  IMAD.MOV.U32 R42, RZ, RZ, 0x0 ;  /* 0x00000000ff2a7424 */ /* 0x000fd800078e00ff */
        /* <DEDUP_REMOVED lines=8> */
[----:B------:R-:W-:Y:S02]  /*19c60*/  ISETP.GE.U32.AND P3, PT, R65, R54, PT ;  /* 0x000000364100720c */ /* 0x000fe40003f66070 */
[----:B------:R-:W-:Y:S02]  /*19c70*/  IADD3 R75, PT, PT, R42, R75, RZ ;  /* 0x0000004b2a4b7210 */ /* 0x000fe40007ffe0ff */
[----:B------:R-:W-:Y:S01]  /*19c80*/  IADD3 R54, PT, PT, R25, R56, -R63 ;  /* 0x0000003819367210 */ /* 0x000fe20007ffe83f */
[----:B------:R-:W-:Y:S01]  /*19c90*/  IMAD.MOV.U32 R63, RZ, RZ, 0x1 ;  /* 0x00000001ff3f7424 */ /* 0x000fe200078e00ff */
[----:B------:R-:W-:Y:S01]  /*19ca0*/  ISETP.GE.U32.AND P2, PT, R75, R42, PT ;  /* 0x0000002a4b00720c */ /* 0x000fe20003f46070 */
[----:B------:R-:W-:-:S04]  /*19cb0*/  IMAD.HI.U32 R25, R21, R20, RZ ;  /* 0x0000001415197227 */ /* 0x000fc800078e00ff */
[----:B------:R-:W-:-:S04]  /*19cc0*/  IMAD.HI.U32 R62, R21, R20, R62 ;  /* 0x00000014153e7227 */ /* 0x000fc800078e003e */
[----:B------:R-:W-:-:S04]  /*19cd0*/  IMAD.HI.U32 R63, R55, R38, R72 ;  /* 0x00000026373f7227 */ /* 0x000fc800078e0048 */
[----:B------:R-:W-:Y:S01]  /*19ce0*/  @P2 IMAD.MOV R63, RZ, RZ, R43 ;  /* 0x000000ffff3f2224 */ /* 0x000fe200078e022b */
[C---:B------:R-:W-:Y:S01]  /*19cf0*/  ISETP.GE.U32.AND P2, PT, R55.reuse, R24, PT ;  /* 0x000000183700720c */ /* 0x040fe20003f46070 */
[----:B------:R-:W-:-:S04]  /*19d00*/  IMAD.WIDE.U32 R42, R55, R39, RZ ;  /* 0x00000027372a7225 */ /* 0x000fc800078e00ff */
[----:B------:R-:W-:Y:S01]  /*19d10*/  @P3 IMAD.MOV R62, RZ, RZ, R25 ;  /* 0x000000ffff3e3224 */ /* 0x000fe200078e0219 */
[----:B------:R-:W-:Y:S01]  /*19d20*/  IADD3 R63, PT, PT, R42, R63, RZ ;  /* 0x0000003f2a3f7210 */ /* 0x000fe20007ffe0ff */
[----:B------:R-:W-:Y:S02]  /*19d30*/  IMAD.MOV.U32 R56, RZ, RZ, 0x0 ;  /* 0x00000000ff387424 */ /* 0x000fe400078e00ff */
[----:B------:R-:W-:Y:S01]  /*19d40*/  IMAD.IADD R62, R57, 0x1, R62 ;  /* 0x00000001393e7824 */ /* 0x000fe200078e023e */
[----:B------:R-:W-:Y:S01]  /*19d50*/  ISETP.GE.U32.AND P3, PT, R63, R42, PT ;  /* 0x0000002a3f00720c */ /* 0x000fe20003f66070 */
[----:B------:R-:W-:Y:S02]  /*19d60*/  IMAD.MOV.U32 R24, RZ, RZ, 0x0 ;  /* 0x00000000ff187424 */ /* 0x000fe400078e00ff */
[----:B------:R-:W-:Y:S01]  /*19d70*/  IMAD.MOV.U32 R25, RZ, RZ, 0x1 ;  /* 0x00000001ff197424 */ /* 0x000fe200078e00ff */
[----:B------:R-:W-:Y:S01]  /*19d80*/  ISETP.GE.U32.AND P4, PT, R62, R57, PT ;  /* 0x000000393e00720c */ /* 0x000fe20003f86070 */
[----:B------:R-:W-:-:S02]  /*19d90*/  IMAD.MOV.U32 R57, RZ, RZ, 0x1 ;  /* 0x00000001ff397424 */ /* 0x000fc400078e00ff */
[----:B------:R-:W-:-:S04]  /*19da0*/  IMAD.HI.U32 R77, R48, R20, R24 ;  /* 0x00000014304d7227 */ /* 0x000fc800078e0018 */
[----:B------:R-:W-:-:S04]  /*19db0*/  IMAD.HI.U32 R73, R55, R39, R56 ;  /* 0x0000002737497227 */ /* 0x000fc800078e0038 */
[----:B------:R-:W-:Y:S02]  /*19dc0*/  IMAD R57, R55, R34, RZ ;  /* 0x0000002237397224 */ /* 0x000fe400078e02ff */
[----:B------:R-:W-:Y:S01]  /*19dd0*/  @P3 IMAD.MOV R73, RZ, RZ, R43 ;  /* 0x000000ffff493224 */ /* 0x000fe200078e022b */
[----:B------:R-:W-:Y:S01]  /*19de0*/  IADD3 R43, PT, PT, R61, -0x3d1, RZ ;  /* 0xfffffc2f3d2b7810 */ /* 0x000fe20007ffe0ff */
[----:B------:R-:W-:Y:S01]  /*19df0*/  IMAD.HI.U32 R24, R48, R20, RZ ;  /* 0x0000001430187227 */ /* 0x000fe200078e00ff */
[----:B------:R-:W-:Y:S02]  /*19e00*/  ISETP.GE.U32.AND P3, PT, R67, R57, PT ;  /* 0x000000394300720c */ /* 0x000fe40003f66070 */
[----:B------:R-:W-:Y:S01]  /*19e10*/  IADD3 R57, PT, PT, R45, R67, -R57 ;  /* 0x000000432d397210 */ /* 0x000fe20007ffe839 */
[----:B------:R-:W-:Y:S01]  /*19e20*/  @P4 IMAD.MOV R77, RZ, RZ, R24 ;  /* 0x000000ffff4d4224 */ /* 0x000fe200078e0218 */
[----:B------:R-:W-:Y:S01]  /*19e30*/  SEL R66, RZ, 0x1, P3 ;  /* 0x00000001ff427807 */ /* 0x000fe20001800000 */
[----:B------:R-:W-:-:S02]  /*19e40*/  @P2 IMAD.MOV R43, RZ, RZ, R61 ;  /* 0x000000ffff2b2224 */ /* 0x000fc400078e023d */
[----:B------:R-:W-:-:S04]  /*19e50*/  IMAD.WIDE.U32 R24, R55, R40, RZ ;  /* 0x0000002837187225 */ /* 0x000fc800078e00ff */
[----:B------:R-:W-:Y:S02]  /*19e60*/  IMAD.IADD R61, R66, 0x1, R43 ;  /* 0x00000001423d7824 */ /* 0x000fe400078e022b */
[----:B------:R-:W-:Y:S02]  /*19e70*/  IMAD.IADD R69, R24, 0x1, R73 ;  /* 0x0000000118457824 */ /* 0x000fe400078e0249 */
[----:B------:R-:W-:Y:S01]  /*19e80*/  IMAD.MOV.U32 R42, RZ, RZ, 0x0 ;  /* 0x00000000ff2a7424 */ /* 0x000fe200078e00ff */
[----:B------:R-:W-:Y:S01]  /*19e90*/  ISETP.NE.AND P5, PT, R61, RZ, PT ;  /* 0x000000ff3d00720c */ /* 0x000fe20003fa5270 */
[----:B------:R-:W-:Y:S01]  /*19ea0*/  IMAD.MOV.U32 R43, RZ, RZ, 0x1 ;  /* 0x00000001ff2b7424 */ /* 0x000fe200078e00ff */
[----:B------:R-:W-:Y:S01]  /*19eb0*/  ISETP.GE.U32.AND P6, PT, R69, R24, PT ;  /* 0x000000184500720c */ /* 0x000fe20003fc6070 */
[----:B------:R-:W-:Y:S01]  /*19ec0*/  IMAD.IADD R56, R52, 0x1, R77 ;  /* 0x0000000134387824 */ /* 0x000fe200078e024d */
[----:B------:R-:W-:Y:S01]  /*19ed0*/  ISETP.GE.U32.AND P4, PT, R60, R61, PT ;  /* 0x0000003d3c00720c */ /* 0x000fe20003f86070 */
[----:B------:R-:W-:Y:S01]  /*19ee0*/  IMAD.HI.U32 R58, R55, R40, R42 ;  /* 0x00000028373a7227 */ /* 0x000fe200078e002a */
[----:B------:R-:W-:-:S02]  /*19ef0*/  SEL R66, R66, RZ, !P5 ;  /* 0x000000ff42427207 */ /* 0x000fc40006800000 */
[----:B------:R-:W-:Y:S01]  /*19f00*/  IADD3 R43, PT, PT, R79, -0x2, RZ ;  /* 0xfffffffe4f2b7810 */ /* 0x000fe20007ffe0ff */
[----:B------:R-:W-:Y:S01]  /*19f10*/  @P2 IMAD.MOV R43, RZ, RZ, R79 ;  /* 0x000000ffff2b2224 */ /* 0x000fe200078e024f */
[----:B------:R-:W-:Y:S01]  /*19f20*/  SEL R66, R66, 0x1, P4 ;  /* 0x0000000142427807 */ /* 0x000fe20002000000 */
[----:B------:R-:W-:Y:S01]  /*19f30*/  IMAD.MOV.U32 R24, RZ, RZ, 0x0 ;  /* 0x00000000ff187424 */ /* 0x000fe200078e00ff */
[----:B------:R-:W-:Y:S01]  /*19f40*/  ISETP.GE.U32.AND P3, PT, R56, R52, PT ;  /* 0x000000343800720c */ /* 0x000fe20003f66070 */
[----:B------:R-:W-:Y:S01]  /*19f50*/  IMAD.MOV.U32 R45, RZ, RZ, 0x1 ;  /* 0x00000001ff2d7424 */ /* 0x000fe200078e00ff */
[----:B------:R-:W-:Y:S01]  /*19f60*/  IADD3 R60, PT, PT, R65, R60, -R61 ;  /* 0x0000003c413c7210 */ /* 0x000fe20007ffe83d */
[----:B------:R-:W-:Y:S02]  /*19f70*/  IMAD.IADD R42, R66, 0x1, R43 ;  /* 0x00000001422a7824 */ /* 0x000fe400078e022b */
[----:B------:R-:W-:Y:S02]  /*19f80*/  @P6 IMAD.MOV R58, RZ, RZ, R25 ;  /* 0x000000ffff3a6224 */ /* 0x000fe400078e0219 */
[----:B------:R-:W-:Y:S01]  /*19f90*/  IMAD.MOV.U32 R25, RZ, RZ, 0x1 ;  /* 0x00000001ff197424 */ /* 0x000fe200078e00ff */
[----:B------:R-:W-:Y:S01]  /*19fa0*/  ISETP.NE.AND P5, PT, R42, RZ, PT ;  /* 0x000000ff2a00720c */ /* 0x000fe20003fa5270 */
[----:B------:R-:W-:Y:S01]  /*19fb0*/  IMAD R58, R55, UR5, R58 ;  /* 0x00000005373a7c24 */ /* 0x000fe2000f8e023a */
[----:B------:R-:W-:Y:S01]  /*19fc0*/  ISETP.GE.U32.AND P4, PT, R53, R42, PT ;  /* 0x0000002a3500720c */ /* 0x000fe20003f86070 */
[----:B------:R-:W-:Y:S01]  /*19fd0*/  IMAD.HI.U32 R52, R49, R20, R24 ;  /* 0x0000001431347227 */ /* 0x000fe200078e0018 */
[----:B------:R-:W-:-:S02]  /*19fe0*/  SEL R24, R66, RZ, !P5 ;  /* 0x000000ff42187207 */ /* 0x000fc40006800000 */
[----:B------:R-:W-:Y:S01]  /*19ff0*/  SEL R66, RZ, 0xffffffff, P2 ;  /* 0xffffffffff427807 */ /* 0x000fe20001000000 */
[----:B------:R-:W-:Y:S01]  /*1a000*/  IMAD.HI.U32 R25, R49, R20, RZ ;  /* 0x0000001431197227 */ /* 0x000fe200078e00ff */
[----:B------:R-:W-:Y:S02]  /*1a010*/  SEL R68, R24, 0x1, P4 ;  /* 0x0000000118447807 */ /* 0x000fe40002000000 */
[----:B------:R-:W-:Y:S01]  /*1a020*/  IADD3 R42, PT, PT, R62, R53, -R42 ;  /* 0x000000353e2a7210 */ /* 0x000fe20007ffe82a */
[----:B------:R-:W-:Y:S02]  /*1a030*/  @P3 IMAD.MOV R52, RZ, RZ, R25 ;  /* 0x000000ffff343224 */ /* 0x000fe400078e0219 */
[----:B------:R-:W-:Y:S02]  /*1a040*/  IMAD.MOV.U32 R24, RZ, RZ, 0x0 ;  /* 0x00000000ff187424 */ /* 0x000fe400078e00ff */
[----:B------:R-:W-:Y:S01]  /*1a050*/  IMAD.MOV.U32 R25, RZ, RZ, 0x1 ;  /* 0x00000001ff197424 */ /* 0x000fe200078e00ff */
[----:B------:R-:W-:-:S02]  /*1a060*/  IADD3 R43, PT, PT, R59, R52, RZ ;  /* 0x000000343b2b7210 */ /* 0x000fc40007ffe0ff */
[----:B------:R-:W-:Y:S01]  /*1a070*/  IADD3 R52, PT, PT, R68, R71, R66 ;  /* 0x0000004744347210 */ /* 0x000fe20007ffe042 */
[----:B------:R-:W-:Y:S01]  /*1a080*/  IMAD R71, R20, R19, RZ ;  /* 0x0000001314477224 */ /* 0x000fe200078e02ff */
[----:B------:R-:W-:Y:S01]  /*1a090*/  ISETP.GE.U32.AND P4, PT, R43, R59, PT ;  /* 0x0000003b2b00720c */ /* 0x000fe20003f86070 */
[----:B------:R-:W-:Y:S01]  /*1a0a0*/  IMAD.HI.U32 R59, R51, R20, R24 ;  /* 0x00000014333b7227 */ /* 0x000fe200078e0018 */
[----:B------:R-:W-:Y:S02]  /*1a0b0*/  ISETP.NE.AND P3, PT, R52, RZ, PT ;  /* 0x000000ff3400720c */ /* 0x000fe40003f65270 */
[----:B------:R-:W-:Y:S01]  /*1a0c0*/  ISETP.GE.U32.AND P2, PT, R47, R52, PT ;  /* 0x000000342f00720c */ /* 0x000fe20003f46070 */
[----:B------:R-:W-:Y:S01]  /*1a0d0*/  IMAD.HI.U32 R24, R51, R20, RZ ;  /* 0x0000001433187227 */ /* 0x000fe200078e00ff */
[----:B------:R-:W-:Y:S02]  /*1a0e0*/  SEL R68, R68, RZ, !P3 ;  /* 0x000000ff44447207 */ /* 0x000fe40005800000 */
[----:B------:R-:W-:-:S02]  /*1a0f0*/  IADD3 R47, PT, PT, R56, R47, -R52 ;  /* 0x0000002f382f7210 */ /* 0x000fc40007ffe834 */
[----:B------:R-:W-:-:S03]  /*1a100*/  SEL R68, R68, 0x1, P2 ;  /* 0x0000000144447807 */ /* 0x000fc60001000000 */
[----:B------:R-:W-:Y:S01]  /*1a110*/  @P4 IMAD.MOV R59, RZ, RZ, R24 ;  /* 0x000000ffff3b4224 */ /* 0x000fe200078e0218 */
[----:B------:R-:W-:Y:S01]  /*1a120*/  IADD3 R75, PT, PT, R68, R75, R66 ;  /* 0x0000004b444b7210 */ /* 0x000fe20007ffe042 */
[----:B------:R-:W-:-:S03]  /*1a130*/  IMAD R24, R20, R50, RZ ;  /* 0x0000003214187224 */ /* 0x000fc600078e02ff */
[----:B------:R-:W-:Y:S01]  /*1a140*/  ISETP.NE.AND P3, PT, R75, RZ, PT ;  /* 0x000000ff4b00720c */ /* 0x000fe20003f65270 */
[----:B------:R-:W-:Y:S01]  /*1a150*/  IMAD.IADD R59, R24, 0x1, R59 ;  /* 0x00000001183b7824 */ /* 0x000fe200078e023b */
[----:B------:R-:W-:Y:S02]  /*1a160*/  ISETP.GE.U32.AND P2, PT, R22, R75, PT ;  /* 0x0000004b1600720c */ /* 0x000fe40003f46070 */
[----:B------:R-:W-:Y:S02]  /*1a170*/  SEL R68, R68, RZ, !P3 ;  /* 0x000000ff44447207 */ /* 0x000fe40005800000 */
        /* <DEDUP_REMOVED lines=10> */
[----:B------:R-:W-:Y:S02]  /*1a220*/  SEL R68, R68, RZ, !P3 ;  /* 0x000000ff44447207 */ /* 0x000fe40005800000 */
[----:B------:R-:W-:Y:S02]  /*1a230*/  IADD3 R54, PT, PT, R59, R54, -R63 ;  /* 0x000000363b367210 */ /* 0x000fe40007ffe83f */
[----:B------:R-:W-:Y:S02]  /*1a240*/  SEL R24, R68, 0x1, P2 ;  /* 0x0000000144187807 */ /* 0x000fe40001000000 */
[----:B------:R-:W-:Y:S01]  /*1a250*/  IADD3 R68, PT, PT, R71, R25, RZ ;  /* 0x0000001947447210 */ /* 0x000fe20007ffe0ff */
[----:B------:R-:W-:Y:S01]  /*1a260*/  IMAD.MOV.U32 R25, RZ, RZ, 0x1 ;  /* 0x00000001ff197424 */ /* 0x000fe200078e00ff */
[----:B------:R-:W-:-:S02]  /*1a270*/  IADD3 R70, PT, PT, R24, R69, R66 ;  /* 0x0000004518467210 */ /* 0x000fc40007ffe042 */
[----:B------:R-:W-:Y:S02]  /*1a280*/  ISETP.GE.U32.AND P4, PT, R68, R71, PT ;  /* 0x000000474400720c */ /* 0x000fe40003f86070 */
[C---:B------:R-:W-:Y:S02]  /*1a290*/  ISETP.NE.AND P3, PT, R70.reuse, RZ, PT ;  /* 0x000000ff4600720c */ /* 0x040fe40003f65270 */
[----:B------:R-:W-:Y:S02]  /*1a2a0*/  ISETP.GT.U32.AND P2, PT, R70, R23, PT ;  /* 0x000000174600720c */ /* 0x000fe40003f44070 */
[----:B------:R-:W-:-:S04]  /*1a2b0*/  SEL R24, R24, RZ, !P3 ;  /* 0x000000ff18187207 */ /* 0x000fc80005800000 */
[----:B------:R-:W-:Y:S01]  /*1a2c0*/  SEL R55, R24, 0x1, !P2 ;  /* 0x0000000118377807 */ /* 0x000fe20005000000 */
[----:B------:R-:W-:-:S03]  /*1a2d0*/  IMAD.MOV.U32 R24, RZ, RZ, 0x0 ;  /* 0x00000000ff187424 */ /* 0x000fc600078e00ff */
[----:B------:R-:W-:Y:S01]  /*1a2e0*/  IADD3 R55, PT, PT, R55, R58, R66 ;  /* 0x0000003a37377210 */ /* 0x000fe20007ffe042 */
[----:B------:R-:W-:-:S04]  /*1a2f0*/  IMAD.HI.U32 R58, R19, R20, R24 ;  /* 0x00000014133a7227 */ /* 0x000fc800078e0018 */
[----:B------:R-:W-:Y:S02]  /*1a300*/  IMAD.IADD R55, R64, 0x1, R55 ;  /* 0x0000000140377824 */ /* 0x000fe400078e0237 */
[----:B------:R-:W-:-:S03]  /*1a310*/  IMAD.HI.U32 R24, R19, R20, RZ ;  /* 0x0000001413187227 */ /* 0x000fc600078e00ff */
[----:B------:R-:W-:Y:S01]  /*1a320*/  IADD3 R41, PT, PT, -R55, R41, R46 ;  /* 0x0000002937297210 */ /* 0x000fe20007ffe12e */
[----:B------:R-:W-:Y:S02]  /*1a330*/  @P4 IMAD.MOV R58, RZ, RZ, R24 ;  /* 0x000000ffff3a4224 */ /* 0x000fe400078e0218 */
[----:B------:R-:W-:Y:S02]  /*1a340*/  IMAD.MOV.U32 R24, RZ, RZ, RZ ;  /* 0x000000ffff187224 */ /* 0x000fe400078e00ff */
[----:B------:R-:W-:-:S04]  /*1a350*/  IMAD.IADD R41, R41, 0x1, R58 ;  /* 0x0000000129297824 */ /* 0x000fc800078e023a */
[CC--:B------:R-:W-:Y:S02]  /*1a360*/  IMAD R25, R41.reuse, R35.reuse, RZ ;  /* 0x0000002329197224 */ /* 0x0c0fe400078e02ff */
[----:B------:R-:W-:-:S04]  /*1a370*/  IMAD.HI.U32 R46, R41, R35, RZ ;  /* 0x00000023292e7227 */ /* 0x000fc800078e00ff */
[----:B------:R-:W-:Y:S01]  /*1a380*/  IMAD.HI.U32 R55, R41, R34, R24 ;  /* 0x0000002229377227 */ /* 0x000fe200078e0018 */
[----:B------:R-:W-:-:S03]  /*1a390*/  MOV R24, 0x0 ;  /* 0x0000000000187802 */ /* 0x000fc60000000f00 */
[----:B------:R-:W-:Y:S01]  /*1a3a0*/  IMAD R71, R41, R34, RZ ;  /* 0x0000002229477224 */ /* 0x000fe200078e02ff */
[----:B------:R-:W-:Y:S01]  /*1a3b0*/  ISETP.GE.U32.AND P2, PT, R55, R25, PT ;  /* 0x000000193700720c */ /* 0x000fe20003f46070 */
[----:B------:R-:W-:Y:S02]  /*1a3c0*/  IMAD.MOV.U32 R25, RZ, RZ, 0x1 ;  /* 0x00000001ff197424 */ /* 0x000fe400078e00ff */
[C---:B------:R-:W-:Y:S01]  /*1a3d0*/  IMAD.IADD R67, R44.reuse, 0x1, -R71 ;  /* 0x000000012c437824 */ /* 0x040fe200078e0a47 */
[----:B------:R-:W-:Y:S01]  /*1a3e0*/  ISETP.GE.U32.AND P3, PT, R44, R71, PT ;  /* 0x000000472c00720c */ /* 0x000fe20003f66070 */
[----:B------:R-:W-:-:S04]  /*1a3f0*/  IMAD.HI.U32 R69, R41, R35, R24 ;  /* 0x0000002329457227 */ /* 0x000fc800078e0018 */
[----:B------:R-:W-:-:S04]  /*1a400*/  IMAD.WIDE.U32 R24, R41, R36, RZ ;  /* 0x0000002429187225 */ /* 0x000fc800078e00ff */
[----:B------:R-:W-:Y:S01]  /*1a410*/  @P2 IMAD.MOV R69, RZ, RZ, R46 ;  /* 0x000000ffff452224 */ /* 0x000fe200078e022e */
[----:B------:R-:W-:Y:S01]  /*1a420*/  ISETP.GE.U32.AND P2, PT, R41, R58, PT ;  /* 0x0000003a2900720c */ /* 0x000fe20003f46070 */
[----:B------:R-:W-:Y:S01]  /*1a430*/  VIADD R71, R55, 0xfffffc2f ;  /* 0xfffffc2f37477836 */ /* 0x000fe20000000000 */
[-C--:B------:R-:W-:Y:S01]  /*1a440*/  IADD3 R46, PT, PT, -R0, R67.reuse, RZ ;  /* 0x00000043002e7210 */ /* 0x080fe20007ffe1ff */
[----:B------:R-:W-:Y:S02]  /*1a450*/  IMAD.IADD R69, R24, 0x1, R69 ;  /* 0x0000000118457824 */ /* 0x000fe400078e0245 */
[----:B------:R-:W-:Y:S01]  /*1a460*/  IMAD.MOV.U32 R44, RZ, RZ, 0x0 ;  /* 0x00000000ff2c7424 */ /* 0x000fe200078e00ff */
[----:B------:R-:W-:Y:S01]  /*1a470*/  ISETP.GE.U32.AND P1, PT, R46, R67, P1 ;  /* 0x000000432e00720c */ /* 0x000fe20000f26070 */
[C---:B------:R-:W-:Y:S01]  /*1a480*/  VIADD R66, R69.reuse, 0xfffffffe ;  /* 0xfffffffe45427836 */ /* 0x040fe20000000000 */
[----:B------:R-:W-:Y:S01]  /*1a490*/  ISETP.GE.U32.AND P4, PT, R69, R24, PT ;  /* 0x000000184500720c */ /* 0x000fe20003f86070 */
[----:B------:R-:W-:Y:S01]  /*1a4a0*/  IMAD.HI.U32 R73, R41, R36, R44 ;  /* 0x0000002429497227 */ /* 0x000fe200078e002c */
[----:B------:R-:W-:-:S02]  /*1a4b0*/  SEL R24, RZ, 0x1, P3 ;  /* 0x00000001ff187807 */ /* 0x000fc40001800000 */
[----:B------:R-:W-:Y:S01]  /*1a4c0*/  SEL R64, RZ, 0x1, !P1 ;  /* 0x00000001ff407807 */ /* 0x000fe20004800000 */
[----:B------:R-:W-:Y:S02]  /*1a4d0*/  @P2 IMAD.MOV R71, RZ, RZ, R55 ;  /* 0x000000ffff472224 */ /* 0x000fe400078e0237 */
[----:B------:R-:W-:-:S04]  /*1a4e0*/  IMAD.WIDE.U32 R44, R41, R37, RZ ;  /* 0x00000025292c7225 */ /* 0x000fc800078e00ff */
[----:B------:R-:W-:Y:S02]  /*1a4f0*/  IMAD.IADD R58, R24, 0x1, R71 ;  /* 0x00000001183a7824 */ /* 0x000fe400078e0247 */
[----:B------:R-:W-:Y:S02]  /*1a500*/  @P4 IMAD.MOV R73, RZ, RZ, R25 ;  /* 0x000000ffff494224 */ /* 0x000fe400078e0219 */
[----:B------:R-:W-:Y:S01]  /*1a510*/  IMAD.IADD R72, R17, 0x1, R64 ;  /* 0x0000000111487824 */ /* 0x000fe200078e0240 */
[CC--:B------:R-:W-:Y:S01]  /*1a520*/  ISETP.GE.U32.AND P1, PT, R57.reuse, R58.reuse, PT ;  /* 0x0000003a3900720c */ /* 0x0c0fe20003f26070 */
[----:B------:R-:W-:Y:S01]  /*1a530*/  IMAD.IADD R61, R44, 0x1, R73 ;  /* 0x000000012c3d7824 */ /* 0x000fe200078e0249 */
[----:B------:R-:W-:Y:S01]  /*1a540*/  IADD3 R57, PT, PT, R57, -R58, RZ ;  /* 0x8000003a39397210 */ /* 0x000fe20007ffe0ff */
[----:B------:R-:W-:Y:S01]  /*1a550*/  IMAD.MOV.U32 R25, RZ, RZ, 0x1 ;  /* 0x00000001ff197424 */ /* 0x000fe200078e00ff */
[----:B------:R-:W-:Y:S01]  /*1a560*/  ISETP.NE.AND P3, PT, R58, RZ, PT ;  /* 0x000000ff3a00720c */ /* 0x000fe20003f65270 */
[----:B------:R-:W-:Y:S01]  /*1a570*/  @P2 IMAD.MOV R66, RZ, RZ, R69 ;  /* 0x000000ffff422224 */ /* 0x000fe200078e0245 */
[----:B------:R-:W-:Y:S01]  /*1a580*/  ISETP.NE.AND P5, PT, R72, RZ, PT ;  /* 0x000000ff4800720c */ /* 0x000fe20003fa5270 */
[----:B------:R-:W-:Y:S01]  /*1a590*/  IMAD.IADD R58, R57, 0x1, -R72 ;  /* 0x00000001393a7824 */ /* 0x000fe200078e0a48 */
[----:B------:R-:W-:Y:S01]  /*1a5a0*/  SEL R55, R24, RZ, !P3 ;  /* 0x000000ff18377207 */ /* 0x000fe20005800000 */
[----:B------:R-:W-:Y:S01]  /*1a5b0*/  IMAD.MOV.U32 R24, RZ, RZ, 0x0 ;  /* 0x00000000ff187424 */ /* 0x000fe200078e00ff */
[----:B------:R-:W-:-:S02]  /*1a5c0*/  ISETP.GE.U32.AND P3, PT, R61, R44, PT ;  /* 0x0000002c3d00720c */ /* 0x000fc40003f66070 */
[----:B------:R-:W-:Y:S01]  /*1a5d0*/  ISETP.GE.U32.AND P4, PT, R58, R57, PT ;  /* 0x000000393a00720c */ /* 0x000fe20003f86070 */
[----:B------:R-:W-:Y:S01]  /*1a5e0*/  IMAD.HI.U32 R65, R41, R37, R24 ;  /* 0x0000002529417227 */ /* 0x000fe200078e0018 */
[----:B------:R-:W-:Y:S02]  /*1a5f0*/  SEL R57, R55, 0x1, P1 ;  /* 0x0000000137397807 */ /* 0x000fe40000800000 */
[----:B------:R-:W-:-:S03]  /*1a600*/  SEL R64, R64, 0x1, !P5 ;  /* 0x0000000140407807 */ /* 0x000fc60006800000 */
[----:B------:R-:W-:Y:S01]  /*1a610*/  IMAD.IADD R25, R57, 0x1, R66 ;  /* 0x0000000139197824 */ /* 0x000fe200078e0242 */
[----:B------:R-:W-:-:S03]  /*1a620*/  SEL R67, R64, RZ, P4 ;  /* 0x000000ff40437207 */ /* 0x000fc60002000000 */
[----:B------:R-:W-:Y:S01]  /*1a630*/  @P3 IMAD.MOV R65, RZ, RZ, R45 ;  /* 0x000000ffff413224 */ /* 0x000fe200078e022d */
[CC--:B------:R-:W-:Y:S01]  /*1a640*/  IADD3 R24, PT, PT, R60.reuse, -R25.reuse, RZ ;  /* 0x800000193c187210 */ /* 0x0c0fe20007ffe0ff */
[----:B------:R-:W-:Y:S01]  /*1a650*/  IMAD.WIDE.U32 R44, R41, R38, RZ ;  /* 0x00000026292c7225 */ /* 0x000fe200078e00ff */
[----:B------:R-:W-:Y:S02]  /*1a660*/  ISETP.NE.AND P3, PT, R25, RZ, PT ;  /* 0x000000ff1900720c */ /* 0x000fe40003f65270 */
[----:B------:R-:W-:Y:S01]  /*1a670*/  ISETP.GE.U32.AND P1, PT, R60, R25, PT ;  /* 0x000000193c00720c */ /* 0x000fe20003f26070 */
[----:B------:R-:W-:Y:S01]  /*1a680*/  IMAD.IADD R69, R16, 0x1, R67 ;  /* 0x0000000110457824 */ /* 0x000fe200078e0243 */
[----:B------:R-:W-:Y:S01]  /*1a690*/  SEL R60, R57, RZ, !P3 ;  /* 0x000000ff393c7207 */ /* 0x000fe20005800000 */
[----:B------:R-:W-:Y:S01]  /*1a6a0*/  IMAD.IADD R64, R44, 0x1, R65 ;  /* 0x000000012c407824 */ /* 0x000fe200078e0241 */
[----:B------:R-:W-:Y:S01]  /*1a6b0*/  SEL R57, RZ, 0xffffffff, P2 ;  /* 0xffffffffff397807 */ /* 0x000fe20001000000 */
[----:B------:R-:W-:Y:S01]  /*1a6c0*/  IMAD.IADD R55, R24, 0x1, -R69 ;  /* 0x0000000118377824 */ /* 0x000fe200078e0a45 */
[----:B------:R-:W-:Y:S01]  /*1a6d0*/  ISETP.NE.AND P5, PT, R69, RZ, PT ;  /* 0x000000ff4500720c */ /* 0x000fe20003fa5270 */
[----:B------:R-:W-:Y:S01]  /*1a6e0*/  IMAD.MOV.U32 R25, RZ, RZ, 0x1 ;  /* 0x00000001ff197424 */ /* 0x000fe200078e00ff */
[----:B------:R-:W-:-:S02]  /*1a6f0*/  ISETP.GE.U32.AND P3, PT, R64, R44, PT ;  /* 0x0000002c4000720c */ /* 0x000fc40003f66070 */
[----:B------:R-:W-:Y:S01]  /*1a700*/  ISETP.GE.U32.AND P4, PT, R55, R24, PT ;  /* 0x000000183700720c */ /* 0x000fe20003f86070 */
[----:B------:R-:W-:Y:S01]  /*1a710*/  IMAD.MOV.U32 R24, RZ, RZ, 0x0 ;  /* 0x00000000ff187424 */ /* 0x000fe200078e00ff */
[----:B------:R-:W-:Y:S02]  /*1a720*/  SEL R44, R60, 0x1, P1 ;  /* 0x000000013c2c7807 */ /* 0x000fe40000800000 */
[----:B------:R-:W-:Y:S01]  /*1a730*/  SEL R67, R67, 0x1, !P5 ;  /* 0x0000000143437807 */ /* 0x000fe20006800000 */
[----:B------:R-:W-:Y:S01]  /*1a740*/  IMAD.HI.U32 R65, R41, R38, R24 ;  /* 0x0000002629417227 */ /* 0x000fe200078e0018 */
[----:B------:R-:W-:Y:S02]  /*1a750*/  IADD3 R61, PT, PT, R44, R61, R57 ;  /* 0x0000003d2c3d7210 */ /* 0x000fe40007ffe039 */
[----:B------:R-:W-:Y:S02]  /*1a760*/  SEL R62, R67, RZ, P4 ;  /* 0x000000ff433e7207 */ /* 0x000fe40002000000 */
[CC--:B------:R-:W-:Y:S01]  /*1a770*/  IADD3 R53, PT, PT, R42.reuse, -R61.reuse, RZ ;  /* 0x8000003d2a357210 */ /* 0x0c0fe20007ffe0ff */
[----:B------:R-:W-:Y:S01]  /*1a780*/  @P3 IMAD.MOV R65, RZ, RZ, R45 ;  /* 0x000000ffff413224 */ /* 0x000fe200078e022d */
[----:B------:R-:W-:Y:S01]  /*1a790*/  ISETP.NE.AND P2, PT, R61, RZ, PT ;  /* 0x000000ff3d00720c */ /* 0x000fe20003f45270 */
[----:B------:R-:W-:Y:S01]  /*1a7a0*/  IMAD.IADD R24, R15, 0x1, R62 ;  /* 0x000000010f187824 */ /* 0x000fe200078e023e */
[----:B------:R-:W-:Y:S01]  /*1a7b0*/  ISETP.GE.U32.AND P1, PT, R42, R61, PT ;  /* 0x0000003d2a00720c */ /* 0x000fe20003f26070 */
[----:B------:R-:W-:Y:S01]  /*1a7c0*/  IMAD.MOV.U32 R45, RZ, RZ, 0x1 ;  /* 0x00000001ff2d7424 */ /* 0x000fe200078e00ff */
[----:B------:R-:W-:Y:S01]  /*1a7d0*/  SEL R44, R44, RZ, !P2 ;  /* 0x000000ff2c2c7207 */ /* 0x000fe20005000000 */
[----:B------:R-:W-:Y:S01]  /*1a7e0*/  IMAD.IADD R60, R53, 0x1, -R24 ;  /* 0x00000001353c7824 */ /* 0x000fe200078e0a18 */
[----:B------:R-:W-:Y:S01]  /*1a7f0*/  ISETP.NE.AND P3, PT, R24, RZ, PT ;  /* 0x000000ff1800720c */ /* 0x000fe20003f65270 */
[----:B------:R-:W-:Y:S01]  /*1a800*/  IMAD.WIDE.U32 R24, R41, R39, RZ ;  /* 0x0000002729187225 */ /* 0x000fe200078e00ff */
[----:B------:R-:W-:-:S02]  /*1a810*/  SEL R42, R44, 0x1, P1 ;  /* 0x000000012c2a7807 */ /* 0x000fc40000800000 */
[----:B------:R-:W-:Y:S01]  /*1a820*/  ISETP.GE.U32.AND P2, PT, R60, R53, PT ;  /* 0x000000353c00720c */ /* 0x000fe20003f46070 */
[----:B------:R-:W-:Y:S01]  /*1a830*/  IMAD.IADD R65, R24, 0x1, R65 ;  /* 0x0000000118417824 */ /* 0x000fe200078e0241 */
[----:B------:R-:W-:Y:S01]  /*1a840*/  SEL R62, R62, 0x1, !P3 ;  /* 0x000000013e3e7807 */ /* 0x000fe20005800000 */
[----:B------:R-:W-:Y:S01]  /*1a850*/  IMAD.MOV.U32 R44, RZ, RZ, 0x0 ;  /* 0x00000000ff2c7424 */ /* 0x000fe200078e00ff */
[----:B------:R-:W-:Y:S02]  /*1a860*/  IADD3 R64, PT, PT, R42, R64, R57 ;  /* 0x000000402a407210 */ /* 0x000fe40007ffe039 */
[----:B------:R-:W-:Y:S01]  /*1a870*/  SEL R53, R62, RZ, P2 ;  /* 0x000000ff3e357207 */ /* 0x000fe20001000000 */
[----:B------:R-:W-:Y:S01]  /*1a880*/  IMAD.HI.U32 R45, R41, R39, R44 ;  /* 0x00000027292d7227 */ /* 0x000fe200078e002c */
[----:B------:R-:W-:Y:S02]  /*1a890*/  ISETP.GE.U32.AND P3, PT, R65, R24, PT ;  /* 0x000000184100720c */ /* 0x000fe40003f66070 */
[----:B------:R-:W-:Y:S01]  /*1a8a0*/  IADD3 R24, PT, PT, R47, -R64, RZ ;  /* 0x800000402f187210 */ /* 0x000fe20007ffe0ff */
[----:B------:R-:W-:Y:S01]  /*1a8b0*/  IMAD.IADD R61, R14, 0x1, R53 ;  /* 0x000000010e3d7824 */ /* 0x000fe200078e0235 */
[----:B------:R-:W-:-:S02]  /*1a8c0*/  ISETP.NE.AND P2, PT, R64, RZ, PT ;  /* 0x000000ff4000720c */ /* 0x000fc40003f45270 */
[----:B------:R-:W-:Y:S01]  /*1a8d0*/  ISETP.GE.U32.AND P1, PT, R47, R64, PT ;  /* 0x000000402f00720c */ /* 0x000fe20003f26070 */
[----:B------:R-:W-:Y:S01]  /*1a8e0*/  IMAD.IADD R47, R24, 0x1, -R61 ;  /* 0x00000001182f7824 */ /* 0x000fe200078e0a3d */
[----:B------:R-:W-:Y:S02]  /*1a8f0*/  SEL R42, R42, RZ, !P2 ;  /* 0x000000ff2a2a7207 */ /* 0x000fe40005000000 */
[----:B------:R-:W-:Y:S02]  /*1a900*/  ISETP.NE.AND P4, PT, R61, RZ, PT ;  /* 0x000000ff3d00720c */ /* 0x000fe40003f85270 */
[----:B------:R-:W-:Y:S01]  /*1a910*/  ISETP.GE.U32.AND P2, PT, R47, R24, PT ;  /* 0x000000182f00720c */ /* 0x000fe20003f46070 */
[----:B------:R-:W-:Y:S01]  /*1a920*/  @P3 IMAD.MOV R45, RZ, RZ, R25 ;  /* 0x000000ffff2d3224 */ /* 0x000fe200078e0219 */
[----:B------:R-:W-:Y:S01]  /*1a930*/  SEL R44, R42, 0x1, P1 ;  /* 0x000000012a2c7807 */ /* 0x000fe20000800000 */
[----:B------:R-:W-:Y:S01]  /*1a940*/  IMAD.WIDE.U32 R42, R41, R40, RZ ;  /* 0x00000028292a7225 */ /* 0x000fe200078e00ff */
[----:B------:R-:W-:-:S02]  /*1a950*/  SEL R53, R53, 0x1, !P4 ;  /* 0x0000000135357807 */ /* 0x000fc40006000000 */
[----:B------:R-:W-:Y:S01]  /*1a960*/  IADD3 R65, PT, PT, R44, R65, R57 ;  /* 0x000000412c417210 */ /* 0x000fe20007ffe039 */
[----:B------:R-:W-:Y:S01]  /*1a970*/  IMAD.MOV.U32 R24, RZ, RZ, 0x0 ;  /* 0x00000000ff187424 */ /* 0x000fe200078e00ff */
[----:B------:R-:W-:Y:S01]  /*1a980*/  SEL R52, R53, RZ, P2 ;  /* 0x000000ff35347207 */ /* 0x000fe20001000000 */
[----:B------:R-:W-:Y:S01]  /*1a990*/  IMAD.IADD R53, R42, 0x1, R45 ;  /* 0x000000012a357824 */ /* 0x000fe200078e022d */
[----:B------:R-:W-:Y:S01]  /*1a9a0*/  ISETP.NE.AND P2, PT, R65, RZ, PT ;  /* 0x000000ff4100720c */ /* 0x000fe20003f45270 */
[----:B------:R-:W-:Y:S01]  /*1a9b0*/  IMAD.MOV.U32 R25, RZ, RZ, 0x1 ;  /* 0x00000001ff197424 */ /* 0x000fe200078e00ff */
[CC--:B------:R-:W-:Y:S01]  /*1a9c0*/  IADD3 R45, PT, PT, R22.reuse, -R65.reuse, RZ ;  /* 0x80000041162d7210 */ /* 0x0c0fe20007ffe0ff */
[----:B------:R-:W-:Y:S01]  /*1a9d0*/  IMAD.IADD R56, R13, 0x1, R52 ;  /* 0x000000010d387824 */ /* 0x000fe200078e0234 */
[----:B------:R-:W-:Y:S01]  /*1a9e0*/  ISETP.GE.U32.AND P1, PT, R22, R65, PT ;  /* 0x000000411600720c */ /* 0x000fe20003f26070 */
[----:B------:R-:W-:Y:S01]  /*1a9f0*/  IMAD.HI.U32 R24, R41, R40, R24 ;  /* 0x0000002829187227 */ /* 0x000fe200078e0018 */
[----:B------:R-:W-:-:S02]  /*1aa00*/  SEL R44, R44, RZ, !P2 ;  /* 0x000000ff2c2c7207 */ /* 0x000fc40005000000 */
[----:B------:R-:W-:Y:S01]  /*1aa10*/  ISETP.GE.U32.AND P3, PT, R53, R42, PT ;  /* 0x0000002a3500720c */ /* 0x000fe20003f66070 */
[----:B------:R-:W-:Y:S01]  /*1aa20*/  IMAD.IADD R22, R45, 0x1, -R56 ;  /* 0x000000012d167824 */ /* 0x000fe200078e0a38 */
[----:B------:R-:W-:Y:S02]  /*1aa30*/  ISETP.NE.AND P2, PT, R56, RZ, PT ;  /* 0x000000ff3800720c */ /* 0x000fe40003f45270 */
[----:B------:R-:W-:Y:S02]  /*1aa40*/  SEL R44, R44, 0x1, P1 ;  /* 0x000000012c2c7807 */ /* 0x000fe40000800000 */
[----:B------:R-:W-:Y:S02]  /*1aa50*/  ISETP.GE.U32.AND P1, PT, R22, R45, PT ;  /* 0x0000002d1600720c */ /* 0x000fe40003f26070 */
[----:B------:R-:W-:Y:S02]  /*1aa60*/  SEL R52, R52, 0x1, !P2 ;  /* 0x0000000134347807 */ /* 0x000fe40005000000 */
[----:B------:R-:W-:-:S02]  /*1aa70*/  IADD3 R53, PT, PT, R44, R53, R57 ;  /* 0x000000352c357210 */ /* 0x000fc40007ffe039 */
[----:B------:R-:W-:Y:S01]  /*1aa80*/  SEL R45, R52, RZ, P1 ;  /* 0x000000ff342d7207 */ /* 0x000fe20000800000 */
[----:B------:R-:W-:Y:S01]  /*1aa90*/  @P3 IMAD.MOV R24, RZ, RZ, R43 ;  /* 0x000000ffff183224 */ /* 0x000fe200078e022b */
[----:B------:R-:W-:Y:S01]  /*1aaa0*/  ISETP.NE.AND P2, PT, R53, RZ, PT ;  /* 0x000000ff3500720c */ /* 0x000fe20003f45270 */
[C---:B------:R-:W-:Y:S01]  /*1aab0*/  IMAD.IADD R42, R54.reuse, 0x1, -R53 ;  /* 0x00000001362a7824 */ /* 0x040fe200078e0a35 */
[----:B------:R-:W-:Y:S01]  /*1aac0*/  ISETP.GE.U32.AND P1, PT, R54, R53, PT ;  /* 0x000000353600720c */ /* 0x000fe20003f26070 */
[----:B------:R-:W-:Y:S01]  /*1aad0*/  IMAD.IADD R43, R12, 0x1, R45 ;  /* 0x000000010c2b7824 */ /* 0x000fe200078e022d */
[----:B------:R-:W-:Y:S01]  /*1aae0*/  SEL R44, R44, RZ, !P2 ;  /* 0x000000ff2c2c7207 */ /* 0x000fe20005000000 */
[----:B------:R-:W-:Y:S02]  /*1aaf0*/  IMAD R24, R41, UR5, R24 ;  /* 0x0000000529187c24 */ /* 0x000fe4000f8e0218 */
[----:B------:R-:W-:Y:S01]  /*1ab00*/  IMAD.IADD R25, R42, 0x1, -R43 ;  /* 0x000000012a197824 */ /* 0x000fe200078e0a2b */
[----:B------:R-:W-:-:S02]  /*1ab10*/  ISETP.NE.AND P2, PT, R43, RZ, PT ;  /* 0x000000ff2b00720c */ /* 0x000fc40003f45270 */
[----:B------:R-:W-:Y:S02]  /*1ab20*/  SEL R44, R44, 0x1, P1 ;  /* 0x000000012c2c7807 */ /* 0x000fe40000800000 */
[----:B------:R-:W-:Y:S02]  /*1ab30*/  ISETP.GE.U32.AND P1, PT, R25, R42, PT ;  /* 0x0000002a1900720c */ /* 0x000fe40003f26070 */
[----:B------:R-:W-:Y:S02]  /*1ab40*/  SEL R45, R45, 0x1, !P2 ;  /* 0x000000012d2d7807 */ /* 0x000fe40005000000 */
[----:B------:R-:W-:Y:S02]  /*1ab50*/  IADD3 R57, PT, PT, R44, R24, R57 ;  /* 0x000000182c397210 */ /* 0x000fe40007ffe039 */
[----:B------:R-:W-:Y:S02]  /*1ab60*/  SEL R24, R45, RZ, P1 ;  /* 0x000000ff2d187207 */ /* 0x000fe40000800000 */
[----:B------:R-:W-:-:S02]  /*1ab70*/  IADD3 R57, PT, PT, R70, R57, RZ ;  /* 0x0000003946397210 */ /* 0x000fc40007ffe0ff */
[----:B------:R-:W-:Y:S01]  /*1ab80*/  ISETP.NE.AND P1, PT, R3, RZ, PT ;  /* 0x000000ff0300720c */ /* 0x000fe20003f25270 */
[----:B------:R-:W-:Y:S01]  /*1ab90*/  IMAD.IADD R41, R11, 0x1, R24 ;  /* 0x000000010b297824 */ /* 0x000fe200078e0218 */
[----:B------:R-:W-:-:S04]  /*1aba0*/  IADD3 R68, PT, PT, -R57, R23, R68 ;  /* 0x0000001739447210 */ /* 0x000fc80007ffe144 */
        /* <DEDUP_REMOVED lines=38> */
.L_x_83:
        /* <DEDUP_REMOVED lines=78> */
.L_x_84:
[----:B------:R-:W-:Y:S01]  /*1b2f0*/  IMAD.IADD R3, R0, 0x1, -R41 ;  /* 0x0000000100037824 */ /* 0x000fe200078e0a29 */
[----:B------:R-:W-:-:S04]  /*1b300*/  ISETP.NE.AND P1, PT, R41, RZ, PT ;  /* 0x000000ff2900720c */ /* 0x000fc80003f25270 */
[----:B------:R-:W-:-:S04]  /*1b310*/  ISETP.GE.U32.AND P1, PT, R3, R0, P1 ;  /* 0x000000000300720c */ /* 0x000fc80000f26070 */
[----:B------:R-:W-:-:S04]  /*1b320*/  SEL R23, RZ, 0x1, !P1 ;  /* 0x00000001ff177807 */ /* 0x000fc80004800000 */
        /* <DEDUP_REMOVED lines=75> */
.L_x_85:
[----:B------:R-:W-:Y:S02]  /*1b7e0*/  IMAD R13, R19, R0, RZ ;  /* 0x00000000130d7224 */ /* 0x000fe400078e02ff */
[----:B------:R-:W-:Y:S02]  /*1b7f0*/  HFMA2 R23, -RZ, RZ, 0, 5.9604644775390625e-08 ;  /* 0x00000001ff177431 */ /* 0x000fe400000001ff */
[----:B------:R-:W-:Y:S02]  /*1b800*/  IMAD.MOV.U32 R12, RZ, RZ, RZ ;  /* 0x000000ffff0c7224 */ /* 0x000fe400078e00ff */
[----:B------:R-:W-:-:S04]  /*1b810*/  IMAD.HI.U32 R11, R0, R19, RZ ;  /* 0x00000013000b7227 */ /* 0x000fc800078e00ff */
[----:B------:R-:W-:-:S04]  /*1b820*/  IMAD.HI.U32 R59, R3, R19, R12 ;  /* 0x00000013033b7227 */ /* 0x000fc800078e000c */
[----:B------:R-:W-:Y:S01]  /*1b830*/  IMAD.MOV.U32 R12, RZ, RZ, 0x0 ;  /* 0x00000000ff0c7424 */ /* 0x000fe200078e00ff */
[----:B------:R-:W-:Y:S01]  /*1b840*/  ISETP.GE.U32.AND P1, PT, R59, R13, PT ;  /* 0x0000000d3b00720c */ /* 0x000fe20003f26070 */
[----:B------:R-:W-:Y:S02]  /*1b850*/  IMAD.MOV.U32 R13, RZ, RZ, 0x1 ;  /* 0x00000001ff0d7424 */ /* 0x000fe400078e00ff */
[----:B------:R-:W-:Y:S02]  /*1b860*/  IMAD.MOV.U32 R22, RZ, RZ, 0x0 ;  /* 0x00000000ff167424 */ /* 0x000fe400078e00ff */
[----:B------:R-:W-:-:S04]  /*1b870*/  IMAD.HI.U32 R57, R0, R19, R12 ;  /* 0x0000001300397227 */ /* 0x000fc800078e000c */
[----:B------:R-:W-:-:S04]  /*1b880*/  IMAD.WIDE.U32 R12, R17, R19, RZ ;  /* 0x00000013110c7225 */ /* 0x000fc800078e00ff */
[----:B------:R-:W-:Y:S02]  /*1b890*/  @P1 IMAD.MOV R57, RZ, RZ, R11 ;  /* 0x000000ffff391224 */ /* 0x000fe400078e020b */
[----:B------:R-:W-:-:S04]  /*1b8a0*/  IMAD.HI.U32 R11, R17, R19, R22 ;  /* 0x00000013110b7227 */ /* 0x000fc800078e0016 */
[----:B------:R-:W-:Y:S02]  /*1b8b0*/  IMAD.IADD R57, R12, 0x1, R57 ;  /* 0x000000010c397824 */ /* 0x000fe400078e0239 */
[----:B------:R-:W-:-:S03]  /*1b8c0*/  IMAD.WIDE.U32 R22, R16, R19, RZ ;  /* 0x0000001310167225 */ /* 0x000fc600078e00ff */
[----:B------:R-:W-:Y:S01]  /*1b8d0*/  ISETP.GE.U32.AND P1, PT, R57, R12, PT ;  /* 0x0000000c3900720c */ /* 0x000fe20003f26070 */
[----:B------:R-:W-:Y:S02]  /*1b8e0*/  IMAD.MOV.U32 R12, RZ, RZ, 0x0 ;  /* 0x00000000ff0c7424 */ /* 0x000fe400078e00ff */
[----:B------:R-:W-:-:S04]  /*1b8f0*/  IMAD.WIDE.U32 R24, R14, R19, RZ ;  /* 0x000000130e187225 */ /* 0x000fc800078e00ff */
[----:B------:R-:W-:Y:S02]  /*1b900*/  IMAD.MOV.U32 R42, RZ, RZ, 0x0 ;  /* 0x00000000ff2a7424 */ /* 0x000fe400078e00ff */
[----:B------:R-:W-:Y:S02]  /*1b910*/  IMAD.MOV.U32 R43, RZ, RZ, 0x1 ;  /* 0x00000001ff2b7424 */ /* 0x000fe400078e00ff */
[----:B------:R-:W-:Y:S02]  /*1b920*/  IMAD.MOV.U32 R54, RZ, RZ, RZ ;  /* 0x000000ffff367224 */ /* 0x000fe400078e00ff */
[----:B------:R-:W-:Y:S02]  /*1b930*/  @P1 IMAD.MOV R11, RZ, RZ, R13 ;  /* 0x000000ffff0b1224 */ /* 0x000fe400078e020d */
[----:B------:R-:W-:Y:S02]  /*1b940*/  IMAD.MOV.U32 R13, RZ, RZ, 0x1 ;  /* 0x00000001ff0d7424 */ /* 0x000fe400078e00ff */
[----:B------:R-:W-:-:S02]  /*1b950*/  IMAD.IADD R66, R22, 0x1, R11 ;  /* 0x0000000116427824 */ /* 0x000fc400078e020b */
[----:B------:R-:W-:-:S03]  /*1b960*/  IMAD.HI.U32 R11, R16, R19, R12 ;  /* 0x00000013100b7227 */ /* 0x000fc600078e000c */
[----:B------:R-:W-:Y:S01]  /*1b970*/  ISETP.GE.U32.AND P1, PT, R66, R22, PT ;  /* 0x000000164200720c */ /* 0x000fe20003f26070 */
[----:B------:R-:W-:Y:S01]  /*1b980*/  IMAD.WIDE.U32 R12, R15, R19, RZ ;  /* 0x000000130f0c7225 */ /* 0x000fe200078e00ff */
[----:B------:R-:W-:-:S03]  /*1b990*/  MOV R22, 0x0 ;  /* 0x0000000000167802 */ /* 0x000fc60000000f00 */
[----:B------:R-:W-:-:S04]  /*1b9a0*/  IMAD.HI.U32 R61, R44, R19, R42 ;  /* 0x000000132c3d7227 */ /* 0x000fc800078e002a */
[----:B------:R-:W-:Y:S02]  /*1b9b0*/  IMAD R69, R51, R0, RZ ;  /* 0x0000000033457224 */ /* 0x000fe400078e02ff */
[----:B------:R-:W-:Y:S02]  /*1b9c0*/  IMAD.MOV.U32 R68, RZ, RZ, RZ ;  /* 0x000000ffff447224 */ /* 0x000fe400078e00ff */
[----:B------:R-:W-:Y:S02]  /*1b9d0*/  @P1 IMAD.MOV R11, RZ, RZ, R23 ;  /* 0x000000ffff0b1224 */ /* 0x000fe400078e0217 */
[----:B------:R-:W-:Y:S02]  /*1b9e0*/  IMAD.MOV.U32 R23, RZ, RZ, 0x1 ;  /* 0x00000001ff177424 */ /* 0x000fe400078e00ff */
[----:B------:R-:W-:Y:S02]  /*1b9f0*/  IMAD.IADD R62, R12, 0x1, R11 ;  /* 0x000000010c3e7824 */ /* 0x000fe400078e020b */
[----:B------:R-:W-:-:S03]  /*1ba00*/  IMAD.HI.U32 R23, R15, R19, R22 ;  /* 0x000000130f177227 */ /* 0x000fc600078e0016 */
[----:B------:R-:W-:Y:S01]  /*1ba10*/  ISETP.GE.U32.AND P1, PT, R62, R12, PT ;  /* 0x0000000c3e00720c */ /* 0x000fe20003f26070 */
[----:B------:R-:W-:Y:S02]  /*1ba20*/  IMAD.MOV.U32 R12, RZ, RZ, 0x0 ;  /* 0x00000000ff0c7424 */ /* 0x000fe400078e00ff */
[----:B------:R-:W-:Y:S02]  /*1ba30*/  IMAD.MOV.U32 R22, RZ, RZ, RZ ;  /* 0x000000ffff167224 */ /* 0x000fe400078e00ff */
[----:B------:R-:W-:-:S04]  /*1ba40*/  IMAD.HI.U32 R68, R3, R51, R68 ;  /* 0x0000003303447227 */ /* 0x000fc800078e0044 */
[----:B------:R-:W-:Y:S01]  /*1ba50*/  IMAD.MOV.U32 R74, RZ, RZ, 0x0 ;  /* 0x00000000ff4a7424 */ /* 0x000fe200078e00ff */
[----:B------:R-:W-:Y:S01]  /*1ba60*/  ISETP.GE.U32.AND P3, PT, R68, R69, PT ;  /* 0x000000454400720c */ /* 0x000fe20003f66070 */
[----:B------:R-:W-:Y:S02]  /*1ba70*/  IMAD.MOV.U32 R75, RZ, RZ, 0x1 ;  /* 0x00000001ff4b7424 */ /* 0x000fe400078e00ff */
[----:B------:R-:W-:Y:S02]  /*1ba80*/  @P1 IMAD.MOV R23, RZ, RZ, R13 ;  /* 0x000000ffff171224 */ /* 0x000fe400078e020d */
[----:B------:R-:W-:Y:S02]  /*1ba90*/  IMAD.MOV.U32 R13, RZ, RZ, 0x1 ;  /* 0x00000001ff0d7424 */ /* 0x000fe400078e00ff */
[----:B------:R-:W-:Y:S02]  /*1baa0*/  IMAD.IADD R64, R24, 0x1, R23 ;  /* 0x0000000118407824 */ /* 0x000fe400078e0217 */
        /* <DEDUP_REMOVED lines=8> */
[----:B------:R-:W-:Y:S02]  /*1bb30*/  IMAD.MOV.U32 R25, RZ, RZ, 0x1 ;  /* 0x00000001ff197424 */ /* 0x000fe400078e00ff */
[----:B------:R-:W-:Y:S01]  /*1bb40*/  IMAD.MOV.U32 R22, RZ, RZ, 0x0 ;  /* 0x00000000ff167424 */ /* 0x000fe200078e00ff */
[----:B------:R-:W-:Y:S01]  /*1bb50*/  IADD3 R60, PT, PT, R12, R11, RZ ;  /* 0x0000000b0c3c7210 */ /* 0x000fe20007ffe0ff */
[----:B------:R-:W-:Y:S02]  /*1bb60*/  IMAD.MOV.U32 R23, RZ, RZ, 0x1 ;  /* 0x00000001ff177424 */ /* 0x000fe400078e00ff */
[----:B------:R-:W-:Y:S01]  /*1bb70*/  IMAD.HI.U32 R11, R45, R19, R24 ;  /* 0x000000132d0b7227 */ /* 0x000fe200078e0018 */
[----:B------:R-:W-:-:S03]  /*1bb80*/  ISETP.GE.U32.AND P1, PT, R60, R12, PT ;  /* 0x0000000c3c00720c */ /* 0x000fc60003f26070 */
[----:B------:R-:W-:-:S04]  /*1bb90*/  IMAD.HI.U32 R23, R0, R50, R22 ;  /* 0x0000003200177227 */ /* 0x000fc800078e0016 */
[----:B------:R-:W-:-:S04]  /*1bba0*/  IMAD.HI.U32 R22, R0, R50, RZ ;  /* 0x0000003200167227 */ /* 0x000fc800078e00ff */
[----:B------:R-:W-:Y:S01]  /*1bbb0*/  IMAD.WIDE.U32 R24, R44, R19, RZ ;  /* 0x000000132c187225 */ /* 0x000fe200078e00ff */
[----:B------:R-:W-:-:S03]  /*1bbc0*/  @P2 IADD3 R23, PT, PT, R22, RZ, RZ ;  /* 0x000000ff16172210 */ /* 0x000fc60007ffe0ff */
        /* <DEDUP_REMOVED lines=9> */
[----:B------:R-:W-:-:S08]  /*1bc60*/  IMAD.HI.U32 R23, R17, R50, R22 ;  /* 0x0000003211177227 */ /* 0x000fd000078e0016 */
[----:B------:R-:W-:Y:S01]  /*1bc70*/  @P1 IADD3 R61, PT, PT, R25, RZ, RZ ;  /* 0x000000ff193d1210 */ /* 0x000fe20007ffe0ff */
        /* <DEDUP_REMOVED lines=11> */
[----:B------:R-:W-:Y:S01]  /*1bd30*/  IMAD.HI.U32 R71, R16, R50, R12 ;  /* 0x0000003210477227 */ /* 0x000fe200078e000c */
[----:B------:R-:W-:-:S03]  /*1bd40*/  @P2 IADD3 R71, PT, PT, R25, RZ, RZ ;  /* 0x000000ff19472210 */ /* 0x000fc60007ffe0ff */
        /* <DEDUP_REMOVED lines=8> */
[----:B------:R-:W-:-:S04]  /*1bdd0*/  IMAD.HI.U32 R11, R15, R50, R12 ;  /* 0x000000320f0b7227 */ /* 0x000fc800078e000c */
[----:B------:R-:W-:-:S04]  /*1bde0*/  IMAD.HI.U32 R55, R0, R51, R12 ;  /* 0x0000003300377227 */ /* 0x000fc800078e000c */
[----:B------:R-:W-:-:S04]  /*1bdf0*/  IMAD.WIDE.U32 R22, R61, R37, RZ ;  /* 0x000000253d167225 */ /* 0x000fc800078e00ff */
[----:B------:R-:W-:Y:S02]  /*1be00*/  @P1 IMAD.MOV R47, RZ, RZ, R43 ;  /* 0x000000ffff2f1224 */ /* 0x000fe400078e022b */
[----:B------:R-:W-:Y:S02]  /*1be10*/  @P2 IMAD.MOV R11, RZ, RZ, R25 ;  /* 0x000000ffff0b2224 */ /* 0x000fe400078e0219 */
[----:B------:R-:W-:-:S04]  /*1be20*/  IMAD.WIDE.U32 R12, R14, R50, RZ ;  /* 0x000000320e0c7225 */ /* 0x000fc800078e00ff */
[----:B------:R-:W-:Y:S01]  /*1be30*/  IMAD.IADD R52, R22, 0x1, R47 ;  /* 0x0000000116347824 */ /* 0x000fe200078e022f */
[----:B------:R-:W-:Y:S01]  /*1be40*/  IADD3 R11, PT, PT, R12, R11, RZ ;  /* 0x0000000b0c0b7210 */ /* 0x000fe20007ffe0ff */
[----:B------:R-:W-:-:S03]  /*1be50*/  IMAD.HI.U32 R24, R0, R51, RZ ;  /* 0x0000003300187227 */ /* 0x000fc600078e00ff */
[----:B------:R-:W-:Y:S01]  /*1be60*/  ISETP.GE.U32.AND P1, PT, R52, R22, PT ;  /* 0x000000163400720c */ /* 0x000fe20003f26070 */
[----:B------:R-:W-:Y:S01]  /*1be70*/  @P3 IMAD.MOV R55, RZ, RZ, R24 ;  /* 0x000000ffff373224 */ /* 0x000fe200078e0218 */
[----:B------:R-:W-:Y:S01]  /*1be80*/  ISETP.GE.U32.AND P2, PT, R11, R12, PT ;  /* 0x0000000c0b00720c */ /* 0x000fe20003f46070 */
[----:B------:R-:W-:-:S04]  /*1be90*/  IMAD.WIDE.U32 R24, R17, R51, RZ ;  /* 0x0000003311187225 */ /* 0x000fc800078e00ff */
[----:B------:R-:W-:Y:S01]  /*1bea0*/  IMAD.MOV.U32 R42, RZ, RZ, 0x0 ;  /* 0x00000000ff2a7424 */ /* 0x000fe200078e00ff */
[----:B------:R-:W-:Y:S01]  /*1beb0*/  IADD3 R56, PT, PT, R24, R55, RZ ;  /* 0x0000003718387210 */ /* 0x000fe20007ffe0ff */
[----:B------:R-:W-:Y:S02]  /*1bec0*/  IMAD.MOV.U32 R43, RZ, RZ, 0x1 ;  /* 0x00000001ff2b7424 */ /* 0x000fe400078e00ff */
[----:B------:R-:W-:Y:S01]  /*1bed0*/  IMAD.HI.U32 R75, R61, R37, R74 ;  /* 0x000000253d4b7227 */ /* 0x000fe200078e004a */
[----:B------:R-:W-:-:S03]  /*1bee0*/  ISETP.GE.U32.AND P3, PT, R56, R24, PT ;  /* 0x000000183800720c */ /* 0x000fc60003f66070 */
[----:B------:R-:W-:-:S04]  /*1bef0*/  IMAD.HI.U32 R67, R14, R50, R42 ;  /* 0x000000320e437227 */ /* 0x000fc800078e002a */
[----:B------:R-:W-:Y:S02]  /*1bf00*/  @P1 IMAD.MOV R75, RZ, RZ, R23 ;  /* 0x000000ffff4b1224 */ /* 0x000fe400078e0217 */
[----:B------:R-:W-:Y:S02]  /*1bf10*/  @P2 IMAD.MOV R67, RZ, RZ, R13 ;  /* 0x000000ffff432224 */ /* 0x000fe400078e020d */
[----:B------:R-:W-:-:S04]  /*1bf20*/  IMAD.WIDE.U32 R22, R61, R38, RZ ;  /* 0x000000263d167225 */ /* 0x000fc800078e00ff */
[----:B------:R-:W-:-:S04]  /*1bf30*/  IMAD.WIDE.U32 R12, R45, R50, RZ ;  /* 0x000000322d0c7225 */ /* 0x000fc800078e00ff */
[----:B------:R-:W-:Y:S02]  /*1bf40*/  IMAD.IADD R58, R22, 0x1, R75 ;  /* 0x00000001163a7824 */ /* 0x000fe400078e024b */
[----:B------:R-:W-:Y:S02]  /*1bf50*/  IMAD.IADD R67, R12, 0x1, R67 ;  /* 0x000000010c437824 */ /* 0x000fe400078e0243 */
[----:B------:R-:W-:Y:S01]  /*1bf60*/  IMAD.HI.U32 R63, R17, R51, R42 ;  /* 0x00000033113f7227 */ /* 0x000fe200078e002a */
[----:B------:R-:W-:Y:S02]  /*1bf70*/  ISETP.GE.U32.AND P1, PT, R58, R22, PT ;  /* 0x000000163a00720c */ /* 0x000fe40003f26070 */
[----:B------:R-:W-:Y:S01]  /*1bf80*/  ISETP.GE.U32.AND P2, PT, R67, R12, PT ;  /* 0x0000000c4300720c */ /* 0x000fe20003f46070 */
[----:B------:R-:W-:Y:S02]  /*1bf90*/  @P3 IMAD.MOV R63, RZ, RZ, R25 ;  /* 0x000000ffff3f3224 */ /* 0x000fe400078e0219 */
[----:B------:R-:W-:-:S02]  /*1bfa0*/  HFMA2 R25, -RZ, RZ, 0, 5.9604644775390625e-08 ;  /* 0x00000001ff197431 */ /* 0x000fc400000001ff */
[----:B------:R-:W-:Y:S02]  /*1bfb0*/  IMAD.MOV.U32 R24, RZ, RZ, 0x0 ;  /* 0x00000000ff187424 */ /* 0x000fe400078e00ff */
[----:B------:R-:W-:-:S04]  /*1bfc0*/  IMAD.HI.U32 R55, R45, R50, R42 ;  /* 0x000000322d377227 */ /* 0x000fc800078e002a */
[----:B------:R-:W-:-:S04]  /*1bfd0*/  IMAD.HI.U32 R75, R61, R39, R42 ;  /* 0x000000273d4b7227 */ /* 0x000fc800078e002a */
[----:B------:R-:W-:-:S04]  /*1bfe0*/  IMAD.HI.U32 R47, R61, R38, R24 ;  /* 0x000000263d2f7227 */ /* 0x000fc800078e0018 */
[----:B------:R-:W-:Y:S02]  /*1bff0*/  @P1 IMAD.MOV R47, RZ, RZ, R23 ;  /* 0x000000ffff2f1224 */ /* 0x000fe400078e0217 */
[----:B------:R-:W-:-:S04]  /*1c000*/  IMAD.HI.U32 R69, R44, R50, R24 ;  /* 0x000000322c457227 */ /* 0x000fc800078e0018 */
[----:B------:R-:W-:Y:S02]  /*1c010*/  @P2 IMAD.MOV R55, RZ, RZ, R13 ;  /* 0x000000ffff372224 */ /* 0x000fe400078e020d */
[----:B------:R-:W-:-:S04]  /*1c020*/  IMAD.WIDE.U32 R22, R61, R39, RZ ;  /* 0x000000273d167225 */ /* 0x000fc800078e00ff */
[----:B------:R-:W-:-:S04]  /*1c030*/  IMAD.WIDE.U32 R12, R16, R51, RZ ;  /* 0x00000033100c7225 */ /* 0x000fc800078e00ff */
[----:B------:R-:W-:-:S04]  /*1c040*/  IMAD.WIDE.U32 R24, R44, R50, RZ ;  /* 0x000000322c187225 */ /* 0x000fc800078e00ff */
[----:B------:R-:W-:Y:S02]  /*1c050*/  IMAD.IADD R47, R22, 0x1, R47 ;  /* 0x00000001162f7824 */ /* 0x000fe400078e022f */
[----:B------:R-:W-:Y:S02]  /*1c060*/  IMAD.IADD R63, R12, 0x1, R63 ;  /* 0x000000010c3f7824 */ /* 0x000fe400078e023f */
[----:B------:R-:W-:Y:S01]  /*1c070*/  IMAD.IADD R55, R24, 0x1, R55 ;  /* 0x0000000118377824 */ /* 0x000fe200078e0237 */
[----:B------:R-:W-:Y:S01]  /*1c080*/  ISETP.GE.U32.AND P1, PT, R47, R22, PT ;  /* 0x000000162f00720c */ /* 0x000fe20003f26070 */
[----:B------:R-:W-:Y:S01]  /*1c090*/  IMAD.HI.U32 R73, R16, R51, R42 ;  /* 0x0000003310497227 */ /* 0x000fe200078e002a */
[----:B------:R-:W-:Y:S02]  /*1c0a0*/  ISETP.GE.U32.AND P3, PT, R63, R12, PT ;  /* 0x0000000c3f00720c */ /* 0x000fe40003f66070 */
[----:B------:R-:W-:Y:S01]  /*1c0b0*/  ISETP.GE.U32.AND P2, PT, R55, R24, PT ;  /* 0x000000183700720c */ /* 0x000fe20003f46070 */
[----:B------:R-:W-:-:S02]  /*1c0c0*/  IMAD.MOV.U32 R12, RZ, RZ, 0x0 ;  /* 0x00000000ff0c7424 */ /* 0x000fc400078e00ff */
[----:B------:R-:W-:Y:S02]  /*1c0d0*/  IMAD R42, R19, R3, RZ ;  /* 0x00000003132a7224 */ /* 0x000fe400078e02ff */
[----:B------:R-:W-:-:S04]  /*1c0e0*/  IMAD R19, R34, R61, RZ ;  /* 0x0000003d22137224 */ /* 0x000fc800078e02ff */
[----:B------:R-:W-:Y:S02]  /*1c0f0*/  @P1 IMAD.MOV R75, RZ, RZ, R23 ;  /* 0x000000ffff4b1224 */ /* 0x000fe400078e0217 */
        /* <DEDUP_REMOVED lines=12> */
[----:B------:R-:W-:Y:S01]  /*1c1c0*/  @P1 IADD3 R12, PT, PT, R25, RZ, RZ ;  /* 0x000000ff190c1210 */ /* 0x000fe20007ffe0ff */
[----:B------:R-:W-:Y:S01]  /*1c1d0*/  IMAD.WIDE.U32 R24, R14, R51, RZ ;  /* 0x000000330e187225 */ /* 0x000fe200078e00ff */
[----:B------:R-:W-:Y:S02]  /*1c1e0*/  ISETP.GE.U32.AND P1, PT, R42, R19, PT ;  /* 0x000000132a00720c */ /* 0x000fe40003f26070 */
[----:B------:R-:W-:Y:S01]  /*1c1f0*/  IADD3 R19, PT, PT, R65, R42, -R19 ;  /* 0x0000002a41137210 */ /* 0x000fe20007ffe813 */
[----:B------:R-:W-:Y:S01]  /*1c200*/  IMAD R12, R61, UR5, R12 ;  /* 0x000000053d0c7c24 */ /* 0x000fe2000f8e020c */
[----:B------:R-:W-:Y:S02]  /*1c210*/  SEL R13, RZ, 0x1, P1 ;  /* 0x00000001ff0d7807 */ /* 0x000fe40000800000 */
[----:B------:R-:W-:-:S03]  /*1c220*/  IADD3 R75, PT, PT, R24, R75, RZ ;  /* 0x0000004b184b7210 */ /* 0x000fc60007ffe0ff */
        /* <DEDUP_REMOVED lines=42> */
[----:B------:R-:W-:Y:S01]  /*1c4d0*/  IADD3 R12, PT, PT, R72, -R12, -R13 ;  /* 0x8000000c480c7210 */ /* 0x000fe20007ffe80d */
[----:B------:R-:W-:-:S04]  /*1c4e0*/  IMAD.MOV.U32 R13, RZ, RZ, 0x1 ;  /* 0x00000001ff0d7424 */ /* 0x000fc800078e00ff */
        /* <DEDUP_REMOVED lines=12> */
[----:B------:R-:W-:Y:S01]  /*1c5b0*/  IMAD.IADD R23, R24, 0x1, R23 ;  /* 0x0000000118177824 */ /* 0x000fe200078e0217 */
[----:B------:R-:W-:Y:S01]  /*1c5c0*/  IADD3 R79, PT, PT, R12, R79, RZ ;  /* 0x0000004f0c4f7210 */ /* 0x000fe20007ffe0ff */
[----:B------:R-:W-:-:S03]  /*1c5d0*/  IMAD.HI.U32 R59, R61, R36, R58 ;  /* 0x000000243d3b7227 */ /* 0x000fc600078e003a */
[----:B------:R-:W-:Y:S01]  /*1c5e0*/  ISETP.GE.U32.AND P2, PT, R79, R12, PT ;  /* 0x0000000c4f00720c */ /* 0x000fe20003f46070 */
[----:B------:R-:W-:Y:S01]  /*1c5f0*/  IMAD.HI.U32 R53, R61, R37, R52 ;  /* 0x000000253d357227 */ /* 0x000fe200078e0034 */
[C---:B------:R-:W-:Y:S02]  /*1c600*/  ISETP.GE.U32.AND P1, PT, R23.reuse, R24, PT ;  /* 0x000000181700720c */ /* 0x040fe40003f26070 */
[----:B------:R-:W-:Y:S02]  /*1c610*/  MOV R24, RZ ;  /* 0x000000ff00187202 */ /* 0x000fe40000000f00 */
[----:B------:R-:W-:-:S07]  /*1c620*/  IADD3 R67, PT, PT, R23, -0x2, RZ ;  /* 0xfffffffe17437810 */ /* 0x000fce0007ffe0ff */
[----:B------:R-:W-:Y:S02]  /*1c630*/  @P2 IMAD.MOV R42, RZ, RZ, R13 ;  /* 0x000000ffff2a2224 */ /* 0x000fe400078e020d */
[----:B------:R-:W-:Y:S02]  /*1c640*/  @P1 IMAD.MOV R59, RZ, RZ, R25 ;  /* 0x000000ffff3b1224 */ /* 0x000fe400078e0219 */
[----:B------:R-:W-:-:S04]  /*1c650*/  IMAD.WIDE.U32 R12, R61, R37, RZ ;  /* 0x000000253d0c7225 */ /* 0x000fc800078e00ff */
[----:B------:R-:W-:Y:S02]  /*1c660*/  IMAD.IADD R57, R12, 0x1, R59 ;  /* 0x000000010c397824 */ /* 0x000fe400078e023b */
[----:B------:R-:W-:-:S03]  /*1c670*/  IMAD R25, R49, R0, RZ ;  /* 0x0000000031197224 */ /* 0x000fc600078e02ff */
[----:B------:R-:W-:Y:S01]  /*1c680*/  ISETP.GE.U32.AND P1, PT, R57, R12, PT ;  /* 0x0000000c3900720c */ /* 0x000fe20003f26070 */
[----:B------:R-:W-:-:S04]  /*1c690*/  IMAD.HI.U32 R59, R3, R49, R24 ;  /* 0x00000031033b7227 */ /* 0x000fc800078e0018 */
[----:B------:R-:W-:Y:S01]  /*1c6a0*/  IMAD.MOV.U32 R24, RZ, RZ, 0x0 ;  /* 0x00000000ff187424 */ /* 0x000fe200078e00ff */
[----:B------:R-:W-:Y:S01]  /*1c6b0*/  ISETP.GE.U32.AND P2, PT, R59, R25, PT ;  /* 0x000000193b00720c */ /* 0x000fe20003f46070 */
[----:B------:R-:W-:Y:S02]  /*1c6c0*/  IMAD.MOV.U32 R25, RZ, RZ, 0x1 ;  /* 0x00000001ff197424 */ /* 0x000fe400078e00ff */
[----:B------:R-:W-:Y:S02]  /*1c6d0*/  IMAD.MOV.U32 R12, RZ, RZ, 0x0 ;  /* 0x00000000ff0c7424 */ /* 0x000fe400078e00ff */
[----:B------:R-:W-:-:S04]  /*1c6e0*/  IMAD.HI.U32 R65, R0, R49, R24 ;  /* 0x0000003100417227 */ /* 0x000fc800078e0018 */
[----:B------:R-:W-:Y:S02]  /*1c6f0*/  @P1 IMAD.MOV R53, RZ, RZ, R13 ;  /* 0x000000ffff351224 */ /* 0x000fe400078e020d */
[----:B------:R-:W-:Y:S02]  /*1c700*/  HFMA2 R13, -RZ, RZ, 0, 5.9604644775390625e-08 ;  /* 0x00000001ff0d7431 */ /* 0x000fe400000001ff */
[----:B------:R-:W-:-:S04]  /*1c710*/  IMAD.HI.U32 R24, R0, R49, RZ ;  /* 0x0000003100187227 */ /* 0x000fc800078e00ff */
[----:B------:R-:W-:Y:S02]  /*1c720*/  @P2 IMAD.MOV R65, RZ, RZ, R24 ;  /* 0x000000ffff412224 */ /* 0x000fe400078e0218 */
[----:B------:R-:W-:-:S04]  /*1c730*/  IMAD.WIDE.U32 R24, R61, R38, RZ ;  /* 0x000000263d187225 */ /* 0x000fc800078e00ff */
[----:B------:R-:W-:-:S04]  /*1c740*/  IMAD.HI.U32 R52, R17, R49, R12 ;  /* 0x0000003111347227 */ /* 0x000fc800078e000c */
[----:B------:R-:W-:-:S04]  /*1c750*/  IMAD.HI.U32 R54, R61, R38, R12 ;  /* 0x000000263d367227 */ /* 0x000fc800078e000c */
[----:B------:R-:W-:-:S04]  /*1c760*/  IMAD.WIDE.U32 R12, R17, R49, RZ ;  /* 0x00000031110c7225 */ /* 0x000fc800078e00ff */
[----:B------:R-:W-:Y:S02]  /*1c770*/  IMAD.IADD R65, R12, 0x1, R65 ;  /* 0x000000010c417824 */ /* 0x000fe400078e0241 */
[----:B------:R-:W-:-:S03]  /*1c780*/  IMAD.IADD R53, R24, 0x1, R53 ;  /* 0x0000000118357824 */ /* 0x000fc600078e0235 */
[----:B------:R-:W-:Y:S01]  /*1c790*/  ISETP.GE.U32.AND P2, PT, R65, R12, PT ;  /* 0x0000000c4100720c */ /* 0x000fe20003f46070 */
[----:B------:R-:W-:Y:S01]  /*1c7a0*/  IMAD.MOV.U32 R12, RZ, RZ, 0x0 ;  /* 0x00000000ff0c7424 */ /* 0x000fe200078e00ff */
[----:B------:R-:W-:-:S11]  /*1c7b0*/  ISETP.GE.U32.AND P1, PT, R53, R24, PT ;  /* 0x000000183500720c */ /* 0x000fd60003f26070 */
[----:B------:R-:W-:Y:S01]  /*1c7c0*/  @P2 IMAD.MOV R52, RZ, RZ, R13 ;  /* 0x000000ffff342224 */ /* 0x000fe200078e020d */
[----:B------:R-:W-:Y:S01]  /*1c7d0*/  MOV R13, 0x1 ;  /* 0x00000001000d7802 */ /* 0x000fe20000000f00 */
        /* <DEDUP_REMOVED lines=22> */
[----:B------:R-:W-:Y:S01]  /*1c940*/  ISETP.GE.U32.AND P2, PT, R11, R12, PT ;  /* 0x0000000c0b00720c */ /* 0x000fe20003f46070 */
[----:B------:R-:W-:Y:S01]  /*1c950*/  IMAD R25, R50, R3, RZ ;  /* 0x0000000332197224 */ /* 0x000fe200078e02ff */
[C---:B------:R-:W-:Y:S01]  /*1c960*/  ISETP.GE.U32.AND P1, PT, R61.reuse, R69, PT ;  /* 0x000000453d00720c */ /* 0x040fe20003f26070 */
[----:B------:R-:W-:-:S03]  /*1c970*/  IMAD R54, R61, UR5, R54 ;  /* 0x000000053d367c24 */ /* 0x000fc6000f8e0236 */
[----:B------:R-:W-:-:S07]  /*1c980*/  IADD3 R68, PT, PT, R68, R25, -R24 ;  /* 0x0000001944447210 */ /* 0x000fce0007ffe818 */
[----:B------:R-:W-:Y:S01]  /*1c990*/  @P2 IMAD.MOV R52, RZ, RZ, R13 ;  /* 0x000000ffff342224 */ /* 0x000fe200078e020d */
[----:B------:R-:W-:Y:S01]  /*1c9a0*/  ISETP.GE.U32.AND P2, PT, R25, R24, PT ;  /* 0x000000181900720c */ /* 0x000fe20003f46070 */
[----:B------:R-:W-:Y:S02]  /*1c9b0*/  VIADD R13, R22, 0xfffffc2f ;  /* 0xfffffc2f160d7836 */ /* 0x000fe40000000000 */
[----:B------:R-:W-:Y:S01]  /*1c9c0*/  @P1 IMAD.MOV R13, RZ, RZ, R22 ;  /* 0x000000ffff0d1224 */ /* 0x000fe200078e0216 */
[----:B------:R-:W-:Y:S01]  /*1c9d0*/  SEL R12, RZ, 0x1, P2 ;  /* 0x00000001ff0c7807 */ /* 0x000fe20001000000 */
[----:B------:R-:W-:Y:S02]  /*1c9e0*/  @P1 IMAD.MOV R67, RZ, RZ, R23 ;  /* 0x000000ffff431224 */ /* 0x000fe400078e0217 */
[----:B------:R-:W-:-:S04]  /*1c9f0*/  IMAD.WIDE.U32 R22, R44, R51, RZ ;  /* 0x000000332c167225 */ /* 0x000fc800078e00ff */
[----:B------:R-:W-:Y:S01]  /*1ca00*/  IMAD.IADD R50, R12, 0x1, R13 ;  /* 0x000000010c327824 */ /* 0x000fe200078e020d */
[----:B------:R-:W-:Y:S01]  /*1ca10*/  IADD3 R42, PT, PT, R22, R42, RZ ;  /* 0x0000002a162a7210 */ /* 0x000fe20007ffe0ff */
[----:B------:R-:W-:Y:S02]  /*1ca20*/  IMAD.MOV.U32 R24, RZ, RZ, 0x0 ;  /* 0x00000000ff187424 */ /* 0x000fe400078e00ff */
[----:B------:R-:W-:Y:S01]  /*1ca30*/  IMAD.MOV.U32 R25, RZ, RZ, 0x1 ;  /* 0x00000001ff197424 */ /* 0x000fe200078e00ff */
        /* <DEDUP_REMOVED lines=38> */
[----:B------:R-:W-:Y:S01]  /*1cca0*/  HFMA2 R22, -RZ, RZ, 0, 0 ;  /* 0x00000000ff167431 */ /* 0x000fe200000001ff */
[----:B------:R-:W-:Y:S01]  /*1ccb0*/  IADD3 R54, PT, PT, R13, R54, R12 ;  /* 0x000000360d367210 */ /* 0x000fe20007ffe00c */
[----:B------:R-:W-:Y:S02]  /*1ccc0*/  IMAD.MOV.U32 R12, RZ, RZ, 0x0 ;  /* 0x00000000ff0c7424 */ /* 0x000fe400078e00ff */
        /* <DEDUP_REMOVED lines=12> */
[----:B------:R-:W-:-:S04]  /*1cd90*/  IMAD.WIDE.U32 R72, R45, R49, RZ ;  /* 0x000000312d487225 */ /* 0x000fc800078e00ff */
[----:B------:R-:W-:Y:S02]  /*1cda0*/  IMAD.IADD R55, R72, 0x1, R69 ;  /* 0x0000000148377824 */ /* 0x000fe400078e0245 */
[----:B------:R-:W-:Y:S02]  /*1cdb0*/  IMAD.IADD R69, R13, 0x1, R54 ;  /* 0x000000010d457824 */ /* 0x000fe400078e0236 */
[----:B------:R-:W-:Y:S01]  /*1cdc0*/  IMAD.MOV.U32 R13, RZ, RZ, 0x1 ;  /* 0x00000001ff0d7424 */ /* 0x000fe200078e00ff */
[----:B------:R-:W-:Y:S01]  /*1cdd0*/  ISETP.GE.U32.AND P1, PT, R55, R72, PT ;  /* 0x000000483700720c */ /* 0x000fe20003f26070 */
[----:B------:R-:W-:Y:S02]  /*1cde0*/  IMAD R23, R69, R35, RZ ;  /* 0x0000002345177224 */ /* 0x000fe400078e02ff */
[----:B------:R-:W-:-:S04]  /*1cdf0*/  IMAD.HI.U32 R52, R45, R49, R12 ;  /* 0x000000312d347227 */ /* 0x000fc800078e000c */
[----:B------:R-:W-:-:S04]  /*1ce00*/  IMAD.HI.U32 R22, R69, R34, R22 ;  /* 0x0000002245167227 */ /* 0x000fc800078e0016 */
[----:B------:R-:W-:Y:S01]  /*1ce10*/  IMAD.HI.U32 R63, R69, R36, R24 ;  /* 0x00000024453f7227 */ /* 0x000fe200078e0018 */
[----:B------:R-:W-:-:S03]  /*1ce20*/  MOV R24, RZ ;  /* 0x000000ff00187202 */ /* 0x000fc60000000f00 */
[----:B------:R-:W-:Y:S01]  /*1ce30*/  @P1 IMAD.MOV R52, RZ, RZ, R73 ;  /* 0x000000ffff341224 */ /* 0x000fe200078e0249 */
[----:B------:R-:W-:Y:S01]  /*1ce40*/  ISETP.GE.U32.AND P1, PT, R22, R23, PT ;  /* 0x000000171600720c */ /* 0x000fe20003f26070 */
[----:B------:R-:W-:-:S04]  /*1ce50*/  IMAD.HI.U32 R23, R69, R35, R12 ;  /* 0x0000002345177227 */ /* 0x000fc800078e000c */
[----:B------:R-:W-:-:S04]  /*1ce60*/  IMAD.HI.U32 R12, R69, R35, RZ ;  /* 0x00000023450c7227 */ /* 0x000fc800078e00ff */
[----:B------:R-:W-:Y:S02]  /*1ce70*/  IMAD R25, R48, R0, RZ ;  /* 0x0000000030197224 */ /* 0x000fe400078e02ff */
[----:B------:R-:W-:-:S04]  /*1ce80*/  IMAD.HI.U32 R43, R69, R37, R56 ;  /* 0x00000025452b7227 */ /* 0x000fc800078e0038 */
[----:B------:R-:W-:Y:S02]  /*1ce90*/  @P1 IMAD.MOV R23, RZ, RZ, R12 ;  /* 0x000000ffff171224 */ /* 0x000fe400078e020c */
[----:B------:R-:W-:-:S04]  /*1cea0*/  IMAD.WIDE.U32 R12, R69, R36, RZ ;  /* 0x00000024450c7225 */ /* 0x000fc800078e00ff */
[----:B------:R-:W-:Y:S02]  /*1ceb0*/  IMAD.IADD R19, R12, 0x1, R23 ;  /* 0x000000010c137824 */ /* 0x000fe400078e0217 */
[----:B------:R-:W-:-:S03]  /*1cec0*/  IMAD.HI.U32 R23, R3, R48, R24 ;  /* 0x0000003003177227 */ /* 0x000fc600078e0018 */
[----:B------:R-:W-:Y:S01]  /*1ced0*/  ISETP.GE.U32.AND P1, PT, R19, R12, PT ;  /* 0x0000000c1300720c */ /* 0x000fe20003f26070 */
[----:B------:R-:W-:Y:S01]  /*1cee0*/  IMAD.MOV.U32 R24, RZ, RZ, 0x0 ;  /* 0x00000000ff187424 */ /* 0x000fe200078e00ff */
[----:B------:R-:W-:Y:S01]  /*1cef0*/  ISETP.GE.U32.AND P2, PT, R23, R25, PT ;  /* 0x000000191700720c */ /* 0x000fe20003f46070 */
[----:B------:R-:W-:Y:S02]  /*1cf00*/  IMAD.MOV.U32 R25, RZ, RZ, 0x1 ;  /* 0x00000001ff197424 */ /* 0x000fe400078e00ff */
[----:B------:R-:W-:-:S04]  /*1cf10*/  IMAD.WIDE.U32 R56, R69, R38, RZ ;  /* 0x0000002645387225 */ /* 0x000fc800078e00ff */
        /* <DEDUP_REMOVED lines=8> */
[----:B------:R-:W-:Y:S02]  /*1cfa0*/  IMAD.MOV.U32 R12, RZ, RZ, 0x0 ;  /* 0x00000000ff0c7424 */ /* 0x000fe400078e00ff */
[----:B------:R-:W-:Y:S02]  /*1cfb0*/  IMAD.IADD R67, R24, 0x1, R67 ;  /* 0x0000000118437824 */ /* 0x000fe400078e0243 */
[----:B------:R-:W-:Y:S02]  /*1cfc0*/  VIADD R79, R22, 0xfffffc2f ;  /* 0xfffffc2f164f7836 */ /* 0x000fe40000000000 */
[----:B------:R-:W-:Y:S01]  /*1cfd0*/  @P1 IADD3 R43, PT, PT, R13, RZ, RZ ;  /* 0x000000ff0d2b1210 */ /* 0x000fe20007ffe0ff */
[----:B------:R-:W-:Y:S01]  /*1cfe0*/  IMAD.MOV.U32 R13, RZ, RZ, 0x1 ;  /* 0x00000001ff0d7424 */ /* 0x000fe200078e00ff */
[----:B------:R-:W-:-:S03]  /*1cff0*/  ISETP.GE.U32.AND P2, PT, R67, R24, PT ;  /* 0x000000184300720c */ /* 0x000fc60003f46070 */
[----:B------:R-:W-:Y:S02]  /*1d000*/  IMAD.IADD R43, R56, 0x1, R43 ;  /* 0x00000001382b7824 */ /* 0x000fe400078e022b */
[----:B------:R-:W-:-:S03]  /*1d010*/  IMAD.HI.U32 R71, R17, R48, R12 ;  /* 0x0000003011477227 */ /* 0x000fc600078e000c */
[----:B------:R-:W-:Y:S01]  /*1d020*/  ISETP.GE.U32.AND P1, PT, R43, R56, PT ;  /* 0x000000382b00720c */ /* 0x000fe20003f26070 */
[----:B------:R-:W-:-:S04]  /*1d030*/  IMAD.HI.U32 R13, R69, R38, R12 ;  /* 0x00000026450d7227 */ /* 0x000fc800078e000c */
[----:B------:R-:W-:Y:S02]  /*1d040*/  @P2 IMAD.MOV R71, RZ, RZ, R25 ;  /* 0x000000ffff472224 */ /* 0x000fe400078e0219 */
[----:B------:R-:W-:-:S03]  /*1d050*/  IMAD.WIDE.U32 R24, R16, R48, RZ ;  /* 0x0000003010187225 */ /* 0x000fc600078e00ff */
[----:B------:R-:W-:-:S03]  /*1d060*/  IADD3 R71, PT, PT, R24, R71, RZ ;  /* 0x0000004718477210 */ /* 0x000fc60007ffe0ff */
[----:B------:R-:W-:Y:S02]  /*1d070*/  @P1 IMAD.MOV R13, RZ, RZ, R57 ;  /* 0x000000ffff0d1224 */ /* 0x000fe400078e0239 */
[----:B------:R-:W-:Y:S01]  /*1d080*/  IMAD.WIDE.U32 R56, R69, R39, RZ ;  /* 0x0000002745387225 */ /* 0x000fe200078e00ff */
[----:B------:R-:W-:-:S03]  /*1d090*/  ISETP.GE.U32.AND P2, PT, R71, R24, PT ;  /* 0x000000184700720c */ /* 0x000fc60003f46070 */
[----:B------:R-:W-:Y:S02]  /*1d0a0*/  IMAD.IADD R53, R56, 0x1, R13 ;  /* 0x0000000138357824 */ /* 0x000fe400078e020d */
[----:B------:R-:W-:-:S03]  /*1d0b0*/  IMAD.MOV.U32 R13, RZ, RZ, 0x1 ;  /* 0x00000001ff0d7424 */ /* 0x000fc600078e00ff */
[----:B------:R-:W-:Y:S01]  /*1d0c0*/  ISETP.GE.U32.AND P1, PT, R53, R56, PT ;  /* 0x000000383500720c */ /* 0x000fe20003f26070 */
[----:B------:R-:W-:-:S04]  /*1d0d0*/  IMAD.HI.U32 R56, R69, R39, R12 ;  /* 0x0000002745387227 */ /* 0x000fc800078e000c */
[----:B------:R-:W-:-:S04]  /*1d0e0*/  IMAD.HI.U32 R24, R16, R48, R12 ;  /* 0x0000003010187227 */ /* 0x000fc800078e000c */
[----:B------:R-:W-:-:S04]  /*1d0f0*/  @P2 IMAD.MOV R24, RZ, RZ, R25 ;  /* 0x000000ffff182224 */ /* 0x000fc800078e0219 */
[----:B------:R-:W-:Y:S01]  /*1d100*/  @P1 IMAD.MOV R56, RZ, RZ, R57 ;  /* 0x000000ffff381224 */ /* 0x000fe200078e0239 */
[----:B------:R-:W-:Y:S01]  /*1d110*/  ISETP.GE.U32.AND P1, PT, R69, R54, PT ;  /* 0x000000364500720c */ /* 0x000fe20003f26070 */
[----:B------:R-:W-:-:S04]  /*1d120*/  IMAD.HI.U32 R57, R15, R48, R12 ;  /* 0x000000300f397227 */ /* 0x000fc800078e000c */
[----:B------:R-:W-:-:S04]  /*1d130*/  IMAD.HI.U32 R54, R69, R40, R12 ;  /* 0x0000002845367227 */ /* 0x000fc800078e000c */
[----:B------:R-:W-:-:S04]  /*1d140*/  IMAD.WIDE.U32 R12, R15, R48, RZ ;  /* 0x000000300f0c7225 */ /* 0x000fc800078e00ff */
[----:B------:R-:W-:Y:S02]  /*1d150*/  IMAD.IADD R73, R12, 0x1, R24 ;  /* 0x000000010c497824 */ /* 0x000fe400078e0218 */
[----:B------:R-:W-:-:S03]  /*1d160*/  IMAD.WIDE.U32 R24, R69, R40, RZ ;  /* 0x0000002845187225 */ /* 0x000fc600078e00ff */
[----:B------:R-:W-:Y:S01]  /*1d170*/  ISETP.GE.U32.AND P3, PT, R73, R12, PT ;  /* 0x0000000c4900720c */ /* 0x000fe20003f66070 */
[----:B------:R-:W-:Y:S02]  /*1d180*/  IMAD.IADD R75, R24, 0x1, R56 ;  /* 0x00000001184b7824 */ /* 0x000fe400078e0238 */
[----:B------:R-:W-:Y:S02]  /*1d190*/  IMAD R56, R69, R34, RZ ;  /* 0x0000002245387224 */ /* 0x000fe400078e02ff */
[----:B------:R-:W-:Y:S01]  /*1d1a0*/  @P1 IMAD.MOV R79, RZ, RZ, R22 ;  /* 0x000000ffff4f1224 */ /* 0x000fe200078e0216 */
[----:B------:R-:W-:-:S07]  /*1d1b0*/  ISETP.GE.U32.AND P2, PT, R75, R24, PT ;  /* 0x000000184b00720c */ /* 0x000fce0003f46070 */
[----:B------:R-:W-:Y:S01]  /*1d1c0*/  @P3 IADD3 R57, PT, PT, R13, RZ, RZ ;  /* 0x000000ff0d393210 */ /* 0x000fe20007ffe0ff */
[----:B------:R-:W-:Y:S02]  /*1d1d0*/  VIADD R13, R19, 0xfffffffe ;  /* 0xfffffffe130d7836 */ /* 0x000fe40000000000 */
[----:B------:R-:W-:-:S03]  /*1d1e0*/  @P1 IMAD.MOV R13, RZ, RZ, R19 ;  /* 0x000000ffff0d1224 */ /* 0x000fc600078e0213 */
[----:B------:R-:W-:Y:S01]  /*1d1f0*/  @P2 IMAD.MOV R54, RZ, RZ, R25 ;  /* 0x000000ffff362224 */ /* 0x000fe200078e0219 */
[----:B------:R-:W-:Y:S01]  /*1d200*/  ISETP.GE.U32.AND P2, PT, R51, R56, PT ;  /* 0x000000383300720c */ /* 0x000fe20003f46070 */
[----:B------:R-:W-:Y:S01]  /*1d210*/  IMAD.WIDE.U32 R24, R44, R49, RZ ;  /* 0x000000312c187225 */ /* 0x000fe200078e00ff */
[----:B------:R-:W-:Y:S02]  /*1d220*/  IADD3 R56, PT, PT, R59, R51, -R56 ;  /* 0x000000333b387210 */ /* 0x000fe40007ffe838 */
[----:B------:R-:W-:Y:S01]  /*1d230*/  SEL R12, RZ, 0x1, P2 ;  /* 0x00000001ff0c7807 */ /* 0x000fe20001000000 */
[----:B------:R-:W-:Y:S02]  /*1d240*/  IMAD R69, R69, UR5, R54 ;  /* 0x0000000545457c24 */ /* 0x000fe4000f8e0236 */
[----:B------:R-:W-:Y:S02]  /*1d250*/  IMAD.IADD R81, R24, 0x1, R52 ;  /* 0x0000000118517824 */ /* 0x000fe400078e0234 */
        /* <DEDUP_REMOVED lines=39> */
[----:B------:R-:W-:Y:S01]  /*1d4d0*/  IMAD.MOV.U32 R13, RZ, RZ, 0x1 ;  /* 0x00000001ff0d7424 */ /* 0x000fe200078e00ff */
[----:B------:R-:W-:Y:S01]  /*1d4e0*/  IADD3 R69, PT, PT, R58, R69, RZ ;  /* 0x000000453a457210 */ /* 0x000fe20007ffe0ff */
[----:B------:R-:W-:-:S03]  /*1d4f0*/  IMAD.HI.U32 R22, R44, R49, R12 ;  /* 0x000000312c167227 */ /* 0x000fc600078e000c */
[----:B------:R-:W-:Y:S01]  /*1d500*/  IADD3 R69, PT, PT, -R69, R47, R42 ;  /* 0x0000002f45457210 */ /* 0x000fe20007ffe12a */
[----:B------:R-:W-:-:S04]  /*1d510*/  IMAD.HI.U32 R54, R14, R48, R12 ;  /* 0x000000300e367227 */ /* 0x000fc800078e000c */
[----:B------:R-:W-:-:S04]  /*1d520*/  IMAD.WIDE.U32 R12, R14, R48, RZ ;  /* 0x000000300e0c7225 */ /* 0x000fc800078e00ff */
[----:B------:R-:W-:Y:S02]  /*1d530*/  IMAD.IADD R57, R12, 0x1, R57 ;  /* 0x000000010c397824 */ /* 0x000fe400078e0239 */
[----:B------:R-:W-:Y:S02]  /*1d540*/  @P1 IMAD.MOV R22, RZ, RZ, R25 ;  /* 0x000000ffff161224 */ /* 0x000fe400078e0219 */
[----:B------:R-:W-:Y:S01]  /*1d550*/  IMAD.MOV.U32 R25, RZ, RZ, 0x1 ;  /* 0x00000001ff197424 */ /* 0x000fe200078e00ff */
[----:B------:R-:W-:Y:S01]  /*1d560*/  ISETP.GE.U32.AND P2, PT, R57, R12, PT ;  /* 0x0000000c3900720c */ /* 0x000fe20003f46070 */
[----:B------:R-:W-:Y:S02]  /*1d570*/  IMAD.MOV.U32 R12, RZ, RZ, RZ ;  /* 0x000000ffff0c7224 */ /* 0x000fe400078e00ff */
[----:B------:R-:W-:-:S04]  /*1d580*/  IMAD.HI.U32 R85, R0, R21, R24 ;  /* 0x0000001500557227 */ /* 0x000fc800078e0018 */
[----:B------:R-:W-:-:S04]  /*1d590*/  IMAD.WIDE.U32 R24, R17, R21, RZ ;  /* 0x0000001511187225 */ /* 0x000fc800078e00ff */
[----:B------:R-:W-:Y:S02]  /*1d5a0*/  IMAD.IADD R69, R69, 0x1, R22 ;  /* 0x0000000145457824 */ /* 0x000fe400078e0216 */
[----:B------:R-:W-:Y:S02]  /*1d5b0*/  @P2 IMAD.MOV R54, RZ, RZ, R13 ;  /* 0x000000ffff362224 */ /* 0x000fe400078e020d */
[----:B------:R-:W-:Y:S02]  /*1d5c0*/  IMAD R13, R21, R0, RZ ;  /* 0x00000000150d7224 */ /* 0x000fe400078e02ff */
[----:B------:R-:W-:Y:S02]  /*1d5d0*/  IMAD R49, R49, R3, RZ ;  /* 0x0000000331317224 */ /* 0x000fe400078e02ff */
[----:B------:R-:W-:-:S04]  /*1d5e0*/  IMAD.HI.U32 R47, R3, R21, R12 ;  /* 0x00000015032f7227 */ /* 0x000fc800078e000c */
[----:B------:R-:W-:Y:S01]  /*1d5f0*/  IMAD.MOV.U32 R12, RZ, RZ, 0x0 ;  /* 0x00000000ff0c7424 */ /* 0x000fe200078e00ff */
[----:B------:R-:W-:Y:S01]  /*1d600*/  ISETP.GE.U32.AND P1, PT, R47, R13, PT ;  /* 0x0000000d2f00720c */ /* 0x000fe20003f26070 */
[----:B------:R-:W-:Y:S02]  /*1d610*/  IMAD.MOV.U32 R13, RZ, RZ, 0x1 ;  /* 0x00000001ff0d7424 */ /* 0x000fe400078e00ff */
[----:B------:R-:W-:-:S04]  /*1d620*/  IMAD.HI.U32 R42, R17, R21, R12 ;  /* 0x00000015112a7227 */ /* 0x000fc800078e000c */
[----:B------:R-:W-:-:S04]  /*1d630*/  IMAD.HI.U32 R12, R0, R21, RZ ;  /* 0x00000015000c7227 */ /* 0x000fc800078e00ff */
[----:B------:R-:W-:Y:S02]  /*1d640*/  IMAD R13, R69, R35, RZ ;  /* 0x00000023450d7224 */ /* 0x000fe400078e02ff */
[----:B------:R-:W-:Y:S01]  /*1d650*/  @P1 IADD3 R85, PT, PT, R12, RZ, RZ ;  /* 0x000000ff0c551210 */ /* 0x000fe20007ffe0ff */
[----:B------:R-:W-:-:S04]  /*1d660*/  IMAD.MOV.U32 R12, RZ, RZ, RZ ;  /* 0x000000ffff0c7224 */ /* 0x000fc800078e00ff */
[----:B------:R-:W-:Y:S02]  /*1d670*/  IMAD.IADD R85, R24, 0x1, R85 ;  /* 0x0000000118557824 */ /* 0x000fe400078e0255 */
[----:B------:R-:W-:-:S03]  /*1d680*/  IMAD.HI.U32 R83, R69, R34, R12 ;  /* 0x0000002245537227 */ /* 0x000fc600078e000c */
[----:B------:R-:W-:Y:S01]  /*1d690*/  ISETP.GE.U32.AND P1, PT, R85, R24, PT ;  /* 0x000000185500720c */ /* 0x000fe20003f26070 */
[----:B------:R-:W-:Y:S02]  /*1d6a0*/  IMAD.MOV.U32 R24, RZ, RZ, 0x0 ;  /* 0x00000000ff187424 */ /* 0x000fe400078e00ff */
[----:B------:R-:W-:-:S10]  /*1d6b0*/  IMAD.MOV.U32 R12, RZ, RZ, 0x0 ;  /* 0x00000000ff0c7424 */ /* 0x000fd400078e00ff */
[----:B------:R-:W-:Y:S02]  /*1d6c0*/  @P1 IMAD.MOV R42, RZ, RZ, R25 ;  /* 0x000000ffff2a1224 */ /* 0x000fe400078e0219 */
[----:B------:R-:W-:Y:S01]  /*1d6d0*/  HFMA2 R25, -RZ, RZ, 0, 5.9604644775390625e-08 ;  /* 0x00000001ff197431 */ /* 0x000fe200000001ff */
[----:B------:R-:W-:Y:S01]  /*1d6e0*/  ISETP.GE.U32.AND P1, PT, R83, R13, PT ;  /* 0x0000000d5300720c */ /* 0x000fe20003f26070 */
[----:B------:R-:W-:Y:S02]  /*1d6f0*/  IMAD.MOV.U32 R13, RZ, RZ, 0x1 ;  /* 0x00000001ff0d7424 */ /* 0x000fe400078e00ff */
[----:B------:R-:W-:-:S04]  /*1d700*/  IMAD.HI.U32 R51, R16, R21, R12 ;  /* 0x0000001510337227 */ /* 0x000fc800078e000c */
[----:B------:R-:W-:-:S04]  /*1d710*/  IMAD.HI.U32 R79, R69, R35, R24 ;  /* 0x00000023454f7227 */ /* 0x000fc800078e0018 */
[----:B------:R-:W-:-:S04]  /*1d720*/  IMAD.HI.U32 R24, R69, R35, RZ ;  /* 0x0000002345187227 */ /* 0x000fc800078e00ff */
        /* <DEDUP_REMOVED lines=9> */
[----:B------:R-:W-:Y:S01]  /*1d7c0*/  VIADD R42, R83, 0xfffffc2f ;  /* 0xfffffc2f532a7836 */ /* 0x000fe20000000000 */
[----:B------:R-:W-:Y:S01]  /*1d7d0*/  ISETP.GE.U32.AND P2, PT, R79, R24, PT ;  /* 0x000000184f00720c */ /* 0x000fe20003f46070 */
[----:B------:R-:W-:Y:S02]  /*1d7e0*/  @P1 IMAD.MOV R42, RZ, RZ, R83 ;  /* 0x000000ffff2a1224 */ /* 0x000fe400078e0253 */
[----:B------:R-:W-:-:S08]  /*1d7f0*/  IMAD.MOV.U32 R24, RZ, RZ, 0x0 ;  /* 0x00000000ff187424 */ /* 0x000fd000078e00ff */
[----:B------:R-:W-:Y:S02]  /*1d800*/  @P3 IMAD.MOV R51, RZ, RZ, R13 ;  /* 0x000000ffff333224 */ /* 0x000fe400078e020d */
[----:B------:R-:W-:Y:S01]  /*1d810*/  @P2 IMAD.MOV R65, RZ, RZ, R25 ;  /* 0x000000ffff412224 */ /* 0x000fe200078e0219 */
[----:B------:R-:W-:Y:S01]  /*1d820*/  ISETP.GE.U32.AND P2, PT, R49, R22, PT ;  /* 0x000000163100720c */ /* 0x000fe20003f46070 */
[----:B------:R-:W-:-:S03]  /*1d830*/  IMAD.WIDE.U32 R12, R69, R37, RZ ;  /* 0x00000025450c7225 */ /* 0x000fc600078e00ff */
[----:B------:R-:W-:Y:S01]  /*1d840*/  SEL R19, RZ, 0x1, P2 ;  /* 0x00000001ff137807 */ /* 0x000fe20001000000 */
[----:B------:R-:W-:Y:S01]  /*1d850*/  IMAD.MOV.U32 R25, RZ, RZ, 0x1 ;  /* 0x00000001ff197424 */ /* 0x000fe200078e00ff */
[----:B------:R-:W-:-:S03]  /*1d860*/  IADD3 R65, PT, PT, R12, R65, RZ ;  /* 0x000000410c417210 */ /* 0x000fc60007ffe0ff */
        /* <DEDUP_REMOVED lines=10> */
[----:B------:R-:W-:Y:S02]  /*1d910*/  SEL R19, R19, RZ, !P3 ;  /* 0x000000ff13137207 */ /* 0x000fe40005800000 */
[----:B------:R-:W-:Y:S02]  /*1d920*/  IADD3 R43, PT, PT, R12, R63, RZ ;  /* 0x0000003f0c2b7210 */ /* 0x000fe40007ffe0ff */
[----:B------:R-:W-:Y:S02]  /*1d930*/  SEL R42, R19, 0x1, P2 ;  /* 0x00000001132a7807 */ /* 0x000fe40001000000 */
[----:B------:R-:W-:Y:S02]  /*1d940*/  ISETP.GE.U32.AND P4, PT, R43, R12, PT ;  /* 0x0000000c2b00720c */ /* 0x000fe40003f86070 */
[----:B------:R-:W-:Y:S01]  /*1d950*/  IADD3 R63, PT, PT, R55, R66, -R53 ;  /* 0x00000042373f7210 */ /* 0x000fe20007ffe835 */
[----:B------:R-:W-:Y:S02]  /*1d960*/  IMAD.IADD R19, R42, 0x1, R25 ;  /* 0x000000012a137824 */ /* 0x000fe400078e0219 */
[----:B------:R-:W-:-:S03]  /*1d970*/  IMAD.MOV.U32 R25, RZ, RZ, 0x1 ;  /* 0x00000001ff197424 */ /* 0x000fc600078e00ff */
        /* <DEDUP_REMOVED lines=10> */
[----:B------:R-:W-:Y:S01]  /*1da20*/  IMAD.IADD R65, R12, 0x1, R25 ;  /* 0x000000010c417824 */ /* 0x000fe200078e0219 */
[----:B------:R-:W-:Y:S02]  /*1da30*/  MOV R25, 0x1 ;  /* 0x0000000100197802 */ /* 0x000fe40000000f00 */
        /* <DEDUP_REMOVED lines=19> */
[----:B------:R-:W-:Y:S01]  /*1db70*/  IMAD.MOV.U32 R12, RZ, RZ, 0x0 ;  /* 0x00000000ff0c7424 */ /* 0x000fe200078e00ff */
[----:B------:R-:W-:Y:S01]  /*1db80*/  ISETP.GE.U32.AND P3, PT, R77, R24, PT ;  /* 0x000000184d00720c */ /* 0x000fe20003f66070 */
[----:B------:R-:W-:Y:S01]  /*1db90*/  HFMA2 R24, -RZ, RZ, 0, 0 ;  /* 0x00000000ff187431 */ /* 0x000fe200000001ff */
[----:B------:R-:W-:Y:S01]  /*1dba0*/  IADD3 R58, PT, PT, R43, R65, R42 ;  /* 0x000000412b3a7210 */ /* 0x000fe20007ffe02a */
[----:B------:R-:W-:-:S03]  /*1dbb0*/  IMAD.HI.U32 R60, R69, R40, R12 ;  /* 0x00000028453c7227 */ /* 0x000fc600078e000c */
[----:B------:R-:W-:Y:S01]  /*1dbc0*/  ISETP.NE.AND P2, PT, R58, RZ, PT ;  /* 0x000000ff3a00720c */ /* 0x000fe20003f45270 */
[----:B------:R-:W-:Y:S01]  /*1dbd0*/  IMAD.WIDE.U32 R12, R45, R48, RZ ;  /* 0x000000302d0c7225 */ /* 0x000fe200078e00ff */
[----:B------:R-:W-:Y:S02]  /*1dbe0*/  ISETP.GE.U32.AND P1, PT, R61, R58, PT ;  /* 0x0000003a3d00720c */ /* 0x000fe40003f26070 */
[----:B------:R-:W-:Y:S01]  /*1dbf0*/  SEL R43, R43, RZ, !P2 ;  /* 0x000000ff2b2b7207 */ /* 0x000fe20005000000 */
[----:B------:R-:W-:Y:S02]  /*1dc00*/  IMAD.IADD R54, R12, 0x1, R54 ;  /* 0x000000010c367824 */ /* 0x000fe400078e0236 */
[----:B------:R-:W-:Y:S01]  /*1dc10*/  @P3 IMAD.MOV R60, RZ, RZ, R25 ;  /* 0x000000ffff3c3224 */ /* 0x000fe200078e0219 */
[----:B------:R-:W-:Y:S01]  /*1dc20*/  SEL R43, R43, 0x1, P1 ;  /* 0x000000012b2b7807 */ /* 0x000fe20000800000 */
[----:B------:R-:W-:Y:S01]  /*1dc30*/  IMAD.MOV.U32 R25, RZ, RZ, 0x1 ;  /* 0x00000001ff197424 */ /* 0x000fe200078e00ff */
[----:B------:R-:W-:Y:S01]  /*1dc40*/  ISETP.GE.U32.AND P3, PT, R54, R12, PT ;  /* 0x0000000c3600720c */ /* 0x000fe20003f66070 */
[----:B------:R-:W-:Y:S01]  /*1dc50*/  IMAD R60, R69, UR5, R60 ;  /* 0x00000005453c7c24 */ /* 0x000fe2000f8e023c */
[----:B------:R-:W-:-:S02]  /*1dc60*/  IADD3 R52, PT, PT, R43, R77, R42 ;  /* 0x0000004d2b347210 */ /* 0x000fc40007ffe02a */
[----:B------:R-:W-:Y:S01]  /*1dc70*/  IADD3 R58, PT, PT, R54, R61, -R58 ;  /* 0x0000003d363a7210 */ /* 0x000fe20007ffe83a */
[----:B------:R-:W-:Y:S01]  /*1dc80*/  IMAD.MOV.U32 R54, RZ, RZ, RZ ;  /* 0x000000ffff367224 */ /* 0x000fe200078e00ff */
[C---:B------:R-:W-:Y:S02]  /*1dc90*/  ISETP.NE.AND P2, PT, R52.reuse, RZ, PT ;  /* 0x000000ff3400720c */ /* 0x040fe40003f45270 */
[----:B------:R-:W-:Y:S02]  /*1dca0*/  ISETP.GT.U32.AND P1, PT, R52, R63, PT ;  /* 0x0000003f3400720c */ /* 0x000fe40003f24070 */
[----:B------:R-:W-:Y:S01]  /*1dcb0*/  SEL R12, R43, RZ, !P2 ;  /* 0x000000ff2b0c7207 */ /* 0x000fe20005000000 */
[----:B------:R-:W-:-:S03]  /*1dcc0*/  IMAD.HI.U32 R43, R45, R48, R24 ;  /* 0x000000302d2b7227 */ /* 0x000fc600078e0018 */
[----:B------:R-:W-:Y:S01]  /*1dcd0*/  SEL R25, R12, 0x1, !P1 ;  /* 0x000000010c197807 */ /* 0x000fe20004800000 */
[----:B------:R-:W-:Y:S02]  /*1dce0*/  @P3 IMAD.MOV R43, RZ, RZ, R13 ;  /* 0x000000ffff2b3224 */ /* 0x000fe400078e020d */
[----:B------:R-:W-:Y:S01]  /*1dcf0*/  IMAD.WIDE.U32 R12, R15, R21, RZ ;  /* 0x000000150f0c7225 */ /* 0x000fe200078e00ff */
[----:B------:R-:W-:-:S03]  /*1dd00*/  IADD3 R66, PT, PT, R25, R60, R42 ;  /* 0x0000003c19427210 */ /* 0x000fc60007ffe02a */
[----:B------:R-:W-:Y:S02]  /*1dd10*/  IMAD.IADD R51, R12, 0x1, R51 ;  /* 0x000000010c337824 */ /* 0x000fe400078e0233 */
[----:B------:R-:W-:-:S03]  /*1dd20*/  IMAD.WIDE.U32 R24, R44, R48, RZ ;  /* 0x000000302c187225 */ /* 0x000fc600078e00ff */
[----:B------:R-:W-:Y:S01]  /*1dd30*/  ISETP.GE.U32.AND P2, PT, R51, R12, PT ;  /* 0x0000000c3300720c */ /* 0x000fe20003f46070 */
[----:B------:R-:W-:Y:S02]  /*1dd40*/  IMAD.IADD R60, R24, 0x1, R43 ;  /* 0x00000001183c7824 */ /* 0x000fe400078e022b */
[----:B------:R-:W-:Y:S02]  /*1dd50*/  IMAD.MOV.U32 R42, RZ, RZ, 0x0 ;  /* 0x00000000ff2a7424 */ /* 0x000fe400078e00ff */
[----:B------:R-:W-:Y:S01]  /*1dd60*/  IMAD.MOV.U32 R43, RZ, RZ, 0x1 ;  /* 0x00000001ff2b7424 */ /* 0x000fe200078e00ff */
[----:B------:R-:W-:Y:S01]  /*1dd70*/  ISETP.GE.U32.AND P1, PT, R60, R24, PT ;  /* 0x000000183c00720c */ /* 0x000fe20003f26070 */
[----:B------:R-:W-:Y:S02]  /*1dd80*/  IMAD.IADD R66, R75, 0x1, R66 ;  /* 0x000000014b427824 */ /* 0x000fe400078e0242 */
[----:B------:R-:W-:-:S03]  /*1dd90*/  IMAD.HI.U32 R65, R15, R21, R42 ;  /* 0x000000150f417227 */ /* 0x000fc600078e002a */
[----:B------:R-:W-:Y:S01]  /*1dda0*/  IADD3 R69, PT, PT, -R66, R62, R81 ;  /* 0x0000003e42457210 */ /* 0x000fe20007ffe151 */
[----:B------:R-:W-:Y:S01]  /*1ddb0*/  IMAD.HI.U32 R64, R44, R48, R42 ;  /* 0x000000302c407227 */ /* 0x000fe200078e002a */
[----:B------:R-:W-:Y:S02]  /*1ddc0*/  @P2 IADD3 R65, PT, PT, R13, RZ, RZ ;  /* 0x000000ff0d412210 */ /* 0x000fe40007ffe0ff */
[----:B------:R-:W-:Y:S01]  /*1ddd0*/  MOV R42, RZ ;  /* 0x000000ff002a7202 */ /* 0x000fe20000000f00 */
[----:B------:R-:W-:-:S04]  /*1dde0*/  IMAD.WIDE.U32 R12, R14, R21, RZ ;  /* 0x000000150e0c7225 */ /* 0x000fc800078e00ff */
[----:B------:R-:W-:Y:S02]  /*1ddf0*/  IMAD.IADD R65, R12, 0x1, R65 ;  /* 0x000000010c417824 */ /* 0x000fe400078e0241 */
[----:B------:R-:W-:Y:S02]  /*1de00*/  @P1 IMAD.MOV R64, RZ, RZ, R25 ;  /* 0x000000ffff401224 */ /* 0x000fe400078e0219 */
[----:B------:R-:W-:Y:S01]  /*1de10*/  IMAD.MOV.U32 R24, RZ, RZ, 0x0 ;  /* 0x00000000ff187424 */ /* 0x000fe200078e00ff */
[----:B------:R-:W-:Y:S01]  /*1de20*/  ISETP.GE.U32.AND P1, PT, R65, R12, PT ;  /* 0x0000000c4100720c */ /* 0x000fe20003f26070 */
[----:B------:R-:W-:Y:S02]  /*1de30*/  IMAD.IADD R69, R69, 0x1, R64 ;  /* 0x0000000145457824 */ /* 0x000fe400078e0240 */
[----:B------:R-:W-:Y:S02]  /*1de40*/  IMAD.MOV.U32 R25, RZ, RZ, 0x1 ;  /* 0x00000001ff197424 */ /* 0x000fe400078e00ff */
[----:B------:R-:W-:-:S02]  /*1de50*/  IMAD R43, R69, R35, RZ ;  /* 0x00000023452b7224 */ /* 0x000fc400078e02ff */
[----:B------:R-:W-:-:S04]  /*1de60*/  IMAD.HI.U32 R62, R14, R21, R24 ;  /* 0x000000150e3e7227 */ /* 0x000fc800078e0018 */
[----:B------:R-:W-:-:S04]  /*1de70*/  IMAD.HI.U32 R42, R69, R34, R42 ;  /* 0x00000022452a7227 */ /* 0x000fc800078e002a */
[----:B------:R-:W-:Y:S01]  /*1de80*/  @P1 IMAD.MOV R62, RZ, RZ, R13 ;  /* 0x000000ffff3e1224 */ /* 0x000fe200078e020d */
[----:B------:R-:W-:Y:S01]  /*1de90*/  ISETP.GE.U32.AND P1, PT, R42, R43, PT ;  /* 0x0000002b2a00720c */ /* 0x000fe20003f26070 */
[----:B------:R-:W-:Y:S02]  /*1dea0*/  IMAD.MOV.U32 R12, RZ, RZ, 0x0 ;  /* 0x00000000ff0c7424 */ /* 0x000fe400078e00ff */
        /* <DEDUP_REMOVED lines=18> */
[----:B------:R-:W-:Y:S02]  /*1dfd0*/  VIADD R49, R77, 0xfffffffe ;  /* 0xfffffffe4d317836 */ /* 0x000fe40000000000 */
[----:B------:R-:W-:Y:S02]  /*1dfe0*/  IMAD.HI.U32 R23, R69, R37, R22 ;  /* 0x0000002545177227 */ /* 0x000fe400078e0016 */
[----:B------:R-:W-:Y:S02]  /*1dff0*/  @P3 IADD3 R43, PT, PT, R13, RZ, RZ ;  /* 0x000000ff0d2b3210 */ /* 0x000fe40007ffe0ff */
[----:B------:R-:W-:Y:S01]  /*1e000*/  @P2 IMAD.MOV R79, RZ, RZ, R25 ;  /* 0x000000ffff4f2224 */ /* 0x000fe200078e0219 */
[----:B------:R-:W-:Y:S01]  /*1e010*/  ISETP.GE.U32.AND P2, PT, R48, R11, PT ;  /* 0x0000000b3000720c */ /* 0x000fe20003f46070 */
[----:B------:R-:W-:Y:S01]  /*1e020*/  IMAD.WIDE.U32 R12, R69, R37, RZ ;  /* 0x00000025450c7225 */ /* 0x000fe200078e00ff */
[----:B------:R-:W-:-:S03]  /*1e030*/  IADD3 R48, PT, PT, R47, R48, -R11 ;  /* 0x000000302f307210 */ /* 0x000fc60007ffe80b */
[----:B------:R-:W-:Y:S02]  /*1e040*/  IMAD.IADD R79, R12, 0x1, R79 ;  /* 0x000000010c4f7824 */ /* 0x000fe400078e024f */
[----:B------:R-:W-:Y:S02]  /*1e050*/  VIADD R25, R42, 0xfffffc2f ;  /* 0xfffffc2f2a197836 */ /* 0x000fe40000000000 */
[----:B------:R-:W-:Y:S01]  /*1e060*/  @P1 IMAD.MOV R25, RZ, RZ, R42 ;  /* 0x000000ffff191224 */ /* 0x000fe200078e022a */
[----:B------:R-:W-:Y:S01]  /*1e070*/  ISETP.GE.U32.AND P3, PT, R79, R12, PT ;  /* 0x0000000c4f00720c */ /* 0x000fe20003f66070 */
[----:B------:R-:W-:Y:S01]  /*1e080*/  @P1 IMAD.MOV R49, RZ, RZ, R77 ;  /* 0x000000ffff311224 */ /* 0x000fe200078e024d */
[----:B------:R-:W-:-:S04]  /*1e090*/  SEL R12, RZ, 0x1, P2 ;  /* 0x00000001ff0c7807 */ /* 0x000fc80001000000 */
[----:B------:R-:W-:-:S04]  /*1e0a0*/  IADD3 R25, PT, PT, R12, R25, RZ ;  /* 0x000000190c197210 */ /* 0x000fc80007ffe0ff */
[----:B------:R-:W-:-:S03]  /*1e0b0*/  ISETP.GE.U32.AND P2, PT, R24, R25, PT ;  /* 0x000000191800720c */ /* 0x000fc60003f46070 */
        /* <DEDUP_REMOVED lines=18> */
[----:B------:R-:W-:Y:S02]  /*1e1e0*/  ISETP.NE.AND P2, PT, R79, RZ, PT ;  /* 0x000000ff4f00720c */ /* 0x000fe40003f45270 */
[----:B------:R-:W-:Y:S02]  /*1e1f0*/  ISETP.GE.U32.AND P1, PT, R68, R79, PT ;  /* 0x0000004f4400720c */ /* 0x000fe40003f26070 */
[----:B------:R-:W-:Y:S02]  /*1e200*/  SEL R12, R12, RZ, !P2 ;  /* 0x000000ff0c0c7207 */ /* 0x000fe40005000000 */
[----:B------:R-:W-:Y:S01]  /*1e210*/  @P4 IADD3 R67, PT, PT, R13, RZ, RZ ;  /* 0x000000ff0d434210 */ /* 0x000fe20007ffe0ff */
[----:B------:R-:W-:Y:S01]  /*1e220*/  IMAD.MOV.U32 R13, RZ, RZ, 0x1 ;  /* 0x00000001ff0d7424 */ /* 0x000fe200078e00ff */
[----:B------:R-:W-:Y:S01]  /*1e230*/  SEL R53, R12, 0x1, P1 ;  /* 0x000000010c357807 */ /* 0x000fe20000800000 */
[----:B------:R-:W-:Y:S01]  /*1e240*/  IMAD.MOV.U32 R12, RZ, RZ, 0x0 ;  /* 0x00000000ff0c7424 */ /* 0x000fe200078e00ff */
[----:B------:R-:W-:Y:S01]  /*1e250*/  IADD3 R51, PT, PT, R51, R68, -R79 ;  /* 0x0000004433337210 */ /* 0x000fe20007ffe84f */
[----:B------:R-:W-:Y:S01]  /*1e260*/  IMAD.IADD R67, R22, 0x1, R67 ;  /* 0x0000000116437824 */ /* 0x000fe200078e0243 */
[----:B------:R-:W-:Y:S01]  /*1e270*/  IADD3 R19, PT, PT, R53, R19, R42 ;  /* 0x0000001335137210 */ /* 0x000fe20007ffe02a */
[----:B------:R-:W-:-:S03]  /*1e280*/  IMAD.HI.U32 R71, R69, R39, R12 ;  /* 0x0000002745477227 */ /* 0x000fc600078e000c */
[----:B------:R-:W-:Y:S01]  /*1e290*/  ISETP.GE.U32.AND P3, PT, R67, R22, PT ;  /* 0x000000164300720c */ /* 0x000fe20003f66070 */
[----:B------:R-:W-:Y:S01]  /*1e2a0*/  IMAD.WIDE.U32 R12, R69, R40, RZ ;  /* 0x00000028450c7225 */ /* 0x000fe200078e00ff */
[----:B------:R-:W-:Y:S02]  /*1e2b0*/  ISETP.NE.AND P2, PT, R19, RZ, PT ;  /* 0x000000ff1300720c */ /* 0x000fe40003f45270 */
[----:B------:R-:W-:Y:S01]  /*1e2c0*/  ISETP.GE.U32.AND P1, PT, R50, R19, PT ;  /* 0x000000133200720c */ /* 0x000fe20003f26070 */
[----:B------:R-:W-:Y:S01]  /*1e2d0*/  IMAD.MOV.U32 R22, RZ, RZ, 0x0 ;  /* 0x00000000ff167424 */ /* 0x000fe200078e00ff */
[----:B------:R-:W-:Y:S02]  /*1e2e0*/  SEL R53, R53, RZ, !P2 ;  /* 0x000000ff35357207 */ /* 0x000fe40005000000 */
[----:B------:R-:W-:Y:S02]  /*1e2f0*/  IADD3 R19, PT, PT, R65, R50, -R19 ;  /* 0x0000003241137210 */ /* 0x000fe40007ffe813 */
[----:B------:R-:W-:-:S03]  /*1e300*/  SEL R53, R53, 0x1, P1 ;  /* 0x0000000135357807 */ /* 0x000fc60000800000 */
[----:B------:R-:W-:Y:S01]  /*1e310*/  @P3 IMAD.MOV R71, RZ, RZ, R23 ;  /* 0x000000ffff473224 */ /* 0x000fe200078e0217 */
[----:B------:R-:W-:Y:S01]  /*1e320*/  IADD3 R62, PT, PT, R53, R67, R42 ;  /* 0x00000043353e7210 */ /* 0x000fe20007ffe02a */
[----:B------:R-:W-:Y:S02]  /*1e330*/  HFMA2 R23, -RZ, RZ, 0, 5.9604644775390625e-08 ;  /* 0x00000001ff177431 */ /* 0x000fe400000001ff */
[----:B------:R-:W-:Y:S01]  /*1e340*/  IMAD.IADD R67, R12, 0x1, R71 ;  /* 0x000000010c437824 */ /* 0x000fe200078e0247 */
[----:B------:R-:W-:Y:S02]  /*1e350*/  ISETP.NE.AND P2, PT, R62, RZ, PT ;  /* 0x000000ff3e00720c */ /* 0x000fe40003f45270 */
[----:B------:R-:W-:Y:S02]  /*1e360*/  ISETP.GE.U32.AND P1, PT, R57, R62, PT ;  /* 0x0000003e3900720c */ /* 0x000fe40003f26070 */
[----:B------:R-:W-:Y:S02]  /*1e370*/  SEL R53, R53, RZ, !P2 ;  /* 0x000000ff35357207 */ /* 0x000fe40005000000 */
[----:B------:R-:W-:Y:S01]  /*1e380*/  ISETP.GE.U32.AND P3, PT, R67, R12, PT ;  /* 0x0000000c4300720c */ /* 0x000fe20003f66070 */
[----:B------:R-:W-:Y:S01]  /*1e390*/  IMAD.HI.U32 R46, R69, R40, R22 ;  /* 0x00000028452e7227 */ /* 0x000fe200078e0016 */
[----:B------:R-:W-:-:S02]  /*1e3a0*/  SEL R12, R53, 0x1, P1 ;  /* 0x00000001350c7807 */ /* 0x000fc40000800000 */
[----:B------:R-:W-:Y:S01]  /*1e3b0*/  IADD3 R57, PT, PT, R75, R57, -R62 ;  /* 0x000000394b397210 */ /* 0x000fe20007ffe83e */
[----:B------:R-:W-:Y:S01]  /*1e3c0*/  IMAD.HI.U32 R53, R3, R18, R54 ;  /* 0x0000001203357227 */ /* 0x000fe200078e0036 */
[----:B------:R-:W-:-:S03]  /*1e3d0*/  IADD3 R61, PT, PT, R12, R67, R42 ;  /* 0x000000430c3d7210 */ /* 0x000fc60007ffe02a */
[----:B------:R-:W-:Y:S01]  /*1e3e0*/  IMAD.WIDE.U32 R22, R44, R21, RZ ;  /* 0x000000152c167225 */ /* 0x000fe200078e00ff */
[C---:B------:R-:W-:Y:S02]  /*1e3f0*/  ISETP.NE.AND P2, PT, R61.reuse, RZ, PT ;  /* 0x000000ff3d00720c */ /* 0x040fe40003f45270 */
[----:B------:R-:W-:Y:S01]  /*1e400*/  ISETP.GT.U32.AND P1, PT, R61, R58, PT ;  /* 0x0000003a3d00720c */ /* 0x000fe20003f24070 */
[----:B------:R-:W-:Y:S01]  /*1e410*/  @P3 IMAD.MOV R46, RZ, RZ, R13 ;  /* 0x000000ffff2e3224 */ /* 0x000fe200078e020d */
[----:B------:R-:W-:Y:S01]  /*1e420*/  ISETP.GE.U32.AND P3, PT, R53, R55, PT ;  /* 0x000000373500720c */ /* 0x000fe20003f66070 */
[----:B------:R-:W-:Y:S01]  /*1e430*/  IMAD.IADD R67, R22, 0x1, R43 ;  /* 0x0000000116437824 */ /* 0x000fe200078e022b */
[----:B------:R-:W-:Y:S01]  /*1e440*/  SEL R43, R12, RZ, !P2 ;  /* 0x000000ff0c2b7207 */ /* 0x000fe20005000000 */
[----:B------:R-:W-:Y:S01]  /*1e450*/  IMAD R46, R69, UR5, R46 ;  /* 0x00000005452e7c24 */ /* 0x000fe2000f8e022e */
[----:B------:R-:W-:Y:S01]  /*1e460*/  MOV R55, 0x1 ;  /* 0x0000000100377802 */ /* 0x000fe20000000f00 */
[----:B------:R-:W-:Y:S01]  /*1e470*/  IMAD.MOV.U32 R12, RZ, RZ, 0x0 ;  /* 0x00000000ff0c7424 */ /* 0x000fe200078e00ff */
        /* <DEDUP_REMOVED lines=8> */
[----:B------:R-:W-:Y:S02]  /*1e500*/  @P3 IMAD.MOV R69, RZ, RZ, R12 ;  /* 0x000000ffff453224 */ /* 0x000fe400078e020c */
[----:B------:R-:W-:Y:S02]  /*1e510*/  IMAD.IADD R43, R52, 0x1, R43 ;  /* 0x00000001342b7824 */ /* 0x000fe400078e022b */
[----:B------:R-:W-:-:S03]  /*1e520*/  IMAD.WIDE.U32 R12, R17, R18, RZ ;  /* 0x00000012110c7225 */ /* 0x000fc600078e00ff */
[----:B------:R-:W-:Y:S01]  /*1e530*/  IADD3 R43, PT, PT, -R43, R63, R60 ;  /* 0x0000003f2b2b7210 */ /* 0x000fe20007ffe13c */
[----:B------:R-:W-:-:S04]  /*1e540*/  IMAD.HI.U32 R54, R44, R21, R54 ;  /* 0x000000152c367227 */ /* 0x000fc800078e0036 */
[----:B------:R-:W-:Y:S02]  /*1e550*/  IMAD.IADD R55, R12, 0x1, R69 ;  /* 0x000000010c377824 */ /* 0x000fe400078e0245 */
[----:B------:R-:W-:Y:S02]  /*1e560*/  @P2 IMAD.MOV R54, RZ, RZ, R23 ;  /* 0x000000ffff362224 */ /* 0x000fe400078e0217 */
[----:B------:R-:W-:Y:S02]  /*1e570*/  HFMA2 R23, -RZ, RZ, 0, 5.9604644775390625e-08 ;  /* 0x00000001ff177431 */ /* 0x000fe400000001ff */
[----:B------:R-:W-:Y:S01]  /*1e580*/  IMAD.MOV.U32 R42, RZ, RZ, RZ ;  /* 0x000000ffff2a7224 */ /* 0x000fe200078e00ff */
[----:B------:R-:W-:Y:S01]  /*1e590*/  ISETP.GE.U32.AND P2, PT, R55, R12, PT ;  /* 0x0000000c3700720c */ /* 0x000fe20003f46070 */
[----:B------:R-:W-:Y:S02]  /*1e5a0*/  IMAD.IADD R69, R43, 0x1, R54 ;  /* 0x000000012b457824 */ /* 0x000fe400078e0236 */
[----:B------:R-:W-:-:S02]  /*1e5b0*/  IMAD.MOV.U32 R22, RZ, RZ, 0x0 ;  /* 0x00000000ff167424 */ /* 0x000fc400078e00ff */
[C---:B------:R-:W-:Y:S02]  /*1e5c0*/  IMAD R43, R69.reuse, R35, RZ ;  /* 0x00000023452b7224 */ /* 0x040fe400078e02ff */
[----:B------:R-:W-:Y:S02]  /*1e5d0*/  IMAD.MOV.U32 R12, RZ, RZ, 0x0 ;  /* 0x00000000ff0c7424 */ /* 0x000fe400078e00ff */
[----:B------:R-:W-:-:S04]  /*1e5e0*/  IMAD.HI.U32 R63, R69, R34, R42 ;  /* 0x00000022453f7227 */ /* 0x000fc800078e002a */
[----:B------:R-:W-:Y:S01]  /*1e5f0*/  IMAD.HI.U32 R71, R17, R18, R22 ;  /* 0x0000001211477227 */ /* 0x000fe200078e0016 */
[----:B------:R-:W-:-:S03]  /*1e600*/  ISETP.GE.U32.AND P1, PT, R63, R43, PT ;  /* 0x0000002b3f00720c */ /* 0x000fc60003f26070 */
[----:B------:R-:W-:-:S04]  /*1e610*/  IMAD.WIDE.U32 R22, R16, R18, RZ ;  /* 0x0000001210167225 */ /* 0x000fc800078e00ff */
[----:B------:R-:W-:Y:S02]  /*1e620*/  @P2 IMAD.MOV R71, RZ, RZ, R13 ;  /* 0x000000ffff472224 */ /* 0x000fe400078e020d */
[----:B------:R-:W-:Y:S02]  /*1e630*/  IMAD.MOV.U32 R13, RZ, RZ, 0x1 ;  /* 0x00000001ff0d7424 */ /* 0x000fe400078e00ff */
[----:B------:R-:W-:Y:S02]  /*1e640*/  IMAD.IADD R71, R22, 0x1, R71 ;  /* 0x0000000116477824 */ /* 0x000fe400078e0247 */
[----:B------:R-:W-:-:S03]  /*1e650*/  IMAD.HI.U32 R42, R69, R35, RZ ;  /* 0x00000023452a7227 */ /* 0x000fc600078e00ff */
[----:B------:R-:W-:Y:S01]  /*1e660*/  ISETP.GE.U32.AND P2, PT, R71, R22, PT ;  /* 0x000000164700720c */ /* 0x000fe20003f46070 */
[----:B------:R-:W-:-:S04]  /*1e670*/  IMAD.HI.U32 R73, R69, R35, R12 ;  /* 0x0000002345497227 */ /* 0x000fc800078e000c */
[----:B------:R-:W-:Y:S02]  /*1e680*/  @P1 IMAD.MOV R73, RZ, RZ, R42 ;  /* 0x000000ffff491224 */ /* 0x000fe400078e022a */
[----:B------:R-:W-:-:S04]  /*1e690*/  IMAD.WIDE.U32 R42, R69, R36, RZ ;  /* 0x00000024452a7225 */ /* 0x000fc800078e00ff */
[----:B------:R-:W-:Y:S01]  /*1e6a0*/  IMAD.HI.U32 R77, R16, R18, R12 ;  /* 0x00000012104d7227 */ /* 0x000fe200078e000c */
[----:B------:R-:W-:-:S03]  /*1e6b0*/  IADD3 R73, PT, PT, R42, R73, RZ ;  /* 0x000000492a497210 */ /* 0x000fc60007ffe0ff */
[----:B------:R-:W-:Y:S01]  /*1e6c0*/  @P2 IMAD.MOV R77, RZ, RZ, R23 ;  /* 0x000000ffff4d2224 */ /* 0x000fe200078e0217 */
[----:B------:R-:W-:Y:S01]  /*1e6d0*/  ISETP.GE.U32.AND P1, PT, R73, R42, PT ;  /* 0x0000002a4900720c */ /* 0x000fe20003f26070 */
[----:B------:R-:W-:-:S04]  /*1e6e0*/  IMAD.WIDE.U32 R22, R15, R18, RZ ;  /* 0x000000120f167225 */ /* 0x000fc800078e00ff */
[----:B------:R-:W-:Y:S02]  /*1e6f0*/  IMAD.IADD R77, R22, 0x1, R77 ;  /* 0x00000001164d7824 */ /* 0x000fe400078e024d */
[----:B------:R-:W-:-:S03]  /*1e700*/  IMAD.HI.U32 R83, R69, R36, R12 ;  /* 0x0000002445537227 */ /* 0x000fc600078e000c */
[----:B------:R-:W-:Y:S01]  /*1e710*/  ISETP.GE.U32.AND P2, PT, R77, R22, PT ;  /* 0x000000164d00720c */ /* 0x000fe20003f46070 */
[----:B------:R-:W-:Y:S01]  /*1e720*/  IMAD.HI.U32 R81, R15, R18, R12 ;  /* 0x000000120f517227 */ /* 0x000fe200078e000c */
[----:B------:R-:W-:-:S03]  /*1e730*/  MOV R22, 0x0 ;  /* 0x0000000000167802 */ /* 0x000fc60000000f00 */
[----:B------:R-:W-:Y:S01]  /*1e740*/  @P1 IMAD.MOV R83, RZ, RZ, R43 ;  /* 0x000000ffff531224 */ /* 0x000fe200078e022b */
[C---:B------:R-:W-:Y:S01]  /*1e750*/  ISETP.GE.U32.AND P1, PT, R69.reuse, R54, PT ;  /* 0x000000364500720c */ /* 0x040fe20003f26070 */
[----:B------:R-:W-:-:S03]  /*1e760*/  IMAD.WIDE.U32 R12, R69, R37, RZ ;  /* 0x00000025450c7225 */ /* 0x000fc600078e00ff */
[----:B------:R-:W-:Y:S01]  /*1e770*/  SEL R52, RZ, 0xffffffff, P1 ;  /* 0xffffffffff347807 */ /* 0x000fe20000800000 */
[----:B------:R-:W-:Y:S02]  /*1e780*/  IMAD R42, R21, R3, RZ ;  /* 0x00000003152a7224 */ /* 0x000fe400078e02ff */
[----:B------:R-:W-:Y:S02]  /*1e790*/  IMAD.IADD R43, R12, 0x1, R83 ;  /* 0x000000010c2b7824 */ /* 0x000fe400078e0253 */
[----:B------:R-:W-:Y:S02]  /*1e7a0*/  IMAD R21, R69, R34, RZ ;  /* 0x0000002245157224 */ /* 0x000fe400078e02ff */
[----:B------:R-:W-:Y:S01]  /*1e7b0*/  @P2 IMAD.MOV R81, RZ, RZ, R23 ;  /* 0x000000ffff512224 */ /* 0x000fe200078e0217 */
[----:B------:R-:W-:Y:S01]  /*1e7c0*/  ISETP.GE.U32.AND P3, PT, R43, R12, PT ;  /* 0x0000000c2b00720c */ /* 0x000fe20003f66070 */
[----:B------:R-:W-:Y:S01]  /*1e7d0*/  VIADD R11, R63, 0xfffffc2f ;  /* 0xfffffc2f3f0b7836 */ /* 0x000fe20000000000 */
[----:B------:R-:W-:Y:S01]  /*1e7e0*/  ISETP.GE.U32.AND P2, PT, R42, R21, PT ;  /* 0x000000152a00720c */ /* 0x000fe20003f46070 */
[----:B------:R-:W-:Y:S01]  /*1e7f0*/  @P1 IMAD.MOV R11, RZ, RZ, R63 ;  /* 0x000000ffff0b1224 */ /* 0x000fe200078e023f */
[----:B------:R-:W-:Y:S01]  /*1e800*/  IADD3 R21, PT, PT, R53, R42, -R21 ;  /* 0x0000002a35157210 */ /* 0x000fe20007ffe815 */
[----:B------:R-:W-:Y:S01]  /*1e810*/  IMAD.MOV.U32 R23, RZ, RZ, 0x1 ;  /* 0x00000001ff177424 */ /* 0x000fe200078e00ff */
[----:B------:R-:W-:Y:S01]  /*1e820*/  SEL R12, RZ, 0x1, P2 ;  /* 0x00000001ff0c7807 */ /* 0x000fe20001000000 */
[----:B------:R-:W-:-:S04]  /*1e830*/  IMAD.WIDE.U32 R24, R14, R18, RZ ;  /* 0x000000120e187225 */ /* 0x000fc800078e00ff */
[----:B------:R-:W-:Y:S02]  /*1e840*/  IMAD.IADD R11, R12, 0x1, R11 ;  /* 0x000000010c0b7824 */ /* 0x000fe400078e020b */
[----:B------:R-:W-:-:S03]  /*1e850*/  IMAD.HI.U32 R23, R69, R37, R22 ;  /* 0x0000002545177227 */ /* 0x000fc600078e0016 */
[----:B------:R-:W-:Y:S01]  /*1e860*/  ISETP.GE.U32.AND P2, PT, R48, R11, PT ;  /* 0x0000000b3000720c */ /* 0x000fe20003f46070 */
[----:B------:R-:W-:Y:S01]  /*1e870*/  @P3 IMAD.MOV R23, RZ, RZ, R13 ;  /* 0x000000ffff173224 */ /* 0x000fe200078e020d */
[----:B------:R-:W-:Y:S01]  /*1e880*/  ISETP.NE.AND P3, PT, R11, RZ, PT ;  /* 0x000000ff0b00720c */ /* 0x000fe20003f65270 */
[----:B------:R-:W-:Y:S01]  /*1e890*/  IMAD.IADD R81, R24, 0x1, R81 ;  /* 0x0000000118517824 */ /* 0x000fe200078e0251 */
[----:B------:R-:W-:Y:S01]  /*1e8a0*/  IADD3 R48, PT, PT, R55, R48, -R11 ;  /* 0x0000003037307210 */ /* 0x000fe20007ffe80b */
[----:B------:R-:W-:Y:S01]  /*1e8b0*/  VIADD R47, R73, 0xfffffffe ;  /* 0xfffffffe492f7836 */ /* 0x000fe20000000000 */
[----:B------:R-:W-:Y:S01]  /*1e8c0*/  SEL R22, R12, RZ, !P3 ;  /* 0x000000ff0c167207 */ /* 0x000fe20005800000 */
[----:B------:R-:W-:Y:S01]  /*1e8d0*/  HFMA2 R12, -RZ, RZ, 0, 0 ;  /* 0x00000000ff0c7431 */ /* 0x000fe200000001ff */
[----:B------:R-:W-:Y:S01]  /*1e8e0*/  ISETP.GE.U32.AND P4, PT, R81, R24, PT ;  /* 0x000000185100720c */ /* 0x000fe20003f86070 */
[----:B------:R-:W-:Y:S01]  /*1e8f0*/  @P1 IMAD.MOV R47, RZ, RZ, R73 ;  /* 0x000000ffff2f1224 */ /* 0x000fe200078e0249 */
[----:B------:R-:W-:Y:S01]  /*1e900*/  SEL R24, R22, 0x1, P2 ;  /* 0x0000000116187807 */ /* 0x000fe20001000000 */
[----:B------:R-:W-:-:S02]  /*1e910*/  IMAD.MOV.U32 R13, RZ, RZ, 0x1 ;  /* 0x00000001ff0d7424 */ /* 0x000fc400078e00ff */
[----:B------:R-:W-:Y:S02]  /*1e920*/  IMAD.MOV.U32 R22, RZ, RZ, 0x0 ;  /* 0x00000000ff167424 */ /* 0x000fe400078e00ff */
[----:B------:R-:W-:Y:S02]  /*1e930*/  IMAD.IADD R47, R24, 0x1, R47 ;  /* 0x00000001182f7824 */ /* 0x000fe400078e022f */
        /* <DEDUP_REMOVED lines=9> */
[----:B------:R-:W-:Y:S01]  /*1e9d0*/  IMAD R75, R18, R3, RZ ;  /* 0x00000003124b7224 */ /* 0x000fe200078e02ff */
[----:B------:R-:W-:-:S02]  /*1e9e0*/  MOV R23, 0x1 ;  /* 0x0000000100177802 */ /* 0x000fc40000000f00 */
        /* <DEDUP_REMOVED lines=11> */
[----:B------:R-:W-:Y:S02]  /*1eaa0*/  IMAD.MOV.U32 R13, RZ, RZ, 0x1 ;  /* 0x00000001ff0d7424 */ /* 0x000fe400078e00ff */
        /* <DEDUP_REMOVED lines=16> */
[----:B------:R-:W-:Y:S02]  /*1ebb0*/  ISETP.NE.AND P2, PT, R50, RZ, PT ;  /* 0x000000ff3200720c */ /* 0x000fe40003f45270 */
[----:B------:R-:W-:Y:S01]  /*1ebc0*/  IADD3 R43, PT, PT, R22, R25, RZ ;  /* 0x00000019162b7210 */ /* 0x000fe20007ffe0ff */
[----:B------:R-:W-:Y:S01]  /*1ebd0*/  IMAD.MOV.U32 R25, RZ, RZ, 0x1 ;  /* 0x00000001ff197424 */ /* 0x000fe200078e00ff */
[----:B------:R-:W-:Y:S02]  /*1ebe0*/  ISETP.GE.U32.AND P1, PT, R19, R50, PT ;  /* 0x000000321300720c */ /* 0x000fe40003f26070 */
[----:B------:R-:W-:Y:S01]  /*1ebf0*/  SEL R59, R59, RZ, !P2 ;  /* 0x000000ff3b3b7207 */ /* 0x000fe20005000000 */
[--C-:B------:R-:W-:Y:S01]  /*1ec00*/  IMAD.HI.U32 R65, R45, R18, R24.reuse ;  /* 0x000000122d417227 */ /* 0x100fe200078e0018 */
[----:B------:R-:W-:Y:S02]  /*1ec10*/  ISETP.GE.U32.AND P3, PT, R43, R22, PT ;  /* 0x000000162b00720c */ /* 0x000fe40003f66070 */
[----:B------:R-:W-:Y:S01]  /*1ec20*/  SEL R59, R59, 0x1, P1 ;  /* 0x000000013b3b7807 */ /* 0x000fe20000800000 */
[----:B------:R-:W-:Y:S01]  /*1ec30*/  IMAD.HI.U32 R22, R69, R40, R24 ;  /* 0x0000002845167227 */ /* 0x000fe200078e0018 */
[----:B------:R-:W-:-:S02]  /*1ec40*/  IADD3 R63, PT, PT, R63, R19, -R50 ;  /* 0x000000133f3f7210 */ /* 0x000fc40007ffe832 */
[C---:B------:R-:W-:Y:S01]  /*1ec50*/  IADD3 R24, PT, PT, R59.reuse, R43, R52 ;  /* 0x0000002b3b187210 */ /* 0x040fe20007ffe034 */
[----:B------:R-:W-:Y:S02]  /*1ec60*/  @P4 IMAD.MOV R65, RZ, RZ, R13 ;  /* 0x000000ffff414224 */ /* 0x000fe400078e020d */
[----:B------:R-:W-:Y:S01]  /*1ec70*/  IMAD.WIDE.U32 R12, R44, R18, RZ ;  /* 0x000000122c0c7225 */ /* 0x000fe200078e00ff */
[C---:B------:R-:W-:Y:S02]  /*1ec80*/  ISETP.NE.AND P2, PT, R24.reuse, RZ, PT ;  /* 0x000000ff1800720c */ /* 0x040fe40003f45270 */
[----:B------:R-:W-:Y:S01]  /*1ec90*/  ISETP.GT.U32.AND P1, PT, R24, R57, PT ;  /* 0x000000391800720c */ /* 0x000fe20003f24070 */
[----:B------:R-:W-:Y:S01]  /*1eca0*/  @P3 IMAD.MOV R22, RZ, RZ, R23 ;  /* 0x000000ffff163224 */ /* 0x000fe200078e0217 */
[----:B------:R-:W-:Y:S01]  /*1ecb0*/  SEL R59, R59, RZ, !P2 ;  /* 0x000000ff3b3b7207 */ /* 0x000fe20005000000 */
[----:B------:R-:W-:Y:S02]  /*1ecc0*/  IMAD.IADD R25, R12, 0x1, R65 ;  /* 0x000000010c197824 */ /* 0x000fe400078e0241 */
[----:B------:R-:W-:-:S02]  /*1ecd0*/  HFMA2 R23, -RZ, RZ, 0, 5.9604644775390625e-08 ;  /* 0x00000001ff177431 */ /* 0x000fc400000001ff */
        /* <DEDUP_REMOVED lines=21> */
[----:B------:R-:W-:Y:S01]  /*1ee30*/  IMAD.WIDE.U32 R22, R17, R20, RZ ;  /* 0x0000001411167225 */ /* 0x000fe200078e00ff */
[----:B------:R-:W-:-:S03]  /*1ee40*/  @P2 IADD3 R69, PT, PT, R0, RZ, RZ ;  /* 0x000000ff00452210 */ /* 0x000fc60007ffe0ff */
[----:B------:R-:W-:-:S04]  /*1ee50*/  IMAD.HI.U32 R0, R65, R35, RZ ;  /* 0x0000002341007227 */ /* 0x000fc800078e00ff */
[----:B------:R-:W-:Y:S02]  /*1ee60*/  IMAD.IADD R69, R22, 0x1, R69 ;  /* 0x0000000116457824 */ /* 0x000fe400078e0245 */
[----:B------:R-:W-:-:S03]  /*1ee70*/  IMAD.HI.U32 R73, R65, R35, R12 ;  /* 0x0000002341497227 */ /* 0x000fc600078e000c */
[----:B------:R-:W-:Y:S01]  /*1ee80*/  ISETP.GE.U32.AND P2, PT, R69, R22, PT ;  /* 0x000000164500720c */ /* 0x000fe20003f46070 */
        /* <DEDUP_REMOVED lines=9> */
[----:B------:R-:W-:Y:S01]  /*1ef20*/  IMAD.MOV.U32 R22, RZ, RZ, 0x0 ;  /* 0x00000000ff167424 */ /* 0x000fe200078e00ff */
[----:B------:R-:W-:Y:S01]  /*1ef30*/  IADD3 R43, PT, PT, R12, R17, RZ ;  /* 0x000000110c2b7210 */ /* 0x000fe20007ffe0ff */
[----:B------:R-:W-:Y:S01]  /*1ef40*/  IMAD.MOV.U32 R23, RZ, RZ, 0x1 ;  /* 0x00000001ff177424 */ /* 0x000fe200078e00ff */
[----:B------:R-:W-:Y:S01]  /*1ef50*/  ISETP.GE.U32.AND P2, PT, R75, R0, PT ;  /* 0x000000004b00720c */ /* 0x000fe20003f46070 */
[----:B------:R-:W-:Y:S01]  /*1ef60*/  VIADD R17, R67, 0xfffffc2f ;  /* 0xfffffc2f43117836 */ /* 0x000fe20000000000 */
[----:B------:R-:W-:Y:S01]  /*1ef70*/  ISETP.GE.U32.AND P5, PT, R43, R12, PT ;  /* 0x0000000c2b00720c */ /* 0x000fe20003fa6070 */
[----:B------:R-:W-:Y:S01]  /*1ef80*/  @P1 IMAD.MOV R17, RZ, RZ, R67 ;  /* 0x000000ffff111224 */ /* 0x000fe200078e0243 */
[----:B------:R-:W-:Y:S01]  /*1ef90*/  SEL R12, RZ, 0x1, P2 ;  /* 0x00000001ff0c7807 */ /* 0x000fe20001000000 */
[----:B------:R-:W-:Y:S01]  /*1efa0*/  IMAD.HI.U32 R79, R65, R36, R22 ;  /* 0x00000024414f7227 */ /* 0x000fe200078e0016 */
[----:B------:R-:W-:-:S02]  /*1efb0*/  IADD3 R0, PT, PT, R61, R75, -R0 ;  /* 0x0000004b3d007210 */ /* 0x000fc40007ffe800 */
[----:B------:R-:W-:Y:S01]  /*1efc0*/  IADD3 R18, PT, PT, R12, R17, RZ ;  /* 0x000000110c127210 */ /* 0x000fe20007ffe0ff */
[----:B------:R-:W-:-:S03]  /*1efd0*/  IMAD.WIDE.U32 R22, R65, R37, RZ ;  /* 0x0000002541167225 */ /* 0x000fc600078e00ff */
[----:B------:R-:W-:Y:S01]  /*1efe0*/  ISETP.GE.U32.AND P2, PT, R21, R18, PT ;  /* 0x000000121500720c */ /* 0x000fe20003f46070 */
[----:B------:R-:W-:Y:S01]  /*1eff0*/  @P3 IMAD.MOV R79, RZ, RZ, R59 ;  /* 0x000000ffff4f3224 */ /* 0x000fe200078e023b */
[----:B------:R-:W-:Y:S01]  /*1f000*/  ISETP.NE.AND P3, PT, R18, RZ, PT ;  /* 0x000000ff1200720c */ /* 0x000fe20003f65270 */
[----:B------:R-:W-:Y:S01]  /*1f010*/  IMAD.MOV.U32 R58, RZ, RZ, 0x0 ;  /* 0x00000000ff3a7424 */ /* 0x000fe200078e00ff */
[----:B------:R-:W-:Y:S01]  /*1f020*/  IADD3 R18, PT, PT, R69, R21, -R18 ;  /* 0x0000001545127210 */ /* 0x000fe20007ffe812 */
[----:B------:R-:W-:Y:S02]  /*1f030*/  IMAD.IADD R67, R22, 0x1, R79 ;  /* 0x0000000116437824 */ /* 0x000fe400078e024f */
[----:B------:R-:W-:Y:S02]  /*1f040*/  IMAD.MOV.U32 R59, RZ, RZ, 0x1 ;  /* 0x00000001ff3b7424 */ /* 0x000fe400078e00ff */
[----:B------:R-:W-:Y:S01]  /*1f050*/  VIADD R53, R73, 0xfffffffe ;  /* 0xfffffffe49357836 */ /* 0x000fe20000000000 */
[----:B------:R-:W-:Y:S01]  /*1f060*/  ISETP.GE.U32.AND P4, PT, R67, R22, PT ;  /* 0x000000164300720c */ /* 0x000fe20003f86070 */
[----:B------:R-:W-:Y:S01]  /*1f070*/  @P1 IMAD.MOV R53, RZ, RZ, R73 ;  /* 0x000000ffff351224 */ /* 0x000fe200078e0249 */
[----:B------:R-:W-:Y:S01]  /*1f080*/  SEL R22, R12, RZ, !P3 ;  /* 0x000000ff0c167207 */ /* 0x000fe20005800000 */
[----:B------:R-:W-:Y:S01]  /*1f090*/  IMAD.HI.U32 R79, R16, R20, R58 ;  /* 0x00000014104f7227 */ /* 0x000fe200078e003a */
[----:B------:R-:W-:-:S02]  /*1f0a0*/  SEL R58, RZ, 0xffffffff, P1 ;  /* 0xffffffffff3a7807 */ /* 0x000fc40000800000 */
[----:B------:R-:W-:Y:S01]  /*1f0b0*/  SEL R42, R22, 0x1, P2 ;  /* 0x00000001162a7807 */ /* 0x000fe20001000000 */
[----:B------:R-:W-:Y:S02]  /*1f0c0*/  IMAD.MOV.U32 R16, RZ, RZ, 0x0 ;  /* 0x00000000ff107424 */ /* 0x000fe400078e00ff */
[----:B------:R-:W-:Y:S02]  /*1f0d0*/  IMAD.MOV.U32 R17, RZ, RZ, 0x1 ;  /* 0x00000001ff117424 */ /* 0x000fe400078e00ff */
[----:B------:R-:W-:Y:S02]  /*1f0e0*/  IMAD.IADD R55, R42, 0x1, R53 ;  /* 0x000000012a377824 */ /* 0x000fe400078e0235 */
[----:B------:R-:W-:Y:S02]  /*1f0f0*/  @P5 IMAD.MOV R79, RZ, RZ, R13 ;  /* 0x000000ffff4f5224 */ /* 0x000fe400078e020d */
[----:B------:R-:W-:Y:S01]  /*1f100*/  IMAD.HI.U32 R59, R65, R37, R16 ;  /* 0x00000025413b7227 */ /* 0x000fe200078e0010 */
[----:B------:R-:W-:-:S02]  /*1f110*/  ISETP.NE.AND P3, PT, R55, RZ, PT ;  /* 0x000000ff3700720c */ /* 0x000fc40003f65270 */
[----:B------:R-:W-:Y:S01]  /*1f120*/  ISETP.GE.U32.AND P2, PT, R48, R55, PT ;  /* 0x000000373000720c */ /* 0x000fe20003f46070 */
[----:B------:R-:W-:Y:S01]  /*1f130*/  IMAD.WIDE.U32 R12, R15, R20, RZ ;  /* 0x000000140f0c7225 */ /* 0x000fe200078e00ff */
[----:B------:R-:W-:Y:S02]  /*1f140*/  SEL R42, R42, RZ, !P3 ;  /* 0x000000ff2a2a7207 */ /* 0x000fe40005800000 */
[----:B------:R-:W-:Y:S01]  /*1f150*/  IADD3 R43, PT, PT, R43, R48, -R55 ;  /* 0x000000302b2b7210 */ /* 0x000fe20007ffe837 */
[----:B------:R-:W-:Y:S01]  /*1f160*/  @P4 IMAD.MOV R59, RZ, RZ, R23 ;  /* 0x000000ffff3b4224 */ /* 0x000fe200078e0217 */
[----:B------:R-:W-:Y:S01]  /*1f170*/  IADD3 R11, PT, PT, R12, R79, RZ ;  /* 0x0000004f0c0b7210 */ /* 0x000fe20007ffe0ff */
[----:B------:R-:W-:-:S03]  /*1f180*/  IMAD.WIDE.U32 R22, R65, R38, RZ ;  /* 0x0000002641167225 */ /* 0x000fc600078e00ff */
[----:B------:R-:W-:Y:S01]  /*1f190*/  ISETP.GE.U32.AND P4, PT, R11, R12, PT ;  /* 0x0000000c0b00720c */ /* 0x000fe20003f86070 */
[----:B------:R-:W-:Y:S02]  /*1f1a0*/  IMAD.IADD R73, R22, 0x1, R59 ;  /* 0x0000000116497824 */ /* 0x000fe400078e023b */
[----:B------:R-:W-:Y:S01]  /*1f1b0*/  IMAD.HI.U32 R59, R15, R20, R16 ;  /* 0x000000140f3b7227 */ /* 0x000fe200078e0010 */
[----:B------:R-:W-:Y:S02]  /*1f1c0*/  SEL R15, R42, 0x1, P2 ;  /* 0x000000012a0f7807 */ /* 0x000fe40001000000 */
[----:B------:R-:W-:Y:S01]  /*1f1d0*/  ISETP.GE.U32.AND P3, PT, R73, R22, PT ;  /* 0x000000164900720c */ /* 0x000fe20003f66070 */
[----:B------:R-:W-:Y:S01]  /*1f1e0*/  IMAD.WIDE.U32 R52, R14, R20, RZ ;  /* 0x000000140e347225 */ /* 0x000fe200078e00ff */
[----:B------:R-:W-:Y:S02]  /*1f1f0*/  IADD3 R42, PT, PT, R15, R67, R58 ;  /* 0x000000430f2a7210 */ /* 0x000fe40007ffe03a */
[----:B------:R-:W-:Y:S01]  /*1f200*/  MOV R22, 0x0 ;  /* 0x0000000000167802 */ /* 0x000fe20000000f00 */
[----:B------:R-:W-:Y:S01]  /*1f210*/  IMAD.HI.U32 R67, R65, R38, R16 ;  /* 0x0000002641437227 */ /* 0x000fe200078e0010 */
[----:B------:R-:W-:-:S02]  /*1f220*/  ISETP.NE.AND P2, PT, R42, RZ, PT ;  /* 0x000000ff2a00720c */ /* 0x000fc40003f45270 */
[----:B------:R-:W-:Y:S01]  /*1f230*/  ISETP.GE.U32.AND P1, PT, R47, R42, PT ;  /* 0x0000002a2f00720c */ /* 0x000fe20003f26070 */
[----:B------:R-:W-:Y:S01]  /*1f240*/  @P4 IMAD.MOV R59, RZ, RZ, R13 ;  /* 0x000000ffff3b4224 */ /* 0x000fe200078e020d */
[----:B------:R-:W-:Y:S01]  /*1f250*/  SEL R15, R15, RZ, !P2 ;  /* 0x000000ff0f0f7207 */ /* 0x000fe20005000000 */
[----:B------:R-:W-:Y:S01]  /*1f260*/  IMAD.WIDE.U32 R12, R65, R39, RZ ;  /* 0x00000027410c7225 */ /* 0x000fe200078e00ff */
[----:B------:R-:W-:Y:S02]  /*1f270*/  IADD3 R11, PT, PT, R11, R47, -R42 ;  /* 0x0000002f0b0b7210 */ /* 0x000fe40007ffe82a */
[----:B------:R-:W-:Y:S01]  /*1f280*/  SEL R15, R15, 0x1, P1 ;  /* 0x000000010f0f7807 */ /* 0x000fe20000800000 */
[----:B------:R-:W-:Y:S02]  /*1f290*/  @P3 IMAD.MOV R67, RZ, RZ, R23 ;  /* 0x000000ffff433224 */ /* 0x000fe400078e0217 */
[----:B------:R-:W-:Y:S01]  /*1f2a0*/  IMAD.IADD R59, R52, 0x1, R59 ;  /* 0x00000001343b7824 */ /* 0x000fe200078e023b */
[----:B------:R-:W-:Y:S01]  /*1f2b0*/  IADD3 R46, PT, PT, R15, R73, R58 ;  /* 0x000000490f2e7210 */ /* 0x000fe20007ffe03a */
[----:B------:R-:W-:-:S02]  /*1f2c0*/  IMAD.IADD R67, R12, 0x1, R67 ;  /* 0x000000010c437824 */ /* 0x000fc400078e0243 */
[----:B------:R-:W-:Y:S01]  /*1f2d0*/  IMAD.MOV.U32 R23, RZ, RZ, 0x1 ;  /* 0x00000001ff177424 */ /* 0x000fe200078e00ff */
[----:B------:R-:W-:Y:S01]  /*1f2e0*/  ISETP.GE.U32.AND P4, PT, R59, R52, PT ;  /* 0x000000343b00720c */ /* 0x000fe20003f86070 */
        /* <DEDUP_REMOVED lines=16> */
[----:B------:R-:W-:Y:S02]  /*1f3f0*/  IMAD.IADD R67, R16, 0x1, R23 ;  /* 0x0000000110437824 */ /* 0x000fe400078e0217 */
[----:B------:R-:W-:Y:S02]  /*1f400*/  HFMA2 R13, -RZ, RZ, 0, 5.9604644775390625e-08 ;  /* 0x00000001ff0d7431 */ /* 0x000fe400000001ff */
[----:B------:R-:W-:Y:S01]  /*1f410*/  IMAD.MOV.U32 R12, RZ, RZ, 0x0 ;  /* 0x00000000ff0c7424 */ /* 0x000fe200078e00ff */
[----:B------:R-:W-:Y:S01]  /*1f420*/  ISETP.GE.U32.AND P4, PT, R52, R14, PT ;  /* 0x0000000e3400720c */ /* 0x000fe20003f86070 */
[----:B------:R-:W-:Y:S01]  /*1f430*/  IMAD.MOV.U32 R23, RZ, RZ, 0x1 ;  /* 0x00000001ff177424 */ /* 0x000fe200078e00ff */
[----:B------:R-:W-:Y:S01]  /*1f440*/  SEL R14, R22, RZ, !P2 ;  /* 0x000000ff160e7207 */ /* 0x000fe20005000000 */
[----:B------:R-:W-:Y:S01]  /*1f450*/  IMAD.MOV.U32 R22, RZ, RZ, 0x0 ;  /* 0x00000000ff167424 */ /* 0x000fe200078e00ff */
[----:B------:R-:W-:Y:S01]  /*1f460*/  ISETP.GE.U32.AND P3, PT, R67, R16, PT ;  /* 0x000000104300720c */ /* 0x000fe20003f66070 */
[----:B------:R-:W-:Y:S01]  /*1f470*/  IMAD R3, R20, R3, RZ ;  /* 0x0000000314037224 */ /* 0x000fe200078e02ff */
[----:B------:R-:W-:Y:S01]  /*1f480*/  SEL R53, R14, 0x1, P1 ;  /* 0x000000010e357807 */ /* 0x000fe20000800000 */
[----:B------:R-:W-:Y:S01]  /*1f490*/  IMAD.HI.U32 R22, R65, R40, R22 ;  /* 0x0000002841167227 */ /* 0x000fe200078e0016 */
[----:B------:R-:W-:-:S02]  /*1f4a0*/  IADD3 R51, PT, PT, R52, R56, -R51 ;  /* 0x0000003834337210 */ /* 0x000fc40007ffe833 */
[----:B------:R-:W-:Y:S01]  /*1f4b0*/  IADD3 R16, PT, PT, R53, R67, R58 ;  /* 0x0000004335107210 */ /* 0x000fe20007ffe03a */
[----:B------:R-:W-:-:S03]  /*1f4c0*/  IMAD.HI.U32 R45, R45, R20, R12 ;  /* 0x000000142d2d7227 */ /* 0x000fc600078e000c */
[----:B------:R-:W-:Y:S01]  /*1f4d0*/  ISETP.NE.AND P2, PT, R16, RZ, PT ;  /* 0x000000ff1000720c */ /* 0x000fe20003f45270 */
[----:B------:R-:W-:Y:S01]  /*1f4e0*/  IMAD.WIDE.U32 R12, R44, R20, RZ ;  /* 0x000000142c0c7225 */ /* 0x000fe200078e00ff */
[----:B------:R-:W-:Y:S02]  /*1f4f0*/  ISETP.GT.U32.AND P1, PT, R16, R63, PT ;  /* 0x0000003f1000720c */ /* 0x000fe40003f24070 */
[----:B------:R-:W-:Y:S01]  /*1f500*/  SEL R53, R53, RZ, !P2 ;  /* 0x000000ff35357207 */ /* 0x000fe20005000000 */
[----:B------:R-:W-:Y:S01]  /*1f510*/  @P4 IMAD.MOV R45, RZ, RZ, R15 ;  /* 0x000000ffff2d4224 */ /* 0x000fe200078e020f */
[----:B------:R-:W-:Y:S01]  /*1f520*/  MOV R15, 0x1 ;  /* 0x00000001000f7802 */ /* 0x000fe20000000f00 */
[----:B------:R-:W-:Y:S01]  /*1f530*/  @P3 IMAD.MOV R22, RZ, RZ, R17 ;  /* 0x000000ffff163224 */ /* 0x000fe200078e0211 */
[----:B------:R-:W-:Y:S01]  /*1f540*/  SEL R53, R53, 0x1, !P1 ;  /* 0x0000000135357807 */ /* 0x000fe20004800000 */
[----:B------:R-:W-:Y:S02]  /*1f550*/  IMAD.IADD R17, R12, 0x1, R45 ;  /* 0x000000010c117824 */ /* 0x000fe400078e022d */
[----:B------:R-:W-:-:S02]  /*1f560*/  IMAD R22, R65, UR5, R22 ;  /* 0x0000000541167c24 */ /* 0x000fc4000f8e0216 */
[----:B------:R-:W-:Y:S01]  /*1f570*/  IMAD.MOV.U32 R14, RZ, RZ, 0x0 ;  /* 0x00000000ff0e7424 */ /* 0x000fe200078e00ff */
[----:B------:R-:W-:Y:S01]  /*1f580*/  ISETP.GE.U32.AND P2, PT, R17, R12, PT ;  /* 0x0000000c1100720c */ /* 0x000fe20003f46070 */
[----:B------:R-:W-:Y:S01]  /*1f590*/  IMAD.MOV.U32 R12, RZ, RZ, RZ ;  /* 0x000000ffff0c7224 */ /* 0x000fe200078e00ff */
[----:B------:R-:W-:Y:S01]  /*1f5a0*/  IADD3 R53, PT, PT, R53, R22, R58 ;  /* 0x0000001635357210 */ /* 0x000fe20007ffe03a */
[----:B------:R-:W-:-:S04]  /*1f5b0*/  IMAD.HI.U32 R14, R44, R20, R14 ;  /* 0x000000142c0e7227 */ /* 0x000fc800078e000e */
[----:B------:R-:W-:-:S05]  /*1f5c0*/  IMAD.IADD R24, R24, 0x1, R53 ;  /* 0x0000000118187824 */ /* 0x000fca00078e0235 */
[----:B------:R-:W-:Y:S01]  /*1f5d0*/  IADD3 R19, PT, PT, -R24, R57, R25 ;  /* 0x0000003918137210 */ /* 0x000fe20007ffe119 */
[----:B------:R-:W-:-:S04]  /*1f5e0*/  @P2 IMAD.MOV R14, RZ, RZ, R13 ;  /* 0x000000ffff0e2224 */ /* 0x000fc800078e020d */
[----:B------:R-:W-:-:S04]  /*1f5f0*/  IMAD.IADD R19, R19, 0x1, R14 ;  /* 0x0000000113137824 */ /* 0x000fc800078e020e */
[CC--:B------:R-:W-:Y:S01]  /*1f600*/  IMAD R13, R19.reuse, R35.reuse, RZ ;  /* 0x00000023130d7224 */ /* 0x0c0fe200078e02ff */
[C---:B------:R-:W-:Y:S01]  /*1f610*/  ISETP.GE.U32.AND P1, PT, R19.reuse, R14, PT ;  /* 0x0000000e1300720c */ /* 0x040fe20003f26070 */
        /* <DEDUP_REMOVED lines=8> */
[----:B------:R-:W-:Y:S01]  /*1f6a0*/  @P2 IADD3 R23, PT, PT, R22, RZ, RZ ;  /* 0x000000ff16172210 */ /* 0x000fe20007ffe0ff */
[----:B------:R-:W-:Y:S01]  /*1f6b0*/  VIADD R22, R15, 0xfffffc2f ;  /* 0xfffffc2f0f167836 */ /* 0x000fe20000000000 */
[C---:B------:R-:W-:Y:S01]  /*1f6c0*/  ISETP.GE.U32.AND P2, PT, R3.reuse, R14, PT ;  /* 0x0000000e0300720c */ /* 0x040fe20003f46070 */
[----:B------:R-:W-:Y:S02]  /*1f6d0*/  IMAD.IADD R20, R3, 0x1, -R14 ;  /* 0x0000000103147824 */ /* 0x000fe400078e0a0e */
[----:B------:R-:W-:Y:S01]  /*1f6e0*/  IMAD.IADD R53, R12, 0x1, R23 ;  /* 0x000000010c357824 */ /* 0x000fe200078e0217 */
[----:B------:R-:W-:Y:S01]  /*1f6f0*/  SEL R3, RZ, 0x1, P2 ;  /* 0x00000001ff037807 */ /* 0x000fe20001000000 */
[----:B------:R-:W-:Y:S02]  /*1f700*/  @P1 IMAD.MOV R22, RZ, RZ, R15 ;  /* 0x000000ffff161224 */ /* 0x000fe400078e020f */
[----:B------:R-:W-:Y:S02]  /*1f710*/  HFMA2 R15, -RZ, RZ, 0, 5.9604644775390625e-08 ;  /* 0x00000001ff0f7431 */ /* 0x000fe400000001ff */
[----:B------:R-:W-:Y:S01]  /*1f720*/  IMAD.IADD R25, R20, 0x1, -R10 ;  /* 0x0000000114197824 */ /* 0x000fe200078e0a0a */
[----:B------:R-:W-:Y:S01]  /*1f730*/  ISETP.GE.U32.AND P3, PT, R53, R12, PT ;  /* 0x0000000c3500720c */ /* 0x000fe20003f66070 */
[----:B------:R-:W-:-:S02]  /*1f740*/  IMAD.MOV.U32 R14, RZ, RZ, 0x0 ;  /* 0x00000000ff0e7424 */ /* 0x000fc400078e00ff */
[----:B------:R-:W-:Y:S01]  /*1f750*/  IMAD.IADD R23, R3, 0x1, R22 ;  /* 0x0000000103177824 */ /* 0x000fe200078e0216 */
[----:B------:R-:W-:-:S03]  /*1f760*/  ISETP.GE.U32.AND P0, PT, R25, R20, P0 ;  /* 0x000000141900720c */ /* 0x000fc60000706070 */
[C---:B------:R-:W-:Y:S01]  /*1f770*/  IMAD.IADD R45, R0.reuse, 0x1, -R23 ;  /* 0x00000001002d7824 */ /* 0x040fe200078e0a17 */
[----:B------:R-:W-:Y:S01]  /*1f780*/  SEL R10, RZ, 0x1, !P0 ;  /* 0x00000001ff0a7807 */ /* 0x000fe20004000000 */
[----:B------:R-:W-:Y:S01]  /*1f790*/  IMAD.HI.U32 R57, R19, R36, R14 ;  /* 0x0000002413397227 */ /* 0x000fe200078e000e */
[----:B------:R-:W-:Y:S02]  /*1f7a0*/  ISETP.NE.AND P2, PT, R23, RZ, PT ;  /* 0x000000ff1700720c */ /* 0x000fe40003f45270 */
[----:B------:R-:W-:Y:S01]  /*1f7b0*/  ISETP.GE.U32.AND P0, PT, R0, R23, PT ;  /* 0x000000170000720c */ /* 0x000fe20003f06070 */
[----:B------:R-:W-:Y:S01]  /*1f7c0*/  IMAD.WIDE.U32 R14, R19, R37, RZ ;  /* 0x00000025130e7225 */ /* 0x000fe200078e00ff */
[----:B------:R-:W-:-:S03]  /*1f7d0*/  SEL R3, R3, RZ, !P2 ;  /* 0x000000ff03037207 */ /* 0x000fc60005000000 */
[----:B------:R-:W-:Y:S01]  /*1f7e0*/  @P3 IMAD.MOV R57, RZ, RZ, R13 ;  /* 0x000000ffff393224 */ /* 0x000fe200078e020d */
[----:B------:R-:W-:Y:S01]  /*1f7f0*/  SEL R3, R3, 0x1, P0 ;  /* 0x0000000103037807 */ /* 0x000fe20000000000 */
[----:B------:R-:W-:Y:S02]  /*1f800*/  IMAD.IADD R12, R9, 0x1, R10 ;  /* 0x00000001090c7824 */ /* 0x000fe400078e020a */
[----:B------:R-:W-:Y:S01]  /*1f810*/  VIADD R0, R53, 0xfffffffe ;  /* 0xfffffffe35007836 */ /* 0x000fe20000000000 */
[----:B------:R-:W-:Y:S01]  /*1f820*/  IADD3 R57, PT, PT, R14, R57, RZ ;  /* 0x000000390e397210 */ /* 0x000fe20007ffe0ff */
[----:B------:R-:W-:Y:S01]  /*1f830*/  IMAD.IADD R24, R45, 0x1, -R12 ;  /* 0x000000012d187824 */ /* 0x000fe200078e0a0c */
[----:B------:R-:W-:Y:S01]  /*1f840*/  ISETP.NE.AND P4, PT, R12, RZ, PT ;  /* 0x000000ff0c00720c */ /* 0x000fe20003f85270 */
[----:B------:R-:W-:Y:S01]  /*1f850*/  @P1 IMAD.MOV R0, RZ, RZ, R53 ;  /* 0x000000ffff001224 */ /* 0x000fe200078e0235 */
[----:B------:R-:W-:Y:S01]  /*1f860*/  ISETP.GE.U32.AND P2, PT, R57, R14, PT ;  /* 0x0000000e3900720c */ /* 0x000fe20003f46070 */
[----:B------:R-:W-:Y:S01]  /*1f870*/  IMAD.MOV.U32 R12, RZ, RZ, 0x0 ;  /* 0x00000000ff0c7424 */ /* 0x000fe200078e00ff */
[----:B------:R-:W-:Y:S01]  /*1f880*/  ISETP.GE.U32.AND P3, PT, R24, R45, PT ;  /* 0x0000002d1800720c */ /* 0x000fe20003f66070 */
[----:B------:R-:W-:Y:S01]  /*1f890*/  IMAD.MOV.U32 R13, RZ, RZ, 0x1 ;  /* 0x00000001ff0d7424 */ /* 0x000fe200078e00ff */
[----:B------:R-:W-:Y:S01]  /*1f8a0*/  SEL R10, R10, 0x1, !P4 ;  /* 0x000000010a0a7807 */ /* 0x000fe20006000000 */
[----:B------:R-:W-:-:S02]  /*1f8b0*/  IMAD.IADD R21, R3, 0x1, R0 ;  /* 0x0000000103157824 */ /* 0x000fc400078e0200 */
[----:B------:R-:W-:Y:S01]  /*1f8c0*/  IMAD.HI.U32 R13, R19, R37, R12 ;  /* 0x00000025130d7227 */ /* 0x000fe200078e000c */
[----:B------:R-:W-:Y:S02]  /*1f8d0*/  SEL R45, R10, RZ, P3 ;  /* 0x000000ff0a2d7207 */ /* 0x000fe40001800000 */
[C---:B------:R-:W-:Y:S01]  /*1f8e0*/  ISETP.GE.U32.AND P0, PT, R18.reuse, R21, PT ;  /* 0x000000151200720c */ /* 0x040fe20003f06070 */
[----:B------:R-:W-:Y:S02]  /*1f8f0*/  IMAD.IADD R0, R18, 0x1, -R21 ;  /* 0x0000000112007824 */ /* 0x000fe400078e0a15 */
[----:B------:R-:W-:Y:S01]  /*1f900*/  IMAD.IADD R53, R8, 0x1, R45 ;  /* 0x0000000108357824 */ /* 0x000fe200078e022d */
[----:B------:R-:W-:Y:S01]  /*1f910*/  @P2 IADD3 R13, PT, PT, R15, RZ, RZ ;  /* 0x000000ff0f0d2210 */ /* 0x000fe20007ffe0ff */
[----:B------:R-:W-:Y:S01]  /*1f920*/  IMAD.WIDE.U32 R8, R19, R38, RZ ;  /* 0x0000002613087225 */ /* 0x000fe200078e00ff */
[----:B------:R-:W-:Y:S02]  /*1f930*/  ISETP.NE.AND P2, PT, R21, RZ, PT ;  /* 0x000000ff1500720c */ /* 0x000fe40003f45270 */
[----:B------:R-:W-:Y:S01]  /*1f940*/  ISETP.NE.AND P4, PT, R53, RZ, PT ;  /* 0x000000ff3500720c */ /* 0x000fe20003f85270 */
[----:B------:R-:W-:Y:S01]  /*1f950*/  IMAD.IADD R23, R0, 0x1, -R53 ;  /* 0x0000000100177824 */ /* 0x000fe200078e0a35 */
[----:B------:R-:W-:Y:S01]  /*1f960*/  SEL R3, R3, RZ, !P2 ;  /* 0x000000ff03037207 */ /* 0x000fe20005000000 */
[----:B------:R-:W-:Y:S01]  /*1f970*/  IMAD.IADD R15, R8, 0x1, R13 ;  /* 0x00000001080f7824 */ /* 0x000fe200078e020d */
[----:B------:R-:W-:Y:S01]  /*1f980*/  SEL R45, R45, 0x1, !P4 ;  /* 0x000000012d2d7807 */ /* 0x000fe20006000000 */
[----:B------:R-:W-:Y:S01]  /*1f990*/  IMAD.MOV.U32 R13, RZ, RZ, 0x1 ;  /* 0x00000001ff0d7424 */ /* 0x000fe200078e00ff */
[----:B------:R-:W-:-:S02]  /*1f9a0*/  ISETP.GE.U32.AND P3, PT, R23, R0, PT ;  /* 0x000000001700720c */ /* 0x000fc40003f66070 */
[----:B------:R-:W-:Y:S01]  /*1f9b0*/  ISETP.GE.U32.AND P2, PT, R15, R8, PT ;  /* 0x000000080f00720c */ /* 0x000fe20003f46070 */
[----:B------:R-:W-:Y:S01]  /*1f9c0*/  IMAD.HI.U32 R13, R19, R38, R12 ;  /* 0x00000026130d7227 */ /* 0x000fe200078e000c */
[----:B------:R-:W-:Y:S02]  /*1f9d0*/  SEL R0, RZ, 0xffffffff, P1 ;  /* 0xffffffffff007807 */ /* 0x000fe40000800000 */
[----:B------:R-:W-:Y:S02]  /*1f9e0*/  SEL R3, R3, 0x1, P0 ;  /* 0x0000000103037807 */ /* 0x000fe40000000000 */
[----:B------:R-:W-:Y:S02]  /*1f9f0*/  SEL R10, R45, RZ, P3 ;  /* 0x000000ff2d0a7207 */ /* 0x000fe40001800000 */
[----:B------:R-:W-:-:S03]  /*1fa00*/  IADD3 R8, PT, PT, R3, R57, R0 ;  /* 0x0000003903087210 */ /* 0x000fc60007ffe000 */
[----:B------:R-:W-:Y:S01]  /*1fa10*/  IMAD.IADD R12, R7, 0x1, R10 ;  /* 0x00000001070c7824 */ /* 0x000fe200078e020a */
[----:B------:R-:W-:Y:S01]  /*1fa20*/  ISETP.NE.AND P1, PT, R8, RZ, PT ;  /* 0x000000ff0800720c */ /* 0x000fe20003f25270 */
[C---:B------:R-:W-:Y:S01]  /*1fa30*/  IMAD.IADD R7, R43.reuse, 0x1, -R8 ;  /* 0x000000012b077824 */ /* 0x040fe200078e0a08 */
[----:B------:R-:W-:Y:S01]  /*1fa40*/  ISETP.GE.U32.AND P0, PT, R43, R8, PT ;  /* 0x000000082b00720c */ /* 0x000fe20003f06070 */
[----:B------:R-:W-:Y:S01]  /*1fa50*/  @P2 IMAD.MOV R13, RZ, RZ, R9 ;  /* 0x000000ffff0d2224 */ /* 0x000fe200078e0209 */
[----:B------:R-:W-:Y:S01]  /*1fa60*/  ISETP.NE.AND P2, PT, R12, RZ, PT ;  /* 0x000000ff0c00720c */ /* 0x000fe20003f45270 */
[----:B------:R-:W-:Y:S01]  /*1fa70*/  IMAD.WIDE.U32 R8, R19, R39, RZ ;  /* 0x0000002713087225 */ /* 0x000fe200078e00ff */
[----:B------:R-:W-:Y:S02]  /*1fa80*/  IADD3 R22, PT, PT, R7, -R12, RZ ;  /* 0x8000000c07167210 */ /* 0x000fe40007ffe0ff */
[----:B------:R-:W-:Y:S01]  /*1fa90*/  SEL R3, R3, RZ, !P1 ;  /* 0x000000ff03037207 */ /* 0x000fe20004800000 */
[----:B------:R-:W-:Y:S01]  /*1faa0*/  IMAD.IADD R13, R8, 0x1, R13 ;  /* 0x00000001080d7824 */ /* 0x000fe200078e020d */
[----:B------:R-:W-:Y:S01]  /*1fab0*/  ISETP.GE.U32.AND P1, PT, R22, R7, PT ;  /* 0x000000071600720c */ /* 0x000fe20003f26070 */
[----:B------:R-:W-:Y:S01]  /*1fac0*/  IMAD.MOV.U32 R7, RZ, RZ, 0x1 ;  /* 0x00000001ff077424 */ /* 0x000fe200078e00ff */
[----:B------:R-:W-:-:S02]  /*1fad0*/  SEL R10, R10, 0x1, !P2 ;  /* 0x000000010a0a7807 */ /* 0x000fc40005000000 */
[----:B------:R-:W-:Y:S02]  /*1fae0*/  SEL R3, R3, 0x1, P0 ;  /* 0x0000000103037807 */ /* 0x000fe40000000000 */
[----:B------:R-:W-:Y:S02]  /*1faf0*/  SEL R43, R10, RZ, P1 ;  /* 0x000000ff0a2b7207 */ /* 0x000fe40000800000 */
[----:B------:R-:W-:Y:S02]  /*1fb00*/  IADD3 R10, PT, PT, R3, R15, R0 ;  /* 0x0000000f030a7210 */ /* 0x000fe40007ffe000 */
[----:B------:R-:W-:Y:S01]  /*1fb10*/  ISETP.GE.U32.AND P2, PT, R13, R8, PT ;  /* 0x000000080d00720c */ /* 0x000fe20003f46070 */
[----:B------:R-:W-:Y:S01]  /*1fb20*/  IMAD.IADD R15, R6, 0x1, R43 ;  /* 0x00000001060f7824 */ /* 0x000fe200078e022b */
[----:B------:R-:W-:Y:S01]  /*1fb30*/  ISETP.NE.AND P1, PT, R10, RZ, PT ;  /* 0x000000ff0a00720c */ /* 0x000fe20003f25270 */
[C---:B------:R-:W-:Y:S01]  /*1fb40*/  IMAD.IADD R8, R11.reuse, 0x1, -R10 ;  /* 0x000000010b087824 */ /* 0x040fe200078e0a0a */
[----:B------:R-:W-:Y:S01]  /*1fb50*/  ISETP.GE.U32.AND P0, PT, R11, R10, PT ;  /* 0x0000000a0b00720c */ /* 0x000fe20003f06070 */
[----:B------:R-:W-:Y:S01]  /*1fb60*/  IMAD.MOV.U32 R6, RZ, RZ, 0x0 ;  /* 0x00000000ff067424 */ /* 0x000fe200078e00ff */
[----:B------:R-:W-:Y:S01]  /*1fb70*/  ISETP.NE.AND P3, PT, R15, RZ, PT ;  /* 0x000000ff0f00720c */ /* 0x000fe20003f65270 */
[----:B------:R-:W-:Y:S01]  /*1fb80*/  IMAD.IADD R21, R8, 0x1, -R15 ;  /* 0x0000000108157824 */ /* 0x000fe200078e0a0f */
[----:B------:R-:W-:Y:S01]  /*1fb90*/  SEL R3, R3, RZ, !P1 ;  /* 0x000000ff03037207 */ /* 0x000fe20004800000 */
[----:B------:R-:W-:Y:S01]  /*1fba0*/  IMAD.HI.U32 R11, R19, R39, R6 ;  /* 0x00000027130b7227 */ /* 0x000fe200078e0006 */
[----:B------:R-:W-:-:S02]  /*1fbb0*/  SEL R43, R43, 0x1, !P3 ;  /* 0x000000012b2b7807 */ /* 0x000fc40005800000 */
[----:B------:R-:W-:Y:S01]  /*1fbc0*/  ISETP.GE.U32.AND P1, PT, R21, R8, PT ;  /* 0x000000081500720c */ /* 0x000fe20003f26070 */
[-C--:B------:R-:W-:Y:S01]  /*1fbd0*/  IMAD.WIDE.U32 R6, R19, R40.reuse, RZ ;  /* 0x0000002813067225 */ /* 0x080fe200078e00ff */
[----:B------:R-:W-:Y:S02]  /*1fbe0*/  SEL R3, R3, 0x1, P0 ;  /* 0x0000000103037807 */ /* 0x000fe40000000000 */
[----:B------:R-:W-:Y:S01]  /*1fbf0*/  @P2 IADD3 R11, PT, PT, R9, RZ, RZ ;  /* 0x000000ff090b2210 */ /* 0x000fe20007ffe0ff */
[----:B------:R-:W-:Y:S01]  /*1fc00*/  IMAD.MOV.U32 R8, RZ, RZ, 0x0 ;  /* 0x00000000ff087424 */ /* 0x000fe200078e00ff */
[----:B------:R-:W-:Y:S01]  /*1fc10*/  SEL R10, R43, RZ, P1 ;  /* 0x000000ff2b0a7207 */ /* 0x000fe20000800000 */
[----:B------:R-:W-:Y:S01]  /*1fc20*/  IMAD.MOV.U32 R9, RZ, RZ, 0x1 ;  /* 0x00000001ff097424 */ /* 0x000fe200078e00ff */
[----:B------:R-:W-:Y:S01]  /*1fc30*/  IADD3 R13, PT, PT, R3, R13, R0 ;  /* 0x0000000d030d7210 */ /* 0x000fe20007ffe000 */
[----:B------:R-:W-:Y:S02]  /*1fc40*/  IMAD.IADD R11, R6, 0x1, R11 ;  /* 0x00000001060b7824 */ /* 0x000fe400078e020b */
[----:B------:R-:W-:Y:S01]  /*1fc50*/  IMAD.IADD R20, R5, 0x1, R10 ;  /* 0x0000000105147824 */ /* 0x000fe200078e020a */
[----:B------:R-:W-:Y:S01]  /*1fc60*/  ISETP.NE.AND P1, PT, R13, RZ, PT ;  /* 0x000000ff0d00720c */ /* 0x000fe20003f25270 */
[C---:B------:R-:W-:Y:S01]  /*1fc70*/  IMAD.IADD R5, R46.reuse, 0x1, -R13 ;  /* 0x000000012e057824 */ /* 0x040fe200078e0a0d */
[----:B------:R-:W-:Y:S01]  /*1fc80*/  ISETP.GE.U32.AND P0, PT, R46, R13, PT ;  /* 0x0000000d2e00720c */ /* 0x000fe20003f06070 */
[----:B------:R-:W-:Y:S01]  /*1fc90*/  IMAD.HI.U32 R8, R19, R40, R8 ;  /* 0x0000002813087227 */ /* 0x000fe200078e0008 */
[----:B------:R-:W-:-:S02]  /*1fca0*/  SEL R3, R3, RZ, !P1 ;  /* 0x000000ff03037207 */ /* 0x000fc40004800000 */
[----:B------:R-:W-:Y:S02]  /*1fcb0*/  ISETP.GE.U32.AND P2, PT, R11, R6, PT ;  /* 0x000000060b00720c */ /* 0x000fe40003f46070 */
[----:B------:R-:W-:Y:S01]  /*1fcc0*/  ISETP.NE.AND P3, PT, R20, RZ, PT ;  /* 0x000000ff1400720c */ /* 0x000fe20003f65270 */
[----:B------:R-:W-:Y:S01]  /*1fcd0*/  IMAD.IADD R20, R5, 0x1, -R20 ;  /* 0x0000000105147824 */ /* 0x000fe200078e0a14 */
[----:B------:R-:W-:Y:S02]  /*1fce0*/  SEL R3, R3, 0x1, P0 ;  /* 0x0000000103037807 */ /* 0x000fe40000000000 */
[----:B------:R-:W-:Y:S02]  /*1fcf0*/  SEL R10, R10, 0x1, !P3 ;  /* 0x000000010a0a7807 */ /* 0x000fe40005800000 */
[----:B------:R-:W-:Y:S02]  /*1fd00*/  ISETP.GE.U32.AND P1, PT, R20, R5, PT ;  /* 0x000000051400720c */ /* 0x000fe40003f26070 */
[----:B------:R-:W-:-:S02]  /*1fd10*/  IADD3 R6, PT, PT, R3, R11, R0 ;  /* 0x0000000b03067210 */ /* 0x000fc40007ffe000 */
[----:B------:R-:W-:Y:S02]  /*1fd20*/  SEL R5, R10, RZ, P1 ;  /* 0x000000ff0a057207 */ /* 0x000fe40000800000 */
[----:B------:R-:W-:Y:S02]  /*1fd30*/  ISETP.NE.AND P1, PT, R6, RZ, PT ;  /* 0x000000ff0600720c */ /* 0x000fe40003f25270 */
[----:B------:R-:W-:Y:S01]  /*1fd40*/  @P2 IADD3 R8, PT, PT, R7, RZ, RZ ;  /* 0x000000ff07082210 */ /* 0x000fe20007ffe0ff */
[----:B------:R-:W-:Y:S01]  /*1fd50*/  IMAD.IADD R7, R4, 0x1, R5 ;  /* 0x0000000104077824 */ /* 0x000fe200078e0205 */
[C---:B------:R-:W-:Y:S01]  /*1fd60*/  ISETP.GE.U32.AND P0, PT, R51.reuse, R6, PT ;  /* 0x000000063300720c */ /* 0x040fe20003f06070 */
[----:B------:R-:W-:Y:S01]  /*1fd70*/  IMAD.IADD R4, R51, 0x1, -R6 ;  /* 0x0000000133047824 */ /* 0x000fe200078e0a06 */
[----:B------:R-:W-:Y:S01]  /*1fd80*/  SEL R3, R3, RZ, !P1 ;  /* 0x000000ff03037207 */ /* 0x000fe20004800000 */
[----:B------:R-:W-:Y:S01]  /*1fd90*/  IMAD R8, R19, UR5, R8 ;  /* 0x0000000513087c24 */ /* 0x000fe2000f8e0208 */
[----:B------:R-:W-:Y:S01]  /*1fda0*/  ISETP.NE.AND P1, PT, R7, RZ, PT ;  /* 0x000000ff0700720c */ /* 0x000fe20003f25270 */
[----:B------:R-:W-:Y:S01]  /*1fdb0*/  IMAD.IADD R19, R4, 0x1, -R7 ;  /* 0x0000000104137824 */ /* 0x000fe200078e0a07 */
[----:B------:R-:W-:-:S02]  /*1fdc0*/  SEL R3, R3, 0x1, P0 ;  /* 0x0000000103037807 */ /* 0x000fc40000000000 */
[----:B------:R-:W-:Y:S02]  /*1fdd0*/  SEL R5, R5, 0x1, !P1 ;  /* 0x0000000105057807 */ /* 0x000fe40004800000 */
[----:B------:R-:W-:Y:S02]  /*1fde0*/  IADD3 R3, PT, PT, R3, R8, R0 ;  /* 0x0000000803037210 */ /* 0x000fe40007ffe000 */
[----:B------:R-:W-:-:S03]  /*1fdf0*/  ISETP.GE.U32.AND P0, PT, R19, R4, PT ;  /* 0x000000041300720c */ /* 0x000fc60003f06070 */
[----:B------:R-:W-:Y:S01]  /*1fe00*/  IMAD.IADD R16, R16, 0x1, R3 ;  /* 0x0000000110107824 */ /* 0x000fe200078e0203 */
[----:B------:R-:W-:-:S04]  /*1fe10*/  SEL R5, R5, RZ, P0 ;  /* 0x000000ff05057207 */ /* 0x000fc80000000000 */
        /* <DEDUP_REMOVED lines=40> */
.L_x_70:
[----:B------:R-:W-:-:S04]  /*200a0*/  UIADD3 UR4, UPT, UPT, UR4, 0x1, URZ ;  /* 0x0000000104047890 */ /* 0x000fc8000fffe0ff */
[----:B------:R-:W-:-:S09]  /*200b0*/  UISETP.NE.AND UP0, UPT, UR4, 0x8, UPT ;  /* 0x000000080400788c */ /* 0x000fd2000bf05270 */
[----:B------:R-:W-:Y:S05]  /*200c0*/  BRA.U UP0, `(.L_x_86) ;  /* 0xfffffefd00fc7547 */ /* 0x000fea000b83ffff */
[----:B------:R-:W-:-:S05]  /*200d0*/  UMOV UR4, URZ ;  /* 0x000000ff00047c82 */ /* 0x000fca0008000000 */
.L_x_103:
        /* <DEDUP_REMOVED lines=14> */
[----:B------:R-:W-:Y:S02]  /*201c0*/  IMAD.MOV.U32 R14, RZ, RZ, R29 ;  /* 0x000000ffff0e7224 */ /* 0x000fe400078e001d */
        /* <DEDUP_REMOVED lines=10> */
[----:B------:R-:W-:Y:S01]  /*20270*/  UIADD3 UR5, UP0, UP1, UR7, UR6, UR5 ;  /* 0x0000000607057290 */ /* 0x000fe2000f91e005 */
[----:B------:R-:W-:-:S03]  /*20280*/  IMAD.MOV.U32 R2, RZ, RZ, R18 ;  /* 0x000000ffff027224 */ /* 0x000fc600078e0012 */
        /* <DEDUP_REMOVED lines=31> */
[----:B------:R-:W-:-:S04]  /*20480*/  SEL R34, RZ, 0x1, !P0 ;  /* 0x00000001ff227807 */ /* 0x000fc80004000000 */
[----:B------:R-:W-:-:S04]  /*20490*/  IADD3 R35, PT, PT, R17, R34, RZ ;  /* 0x0000002211237210 */ /* 0x000fc80007ffe0ff */
[----:B------:R-:W-:Y:S01]  /*204a0*/  ISETP.NE.AND P0, PT, R35, RZ, PT ;  /* 0x000000ff2300720c */ /* 0x000fe20003f05270 */
[----:B-----5:R-:W-:-:S03]  /*204b0*/  IMAD.IADD R50, R32, 0x1, -R35 ;  /* 0x0000000120327824 */ /* 0x020fc600078e0a23 */
        /* <DEDUP_REMOVED lines=41> */
[----:B0-----:R-:W-:-:S04]  /*20750*/  IADD3 R51, PT, PT, R51, R38, RZ ;  /* 0x0000002633337210 */ /* 0x001fc80007ffe0ff */
        /* <DEDUP_REMOVED lines=35> */
.L_x_88:
        /* <DEDUP_REMOVED lines=20> */
.L_x_98:
[----:B------:R-:W-:-:S04]  /*20ad0*/  LOP3.LUT R36, R51, 0x1, RZ, 0xc0, !PT ;  /* 0x0000000133247812 */ /* 0x000fc800078ec0ff */
[----:B------:R-:W-:-:S13]  /*20ae0*/  ISETP.NE.U32.AND P0, PT, R36, 0x1, PT ;  /* 0x000000012400780c */ /* 0x000fda0003f05070 */
[----:B------:R-:W-:Y:S05]  /*20af0*/  @!P0 BRA `(.L_x_90) ;  /* 0x0000000000888947 */ /* 0x000fea0003800000 */
.L_x_92:
        /* <DEDUP_REMOVED lines=16> */
[----:B0-----:R-:W-:Y:S01]  /*20c00*/  IMAD.IADD R64, R64, 0x1, R38 ;  /* 0x0000000140407824 */ /* 0x001fe200078e0226 */
[----:B------:R-:W-:Y:S01]  /*20c10*/  IADD3 R65, PT, PT, R65, R39, RZ ;  /* 0x0000002741417210 */ /* 0x000fe20007ffe0ff */
[----:B-1----:R-:W-:Y:S02]  /*20c20*/  IMAD.IADD R66, R66, 0x1, R40 ;  /* 0x0000000142427824 */ /* 0x002fe400078e0228 */
[----:B------:R-:W-:Y:S02]  /*20c30*/  IMAD.IADD R67, R67, 0x1, R41 ;  /* 0x0000000143437824 */ /* 0x000fe400078e0229 */
[----:B--2---:R-:W-:Y:S02]  /*20c40*/  IMAD.IADD R68, R68, 0x1, R42 ;  /* 0x0000000144447824 */ /* 0x004fe400078e022a */
[----:B------:R-:W-:-:S07]  /*20c50*/  IMAD.IADD R69, R69, 0x1, R43 ;  /* 0x0000000145457824 */ /* 0x000fce00078e022b */
.L_x_91:
        /* <DEDUP_REMOVED lines=12> */
.L_x_90:
[----:B---3--:R-:W-:-:S04]  /*20d20*/  LOP3.LUT R36, R70, 0x1, RZ, 0xc0, !PT ;  /* 0x0000000146247812 */ /* 0x008fc800078ec0ff */
[----:B------:R-:W-:-:S13]  /*20d30*/  ISETP.NE.U32.AND P0, PT, R36, 0x1, PT ;  /* 0x000000012400780c */ /* 0x000fda0003f05070 */
[----:B------:R-:W-:Y:S05]  /*20d40*/  @!P0 BRA `(.L_x_93) ;  /* 0x0000000000888947 */ /* 0x000fea0003800000 */
.L_x_95:
[----:B------:R-:W-:Y:S02]  /*20d50*/  LOP3.LUT R36, R59, 0x1, RZ, 0xc0, !PT ;  /* 0x000000013b247812 */ /* 0x000fe400078ec0ff */
[----:B----4-:R-:W-:Y:S02]  /*20d60*/  SHF.L.W.U32.HI R70, R70, 0x1f, R61 ;  /* 0x0000001f46467819 */ /* 0x010fe40000010e3d */
[----:B------:R-:W-:Y:S02]  /*20d70*/  ISETP.NE.U32.AND P0, PT, R36, 0x1, PT ;  /* 0x000000012400780c */ /* 0x000fe40003f05070 */
[----:B------:R-:W-:Y:S02]  /*20d80*/  LOP3.LUT R37, R70, 0x1, RZ, 0xc0, !PT ;  /* 0x0000000146257812 */ /* 0x000fe400078ec0ff */
[----:B------:R-:W-:Y:S02]  /*20d90*/  SHF.L.W.U32.HI R61, R61, 0x1f, R74 ;  /* 0x0000001f3d3d7819 */ /* 0x000fe40000010e4a */
[----:B------:R-:W-:-:S02]  /*20da0*/  SHF.L.W.U32.HI R74, R74, 0x1f, R44 ;  /* 0x0000001f4a4a7819 */ /* 0x000fc40000010e2c */
[----:B0-----:R-:W-:Y:S02]  /*20db0*/  SHF.L.W.U32.HI R44, R44, 0x1f, R60 ;  /* 0x0000001f2c2c7819 */ /* 0x001fe40000010e3c */
        /* <DEDUP_REMOVED lines=8> */
[----:B------:R-:W-:Y:S01]  /*20e40*/  IMAD.IADD R58, R58, 0x1, R37 ;  /* 0x000000013a3a7824 */ /* 0x000fe200078e0225 */
[----:B--2---:R-:W-:Y:S01]  /*20e50*/  IADD3 R57, PT, PT, R57, R38, RZ ;  /* 0x0000002639397210 */ /* 0x004fe20007ffe0ff */
[----:B------:R-:W-:Y:S02]  /*20e60*/  IMAD.IADD R56, R56, 0x1, R39 ;  /* 0x0000000138387824 */ /* 0x000fe400078e0227 */
[----:B---3--:R-:W-:Y:S02]  /*20e70*/  IMAD.IADD R55, R55, 0x1, R40 ;  /* 0x0000000137377824 */ /* 0x008fe400078e0228 */
[----:B------:R-:W-:Y:S02]  /*20e80*/  IMAD.IADD R54, R54, 0x1, R41 ;  /* 0x0000000136367824 */ /* 0x000fe400078e0229 */
[----:B----4-:R-:W-:Y:S02]  /*20e90*/  IMAD.IADD R53, R53, 0x1, R42 ;  /* 0x0000000135357824 */ /* 0x010fe400078e022a */
[----:B------:R-:W-:-:S07]  /*20ea0*/  IMAD.IADD R52, R52, 0x1, R43 ;  /* 0x0000000134347824 */ /* 0x000fce00078e022b */
.L_x_94:
        /* <DEDUP_REMOVED lines=12> */
.L_x_93:
[----:B----4-:R-:W-:Y:S02]  /*20f70*/  ISETP.GE.U32.AND P0, PT, R50, R61, PT ;  /* 0x0000003d3200720c */ /* 0x010fe40003f06070 */
        /* <DEDUP_REMOVED lines=12> */
[----:B0-----:R-:W-:Y:S02]  /*21040*/  ISETP.GE.U32.AND P0, PT, R47, R60, PT ;  /* 0x0000003c2f00720c */ /* 0x001fe40003f06070 */
        /* <DEDUP_REMOVED lines=24> */
[----:B------:R-:W-:Y:S01]  /*211d0*/  IMAD.IADD R38, R37, 0x1, R38 ;  /* 0x0000000125267824 */ /* 0x000fe200078e0226 */
[----:B------:R-:W-:-:S04]  /*211e0*/  IADD3 R39, PT, PT, R36, R39, RZ ;  /* 0x0000002724277210 */ /* 0x000fc80007ffe0ff */
[----:B------:R-:W-:-:S13]  /*211f0*/  ISETP.GE.U32.AND P0, PT, R38, R39, PT ;  /* 0x000000272600720c */ /* 0x000fda0003f06070 */
[----:B------:R-:W-:Y:S05]  /*21200*/  @!P0 BRA `(.L_x_96) ;  /* 0x0000000000bc8947 */ /* 0x000fea0003800000 */
[----:B------:R-:W-:Y:S01]  /*21210*/  IMAD.IADD R37, R61, 0x1, R36 ;  /* 0x000000013d257824 */ /* 0x000fe200078e0224 */
[----:B------:R-:W-:Y:S01]  /*21220*/  IADD3 R63, PT, PT, R58, R63, RZ ;  /* 0x0000003f3a3f7210 */ /* 0x000fe20007ffe0ff */
[----:B------:R-:W-:Y:S01]  /*21230*/  IMAD.IADD R62, R62, 0x1, R59 ;  /* 0x000000013e3e7824 */ /* 0x000fe200078e023b */
[----:B------:R-:W-:Y:S01]  /*21240*/  IADD3 R51, PT, PT, -R70, R51, RZ ;  /* 0x0000003346337210 */ /* 0x000fe20007ffe1ff */
        /* <DEDUP_REMOVED lines=43> */
.L_x_96:
        /* <DEDUP_REMOVED lines=48> */
.L_x_97:
[----:B------:R-:W-:-:S04]  /*21800*/  LOP3.LUT R36, R49, R51, R50, 0xfe, !PT ;  /* 0x0000003331247212 */ /* 0x000fc800078efe32 */
[----:B------:R-:W-:-:S04]  /*21810*/  LOP3.LUT R36, R47, R36, R48, 0xfe, !PT ;  /* 0x000000242f247212 */ /* 0x000fc800078efe30 */
[----:B------:R-:W-:-:S04]  /*21820*/  LOP3.LUT R37, R45, R36, R46, 0xfe, !PT ;  /* 0x000000242d257212 */ /* 0x000fc800078efe2e */
[----:B------:R-:W-:-:S13]  /*21830*/  LOP3.LUT P0, RZ, R37, R34, RZ, 0xfc, !PT ;  /* 0x0000002225ff7212 */ /* 0x000fda000780fcff */
[----:B------:R-:W-:Y:S05]  /*21840*/  @P0 BRA `(.L_x_98) ;  /* 0xfffffff000a00947 */ /* 0x000fea000383ffff */
.L_x_89:
        /* <DEDUP_REMOVED lines=44> */
[----:B--2---:R-:W-:Y:S02]  /*21b10*/  ISETP.GT.U32.AND P2, PT, R59, R34, PT ;  /* 0x000000223b00720c */ /* 0x004fe40003f44070 */
[-C--:B------:R-:W-:Y:S02]  /*21b20*/  IADD3 R47, PT, PT, R2, R21.reuse, RZ ;  /* 0x00000015022f7210 */ /* 0x080fe40007ffe0ff */
[----:B------:R-:W-:Y:S02]  /*21b30*/  SEL R19, RZ, 0x1, !P2 ;  /* 0x00000001ff137807 */ /* 0x000fe40005000000 */
        /* <DEDUP_REMOVED lines=42> */
.L_x_99:
[----:B------:R-:W-:Y:S01]  /*21de0*/  IMAD R49, R46, R47, RZ ;  /* 0x0000002f2e317224 */ /* 0x000fe200078e02ff */
[----:B------:R-:W-:Y:S01]  /*21df0*/  ISETP.GT.U32.AND P2, PT, R58, R35, PT ;  /* 0x000000233a00720c */ /* 0x000fe20003f44070 */
[----:B------:R-:W-:Y:S01]  /*21e00*/  IMAD.IADD R50, R34, 0x1, -R59 ;  /* 0x0000000122327824 */ /* 0x000fe200078e0a3b */
[----:B------:R-:W-:Y:S01]  /*21e10*/  SEL R19, R19, RZ, !P3 ;  /* 0x000000ff13137207 */ /* 0x000fe20005800000 */
[----:B------:R-:W-:Y:S02]  /*21e20*/  IMAD.MOV.U32 R48, RZ, RZ, RZ ;  /* 0x000000ffff307224 */ /* 0x000fe400078e00ff */
[----:B------:R-:W-:Y:S01]  /*21e30*/  HFMA2 R18, -RZ, RZ, 0, 0 ;  /* 0x00000000ff127431 */ /* 0x000fe200000001ff */
[----:B------:R-:W3:Y:S01]  /*21e40*/  LDCU UR5, c[0x3][0xdc] ;  /* 0x00c01b80ff0577ac */ /* 0x000ee20008000800 */
[----:B------:R-:W-:Y:S01]  /*21e50*/  SEL R44, R19, 0x1, !P2 ;  /* 0x00000001132c7807 */ /* 0x000fe20005000000 */
[----:B------:R-:W-:-:S04]  /*21e60*/  IMAD.HI.U32 R48, R50, R47, R48 ;  /* 0x0000002f32307227 */ /* 0x000fc800078e0030 */
[----:B------:R-:W-:Y:S01]  /*21e70*/  IMAD.MOV.U32 R19, RZ, RZ, 0x1 ;  /* 0x00000001ff137424 */ /* 0x000fe200078e00ff */
[----:B------:R-:W-:Y:S01]  /*21e80*/  ISETP.GE.U32.AND P2, PT, R48, R49, PT ;  /* 0x000000313000720c */ /* 0x000fe20003f46070 */
[----:B------:R-:W-:Y:S02]  /*21e90*/  IMAD.IADD R57, R44, 0x1, R57 ;  /* 0x000000012c397824 */ /* 0x000fe400078e0239 */
        /* <DEDUP_REMOVED lines=13> */
[-C--:B------:R-:W-:Y:S01]  /*21f70*/  IMAD R67, R46, R43.reuse, RZ ;  /* 0x0000002b2e437224 */ /* 0x080fe200078e02ff */
[----:B------:R-:W-:Y:S01]  /*21f80*/  IADD3 R20, PT, PT, R45, R56, RZ ;  /* 0x000000382d147210 */ /* 0x000fe20007ffe0ff */
[----:B------:R-:W-:Y:S02]  /*21f90*/  IMAD.MOV.U32 R66, RZ, RZ, RZ ;  /* 0x000000ffff427224 */ /* 0x000fe400078e00ff */
[----:B------:R-:W-:Y:S01]  /*21fa0*/  IMAD.WIDE.U32 R68, R58, R43, RZ ;  /* 0x0000002b3a447225 */ /* 0x000fe200078e00ff */
[----:B------:R-:W-:-:S03]  /*21fb0*/  ISETP.NE.AND P3, PT, R20, RZ, PT ;  /* 0x000000ff1400720c */ /* 0x000fc60003f65270 */
[----:B------:R-:W-:Y:S01]  /*21fc0*/  IMAD.IADD R56, R37, 0x1, -R20 ;  /* 0x0000000125387824 */ /* 0x000fe200078e0a14 */
[----:B------:R-:W-:Y:S01]  /*21fd0*/  SEL R45, R45, RZ, !P3 ;  /* 0x000000ff2d2d7207 */ /* 0x000fe20005800000 */
[----:B------:R-:W-:-:S04]  /*21fe0*/  IMAD.HI.U32 R66, R50, R43, R66 ;  /* 0x0000002b32427227 */ /* 0x000fc800078e0042 */
        /* <DEDUP_REMOVED lines=8> */
[----:B------:R-:W-:Y:S02]  /*22070*/  IMAD.IADD R55, R44, 0x1, R55 ;  /* 0x000000012c377824 */ /* 0x000fe400078e0237 */
[----:B------:R-:W-:-:S03]  /*22080*/  IMAD.HI.U32 R45, R56, R47, R20 ;  /* 0x0000002f382d7227 */ /* 0x000fc600078e0014 */
[C---:B------:R-:W-:Y:S01]  /*22090*/  IADD3 R60, PT, PT, -R55.reuse, R38, RZ ;  /* 0x00000026373c7210 */ /* 0x040fe20007ffe1ff */
[----:B------:R-:W-:Y:S01]  /*220a0*/  IMAD.MOV.U32 R18, RZ, RZ, 0x0 ;  /* 0x00000000ff127424 */ /* 0x000fe200078e00ff */
        /* <DEDUP_REMOVED lines=31> */
[----:B------:R-:W-:-:S03]  /*222a0*/  IMAD.MOV.U32 R19, RZ, RZ, 0x1 ;  /* 0x00000001ff137424 */ /* 0x000fc600078e00ff */
[----:B------:R-:W-:Y:S01]  /*222b0*/  IADD3 R53, PT, PT, R20, R53, RZ ;  /* 0x0000003514357210 */ /* 0x000fe20007ffe0ff */
[-C--:B------:R-:W-:Y:S01]  /*222c0*/  IMAD.HI.U32 R63, R64, R47.reuse, R18 ;  /* 0x0000002f403f7227 */ /* 0x080fe200078e0012 */
[----:B------:R-:W-:Y:S02]  /*222d0*/  SEL R45, R44, 0x1, !P2 ;  /* 0x000000012c2d7807 */ /* 0x000fe40005000000 */
[----:B------:R-:W-:Y:S01]  /*222e0*/  ISETP.GE.U32.AND P3, PT, R53, R20, PT ;  /* 0x000000143500720c */ /* 0x000fe20003f66070 */
[----:B------:R-:W-:Y:S01]  /*222f0*/  IMAD.MOV.U32 R20, RZ, RZ, 0x0 ;  /* 0x00000000ff147424 */ /* 0x000fe200078e00ff */
[----:B---3--:R-:W-:Y:S01]  /*22300*/  IADD3 R70, PT, PT, -R52, UR5, -R45 ;  /* 0x0000000534467c10 */ /* 0x008fe2000fffe92d */
[----:B------:R-:W-:Y:S02]  /*22310*/  IMAD.MOV.U32 R44, RZ, RZ, 0x0 ;  /* 0x00000000ff2c7424 */ /* 0x000fe400078e00ff */
[----:B------:R-:W-:Y:S02]  /*22320*/  IMAD.MOV.U32 R45, RZ, RZ, 0x1 ;  /* 0x00000001ff2d7424 */ /* 0x000fe400078e00ff */
[----:B------:R-:W-:-:S06]  /*22330*/  IMAD.WIDE.U32 R18, R70, R47, RZ ;  /* 0x0000002f46127225 */ /* 0x000fcc00078e00ff */
[----:B------:R-:W-:Y:S01]  /*22340*/  @P3 IMAD.MOV R63, RZ, RZ, R21 ;  /* 0x000000ffff3f3224 */ /* 0x000fe200078e0215 */
[----:B------:R-:W-:Y:S01]  /*22350*/  ISETP.GE.U32.AND P3, PT, R66, R67, PT ;  /* 0x000000434200720c */ /* 0x000fe20003f66070 */
[----:B------:R-:W-:Y:S02]  /*22360*/  IMAD.MOV.U32 R21, RZ, RZ, 0x1 ;  /* 0x00000001ff157424 */ /* 0x000fe400078e00ff */
[----:B------:R-:W-:Y:S02]  /*22370*/  IMAD.IADD R63, R18, 0x1, R63 ;  /* 0x00000001123f7824 */ /* 0x000fe400078e023f */
[----:B------:R-:W-:-:S03]  /*22380*/  IMAD.HI.U32 R59, R70, R47, R20 ;  /* 0x0000002f463b7227 */ /* 0x000fc600078e0014 */
[----:B------:R-:W-:Y:S01]  /*22390*/  ISETP.GE.U32.AND P2, PT, R63, R18, PT ;  /* 0x000000123f00720c */ /* 0x000fe20003f46070 */
[----:B------:R-:W-:Y:S02]  /*223a0*/  IMAD.MOV.U32 R18, RZ, RZ, RZ ;  /* 0x000000ffff127224 */ /* 0x000fe400078e00ff */
[----:B------:R-:W-:-:S10]  /*223b0*/  IMAD R47, R50, R47, RZ ;  /* 0x0000002f322f7224 */ /* 0x000fd400078e02ff */
[----:B------:R-:W-:-:S05]  /*223c0*/  @P2 IADD3 R59, PT, PT, R19, RZ, RZ ;  /* 0x000000ff133b2210 */ /* 0x000fca0007ffe0ff */
        /* <DEDUP_REMOVED lines=10> */
[----:B------:R-:W-:Y:S01]  /*22470*/  MOV R18, 0x0 ;  /* 0x0000000000127802 */ /* 0x000fe20000000f00 */
[----:B------:R-:W-:Y:S02]  /*22480*/  IMAD R74, R34, R59, RZ ;  /* 0x0000003b224a7224 */ /* 0x000fe400078e02ff */
[----:B------:R-:W-:Y:S02]  /*22490*/  IMAD.IADD R65, R20, 0x1, R65 ;  /* 0x0000000114417824 */ /* 0x000fe400078e0241 */
[----:B-1----:R-:W-:-:S03]  /*224a0*/  IMAD.HI.U32 R71, R46, R43, R18 ;  /* 0x0000002b2e477227 */ /* 0x002fc600078e0012 */
[----:B------:R-:W-:Y:S01]  /*224b0*/  ISETP.GE.U32.AND P2, PT, R65, R20, PT ;  /* 0x000000144100720c */ /* 0x000fe20003f46070 */
[----:B------:R-:W-:-:S04]  /*224c0*/  IMAD.HI.U32 R18, R46, R43, RZ ;  /* 0x0000002b2e127227 */ /* 0x000fc800078e00ff */
[----:B------:R-:W-:Y:S02]  /*224d0*/  HFMA2 R20, -RZ, RZ, 0, 0 ;  /* 0x00000000ff147431 */ /* 0x000fe400000001ff */
[----:B------:R-:W-:Y:S02]  /*224e0*/  @P3 IMAD.MOV R71, RZ, RZ, R18 ;  /* 0x000000ffff473224 */ /* 0x000fe400078e0212 */
[----:B------:R-:W-:-:S04]  /*224f0*/  IMAD.WIDE.U32 R18, R59, R37, RZ ;  /* 0x000000253b127225 */ /* 0x000fc800078e00ff */
[----:B------:R-:W-:Y:S02]  /*22500*/  IMAD.IADD R71, R68, 0x1, R71 ;  /* 0x0000000144477824 */ /* 0x000fe400078e0247 */
[----:B------:R-:W-:Y:S02]  /*22510*/  @P2 IMAD.MOV R45, RZ, RZ, R21 ;  /* 0x000000ffff2d2224 */ /* 0x000fe400078e0215 */
[----:B------:R-:W-:Y:S01]  /*22520*/  IMAD.MOV.U32 R21, RZ, RZ, 0x1 ;  /* 0x00000001ff157424 */ /* 0x000fe200078e00ff */
[----:B------:R-:W-:Y:S01]  /*22530*/  ISETP.GE.U32.AND P3, PT, R71, R68, PT ;  /* 0x000000444700720c */ /* 0x000fe20003f66070 */
[----:B------:R-:W-:Y:S02]  /*22540*/  IMAD.IADD R52, R18, 0x1, R45 ;  /* 0x0000000112347824 */ /* 0x000fe400078e022d */
[----:B------:R-:W-:-:S03]  /*22550*/  IMAD.HI.U32 R67, R58, R43, R20 ;  /* 0x0000002b3a437227 */ /* 0x000fc600078e0014 */
[----:B------:R-:W-:Y:S01]  /*22560*/  ISETP.GE.U32.AND P2, PT, R52, R18, PT ;  /* 0x000000123400720c */ /* 0x000fe20003f46070 */
[----:B------:R-:W-:Y:S01]  /*22570*/  IMAD.MOV.U32 R45, RZ, RZ, 0x1 ;  /* 0x00000001ff2d7424 */ /* 0x000fe200078e00ff */
[----:B------:R-:W-:Y:S01]  /*22580*/  MOV R18, 0x0 ;  /* 0x0000000000127802 */ /* 0x000fe20000000f00 */
[----:B------:R-:W-:-:S04]  /*22590*/  IMAD.WIDE.U32 R20, R56, R43, RZ ;  /* 0x0000002b38147225 */ /* 0x000fc800078e00ff */
[----:B------:R-:W-:Y:S02]  /*225a0*/  @P3 IMAD.MOV R67, RZ, RZ, R69 ;  /* 0x000000ffff433224 */ /* 0x000fe400078e0245 */
[----:B------:R-:W-:-:S04]  /*225b0*/  IMAD.HI.U32 R61, R59, R37, R44 ;  /* 0x000000253b3d7227 */ /* 0x000fc800078e002c */
        /* <DEDUP_REMOVED lines=9> */
[----:B------:R-:W-:Y:S02]  /*22650*/  @P3 IMAD.MOV R69, RZ, RZ, R21 ;  /* 0x000000ffff453224 */ /* 0x000fe400078e0215 */
[----:B------:R-:W-:-:S04]  /*22660*/  IMAD.WIDE.U32 R18, R60, R43, RZ ;  /* 0x0000002b3c127225 */ /* 0x000fc800078e00ff */
[----:B------:R-:W-:Y:S02]  /*22670*/  IMAD.IADD R69, R18, 0x1, R69 ;  /* 0x0000000112457824 */ /* 0x000fe400078e0245 */
[----:B------:R-:W-:Y:S02]  /*22680*/  @P2 IMAD.MOV R67, RZ, RZ, R45 ;  /* 0x000000ffff432224 */ /* 0x000fe400078e022d */
[----:B------:R-:W-:Y:S02]  /*22690*/  HFMA2 R45, -RZ, RZ, 0, 5.9604644775390625e-08 ;  /* 0x00000001ff2d7431 */ /* 0x000fe400000001ff */
[----:B------:R-:W-:Y:S01]  /*226a0*/  IMAD.WIDE.U32 R20, R59, R39, RZ ;  /* 0x000000273b147225 */ /* 0x000fe200078e00ff */
[----:B------:R-:W-:-:S03]  /*226b0*/  ISETP.GE.U32.AND P3, PT, R69, R18, PT ;  /* 0x000000124500720c */ /* 0x000fc60003f66070 */
[----:B------:R-:W-:Y:S02]  /*226c0*/  IMAD.IADD R67, R20, 0x1, R67 ;  /* 0x0000000114437824 */ /* 0x000fe400078e0243 */
[----:B------:R-:W-:Y:S02]  /*226d0*/  IMAD.MOV.U32 R44, RZ, RZ, 0x0 ;  /* 0x00000000ff2c7424 */ /* 0x000fe400078e00ff */
[----:B------:R-:W-:Y:S01]  /*226e0*/  IMAD.MOV.U32 R18, RZ, RZ, 0x0 ;  /* 0x00000000ff127424 */ /* 0x000fe200078e00ff */
[----:B------:R-:W-:Y:S01]  /*226f0*/  ISETP.GE.U32.AND P2, PT, R67, R20, PT ;  /* 0x000000144300720c */ /* 0x000fe20003f46070 */
[----:B------:R-:W-:-:S04]  /*22700*/  IMAD.HI.U32 R61, R60, R43, R44 ;  /* 0x0000002b3c3d7227 */ /* 0x000fc800078e002c */
[----:B------:R-:W-:Y:S02]  /*22710*/  @P3 IMAD.MOV R61, RZ, RZ, R19 ;  /* 0x000000ffff3d3224 */ /* 0x000fe400078e0213 */
[----:B------:R-:W-:Y:S02]  /*22720*/  IMAD.MOV.U32 R19, RZ, RZ, 0x1 ;  /* 0x00000001ff137424 */ /* 0x000fe400078e00ff */
[----:B------:R-:W-:-:S04]  /*22730*/  IMAD.HI.U32 R45, R59, R39, R44 ;  /* 0x000000273b2d7227 */ /* 0x000fc800078e002c */
[----:B------:R-:W-:Y:S02]  /*22740*/  @P2 IMAD.MOV R45, RZ, RZ, R21 ;  /* 0x000000ffff2d2224 */ /* 0x000fe400078e0215 */
[----:B------:R-:W-:-:S04]  /*22750*/  IMAD.HI.U32 R73, R62, R43, R18 ;  /* 0x0000002b3e497227 */ /* 0x000fc800078e0012 */
[----:B------:R-:W-:-:S04]  /*22760*/  IMAD.HI.U32 R44, R59, R40, R18 ;  /* 0x000000283b2c7227 */ /* 0x000fc800078e0012 */
[----:B------:R-:W-:-:S04]  /*22770*/  IMAD.WIDE.U32 R18, R62, R43, RZ ;  /* 0x0000002b3e127225 */ /* 0x000fc800078e00ff */
[----:B------:R-:W-:-:S04]  /*22780*/  IMAD.WIDE.U32 R20, R59, R40, RZ ;  /* 0x000000283b147225 */ /* 0x000fc800078e00ff */
[----:B------:R-:W-:Y:S02]  /*22790*/  IMAD.IADD R61, R18, 0x1, R61 ;  /* 0x00000001123d7824 */ /* 0x000fe400078e023d */
[----:B------:R-:W-:-:S03]  /*227a0*/  IMAD.IADD R45, R20, 0x1, R45 ;  /* 0x00000001142d7824 */ /* 0x000fc600078e022d */
[----:B------:R-:W-:Y:S01]  /*227b0*/  ISETP.GE.U32.AND P3, PT, R61, R18, PT ;  /* 0x000000123d00720c */ /* 0x000fe20003f66070 */
[----:B------:R-:W-:Y:S01]  /*227c0*/  IMAD.MOV.U32 R18, RZ, RZ, 0x0 ;  /* 0x00000000ff127424 */ /* 0x000fe200078e00ff */
[----:B------:R-:W-:-:S11]  /*227d0*/  ISETP.GE.U32.AND P2, PT, R45, R20, PT ;  /* 0x000000142d00720c */ /* 0x000fd60003f46070 */
[----:B------:R-:W-:Y:S01]  /*227e0*/  @P3 IADD3 R73, PT, PT, R19, RZ, RZ ;  /* 0x000000ff13493210 */ /* 0x000fe20007ffe0ff */
[----:B------:R-:W-:Y:S02]  /*227f0*/  IMAD.MOV.U32 R19, RZ, RZ, 0x1 ;  /* 0x00000001ff137424 */ /* 0x000fe400078e00ff */
[----:B------:R-:W-:Y:S02]  /*22800*/  @P2 IMAD.MOV R44, RZ, RZ, R21 ;  /* 0x000000ffff2c2224 */ /* 0x000fe400078e0215 */
[----:B------:R-:W-:-:S04]  /*22810*/  IMAD.WIDE.U32 R20, R64, R43, RZ ;  /* 0x0000002b40147225 */ /* 0x000fc800078e00ff */
[----:B------:R-:W-:Y:S02]  /*22820*/  IMAD.IADD R73, R20, 0x1, R73 ;  /* 0x0000000114497824 */ /* 0x000fe400078e0249 */
[----:B------:R-:W-:-:S03]  /*22830*/  IMAD.HI.U32 R19, R64, R43, R18 ;  /* 0x0000002b40137227 */ /* 0x000fc600078e0012 */
[----:B------:R-:W-:Y:S01]  /*22840*/  ISETP.GE.U32.AND P2, PT, R73, R20, PT ;  /* 0x000000144900720c */ /* 0x000fe20003f46070 */
[----:B------:R-:W-:-:S12]  /*22850*/  IMAD R18, R59, UR5, R44 ;  /* 0x000000053b127c24 */ /* 0x000fd8000f8e022c */
        /* <DEDUP_REMOVED lines=43> */
[----:B------:R-:W-:Y:S01]  /*22b10*/  IMAD.IADD R45, R20, 0x1, R19 ;  /* 0x00000001142d7824 */ /* 0x000fe200078e0213 */
[----:B------:R-:W-:Y:S01]  /*22b20*/  MOV R19, 0x1 ;  /* 0x0000000100137802 */ /* 0x000fe20000000f00 */
[----:B------:R-:W-:-:S03]  /*22b30*/  IMAD.MOV.U32 R18, RZ, RZ, 0x0 ;  /* 0x00000000ff127424 */ /* 0x000fc600078e00ff */
[----:B------:R-:W-:Y:S01]  /*22b40*/  ISETP.GE.U32.AND P2, PT, R45, R20, PT ;  /* 0x000000142d00720c */ /* 0x000fe20003f46070 */
[----:B------:R-:W-:-:S04]  /*22b50*/  IMAD.HI.U32 R59, R70, R43, R18 ;  /* 0x0000002b463b7227 */ /* 0x000fc800078e0012 */
[----:B------:R-:W-:Y:S02]  /*22b60*/  IMAD.MOV.U32 R18, RZ, RZ, RZ ;  /* 0x000000ffff127224 */ /* 0x000fe400078e00ff */
[----:B------:R-:W-:-:S06]  /*22b70*/  IMAD.MOV.U32 R20, RZ, RZ, 0x0 ;  /* 0x00000000ff147424 */ /* 0x000fcc00078e00ff */
        /* <DEDUP_REMOVED lines=12> */
[----:B------:R-:W-:-:S03]  /*22c40*/  IMAD.WIDE.U32 R18, R65, R36, RZ ;  /* 0x0000002441127225 */ /* 0x000fc600078e00ff */
[----:B------:R-:W-:Y:S01]  /*22c50*/  IADD3 R49, PT, PT, R18, R21, RZ ;  /* 0x0000001512317210 */ /* 0x000fe20007ffe0ff */
[----:B------:R-:W-:-:S03]  /*22c60*/  IMAD.MOV.U32 R21, RZ, RZ, 0x1 ;  /* 0x00000001ff157424 */ /* 0x000fc600078e00ff */
[----:B------:R-:W-:Y:S01]  /*22c70*/  ISETP.GE.U32.AND P2, PT, R49, R18, PT ;  /* 0x000000123100720c */ /* 0x000fe20003f46070 */
[----:B------:R-:W-:-:S04]  /*22c80*/  IMAD.HI.U32 R57, R65, R36, R20 ;  /* 0x0000002441397227 */ /* 0x000fc800078e0014 */
[----:B------:R-:W-:Y:S02]  /*22c90*/  IMAD R21, R46, R22, RZ ;  /* 0x000000162e157224 */ /* 0x000fe400078e02ff */
[----:B------:R-:W-:-:S04]  /*22ca0*/  IMAD.MOV.U32 R20, RZ, RZ, RZ ;  /* 0x000000ffff147224 */ /* 0x000fc800078e00ff */
[----:B------:R-:W-:-:S04]  /*22cb0*/  IMAD.HI.U32 R52, R50, R22, R20 ;  /* 0x0000001632347227 */ /* 0x000fc800078e0014 */
[----:B------:R-:W-:Y:S01]  /*22cc0*/  @P2 IMAD.MOV R57, RZ, RZ, R19 ;  /* 0x000000ffff392224 */ /* 0x000fe200078e0213 */
[----:B------:R-:W-:Y:S01]  /*22cd0*/  ISETP.GE.U32.AND P3, PT, R52, R21, PT ;  /* 0x000000153400720c */ /* 0x000fe20003f66070 */
[----:B------:R-:W-:-:S04]  /*22ce0*/  IMAD.WIDE.U32 R18, R65, R37, RZ ;  /* 0x0000002541127225 */ /* 0x000fc800078e00ff */
[----:B------:R-:W-:Y:S02]  /*22cf0*/  HFMA2 R21, -RZ, RZ, 0, 5.9604644775390625e-08 ;  /* 0x00000001ff157431 */ /* 0x000fe400000001ff */
[----:B------:R-:W-:Y:S02]  /*22d00*/  IMAD.IADD R57, R18, 0x1, R57 ;  /* 0x0000000112397824 */ /* 0x000fe400078e0239 */
[----:B------:R-:W-:-:S03]  /*22d10*/  IMAD.MOV.U32 R20, RZ, RZ, 0x0 ;  /* 0x00000000ff147424 */ /* 0x000fc600078e00ff */
[----:B------:R-:W-:Y:S01]  /*22d20*/  ISETP.GE.U32.AND P2, PT, R57, R18, PT ;  /* 0x000000123900720c */ /* 0x000fe20003f46070 */
[----:B------:R-:W-:-:S04]  /*22d30*/  IMAD.HI.U32 R18, R46, R22, RZ ;  /* 0x000000162e127227 */ /* 0x000fc800078e00ff */
[----:B------:R-:W-:-:S04]  /*22d40*/  IMAD.HI.U32 R71, R46, R22, R20 ;  /* 0x000000162e477227 */ /* 0x000fc800078e0014 */
[----:B------:R-:W-:Y:S01]  /*22d50*/  @P3 IMAD.MOV R71, RZ, RZ, R18 ;  /* 0x000000ffff473224 */ /* 0x000fe200078e0212 */
[----:B------:R-:W-:Y:S01]  /*22d60*/  MOV R18, 0x0 ;  /* 0x0000000000127802 */ /* 0x000fe20000000f00 */
[----:B------:R-:W-:-:S04]  /*22d70*/  IMAD.WIDE.U32 R20, R58, R22, RZ ;  /* 0x000000163a147225 */ /* 0x000fc800078e00ff */
[----:B------:R-:W-:Y:S02]  /*22d80*/  @P2 IMAD.MOV R61, RZ, RZ, R19 ;  /* 0x000000ffff3d2224 */ /* 0x000fe400078e0213 */
        /* <DEDUP_REMOVED lines=21> */
[----:B------:R-:W-:Y:S01]  /*22ee0*/  IMAD.WIDE.U32 R68, R65, R40, RZ ;  /* 0x0000002841447225 */ /* 0x000fe200078e00ff */
[----:B------:R-:W-:-:S03]  /*22ef0*/  @P3 IADD3 R73, PT, PT, R21, RZ, RZ ;  /* 0x000000ff15493210 */ /* 0x000fc60007ffe0ff */
        /* <DEDUP_REMOVED lines=12> */
[C---:B------:R-:W-:Y:S01]  /*22fc0*/  VIADD R19, R63.reuse, 0xfffffc2f ;  /* 0xfffffc2f3f137836 */ /* 0x040fe20000000000 */
[----:B------:R-:W-:Y:S01]  /*22fd0*/  @P2 IADD3 R19, PT, PT, R63, RZ, RZ ;  /* 0x000000ff3f132210 */ /* 0x000fe20007ffe0ff */
[----:B------:R-:W-:Y:S01]  /*22fe0*/  VIADD R63, R49, 0xfffffffe ;  /* 0xfffffffe313f7836 */ /* 0x000fe20000000000 */
[----:B------:R-:W-:Y:S01]  /*22ff0*/  SEL R18, RZ, 0x1, P3 ;  /* 0x00000001ff127807 */ /* 0x000fe20001800000 */
[----:B------:R-:W-:-:S04]  /*23000*/  @P2 IMAD.MOV R63, RZ, RZ, R49 ;  /* 0x000000ffff3f2224 */ /* 0x000fc800078e0231 */
[----:B------:R-:W-:-:S05]  /*23010*/  IMAD.IADD R74, R18, 0x1, R19 ;  /* 0x00000001124a7824 */ /* 0x000fca00078e0213 */
[----:B------:R-:W-:Y:S02]  /*23020*/  ISETP.NE.AND P4, PT, R74, RZ, PT ;  /* 0x000000ff4a00720c */ /* 0x000fe40003f85270 */
[----:B------:R-:W-:Y:S02]  /*23030*/  ISETP.GE.U32.AND P3, PT, R47, R74, PT ;  /* 0x0000004a2f00720c */ /* 0x000fe40003f66070 */
[----:B------:R-:W-:Y:S02]  /*23040*/  SEL R18, R18, RZ, !P4 ;  /* 0x000000ff12127207 */ /* 0x000fe40006000000 */
[----:B------:R-:W-:Y:S01]  /*23050*/  IADD3 R47, PT, PT, R66, R47, -R74 ;  /* 0x0000002f422f7210 */ /* 0x000fe20007ffe84a */
[----:B------:R-:W-:Y:S01]  /*23060*/  IMAD.MOV.U32 R66, RZ, RZ, 0x0 ;  /* 0x00000000ff427424 */ /* 0x000fe200078e00ff */
[----:B------:R-:W-:-:S05]  /*23070*/  SEL R18, R18, 0x1, P3 ;  /* 0x0000000112127807 */ /* 0x000fca0001800000 */
[----:B------:R-:W-:Y:S02]  /*23080*/  IMAD.IADD R49, R18, 0x1, R63 ;  /* 0x0000000112317824 */ /* 0x000fe400078e023f */
[----:B------:R-:W-:-:S03]  /*23090*/  IMAD R63, R65, UR5, R72 ;  /* 0x00000005413f7c24 */ /* 0x000fc6000f8e0248 */
        /* <DEDUP_REMOVED lines=32> */
[----:B------:R-:W-:Y:S02]  /*232a0*/  HFMA2 R19, -RZ, RZ, 0, 5.9604644775390625e-08 ;  /* 0x00000001ff137431 */ /* 0x000fe400000001ff */
[----:B------:R-:W-:Y:S02]  /*232b0*/  IMAD.MOV.U32 R18, RZ, RZ, 0x0 ;  /* 0x00000000ff127424 */ /* 0x000fe400078e00ff */
[----:B------:R-:W-:-:S05]  /*232c0*/  IMAD.IADD R76, R76, 0x1, R63 ;  /* 0x000000014c4c7824 */ /* 0x000fca00078e023f */
[----:B------:R-:W-:Y:S01]  /*232d0*/  IADD3 R45, PT, PT, -R76, R53, R45 ;  /* 0x000000354c2d7210 */ /* 0x000fe20007ffe12d */
[----:B------:R-:W-:-:S04]  /*232e0*/  IMAD.HI.U32 R67, R62, R22, R18 ;  /* 0x000000163e437227 */ /* 0x000fc800078e0012 */
[----:B------:R-:W-:-:S04]  /*232f0*/  IMAD.HI.U32 R65, R64, R22, R18 ;  /* 0x0000001640417227 */ /* 0x000fc800078e0012 */
[----:B------:R-:W-:Y:S02]  /*23300*/  @P2 IMAD.MOV R67, RZ, RZ, R21 ;  /* 0x000000ffff432224 */ /* 0x000fe400078e0215 */
[----:B------:R-:W-:-:S04]  /*23310*/  IMAD.WIDE.U32 R18, R64, R22, RZ ;  /* 0x0000001640127225 */ /* 0x000fc800078e00ff */
[----:B------:R-:W-:Y:S02]  /*23320*/  IMAD.IADD R21, R18, 0x1, R67 ;  /* 0x0000000112157824 */ /* 0x000fe400078e0243 */
[----:B------:R-:W-:-:S03]  /*23330*/  IMAD.MOV.U32 R67, RZ, RZ, 0x1 ;  /* 0x00000001ff437424 */ /* 0x000fc600078e00ff */
[C---:B------:R-:W-:Y:S01]  /*23340*/  ISETP.GE.U32.AND P2, PT, R21.reuse, R18, PT ;  /* 0x000000121500720c */ /* 0x040fe20003f46070 */
[----:B------:R-:W-:Y:S01]  /*23350*/  IMAD.MOV.U32 R18, RZ, RZ, 0x0 ;  /* 0x00000000ff127424 */ /* 0x000fe200078e00ff */
[----:B------:R-:W-:-:S11]  /*23360*/  IADD3 R21, PT, PT, R21, R55, -R78 ;  /* 0x0000003715157210 */ /* 0x000fd60007ffe84e */
[----:B------:R-:W-:Y:S02]  /*23370*/  @P2 IMAD.MOV R65, RZ, RZ, R19 ;  /* 0x000000ffff412224 */ /* 0x000fe400078e0213 */
[----:B------:R-:W-:Y:S02]  /*23380*/  IMAD.MOV.U32 R19, RZ, RZ, 0x1 ;  /* 0x00000001ff137424 */ /* 0x000fe400078e00ff */
[----:B------:R-:W-:-:S04]  /*23390*/  IMAD.HI.U32 R20, R70, R22, R18 ;  /* 0x0000001646147227 */ /* 0x000fc800078e0012 */
[----:B------:R-:W-:-:S03]  /*233a0*/  IMAD.WIDE.U32 R18, R70, R22, RZ ;  /* 0x0000001646127225 */ /* 0x000fc600078e00ff */
[----:B------:R-:W-:-:S04]  /*233b0*/  IADD3 R65, PT, PT, R18, R65, RZ ;  /* 0x0000004112417210 */ /* 0x000fc80007ffe0ff */
        /* <DEDUP_REMOVED lines=25> */
[----:B------:R-:W-:Y:S01]  /*23550*/  IMAD.WIDE.U32 R48, R58, R23, RZ ;  /* 0x000000173a307225 */ /* 0x000fe200078e00ff */
[----:B------:R-:W-:-:S03]  /*23560*/  IADD3 R57, PT, PT, R66, R57, RZ ;  /* 0x0000003942397210 */ /* 0x000fc60007ffe0ff */
[----:B------:R-:W-:Y:S01]  /*23570*/  IMAD.IADD R44, R48, 0x1, R19 ;  /* 0x00000001302c7824 */ /* 0x000fe200078e0213 */
[----:B------:R-:W-:Y:S01]  /*23580*/  ISETP.GE.U32.AND P2, PT, R57, R66, PT ;  /* 0x000000423900720c */ /* 0x000fe20003f46070 */
[----:B------:R-:W-:Y:S02]  /*23590*/  IMAD.MOV.U32 R18, RZ, RZ, 0x0 ;  /* 0x00000000ff127424 */ /* 0x000fe400078e00ff */
[----:B------:R-:W-:Y:S01]  /*235a0*/  IMAD.MOV.U32 R19, RZ, RZ, 0x1 ;  /* 0x00000001ff137424 */ /* 0x000fe200078e00ff */
[----:B------:R-:W-:Y:S01]  /*235b0*/  ISETP.GE.U32.AND P3, PT, R44, R48, PT ;  /* 0x000000302c00720c */ /* 0x000fe20003f66070 */
[----:B------:R-:W-:-:S04]  /*235c0*/  IMAD.HI.U32 R69, R58, R23, R18 ;  /* 0x000000173a457227 */ /* 0x000fc800078e0012 */
[----:B------:R-:W-:-:S04]  /*235d0*/  IMAD.HI.U32 R19, R45, R37, R18 ;  /* 0x000000252d137227 */ /* 0x000fc800078e0012 */
[----:B------:R-:W-:Y:S02]  /*235e0*/  @P2 IMAD.MOV R19, RZ, RZ, R67 ;  /* 0x000000ffff132224 */ /* 0x000fe400078e0243 */
[----:B------:R-:W-:-:S04]  /*235f0*/  IMAD.WIDE.U32 R66, R45, R38, RZ ;  /* 0x000000262d427225 */ /* 0x000fc800078e00ff */
[----:B------:R-:W-:Y:S02]  /*23600*/  @P3 IMAD.MOV R69, RZ, RZ, R49 ;  /* 0x000000ffff453224 */ /* 0x000fe400078e0231 */
[----:B------:R-:W-:-:S04]  /*23610*/  IMAD.WIDE.U32 R48, R56, R23, RZ ;  /* 0x0000001738307225 */ /* 0x000fc800078e00ff */
[----:B------:R-:W-:Y:S01]  /*23620*/  IMAD.IADD R59, R66, 0x1, R19 ;  /* 0x00000001423b7824 */ /* 0x000fe200078e0213 */
[----:B------:R-:W-:Y:S01]  /*23630*/  MOV R19, 0x1 ;  /* 0x0000000100137802 */ /* 0x000fe20000000f00 */
[----:B------:R-:W-:-:S03]  /*23640*/  IMAD.IADD R69, R48, 0x1, R69 ;  /* 0x0000000130457824 */ /* 0x000fc600078e0245 */
        /* <DEDUP_REMOVED lines=15> */
[--C-:B------:R-:W-:Y:S02]  /*23740*/  IMAD.HI.U32 R79, R62, R23, R18.reuse ;  /* 0x000000173e4f7227 */ /* 0x100fe400078e0012 */
[----:B------:R-:W-:Y:S02]  /*23750*/  @P2 IADD3 R48, PT, PT, R67, RZ, RZ ;  /* 0x000000ff43302210 */ /* 0x000fe40007ffe0ff */
        /* <DEDUP_REMOVED lines=9> */
[----:B------:R-:W-:Y:S02]  /*237f0*/  @P4 IMAD.MOV R79, RZ, RZ, R19 ;  /* 0x000000ffff4f4224 */ /* 0x000fe400078e0213 */
[----:B------:R-:W-:Y:S02]  /*23800*/  VIADD R19, R53, 0xfffffc2f ;  /* 0xfffffc2f35137836 */ /* 0x000fe40000000000 */
[----:B------:R-:W-:Y:S02]  /*23810*/  @P2 IMAD.MOV R19, RZ, RZ, R53 ;  /* 0x000000ffff132224 */ /* 0x000fe400078e0235 */
[----:B------:R-:W-:Y:S02]  /*23820*/  IMAD R53, R50, R22, RZ ;  /* 0x0000001632357224 */ /* 0x000fe400078e02ff */
[----:B------:R-:W-:Y:S02]  /*23830*/  IMAD R22, R45, R34, RZ ;  /* 0x000000222d167224 */ /* 0x000fe400078e02ff */
[----:B------:R-:W-:Y:S01]  /*23840*/  @P3 IMAD.MOV R20, RZ, RZ, R67 ;  /* 0x000000ffff143224 */ /* 0x000fe200078e0243 */
[----:B------:R-:W-:Y:S01]  /*23850*/  IADD3 R67, PT, PT, R52, -0x2, RZ ;  /* 0xfffffffe34437810 */ /* 0x000fe20007ffe0ff */
[----:B------:R-:W-:Y:S01]  /*23860*/  @P2 IMAD.MOV R67, RZ, RZ, R52 ;  /* 0x000000ffff432224 */ /* 0x000fe200078e0234 */
[----:B------:R-:W-:Y:S01]  /*23870*/  ISETP.GE.U32.AND P3, PT, R53, R22, PT ;  /* 0x000000163500720c */ /* 0x000fe20003f66070 */
[----:B------:R-:W-:Y:S01]  /*23880*/  IMAD R74, R45, UR5, R20 ;  /* 0x000000052d4a7c24 */ /* 0x000fe2000f8e0214 */
[----:B------:R-:W-:-:S02]  /*23890*/  IADD3 R22, PT, PT, R63, R53, -R22 ;  /* 0x000000353f167210 */ /* 0x000fc40007ffe816 */
        /* <DEDUP_REMOVED lines=45> */
[----:B------:R-:W-:Y:S02]  /*23b70*/  IADD3 R74, PT, PT, -R74, R54, R65 ;  /* 0x000000364a4a7210 */ /* 0x000fe40007ffe141 */
[----:B------:R-:W-:Y:S01]  /*23b80*/  @P2 IADD3 R45, PT, PT, R49, RZ, RZ ;  /* 0x000000ff312d2210 */ /* 0x000fe20007ffe0ff */
[----:B------:R-:W-:Y:S01]  /*23b90*/  IMAD.HI.U32 R49, R70, R23, R18 ;  /* 0x0000001746317227 */ /* 0x000fe200078e0012 */
[----:B------:R-:W-:-:S03]  /*23ba0*/  IADD3 R54, PT, PT, R44, R43, -R52 ;  /* 0x0000002b2c367210 */ /* 0x000fc60007ffe834 */
[----:B------:R-:W-:-:S04]  /*23bb0*/  IMAD.WIDE.U32 R18, R70, R23, RZ ;  /* 0x0000001746127225 */ /* 0x000fc800078e00ff */
[----:B------:R-:W-:Y:S02]  /*23bc0*/  IMAD.IADD R48, R18, 0x1, R45 ;  /* 0x0000000112307824 */ /* 0x000fe400078e022d */
[----:B------:R-:W-:-:S03]  /*23bd0*/  IMAD.MOV.U32 R44, RZ, RZ, RZ ;  /* 0x000000ffff2c7224 */ /* 0x000fc600078e00ff */
[----:B------:R-:W-:Y:S01]  /*23be0*/  ISETP.GE.U32.AND P2, PT, R48, R18, PT ;  /* 0x000000123000720c */ /* 0x000fe20003f46070 */
[----:B------:R-:W-:-:S12]  /*23bf0*/  IMAD.MOV.U32 R18, RZ, RZ, RZ ;  /* 0x000000ffff127224 */ /* 0x000fd800078e00ff */
[----:B------:R-:W-:Y:S02]  /*23c00*/  @P2 IMAD.MOV R49, RZ, RZ, R19 ;  /* 0x000000ffff312224 */ /* 0x000fe400078e0213 */
[-C--:B------:R-:W-:Y:S02]  /*23c10*/  IMAD R19, R46, R24.reuse, RZ ;  /* 0x000000182e137224 */ /* 0x080fe400078e02ff */
[----:B------:R-:W-:Y:S02]  /*23c20*/  IMAD.IADD R55, R74, 0x1, R49 ;  /* 0x000000014a377824 */ /* 0x000fe400078e0231 */
[----:B------:R-:W-:-:S04]  /*23c30*/  IMAD.HI.U32 R57, R50, R24, R18 ;  /* 0x0000001832397227 */ /* 0x000fc800078e0012 */
[----:B------:R-:W-:Y:S02]  /*23c40*/  HFMA2 R18, -RZ, RZ, 0, 0 ;  /* 0x00000000ff127431 */ /* 0x000fe400000001ff */
[----:B------:R-:W-:Y:S01]  /*23c50*/  IMAD R45, R55, R35, RZ ;  /* 0x00000023372d7224 */ /* 0x000fe200078e02ff */
[----:B------:R-:W-:Y:S01]  /*23c60*/  ISETP.GE.U32.AND P3, PT, R57, R19, PT ;  /* 0x000000133900720c */ /* 0x000fe20003f66070 */
[----:B------:R-:W-:Y:S02]  /*23c70*/  IMAD.MOV.U32 R19, RZ, RZ, 0x1 ;  /* 0x00000001ff137424 */ /* 0x000fe400078e00ff */
[----:B------:R-:W-:-:S04]  /*23c80*/  IMAD.HI.U32 R43, R55, R34, R44 ;  /* 0x00000022372b7227 */ /* 0x000fc800078e002c */
[----:B------:R-:W-:Y:S01]  /*23c90*/  IMAD.MOV.U32 R44, RZ, RZ, 0x0 ;  /* 0x00000000ff2c7424 */ /* 0x000fe200078e00ff */
[----:B------:R-:W-:Y:S01]  /*23ca0*/  ISETP.GE.U32.AND P2, PT, R43, R45, PT ;  /* 0x0000002d2b00720c */ /* 0x000fe20003f46070 */
[----:B------:R-:W-:Y:S02]  /*23cb0*/  IMAD.MOV.U32 R45, RZ, RZ, 0x1 ;  /* 0x00000001ff2d7424 */ /* 0x000fe400078e00ff */
[----:B------:R-:W-:-:S04]  /*23cc0*/  IMAD.HI.U32 R61, R46, R24, R18 ;  /* 0x000000182e3d7227 */ /* 0x000fc800078e0012 */
[----:B------:R-:W-:-:S04]  /*23cd0*/  IMAD.HI.U32 R18, R55, R35, RZ ;  /* 0x0000002337127227 */ /* 0x000fc800078e00ff */
[----:B------:R-:W-:-:S04]  /*23ce0*/  IMAD.HI.U32 R59, R55, R35, R44 ;  /* 0x00000023373b7227 */ /* 0x000fc800078e002c */
[----:B------:R-:W-:-:S04]  /*23cf0*/  IMAD.HI.U32 R19, R46, R24, RZ ;  /* 0x000000182e137227 */ /* 0x000fc800078e00ff */
[----:B------:R-:W-:Y:S02]  /*23d00*/  @P2 IMAD.MOV R59, RZ, RZ, R18 ;  /* 0x000000ffff3b2224 */ /* 0x000fe400078e0212 */
[----:B------:R-:W-:-:S04]  /*23d10*/  IMAD.WIDE.U32 R52, R55, R36, RZ ;  /* 0x0000002437347225 */ /* 0x000fc800078e00ff */
[----:B------:R-:W-:Y:S01]  /*23d20*/  @P3 IMAD.MOV R61, RZ, RZ, R19 ;  /* 0x000000ffff3d3224 */ /* 0x000fe200078e0213 */
[----:B------:R-:W-:Y:S01]  /*23d30*/  IADD3 R59, PT, PT, R52, R59, RZ ;  /* 0x0000003b343b7210 */ /* 0x000fe20007ffe0ff */
[----:B------:R-:W-:-:S03]  /*23d40*/  IMAD.WIDE.U32 R44, R58, R24, RZ ;  /* 0x000000183a2c7225 */ /* 0x000fc600078e00ff */
        /* <DEDUP_REMOVED lines=29> */
[----:B------:R-:W-:Y:S01]  /*23f20*/  @P2 IADD3 R19, PT, PT, R53, RZ, RZ ;  /* 0x000000ff35132210 */ /* 0x000fe20007ffe0ff */
        /* <DEDUP_REMOVED lines=32> */
[----:B------:R-:W-:-:S03]  /*24130*/  IMAD R55, R55, UR5, R66 ;  /* 0x0000000537377c24 */ /* 0x000fc6000f8e0242 */
[----:B------:R-:W-:-:S04]  /*24140*/  IADD3 R43, PT, PT, R18, R19, RZ ;  /* 0x00000013122b7210 */ /* 0x000fc80007ffe0ff */
        /* <DEDUP_REMOVED lines=45> */
[-C--:B------:R-:W-:Y:S02]  /*24420*/  IMAD R19, R46, R25.reuse, RZ ;  /* 0x000000192e137224 */ /* 0x080fe400078e02ff */
[----:B------:R-:W-:Y:S02]  /*24430*/  IMAD.MOV.U32 R18, RZ, RZ, RZ ;  /* 0x000000ffff127224 */ /* 0x000fe400078e00ff */
[----:B------:R-:W-:Y:S02]  /*24440*/  @P2 IMAD.MOV R44, RZ, RZ, R45 ;  /* 0x000000ffff2c2224 */ /* 0x000fe400078e022d */
[----:B------:R-:W-:-:S03]  /*24450*/  IMAD.HI.U32 R45, R50, R25, R18 ;  /* 0x00000019322d7227 */ /* 0x000fc600078e0012 */
[----:B------:R-:W-:Y:S01]  /*24460*/  IADD3 R21, PT, PT, R21, R44, RZ ;  /* 0x0000002c15157210 */ /* 0x000fe20007ffe0ff */
[----:B------:R-:W-:Y:S01]  /*24470*/  IMAD.MOV.U32 R76, RZ, RZ, 0x0 ;  /* 0x00000000ff4c7424 */ /* 0x000fe200078e00ff */
        /* <DEDUP_REMOVED lines=9> */
[----:B------:R-:W-:-:S04]  /*24510*/  IMAD.HI.U32 R43, R58, R25, R18 ;  /* 0x000000193a2b7227 */ /* 0x000fc800078e0012 */
[----:B------:R-:W-:-:S04]  /*24520*/  IMAD.HI.U32 R57, R21, R35, R18 ;  /* 0x0000002315397227 */ /* 0x000fc800078e0012 */
[----:B------:R-:W-:-:S04]  /*24530*/  IMAD.HI.U32 R48, R21, R36, R18 ;  /* 0x0000002415307227 */ /* 0x000fc800078e0012 */
[----:B------:R-:W-:-:S04]  /*24540*/  IMAD.WIDE.U32 R18, R58, R25, RZ ;  /* 0x000000193a127225 */ /* 0x000fc800078e00ff */
[----:B------:R-:W-:Y:S02]  /*24550*/  IMAD.IADD R59, R18, 0x1, R59 ;  /* 0x00000001123b7824 */ /* 0x000fe400078e023b */
[----:B------:R-:W-:-:S03]  /*24560*/  IMAD.HI.U32 R22, R21, R35, RZ ;  /* 0x0000002315167227 */ /* 0x000fc600078e00ff */
[----:B------:R-:W-:Y:S01]  /*24570*/  ISETP.GE.U32.AND P3, PT, R59, R18, PT ;  /* 0x000000123b00720c */ /* 0x000fe20003f66070 */
[----:B------:R-:W-:Y:S02]  /*24580*/  @P2 IMAD.MOV R57, RZ, RZ, R22 ;  /* 0x000000ffff392224 */ /* 0x000fe400078e0216 */
[----:B------:R-:W-:-:S04]  /*24590*/  IMAD.WIDE.U32 R22, R21, R36, RZ ;  /* 0x0000002415167225 */ /* 0x000fc800078e00ff */
[----:B------:R-:W-:Y:S02]  /*245a0*/  IMAD.IADD R57, R22, 0x1, R57 ;  /* 0x0000000116397824 */ /* 0x000fe400078e0239 */
[----:B------:R-:W-:-:S03]  /*245b0*/  IMAD.MOV.U32 R18, RZ, RZ, 0x0 ;  /* 0x00000000ff127424 */ /* 0x000fc600078e00ff */
[----:B------:R-:W-:Y:S01]  /*245c0*/  ISETP.GE.U32.AND P2, PT, R57, R22, PT ;  /* 0x000000163900720c */ /* 0x000fe20003f46070 */
[----:B------:R-:W-:Y:S02]  /*245d0*/  @P3 IMAD.MOV R43, RZ, RZ, R19 ;  /* 0x000000ffff2b3224 */ /* 0x000fe400078e0213 */
[----:B------:R-:W-:-:S03]  /*245e0*/  HFMA2 R19, -RZ, RZ, 0, 5.9604644775390625e-08 ;  /* 0x00000001ff137431 */ /* 0x000fc600000001ff */
        /* <DEDUP_REMOVED lines=11> */
[----:B------:R-:W-:Y:S02]  /*246a0*/  IMAD.MOV.U32 R19, RZ, RZ, 0x1 ;  /* 0x00000001ff137424 */ /* 0x000fe400078e00ff */
        /* <DEDUP_REMOVED lines=11> */
[----:B------:R-:W-:-:S04]  /*24760*/  IMAD.MOV.U32 R19, RZ, RZ, 0x1 ;  /* 0x00000001ff137424 */ /* 0x000fc800078e00ff */
[----:B------:R-:W-:Y:S02]  /*24770*/  @P2 IMAD.MOV R66, RZ, RZ, R23 ;  /* 0x000000ffff422224 */ /* 0x000fe400078e0217 */
[----:B------:R-:W-:-:S04]  /*24780*/  IMAD.WIDE.U32 R22, R21, R39, RZ ;  /* 0x0000002715167225 */ /* 0x000fc800078e00ff */
[----:B------:R-:W-:Y:S01]  /*24790*/  IMAD.HI.U32 R67, R62, R25, R18 ;  /* 0x000000193e437227 */ /* 0x000fe200078e0012 */
[----:B------:R-:W-:-:S03]  /*247a0*/  IADD3 R71, PT, PT, R22, R66, RZ ;  /* 0x0000004216477210 */ /* 0x000fc60007ffe0ff */
[----:B------:R-:W-:Y:S01]  /*247b0*/  IMAD.HI.U32 R69, R21, R39, R18 ;  /* 0x0000002715457227 */ /* 0x000fe200078e0012 */
[----:B------:R-:W-:-:S03]  /*247c0*/  ISETP.GE.U32.AND P2, PT, R71, R22, PT ;  /* 0x000000164700720c */ /* 0x000fc60003f46070 */
[----:B------:R-:W-:-:S04]  /*247d0*/  IMAD.WIDE.U32 R18, R62, R25, RZ ;  /* 0x000000193e127225 */ /* 0x000fc800078e00ff */
[----:B------:R-:W-:-:S05]  /*247e0*/  IMAD.IADD R48, R18, 0x1, R48 ;  /* 0x0000000112307824 */ /* 0x000fca00078e0230 */
[----:B------:R-:W-:Y:S01]  /*247f0*/  ISETP.GE.U32.AND P3, PT, R48, R18, PT ;  /* 0x000000123000720c */ /* 0x000fe20003f66070 */
[----:B------:R-:W-:Y:S02]  /*24800*/  @P2 IMAD.MOV R69, RZ, RZ, R23 ;  /* 0x000000ffff452224 */ /* 0x000fe400078e0217 */
[----:B------:R-:W-:-:S04]  /*24810*/  IMAD.WIDE.U32 R22, R21, R40, RZ ;  /* 0x0000002815167225 */ /* 0x000fc800078e00ff */
[----:B------:R-:W-:Y:S02]  /*24820*/  IMAD.MOV.U32 R18, RZ, RZ, 0x0 ;  /* 0x00000000ff127424 */ /* 0x000fe400078e00ff */
[----:B------:R-:W-:Y:S02]  /*24830*/  IMAD.IADD R75, R22, 0x1, R69 ;  /* 0x00000001164b7824 */ /* 0x000fe400078e0245 */
[----:B------:R-:W-:Y:S02]  /*24840*/  IMAD R69, R50, R24, RZ ;  /* 0x0000001832457224 */ /* 0x000fe400078e02ff */
[----:B------:R-:W-:Y:S01]  /*24850*/  @P3 IMAD.MOV R67, RZ, RZ, R19 ;  /* 0x000000ffff433224 */ /* 0x000fe200078e0213 */
[----:B------:R-:W-:Y:S01]  /*24860*/  ISETP.GE.U32.AND P2, PT, R75, R22, PT ;  /* 0x000000164b00720c */ /* 0x000fe20003f46070 */
[----:B------:R-:W-:Y:S02]  /*24870*/  IMAD.MOV.U32 R19, RZ, RZ, 0x1 ;  /* 0x00000001ff137424 */ /* 0x000fe400078e00ff */
[----:B------:R-:W-:-:S02]  /*24880*/  IMAD R24, R21, R34, RZ ;  /* 0x0000002215187224 */ /* 0x000fc400078e02ff */
[----:B------:R-:W-:-:S04]  /*24890*/  IMAD.HI.U32 R73, R64, R25, R18 ;  /* 0x0000001940497227 */ /* 0x000fc800078e0012 */
[----:B------:R-:W-:-:S04]  /*248a0*/  IMAD.HI.U32 R66, R21, R40, R18 ;  /* 0x0000002815427227 */ /* 0x000fc800078e0012 */
[----:B------:R-:W-:-:S04]  /*248b0*/  IMAD.WIDE.U32 R18, R64, R25, RZ ;  /* 0x0000001940127225 */ /* 0x000fc800078e00ff */
[----:B------:R-:W-:Y:S02]  /*248c0*/  IMAD.IADD R67, R18, 0x1, R67 ;  /* 0x0000000112437824 */ /* 0x000fe400078e0243 */
[----:B------:R-:W-:Y:S01]  /*248d0*/  @P2 IMAD.MOV R66, RZ, RZ, R23 ;  /* 0x000000ffff422224 */ /* 0x000fe200078e0217 */
[----:B------:R-:W-:Y:S01]  /*248e0*/  ISETP.GE.U32.AND P2, PT, R21, R44, PT ;  /* 0x0000002c1500720c */ /* 0x000fe20003f46070 */
[----:B------:R-:W-:Y:S01]  /*248f0*/  IMAD.WIDE.U32 R22, R70, R25, RZ ;  /* 0x0000001946167225 */ /* 0x000fe200078e00ff */
[----:B------:R-:W-:-:S03]  /*24900*/  ISETP.GE.U32.AND P3, PT, R67, R18, PT ;  /* 0x000000124300720c */ /* 0x000fc60003f66070 */
[----:B------:R-:W-:-:S10]  /*24910*/  IMAD R66, R21, UR5, R66 ;  /* 0x0000000515427c24 */ /* 0x000fd4000f8e0242 */
[----:B------:R-:W-:Y:S01]  /*24920*/  @P3 IADD3 R73, PT, PT, R19, RZ, RZ ;  /* 0x000000ff13493210 */ /* 0x000fe20007ffe0ff */
[----:B------:R-:W-:Y:S01]  /*24930*/  VIADD R19, R55, 0xfffffc2f ;  /* 0xfffffc2f37137836 */ /* 0x000fe20000000000 */
[----:B------:R-:W-:Y:S01]  /*24940*/  ISETP.GE.U32.AND P3, PT, R69, R24, PT ;  /* 0x000000184500720c */ /* 0x000fe20003f66070 */
[----:B------:R-:W-:Y:S01]  /*24950*/  @P2 IMAD.MOV R19, RZ, RZ, R55 ;  /* 0x000000ffff132224 */ /* 0x000fe200078e0237 */
[----:B------:R-:W-:Y:S01]  /*24960*/  IADD3 R24, PT, PT, R45, R69, -R24 ;  /* 0x000000452d187210 */ /* 0x000fe20007ffe818 */
[----:B------:R-:W-:Y:S01]  /*24970*/  IMAD.IADD R73, R22, 0x1, R73 ;  /* 0x0000000116497824 */ /* 0x000fe200078e0249 */
[----:B------:R-:W-:-:S05]  /*24980*/  SEL R18, RZ, 0x1, P3 ;  /* 0x00000001ff127807 */ /* 0x000fca0001800000 */
[----:B------:R-:W-:Y:S02]  /*24990*/  IMAD.IADD R55, R18, 0x1, R19 ;  /* 0x0000000112377824 */ /* 0x000fe400078e0213 */
[----:B------:R-:W-:Y:S02]  /*249a0*/  VIADD R19, R57, 0xfffffffe ;  /* 0xfffffffe39137836 */ /* 0x000fe40000000000 */
[----:B------:R-:W-:Y:S01]  /*249b0*/  @P2 IMAD.MOV R19, RZ, RZ, R57 ;  /* 0x000000ffff132224 */ /* 0x000fe200078e0239 */
[----:B------:R-:W-:Y:S02]  /*249c0*/  ISETP.NE.AND P4, PT, R55, RZ, PT ;  /* 0x000000ff3700720c */ /* 0x000fe40003f85270 */
[----:B------:R-:W-:Y:S02]  /*249d0*/  ISETP.GE.U32.AND P3, PT, R52, R55, PT ;  /* 0x000000373400720c */ /* 0x000fe40003f66070 */
[----:B------:R-:W-:Y:S02]  /*249e0*/  SEL R18, R18, RZ, !P4 ;  /* 0x000000ff12127207 */ /* 0x000fe40006000000 */
[----:B------:R-:W-:-:S02]  /*249f0*/  IADD3 R52, PT, PT, R59, R52, -R55 ;  /* 0x000000343b347210 */ /* 0x000fc40007ffe837 */
        /* <DEDUP_REMOVED lines=33> */
[----:B------:R-:W-:Y:S01]  /*24c10*/  IMAD.MOV.U32 R18, RZ, RZ, 0x0 ;  /* 0x00000000ff127424 */ /* 0x000fe200078e00ff */
[----:B------:R-:W-:Y:S01]  /*24c20*/  MOV R22, 0x0 ;  /* 0x0000000000167802 */ /* 0x000fe20000000f00 */
[----:B------:R-:W-:Y:S02]  /*24c30*/  IMAD.MOV.U32 R19, RZ, RZ, 0x1 ;  /* 0x00000001ff137424 */ /* 0x000fe400078e00ff */
[----:B------:R-:W-:Y:S02]  /*24c40*/  IMAD.IADD R72, R72, 0x1, R57 ;  /* 0x0000000148487824 */ /* 0x000fe400078e0239 */
[----:B------:R-:W-:-:S03]  /*24c50*/  IMAD.HI.U32 R21, R70, R25, R18 ;  /* 0x0000001946157227 */ /* 0x000fc600078e0012 */
[----:B------:R-:W-:Y:S01]  /*24c60*/  IADD3 R72, PT, PT, -R72, R51, R49 ;  /* 0x0000003348487210 */ /* 0x000fe20007ffe131 */
[-C--:B------:R-:W-:Y:S02]  /*24c70*/  IMAD R19, R46, R42.reuse, RZ ;  /* 0x0000002a2e137224 */ /* 0x080fe400078e02ff */
[----:B------:R-:W-:Y:S02]  /*24c80*/  IMAD.MOV.U32 R18, RZ, RZ, RZ ;  /* 0x000000ffff127224 */ /* 0x000fe400078e00ff */
[----:B------:R-:W-:Y:S02]  /*24c90*/  @P2 IMAD.MOV R21, RZ, RZ, R23 ;  /* 0x000000ffff152224 */ /* 0x000fe400078e0217 */
        /* <DEDUP_REMOVED lines=8> */
[----:B------:R-:W-:Y:S02]  /*24d20*/  @P2 IMAD.MOV R63, RZ, RZ, R18 ;  /* 0x000000ffff3f2224 */ /* 0x000fe400078e0212 */
[----:B------:R-:W-:-:S04]  /*24d30*/  IMAD.WIDE.U32 R22, R58, R42, RZ ;  /* 0x0000002a3a167225 */ /* 0x000fc800078e00ff */
[----:B------:R-:W-:Y:S01]  /*24d40*/  IMAD.IADD R51, R72, 0x1, R21 ;  /* 0x0000000148337824 */ /* 0x000fe200078e0215 */
[----:B------:R-:W-:Y:S01]  /*24d50*/  IADD3 R63, PT, PT, R22, R63, RZ ;  /* 0x0000003f163f7210 */ /* 0x000fe20007ffe0ff */
[----:B------:R-:W-:Y:S02]  /*24d60*/  IMAD.MOV.U32 R18, RZ, RZ, RZ ;  /* 0x000000ffff127224 */ /* 0x000fe400078e00ff */
[----:B------:R-:W-:Y:S01]  /*24d70*/  IMAD R19, R51, R35, RZ ;  /* 0x0000002333137224 */ /* 0x000fe200078e02ff */
[----:B------:R-:W-:Y:S01]  /*24d80*/  ISETP.GE.U32.AND P2, PT, R63, R22, PT ;  /* 0x000000163f00720c */ /* 0x000fe20003f46070 */
[----:B------:R-:W-:Y:S02]  /*24d90*/  IMAD.MOV.U32 R22, RZ, RZ, 0x0 ;  /* 0x00000000ff167424 */ /* 0x000fe400078e00ff */
[----:B------:R-:W-:-:S04]  /*24da0*/  IMAD.HI.U32 R57, R51, R34, R18 ;  /* 0x0000002233397227 */ /* 0x000fc800078e0012 */
        /* <DEDUP_REMOVED lines=8> */
[----:B------:R-:W-:Y:S01]  /*24e30*/  IMAD.HI.U32 R55, R56, R42, R22 ;  /* 0x0000002a38377227 */ /* 0x000fe200078e0016 */
[----:B------:R-:W-:-:S03]  /*24e40*/  IADD3 R65, PT, PT, R18, R65, RZ ;  /* 0x0000004112417210 */ /* 0x000fc60007ffe0ff */
[----:B------:R-:W-:Y:S01]  /*24e50*/  IMAD.HI.U32 R22, R51, R35, RZ ;  /* 0x0000002333167227 */ /* 0x000fe200078e00ff */
[----:B------:R-:W-:-:S03]  /*24e60*/  ISETP.GE.U32.AND P3, PT, R65, R18, PT ;  /* 0x000000124100720c */ /* 0x000fc60003f66070 */
[----:B------:R-:W-:Y:S02]  /*24e70*/  @P2 IMAD.MOV R59, RZ, RZ, R22 ;  /* 0x000000ffff3b2224 */ /* 0x000fe400078e0216 */
[----:B------:R-:W-:-:S04]  /*24e80*/  IMAD.WIDE.U32 R22, R51, R36, RZ ;  /* 0x0000002433167225 */ /* 0x000fc800078e00ff */
[----:B------:R-:W-:Y:S02]  /*24e90*/  IMAD.IADD R59, R22, 0x1, R59 ;  /* 0x00000001163b7824 */ /* 0x000fe400078e023b */
[----:B------:R-:W-:Y:S02]  /*24ea0*/  IMAD.MOV.U32 R18, RZ, RZ, 0x0 ;  /* 0x00000000ff127424 */ /* 0x000fe400078e00ff */
[----:B------:R-:W-:Y:S01]  /*24eb0*/  @P3 IMAD.MOV R55, RZ, RZ, R19 ;  /* 0x000000ffff373224 */ /* 0x000fe200078e0213 */
[----:B------:R-:W-:Y:S01]  /*24ec0*/  ISETP.GE.U32.AND P2, PT, R59, R22, PT ;  /* 0x000000163b00720c */ /* 0x000fe20003f46070 */
        /* <DEDUP_REMOVED lines=8> */
[----:B------:R-:W-:Y:S01]  /*24f50*/  IMAD.MOV.U32 R18, RZ, RZ, 0x0 ;  /* 0x00000000ff127424 */ /* 0x000fe200078e00ff */
[----:B------:R-:W-:-:S04]  /*24f60*/  IADD3 R45, PT, PT, R22, R45, RZ ;  /* 0x0000002d162d7210 */ /* 0x000fc80007ffe0ff */
[----:B------:R-:W-:-:S05]  /*24f70*/  ISETP.GE.U32.AND P2, PT, R45, R22, PT ;  /* 0x000000162d00720c */ /* 0x000fca0003f46070 */
[----:B------:R-:W-:Y:S02]  /*24f80*/  @P3 IMAD.MOV R44, RZ, RZ, R19 ;  /* 0x000000ffff2c3224 */ /* 0x000fe400078e0213 */
[----:B------:R-:W-:Y:S02]  /*24f90*/  IMAD.MOV.U32 R19, RZ, RZ, 0x1 ;  /* 0x00000001ff137424 */ /* 0x000fe400078e00ff */
        /* <DEDUP_REMOVED lines=20> */
[----:B------:R-:W-:Y:S02]  /*250e0*/  ISETP.GE.U32.AND P2, PT, R79, R22, PT ;  /* 0x000000164f00720c */ /* 0x000fe40003f46070 */
[----:B------:R-:W-:Y:S01]  /*250f0*/  ISETP.GE.U32.AND P3, PT, R54, R18, PT ;  /* 0x000000123600720c */ /* 0x000fe20003f66070 */
[----:B------:R-:W-:Y:S01]  /*25100*/  IMAD.MOV.U32 R18, RZ, RZ, 0x0 ;  /* 0x00000000ff127424 */ /* 0x000fe200078e00ff */
[----:B------:R-:W-:-:S09]  /*25110*/  IADD3 R25, PT, PT, R57, -0x3d1, RZ ;  /* 0xfffffc2f39197810 */ /* 0x000fd20007ffe0ff */
[----:B------:R-:W-:Y:S01]  /*25120*/  @P2 IADD3 R77, PT, PT, R23, RZ, RZ ;  /* 0x000000ff174d2210 */ /* 0x000fe20007ffe0ff */
        /* <DEDUP_REMOVED lines=22> */
[----:B------:R-:W-:Y:S02]  /*25290*/  @P2 IMAD.MOV R57, RZ, RZ, R59 ;  /* 0x000000ffff392224 */ /* 0x000fe400078e023b */
[----:B------:R-:W-:Y:S02]  /*252a0*/  IMAD R19, R46, R41, RZ ;  /* 0x000000292e137224 */ /* 0x000fe400078e02ff */
        /* <DEDUP_REMOVED lines=32> */
[C---:B------:R-:W-:Y:S02]  /*254b0*/  ISETP.NE.AND P3, PT, R77.reuse, RZ, PT ;  /* 0x000000ff4d00720c */ /* 0x040fe40003f65270 */
[----:B------:R-:W-:Y:S02]  /*254c0*/  ISETP.GT.U32.AND P2, PT, R77, R20, PT ;  /* 0x000000144d00720c */ /* 0x000fe40003f44070 */
[----:B------:R-:W-:Y:S01]  /*254d0*/  SEL R23, R18, RZ, !P3 ;  /* 0x000000ff12177207 */ /* 0x000fe20005800000 */
[----:B------:R-:W-:-:S03]  /*254e0*/  IMAD.MOV.U32 R18, RZ, RZ, RZ ;  /* 0x000000ffff127224 */ /* 0x000fc600078e00ff */
[----:B------:R-:W-:Y:S01]  /*254f0*/  SEL R23, R23, 0x1, !P2 ;  /* 0x0000000117177807 */ /* 0x000fe20005000000 */
[----:B------:R-:W-:-:S04]  /*25500*/  IMAD.HI.U32 R45, R50, R41, R18 ;  /* 0x00000029322d7227 */ /* 0x000fc800078e0012 */
[----:B------:R-:W-:Y:S01]  /*25510*/  HFMA2 R18, -RZ, RZ, 0, 0 ;  /* 0x00000000ff127431 */ /* 0x000fe200000001ff */
[----:B------:R-:W-:Y:S01]  /*25520*/  IADD3 R72, PT, PT, R23, R72, R22 ;  /* 0x0000004817487210 */ /* 0x000fe20007ffe016 */
[----:B------:R-:W-:Y:S01]  /*25530*/  IMAD.WIDE.U32 R22, R58, R41, RZ ;  /* 0x000000293a167225 */ /* 0x000fe200078e00ff */
[----:B------:R-:W-:Y:S02]  /*25540*/  ISETP.GE.U32.AND P2, PT, R45, R19, PT ;  /* 0x000000132d00720c */ /* 0x000fe40003f46070 */
[----:B------:R-:W-:Y:S01]  /*25550*/  IADD3 R72, PT, PT, R75, R72, RZ ;  /* 0x000000484b487210 */ /* 0x000fe20007ffe0ff */
[----:B------:R-:W-:-:S03]  /*25560*/  IMAD.MOV.U32 R19, RZ, RZ, 0x1 ;  /* 0x00000001ff137424 */ /* 0x000fc600078e00ff */
[----:B------:R-:W-:Y:S01]  /*25570*/  IADD3 R67, PT, PT, -R72, R68, R73 ;  /* 0x0000004448437210 */ /* 0x000fe20007ffe149 */
[----:B------:R-:W-:-:S04]  /*25580*/  IMAD.HI.U32 R51, R46, R41, R18 ;  /* 0x000000292e337227 */ /* 0x000fc800078e0012 */
        /* <DEDUP_REMOVED lines=15> */
[----:B------:R-:W-:Y:S02]  /*25680*/  @P2 IMAD.MOV R61, RZ, RZ, R23 ;  /* 0x000000ffff3d2224 */ /* 0x000fe400078e0217 */
[----:B------:R-:W-:Y:S02]  /*25690*/  IMAD.MOV.U32 R23, RZ, RZ, 0x1 ;  /* 0x00000001ff177424 */ /* 0x000fe400078e00ff */
[----:B------:R-:W-:Y:S02]  /*256a0*/  IMAD.IADD R61, R18, 0x1, R61 ;  /* 0x00000001123d7824 */ /* 0x000fe400078e023d */
[----:B------:R-:W-:-:S03]  /*256b0*/  IMAD.HI.U32 R60, R60, R41, R22 ;  /* 0x000000293c3c7227 */ /* 0x000fc600078e0016 */
[----:B------:R-:W-:Y:S01]  /*256c0*/  ISETP.GE.U32.AND P2, PT, R61, R18, PT ;  /* 0x000000123d00720c */ /* 0x000fe20003f46070 */
[----:B------:R-:W-:Y:S01]  /*256d0*/  IMAD R23, R67, R35, RZ ;  /* 0x0000002343177224 */ /* 0x000fe200078e02ff */
[----:B------:R-:W-:Y:S01]  /*256e0*/  MOV R18, 0x0 ;  /* 0x0000000000127802 */ /* 0x000fe20000000f00 */
[----:B------:R-:W-:-:S04]  /*256f0*/  IMAD.MOV.U32 R22, RZ, RZ, RZ ;  /* 0x000000ffff167224 */ /* 0x000fc800078e00ff */
[----:B------:R-:W-:-:S04]  /*25700*/  IMAD.HI.U32 R71, R67, R34, R22 ;  /* 0x0000002243477227 */ /* 0x000fc800078e0016 */
[----:B------:R-:W-:Y:S01]  /*25710*/  IMAD.MOV.U32 R22, RZ, RZ, 0x0 ;  /* 0x00000000ff167424 */ /* 0x000fe200078e00ff */
[----:B------:R-:W-:Y:S01]  /*25720*/  ISETP.GE.U32.AND P3, PT, R71, R23, PT ;  /* 0x000000174700720c */ /* 0x000fe20003f66070 */
[----:B------:R-:W-:Y:S02]  /*25730*/  IMAD.MOV.U32 R23, RZ, RZ, 0x1 ;  /* 0x00000001ff177424 */ /* 0x000fe400078e00ff */
[----:B------:R-:W-:Y:S01]  /*25740*/  @P2 IMAD.MOV R60, RZ, RZ, R19 ;  /* 0x000000ffff3c2224 */ /* 0x000fe200078e0213 */
[C---:B------:R-:W-:Y:S01]  /*25750*/  ISETP.GE.U32.AND P2, PT, R67.reuse, R48, PT ;  /* 0x000000304300720c */ /* 0x040fe20003f46070 */
[----:B------:R-:W-:Y:S02]  /*25760*/  IMAD.MOV.U32 R19, RZ, RZ, 0x1 ;  /* 0x00000001ff137424 */ /* 0x000fe400078e00ff */
[----:B------:R-:W-:-:S04]  /*25770*/  IMAD.HI.U32 R79, R67, R35, R22 ;  /* 0x00000023434f7227 */ /* 0x000fc800078e0016 */
[----:B------:R-:W-:-:S04]  /*25780*/  IMAD.HI.U32 R22, R67, R35, RZ ;  /* 0x0000002343167227 */ /* 0x000fc800078e00ff */
[----:B------:R-:W-:-:S04]  /*25790*/  IMAD.HI.U32 R46, R62, R41, R18 ;  /* 0x000000293e2e7227 */ /* 0x000fc800078e0012 */
[----:B------:R-:W-:-:S04]  /*257a0*/  IMAD.HI.U32 R75, R67, R36, R18 ;  /* 0x00000024434b7227 */ /* 0x000fc800078e0012 */
[----:B------:R-:W-:-:S04]  /*257b0*/  IMAD.WIDE.U32 R18, R62, R41, RZ ;  /* 0x000000293e127225 */ /* 0x000fc800078e00ff */
[----:B------:R-:W-:Y:S02]  /*257c0*/  @P3 IMAD.MOV R79, RZ, RZ, R22 ;  /* 0x000000ffff4f3224 */ /* 0x000fe400078e0216 */
[----:B------:R-:W-:-:S04]  /*257d0*/  IMAD.WIDE.U32 R22, R67, R36, RZ ;  /* 0x0000002443167225 */ /* 0x000fc800078e00ff */
[----:B------:R-:W-:Y:S02]  /*257e0*/  IMAD.IADD R73, R18, 0x1, R60 ;  /* 0x0000000112497824 */ /* 0x000fe400078e023c */
[----:B------:R-:W-:Y:S02]  /*257f0*/  IMAD.IADD R79, R22, 0x1, R79 ;  /* 0x00000001164f7824 */ /* 0x000fe400078e024f */
[----:B------:R-:W-:Y:S01]  /*25800*/  VIADD R25, R71, 0xfffffc2f ;  /* 0xfffffc2f47197836 */ /* 0x000fe20000000000 */
[----:B------:R-:W-:Y:S01]  /*25810*/  ISETP.GE.U32.AND P4, PT, R73, R18, PT ;  /* 0x000000124900720c */ /* 0x000fe20003f86070 */
[----:B------:R-:W-:Y:S01]  /*25820*/  @P2 IMAD.MOV R25, RZ, RZ, R71 ;  /* 0x000000ffff192224 */ /* 0x000fe200078e0247 */
[C---:B------:R-:W-:Y:S01]  /*25830*/  ISETP.GE.U32.AND P3, PT, R79.reuse, R22, PT ;  /* 0x000000164f00720c */ /* 0x040fe20003f66070 */
[----:B------:R-:W-:Y:S02]  /*25840*/  IMAD.MOV.U32 R22, RZ, RZ, 0x0 ;  /* 0x00000000ff167424 */ /* 0x000fe400078e00ff */
[----:B------:R-:W-:-:S02]  /*25850*/  VIADD R49, R79, 0xfffffffe ;  /* 0xfffffffe4f317836 */ /* 0x000fc40000000000 */
[----:B------:R-:W-:Y:S02]  /*25860*/  @P2 IMAD.MOV R49, RZ, RZ, R79 ;  /* 0x000000ffff312224 */ /* 0x000fe400078e024f */
[----:B------:R-:W-:-:S04]  /*25870*/  IMAD.MOV.U32 R79, RZ, RZ, 0x1 ;  /* 0x00000001ff4f7424 */ /* 0x000fc800078e00ff */
[----:B------:R-:W-:Y:S01]  /*25880*/  @P4 IADD3 R46, PT, PT, R19, RZ, RZ ;  /* 0x000000ff132e4210 */ /* 0x000fe20007ffe0ff */
[----:B------:R-:W-:-:S04]  /*25890*/  IMAD.WIDE.U32 R18, R67, R37, RZ ;  /* 0x0000002543127225 */ /* 0x000fc800078e00ff */
[----:B------:R-:W-:Y:S01]  /*258a0*/  @P3 IMAD.MOV R75, RZ, RZ, R23 ;  /* 0x000000ffff4b3224 */ /* 0x000fe200078e0217 */
[----:B------:R-:W-:Y:S01]  /*258b0*/  ISETP.GE.U32.AND P3, PT, R42, R21, PT ;  /* 0x000000152a00720c */ /* 0x000fe20003f66070 */
[----:B------:R-:W-:Y:S02]  /*258c0*/  IMAD.MOV.U32 R23, RZ, RZ, 0x1 ;  /* 0x00000001ff177424 */ /* 0x000fe400078e00ff */
[----:B------:R-:W-:Y:S02]  /*258d0*/  IMAD.IADD R75, R18, 0x1, R75 ;  /* 0x00000001124b7824 */ /* 0x000fe400078e024b */
[----:B------:R-:W-:-:S03]  /*258e0*/  IMAD.HI.U32 R63, R67, R37, R22 ;  /* 0x00000025433f7227 */ /* 0x000fc600078e0016 */
[----:B------:R-:W-:Y:S01]  /*258f0*/  ISETP.GE.U32.AND P4, PT, R75, R18, PT ;  /* 0x000000124b00720c */ /* 0x000fe20003f86070 */
[----:B------:R-:W-:Y:S01]  /*25900*/  IMAD.HI.U32 R57, R67, R38, R22 ;  /* 0x0000002643397227 */ /* 0x000fe200078e0016 */
[----:B------:R-:W-:-:S03]  /*25910*/  SEL R18, RZ, 0x1, P3 ;  /* 0x00000001ff127807 */ /* 0x000fc60001800000 */
[----:B------:R-:W-:Y:S01]  /*25920*/  IMAD.WIDE.U32 R22, R67, R39, RZ ;  /* 0x0000002743167225 */ /* 0x000fe200078e00ff */
        /* <DEDUP_REMOVED lines=13> */
[----:B------:R-:W-:Y:S01]  /*25a00*/  HFMA2 R18, -RZ, RZ, 0, 0 ;  /* 0x00000000ff127431 */ /* 0x000fe200000001ff */
[----:B------:R-:W-:Y:S02]  /*25a10*/  SEL R56, R48, 0x1, P3 ;  /* 0x0000000130387807 */ /* 0x000fe40001800000 */
[----:B------:R-:W-:-:S02]  /*25a20*/  SEL R48, RZ, 0xffffffff, P2 ;  /* 0xffffffffff307807 */ /* 0x000fc40001000000 */
[----:B------:R-:W-:Y:S02]  /*25a30*/  IADD3 R24, PT, PT, R59, R24, -R49 ;  /* 0x000000183b187210 */ /* 0x000fe40007ffe831 */
[----:B------:R-:W-:-:S04]  /*25a40*/  IADD3 R75, PT, PT, R56, R75, R48 ;  /* 0x0000004b384b7210 */ /* 0x000fc80007ffe030 */
[----:B------:R-:W-:Y:S01]  /*25a50*/  ISETP.NE.AND P3, PT, R75, RZ, PT ;  /* 0x000000ff4b00720c */ /* 0x000fe20003f65270 */
[----:B------:R-:W-:Y:S01]  /*25a60*/  @P5 IMAD.MOV R57, RZ, RZ, R19 ;  /* 0x000000ffff395224 */ /* 0x000fe200078e0213 */
[----:B------:R-:W-:Y:S01]  /*25a70*/  ISETP.GE.U32.AND P2, PT, R52, R75, PT ;  /* 0x0000004b3400720c */ /* 0x000fe20003f46070 */
[----:B------:R-:W-:Y:S01]  /*25a80*/  IMAD.MOV.U32 R19, RZ, RZ, 0x1 ;  /* 0x00000001ff137424 */ /* 0x000fe200078e00ff */
[----:B------:R-:W-:Y:S01]  /*25a90*/  SEL R56, R56, RZ, !P3 ;  /* 0x000000ff38387207 */ /* 0x000fe20005800000 */
[----:B------:R-:W-:Y:S01]  /*25aa0*/  IMAD.IADD R55, R22, 0x1, R57 ;  /* 0x0000000116377824 */ /* 0x000fe200078e0239 */
[----:B------:R-:W-:Y:S01]  /*25ab0*/  IADD3 R52, PT, PT, R61, R52, -R75 ;  /* 0x000000343d347210 */ /* 0x000fe20007ffe84b */
[-C--:B------:R-:W-:Y:S01]  /*25ac0*/  IMAD.HI.U32 R43, R64, R41.reuse, R18 ;  /* 0x00000029402b7227 */ /* 0x080fe200078e0012 */
[----:B------:R-:W-:Y:S02]  /*25ad0*/  SEL R56, R56, 0x1, P2 ;  /* 0x0000000138387807 */ /* 0x000fe40001000000 */
[----:B------:R-:W-:Y:S01]  /*25ae0*/  ISETP.GE.U32.AND P4, PT, R55, R22, PT ;  /* 0x000000163700720c */ /* 0x000fe20003f86070 */
[----:B------:R-:W-:Y:S01]  /*25af0*/  IMAD.WIDE.U32 R64, R64, R41, RZ ;  /* 0x0000002940407225 */ /* 0x000fe200078e00ff */
[----:B------:R-:W-:-:S02]  /*25b00*/  IADD3 R63, PT, PT, R56, R63, R48 ;  /* 0x0000003f383f7210 */ /* 0x000fc40007ffe030 */
[----:B------:R-:W-:Y:S01]  /*25b10*/  MOV R22, 0x0 ;  /* 0x0000000000167802 */ /* 0x000fe20000000f00 */
[----:B------:R-:W-:Y:S01]  /*25b20*/  IMAD.HI.U32 R57, R67, R39, R18 ;  /* 0x0000002743397227 */ /* 0x000fe200078e0012 */
[----:B------:R-:W-:Y:S02]  /*25b30*/  ISETP.NE.AND P3, PT, R63, RZ, PT ;  /* 0x000000ff3f00720c */ /* 0x000fe40003f65270 */
[----:B------:R-:W-:Y:S01]  /*25b40*/  ISETP.GE.U32.AND P2, PT, R74, R63, PT ;  /* 0x0000003f4a00720c */ /* 0x000fe20003f46070 */
[----:B------:R-:W-:Y:S01]  /*25b50*/  IMAD.WIDE.U32 R18, R67, R40, RZ ;  /* 0x0000002843127225 */ /* 0x000fe200078e00ff */
[----:B------:R-:W-:Y:S02]  /*25b60*/  SEL R56, R56, RZ, !P3 ;  /* 0x000000ff38387207 */ /* 0x000fe40005800000 */
[----:B------:R-:W-:Y:S01]  /*25b70*/  IADD3 R74, PT, PT, R73, R74, -R63 ;  /* 0x0000004a494a7210 */ /* 0x000fe20007ffe83f */
[----:B------:R-:W-:Y:S01]  /*25b80*/  @P4 IMAD.MOV R57, RZ, RZ, R23 ;  /* 0x000000ffff394224 */ /* 0x000fe200078e0217 */
[----:B------:R-:W-:Y:S01]  /*25b90*/  SEL R56, R56, 0x1, P2 ;  /* 0x0000000138387807 */ /* 0x000fe20001000000 */
[----:B------:R-:W-:-:S02]  /*25ba0*/  IMAD.IADD R53, R64, 0x1, R46 ;  /* 0x0000000140357824 */ /* 0x000fc400078e022e */
[----:B------:R-:W-:Y:S01]  /*25bb0*/  IMAD.IADD R71, R18, 0x1, R57 ;  /* 0x0000000112477824 */ /* 0x000fe200078e0239 */
[----:B------:R-:W-:Y:S01]  /*25bc0*/  IADD3 R55, PT, PT, R56, R55, R48 ;  /* 0x0000003738377210 */ /* 0x000fe20007ffe030 */
[----:B------:R-:W-:Y:S01]  /*25bd0*/  IMAD.MOV.U32 R23, RZ, RZ, 0x1 ;  /* 0x00000001ff177424 */ /* 0x000fe200078e00ff */
[----:B------:R-:W-:Y:S02]  /*25be0*/  ISETP.GE.U32.AND P5, PT, R53, R64, PT ;  /* 0x000000403500720c */ /* 0x000fe40003fa6070 */
[----:B------:R-:W-:Y:S02]  /*25bf0*/  ISETP.NE.AND P3, PT, R55, RZ, PT ;  /* 0x000000ff3700720c */ /* 0x000fe40003f65270 */
[----:B------:R-:W-:Y:S02]  /*25c00*/  ISETP.GE.U32.AND P2, PT, R44, R55, PT ;  /* 0x000000372c00720c */ /* 0x000fe40003f46070 */
[----:B------:R-:W-:Y:S02]  /*25c10*/  SEL R56, R56, RZ, !P3 ;  /* 0x000000ff38387207 */ /* 0x000fe40005800000 */
[----:B------:R-:W-:Y:S01]  /*25c20*/  ISETP.GE.U32.AND P4, PT, R71, R18, PT ;  /* 0x000000124700720c */ /* 0x000fe20003f86070 */
[----:B------:R-:W-:Y:S01]  /*25c30*/  IMAD.HI.U32 R18, R67, R40, R22 ;  /* 0x0000002843127227 */ /* 0x000fe200078e0016 */
[----:B------:R-:W-:-:S02]  /*25c40*/  SEL R57, R56, 0x1, P2 ;  /* 0x0000000138397807 */ /* 0x000fc40001000000 */
[----:B------:R-:W-:Y:S01]  /*25c50*/  IADD3 R53, PT, PT, R53, R44, -R55 ;  /* 0x0000002c35357210 */ /* 0x000fe20007ffe837 */
[----:B------:R-:W-:Y:S01]  /*25c60*/  @P5 IMAD.MOV R43, RZ, RZ, R65 ;  /* 0x000000ffff2b5224 */ /* 0x000fe200078e0241 */
[----:B------:R-:W-:Y:S01]  /*25c70*/  IADD3 R46, PT, PT, R57, R71, R48 ;  /* 0x00000047392e7210 */ /* 0x000fe20007ffe030 */
[----:B------:R-:W-:-:S04]  /*25c80*/  IMAD.WIDE.U32 R22, R70, R41, RZ ;  /* 0x0000002946167225 */ /* 0x000fc800078e00ff */
[----:B------:R-:W-:Y:S01]  /*25c90*/  HFMA2 R44, -RZ, RZ, 0, 0 ;  /* 0x00000000ff2c7431 */ /* 0x000fe200000001ff */
[----:B------:R-:W-:Y:S01]  /*25ca0*/  ISETP.NE.AND P3, PT, R46, RZ, PT ;  /* 0x000000ff2e00720c */ /* 0x000fe20003f65270 */
[----:B------:R-:W-:Y:S01]  /*25cb0*/  IMAD.IADD R43, R22, 0x1, R43 ;  /* 0x00000001162b7824 */ /* 0x000fe200078e022b */
[----:B------:R-:W-:Y:S01]  /*25cc0*/  ISETP.GT.U32.AND P2, PT, R46, R47, PT ;  /* 0x0000002f2e00720c */ /* 0x000fe20003f44070 */
[----:B------:R-:W-:Y:S01]  /*25cd0*/  @P4 IMAD.MOV R18, RZ, RZ, R19 ;  /* 0x000000ffff124224 */ /* 0x000fe200078e0213 */
[----:B------:R-:W-:Y:S01]  /*25ce0*/  SEL R57, R57, RZ, !P3 ;  /* 0x000000ff39397207 */ /* 0x000fe20005800000 */
[----:B------:R-:W-:Y:S01]  /*25cf0*/  IMAD.MOV.U32 R19, RZ, RZ, 0x1 ;  /* 0x00000001ff137424 */ /* 0x000fe200078e00ff */
[----:B------:R-:W-:Y:S01]  /*25d00*/  ISETP.GE.U32.AND P3, PT, R43, R22, PT ;  /* 0x000000162b00720c */ /* 0x000fe20003f66070 */
[----:B------:R-:W-:Y:S01]  /*25d10*/  IMAD R67, R67, UR5, R18 ;  /* 0x0000000543437c24 */ /* 0x000fe2000f8e0212 */
[----:B------:R-:W-:Y:S01]  /*25d20*/  SEL R57, R57, 0x1, !P2 ;  /* 0x0000000139397807 */ /* 0x000fe20005000000 */
[----:B------:R-:W-:-:S02]  /*25d30*/  IMAD.MOV.U32 R18, RZ, RZ, 0x0 ;  /* 0x00000000ff127424 */ /* 0x000fc400078e00ff */
[----:B------:R-:W-:Y:S01]  /*25d40*/  HFMA2 R22, -RZ, RZ, 0, 0 ;  /* 0x00000000ff167431 */ /* 0x000fe200000001ff */
[----:B------:R-:W-:Y:S01]  /*25d50*/  IADD3 R48, PT, PT, R57, R67, R48 ;  /* 0x0000004339307210 */ /* 0x000fe20007ffe030 */
[----:B------:R-:W-:-:S04]  /*25d60*/  IMAD.HI.U32 R70, R70, R41, R18 ;  /* 0x0000002946467227 */ /* 0x000fc800078e0012 */
[----:B------:R-:W-:Y:S02]  /*25d70*/  IMAD.IADD R48, R77, 0x1, R48 ;  /* 0x000000014d307824 */ /* 0x000fe400078e0230 */
[----:B------:R-:W-:Y:S01]  /*25d80*/  @P3 IADD3 R70, PT, PT, R23, RZ, RZ ;  /* 0x000000ff17463210 */ /* 0x000fe20007ffe0ff */
[----:B------:R-:W-:Y:S02]  /*25d90*/  IMAD.MOV.U32 R18, RZ, RZ, RZ ;  /* 0x000000ffff127224 */ /* 0x000fe400078e00ff */
[----:B------:R-:W-:Y:S01]  /*25da0*/  IADD3 R48, PT, PT, -R48, R20, R69 ;  /* 0x0000001430307210 */ /* 0x000fe20007ffe145 */
[----:B------:R-:W-:-:S04]  /*25db0*/  IMAD R41, R50, R41, RZ ;  /* 0x0000002932297224 */ /* 0x000fc800078e02ff */
        /* <DEDUP_REMOVED lines=14> */
[----:B------:R-:W-:Y:S02]  /*25ea0*/  HFMA2 R70, -RZ, RZ, 0, 0 ;  /* 0x00000000ff467431 */ /* 0x000fe400000001ff */
[----:B------:R-:W-:Y:S02]  /*25eb0*/  IMAD.IADD R69, R18, 0x1, R23 ;  /* 0x0000000112457824 */ /* 0x000fe400078e0217 */
[----:B------:R-:W-:-:S03]  /*25ec0*/  IMAD.MOV.U32 R23, RZ, RZ, 0x1 ;  /* 0x00000001ff177424 */ /* 0x000fc600078e00ff */
[----:B------:R-:W-:Y:S01]  /*25ed0*/  ISETP.GE.U32.AND P4, PT, R69, R18, PT ;  /* 0x000000124500720c */ /* 0x000fe20003f86070 */
[----:B------:R-:W-:Y:S01]  /*25ee0*/  IMAD.HI.U32 R71, R57, R36, R22 ;  /* 0x0000002439477227 */ /* 0x000fe200078e0016 */
[----:B------:R-:W-:Y:S02]  /*25ef0*/  SEL R18, RZ, 0x1, P3 ;  /* 0x00000001ff127807 */ /* 0x000fe40001800000 */
[----:B------:R-:W-:Y:S01]  /*25f00*/  IADD3 R21, PT, PT, R69, -0x2, RZ ;  /* 0xfffffffe45157810 */ /* 0x000fe20007ffe0ff */
[----:B------:R-:W-:Y:S02]  /*25f10*/  @P2 IMAD.MOV R67, RZ, RZ, R65 ;  /* 0x000000ffff432224 */ /* 0x000fe400078e0241 */
[----:B------:R-:W-:-:S04]  /*25f20*/  IMAD.WIDE.U32 R22, R57, R37, RZ ;  /* 0x0000002539167225 */ /* 0x000fc800078e00ff */
[----:B------:R-:W-:Y:S01]  /*25f30*/  IMAD.IADD R50, R18, 0x1, R67 ;  /* 0x0000000112327824 */ /* 0x000fe200078e0243 */
[----:B------:R-:W-:Y:S01]  /*25f40*/  IADD3 R67, PT, PT, R51, R66, -R25 ;  /* 0x0000004233437210 */ /* 0x000fe20007ffe819 */
[----:B------:R-:W-:Y:S02]  /*25f50*/  @P4 IMAD.MOV R71, RZ, RZ, R19 ;  /* 0x000000ffff474224 */ /* 0x000fe400078e0213 */
[----:B------:R-:W-:Y:S01]  /*25f60*/  @P2 IMAD.MOV R21, RZ, RZ, R69 ;  /* 0x000000ffff152224 */ /* 0x000fe200078e0245 */
[----:B------:R-:W-:Y:S01]  /*25f70*/  ISETP.NE.AND P4, PT, R50, RZ, PT ;  /* 0x000000ff3200720c */ /* 0x000fe20003f85270 */
[----:B------:R-:W-:Y:S01]  /*25f80*/  IMAD.IADD R71, R22, 0x1, R71 ;  /* 0x0000000116477824 */ /* 0x000fe200078e0247 */
[----:B------:R-:W-:Y:S01]  /*25f90*/  ISETP.GE.U32.AND P3, PT, R45, R50, PT ;  /* 0x000000322d00720c */ /* 0x000fe20003f66070 */
[----:B------:R-:W-:Y:S01]  /*25fa0*/  IMAD.MOV.U32 R19, RZ, RZ, 0x1 ;  /* 0x00000001ff137424 */ /* 0x000fe200078e00ff */
        /* <DEDUP_REMOVED lines=13> */
[----:B------:R-:W-:Y:S01]  /*26080*/  IMAD.IADD R51, R18, 0x1, R21 ;  /* 0x0000000112337824 */ /* 0x000fe200078e0215 */
[----:B------:R-:W-:Y:S01]  /*26090*/  MOV R20, 0x0 ;  /* 0x0000000000147802 */ /* 0x000fe20000000f00 */
        /* <DEDUP_REMOVED lines=10> */
[----:B------:R-:W-:Y:S02]  /*26140*/  @P4 IMAD.MOV R49, RZ, RZ, R19 ;  /* 0x000000ffff314224 */ /* 0x000fe400078e0213 */
        /* <DEDUP_REMOVED lines=9> */
[----:B------:R-:W-:Y:S01]  /*261e0*/  SEL R42, R42, RZ, !P3 ;  /* 0x000000ff2a2a7207 */ /* 0x000fe20005800000 */
[----:B------:R-:W-:-:S03]  /*261f0*/  IMAD.IADD R49, R52, 0x1, -R49 ;  /* 0x0000000134317824 */ /* 0x000fc600078e0a31 */
[----:B------:R-:W-:Y:S01]  /*26200*/  SEL R42, R42, 0x1, P2 ;  /* 0x000000012a2a7807 */ /* 0x000fe20001000000 */
[----:B------:R-:W-:-:S03]  /*26210*/  IMAD.WIDE.U32 R76, R49, R49, RZ ;  /* 0x00000031314c7225 */ /* 0x000fc600078e00ff */
[----:B------:R-:W-:Y:S01]  /*26220*/  IADD3 R51, PT, PT, R42, R59, R23 ;  /* 0x0000003b2a337210 */ /* 0x000fe20007ffe017 */
[----:B------:R-:W-:Y:S02]  /*26230*/  @P4 IMAD.MOV R61, RZ, RZ, R21 ;  /* 0x000000ffff3d4224 */ /* 0x000fe400078e0215 */
[----:B------:R-:W-:Y:S01]  /*26240*/  IMAD.MOV.U32 R21, RZ, RZ, 0x1 ;  /* 0x00000001ff157424 */ /* 0x000fe200078e00ff */
[----:B------:R-:W-:Y:S02]  /*26250*/  ISETP.NE.AND P3, PT, R51, RZ, PT ;  /* 0x000000ff3300720c */ /* 0x000fe40003f65270 */
[----:B------:R-:W-:Y:S01]  /*26260*/  IADD3 R61, PT, PT, R18, R61, RZ ;  /* 0x0000003d123d7210 */ /* 0x000fe20007ffe0ff */
[----:B------:R-:W-:Y:S01]  /*26270*/  IMAD.HI.U32 R20, R57, R40, R20 ;  /* 0x0000002839147227 */ /* 0x000fe200078e0014 */
[----:B------:R-:W-:Y:S02]  /*26280*/  ISETP.GE.U32.AND P2, PT, R74, R51, PT ;  /* 0x000000334a00720c */ /* 0x000fe40003f46070 */
[----:B------:R-:W-:Y:S01]  /*26290*/  SEL R42, R42, RZ, !P3 ;  /* 0x000000ff2a2a7207 */ /* 0x000fe20005800000 */
[----:B------:R-:W-:Y:S01]  /*262a0*/  IMAD.IADD R21, R67, 0x1, -R22 ;  /* 0x0000000143157824 */ /* 0x000fe200078e0a16 */
[----:B------:R-:W-:Y:S01]  /*262b0*/  ISETP.GE.U32.AND P3, PT, R61, R18, PT ;  /* 0x000000123d00720c */ /* 0x000fe20003f66070 */
[----:B------:R-:W-:Y:S01]  /*262c0*/  IMAD.IADD R51, R74, 0x1, -R51 ;  /* 0x000000014a337824 */ /* 0x000fe200078e0a33 */
[----:B------:R-:W-:-:S04]  /*262d0*/  SEL R18, R42, 0x1, P2 ;  /* 0x000000012a127807 */ /* 0x000fc80001000000 */
[----:B------:R-:W-:-:S04]  /*262e0*/  IADD3 R42, PT, PT, R18, R61, R23 ;  /* 0x0000003d122a7210 */ /* 0x000fc80007ffe017 */
[----:B------:R-:W-:Y:S02]  /*262f0*/  ISETP.NE.AND P4, PT, R42, RZ, PT ;  /* 0x000000ff2a00720c */ /* 0x000fe40003f85270 */
[----:B------:R-:W-:Y:S01]  /*26300*/  ISETP.GE.U32.AND P2, PT, R53, R42, PT ;  /* 0x0000002a3500720c */ /* 0x000fe20003f46070 */
[----:B------:R-:W-:Y:S01]  /*26310*/  @P3 IMAD.MOV R20, RZ, RZ, R19 ;  /* 0x000000ffff143224 */ /* 0x000fe200078e0213 */
[----:B------:R-:W-:-:S03]  /*26320*/  SEL R18, R18, RZ, !P4 ;  /* 0x000000ff12127207 */ /* 0x000fc60006000000 */
[----:B------:R-:W-:Y:S01]  /*26330*/  IMAD R20, R57, UR5, R20 ;  /* 0x0000000539147c24 */ /* 0x000fe2000f8e0214 */
[----:B------:R-:W-:-:S04]  /*26340*/  SEL R18, R18, 0x1, P2 ;  /* 0x0000000112127807 */ /* 0x000fc80001000000 */
[----:B------:R-:W-:Y:S01]  /*26350*/  IADD3 R23, PT, PT, R18, R20, R23 ;  /* 0x0000001412177210 */ /* 0x000fe20007ffe017 */
[----:B------:R-:W-:Y:S02]  /*26360*/  IMAD.IADD R18, R45, 0x1, -R50 ;  /* 0x000000012d127824 */ /* 0x000fe400078e0a32 */
[----:B------:R-:W-:Y:S01]  /*26370*/  IMAD.IADD R20, R41, 0x1, -R48 ;  /* 0x0000000129147824 */ /* 0x000fe200078e0a30 */
[----:B------:R-:W-:Y:S01]  /*26380*/  IADD3 R48, PT, PT, R24, -R25, RZ ;  /* 0x8000001918307210 */ /* 0x000fe20007ffe0ff */
[----:B------:R-:W-:Y:S02]  /*26390*/  IMAD.IADD R46, R46, 0x1, R23 ;  /* 0x000000012e2e7824 */ /* 0x000fe400078e0217 */
[----:B------:R-:W-:-:S03]  /*263a0*/  IMAD.IADD R50, R53, 0x1, -R42 ;  /* 0x0000000135327824 */ /* 0x000fc600078e0a2a */
[----:B------:R-:W-:Y:S01]  /*263b0*/  IADD3 R19, PT, PT, -R46, R47, R43 ;  /* 0x0000002f2e137210 */ /* 0x000fe20007ffe12b */
[----:B------:R-:W-:-:S04]  /*263c0*/  IMAD.MOV.U32 R46, RZ, RZ, 0x0 ;  /* 0x00000000ff2e7424 */ /* 0x000fc800078e00ff */
        /* <DEDUP_REMOVED lines=15> */
[----:B------:R-:W-:-:S04]  /*264c0*/  IMAD.HI.U32 R45, R21, R19, R44 ;  /* 0x00000013152d7227 */ /* 0x000fc800078e002c */
[----:B------:R-:W-:-:S08]  /*264d0*/  IMAD.MOV.U32 R22, RZ, RZ, 0x0 ;  /* 0x00000000ff167424 */ /* 0x000fd000078e00ff */
        /* <DEDUP_REMOVED lines=9> */
[----:B------:R-:W-:-:S03]  /*26570*/  IMAD.MOV.U32 R25, RZ, RZ, 0x1 ;  /* 0x00000001ff197424 */ /* 0x000fc600078e00ff */
[----:B------:R-:W-:Y:S01]  /*26580*/  IADD3 R59, PT, PT, R22, R59, RZ ;  /* 0x0000003b163b7210 */ /* 0x000fe20007ffe0ff */
[----:B------:R-:W-:-:S03]  /*26590*/  IMAD.HI.U32 R55, R49, R19, R24 ;  /* 0x0000001331377227 */ /* 0x000fc600078e0018 */
[----:B------:R-:W-:Y:S01]  /*265a0*/  ISETP.GE.U32.AND P2, PT, R59, R22, PT ;  /* 0x000000163b00720c */ /* 0x000fe20003f46070 */
[----:B------:R-:W-:-:S04]  /*265b0*/  IMAD.WIDE.U32 R24, R51, R19, RZ ;  /* 0x0000001333187225 */ /* 0x000fc800078e00ff */
[----:B------:R-:W-:-:S08]  /*265c0*/  IMAD.MOV.U32 R22, RZ, RZ, 0x0 ;  /* 0x00000000ff167424 */ /* 0x000fd000078e00ff */
[----:B------:R-:W-:Y:S01]  /*265d0*/  @P2 IMAD.MOV R55, RZ, RZ, R23 ;  /* 0x000000ffff372224 */ /* 0x000fe200078e0217 */
[----:B------:R-:W-:-:S03]  /*265e0*/  MOV R23, 0x1 ;  /* 0x0000000100177802 */ /* 0x000fc60000000f00 */
        /* <DEDUP_REMOVED lines=12> */
[----:B------:R-:W-:-:S05]  /*266b0*/  @P2 IMAD.MOV R25, RZ, RZ, R23 ;  /* 0x000000ffff192224 */ /* 0x000fca00078e0217 */
[----:B------:R-:W-:Y:S01]  /*266c0*/  IADD3 R23, PT, PT, R42, R25, RZ ;  /* 0x000000192a177210 */ /* 0x000fe20007ffe0ff */
        /* <DEDUP_REMOVED lines=23> */
[----:B------:R-:W-:-:S04]  /*26840*/  IMAD.WIDE.U32 R44, R48, R50, RZ ;  /* 0x00000032302c7225 */ /* 0x000fc800078e00ff */
[----:B------:R-:W-:Y:S02]  /*26850*/  @P3 IMAD.MOV R47, RZ, RZ, R25 ;  /* 0x000000ffff2f3224 */ /* 0x000fe400078e0219 */
[----:B------:R-:W-:Y:S02]  /*26860*/  IMAD.IADD R57, R42, 0x1, R57 ;  /* 0x000000012a397824 */ /* 0x000fe400078e0239 */
[----:B------:R-:W-:Y:S01]  /*26870*/  IMAD.MOV.U32 R24, RZ, RZ, 0x0 ;  /* 0x00000000ff187424 */ /* 0x000fe200078e00ff */
[----:B------:R-:W-:Y:S01]  /*26880*/  IADD3 R64, PT, PT, R44, R47, RZ ;  /* 0x0000002f2c407210 */ /* 0x000fe20007ffe0ff */
        /* <DEDUP_REMOVED lines=27> */
[----:B------:R-:W-:Y:S02]  /*26a40*/  IMAD.MOV.U32 R45, RZ, RZ, 0x1 ;  /* 0x00000001ff2d7424 */ /* 0x000fe400078e00ff */
[----:B------:R-:W-:Y:S01]  /*26a50*/  IMAD.WIDE.U32 R74, R41, R39, RZ ;  /* 0x00000027294a7225 */ /* 0x000fe200078e00ff */
[----:B------:R-:W-:-:S03]  /*26a60*/  ISETP.GE.U32.AND P3, PT, R52, R24, PT ;  /* 0x000000183400720c */ /* 0x000fc60003f66070 */
[----:B------:R-:W-:-:S04]  /*26a70*/  IMAD.HI.U32 R47, R51, R50, R44 ;  /* 0x00000032332f7227 */ /* 0x000fc800078e002c */
[----:B------:R-:W-:Y:S02]  /*26a80*/  @P2 IMAD.MOV R43, RZ, RZ, R63 ;  /* 0x000000ffff2b2224 */ /* 0x000fe400078e023f */
        /* <DEDUP_REMOVED lines=11> */
[----:B------:R-:W-:Y:S01]  /*26b40*/  @P3 IADD3 R43, PT, PT, R63, RZ, RZ ;  /* 0x000000ff3f2b3210 */ /* 0x000fe20007ffe0ff */
[----:B------:R-:W-:-:S04]  /*26b50*/  IMAD.WIDE.U32 R62, R41, R40, RZ ;  /* 0x00000028293e7225 */ /* 0x000fc800078e00ff */
[----:B------:R-:W-:Y:S02]  /*26b60*/  IMAD.IADD R25, R62, 0x1, R25 ;  /* 0x000000013e197824 */ /* 0x000fe400078e0219 */
[----:B------:R-:W-:Y:S02]  /*26b70*/  IMAD.IADD R43, R22, 0x1, R43 ;  /* 0x00000001162b7824 */ /* 0x000fe400078e022b */
[----:B------:R-:W-:Y:S01]  /*26b80*/  IMAD.MOV.U32 R75, RZ, RZ, 0x1 ;  /* 0x00000001ff4b7424 */ /* 0x000fe200078e00ff */
        /* <DEDUP_REMOVED lines=50> */
[----:B------:R-:W-:-:S03]  /*26eb0*/  IMAD.MOV.U32 R22, RZ, RZ, RZ ;  /* 0x000000ffff167224 */ /* 0x000fc600078e00ff */
[----:B------:R-:W-:-:S05]  /*26ec0*/  IADD3 R41, PT, PT, R41, R58, RZ ;  /* 0x0000003a29297210 */ /* 0x000fca0007ffe0ff */
        /* <DEDUP_REMOVED lines=16> */
[----:B------:R-:W-:Y:S01]  /*26fd0*/  @P2 IADD3 R69, PT, PT, R23, RZ, RZ ;  /* 0x000000ff17452210 */ /* 0x000fe20007ffe0ff */
[C---:B------:R-:W-:Y:S01]  /*26fe0*/  IMAD.WIDE.U32 R22, R41.reuse, R37, RZ ;  /* 0x0000002529167225 */ /* 0x040fe200078e00ff */
[----:B------:R-:W-:Y:S02]  /*26ff0*/  ISETP.GE.U32.AND P2, PT, R41, R58, PT ;  /* 0x0000003a2900720c */ /* 0x000fe40003f46070 */
[----:B------:R-:W-:Y:S01]  /*27000*/  IADD3 R58, PT, PT, R64, R66, -R57 ;  /* 0x00000042403a7210 */ /* 0x000fe20007ffe839 */
[----:B------:R-:W-:Y:S01]  /*27010*/  IMAD.IADD R69, R22, 0x1, R69 ;  /* 0x0000000116457824 */ /* 0x000fe200078e0245 */
[----:B------:R-:W-:Y:S01]  /*27020*/  SEL R52, RZ, 0xffffffff, P2 ;  /* 0xffffffffff347807 */ /* 0x000fe20001000000 */
[----:B------:R-:W-:-:S03]  /*27030*/  IMAD R64, R20, R50, RZ ;  /* 0x0000003214407224 */ /* 0x000fc600078e02ff */
[----:B------:R-:W-:Y:S01]  /*27040*/  ISETP.GE.U32.AND P3, PT, R69, R22, PT ;  /* 0x000000164500720c */ /* 0x000fe20003f66070 */
[----:B------:R-:W-:-:S04]  /*27050*/  IMAD.MOV.U32 R22, RZ, RZ, 0x0 ;  /* 0x00000000ff167424 */ /* 0x000fc800078e00ff */
[----:B------:R-:W-:-:S08]  /*27060*/  @P2 IMAD.MOV R54, RZ, RZ, R61 ;  /* 0x000000ffff362224 */ /* 0x000fd000078e023d */
[----:B------:R-:W-:Y:S01]  /*27070*/  @P3 IMAD.MOV R71, RZ, RZ, R23 ;  /* 0x000000ffff473224 */ /* 0x000fe200078e0217 */
[----:B------:R-:W-:Y:S02]  /*27080*/  ISETP.GE.U32.AND P3, PT, R64, R63, PT ;  /* 0x0000003f4000720c */ /* 0x000fe40003f66070 */
[----:B------:R-:W-:Y:S01]  /*27090*/  MOV R23, 0x1 ;  /* 0x0000000100177802 */ /* 0x000fe20000000f00 */
        /* <DEDUP_REMOVED lines=15> */
[----:B------:R-:W-:Y:S02]  /*27190*/  HFMA2 R22, -RZ, RZ, 0, 0 ;  /* 0x00000000ff167431 */ /* 0x000fe400000001ff */
[----:B------:R-:W-:Y:S02]  /*271a0*/  IMAD.IADD R53, R44, 0x1, R53 ;  /* 0x000000012c357824 */ /* 0x000fe400078e0235 */
[----:B------:R-:W-:-:S03]  /*271b0*/  IMAD.IADD R54, R61, 0x1, R54 ;  /* 0x000000013d367824 */ /* 0x000fc600078e0236 */
[----:B------:R-:W-:Y:S02]  /*271c0*/  ISETP.GE.U32.AND P5, PT, R53, R44, PT ;  /* 0x0000002c3500720c */ /* 0x000fe40003fa6070 */
[----:B------:R-:W-:Y:S01]  /*271d0*/  ISETP.NE.AND P4, PT, R54, RZ, PT ;  /* 0x000000ff3600720c */ /* 0x000fe20003f85270 */
[----:B------:R-:W-:Y:S01]  /*271e0*/  IMAD.HI.U32 R47, R41, R39, R22 ;  /* 0x00000027292f7227 */ /* 0x000fe200078e0016 */
[----:B------:R-:W-:Y:S02]  /*271f0*/  ISETP.GE.U32.AND P3, PT, R65, R54, PT ;  /* 0x000000364100720c */ /* 0x000fe40003f66070 */
[----:B------:R-:W-:Y:S01]  /*27200*/  SEL R61, R61, RZ, !P4 ;  /* 0x000000ff3d3d7207 */ /* 0x000fe20006000000 */
[----:B------:R-:W-:Y:S02]  /*27210*/  IMAD R23, R18, R51, RZ ;  /* 0x0000003312177224 */ /* 0x000fe400078e02ff */
[----:B------:R-:W-:Y:S01]  /*27220*/  IMAD.MOV.U32 R22, RZ, RZ, RZ ;  /* 0x000000ffff167224 */ /* 0x000fe200078e00ff */
[----:B------:R-:W-:-:S03]  /*27230*/  SEL R46, R61, 0x1, P3 ;  /* 0x000000013d2e7807 */ /* 0x000fc60001800000 */
[----:B------:R-:W-:Y:S01]  /*27240*/  @P5 IMAD.MOV R47, RZ, RZ, R45 ;  /* 0x000000ffff2f5224 */ /* 0x000fe200078e022d */
[----:B------:R-:W-:Y:S01]  /*27250*/  IADD3 R69, PT, PT, R46, R69, R52 ;  /* 0x000000452e457210 */ /* 0x000fe20007ffe034 */
[----:B------:R-:W-:-:S03]  /*27260*/  IMAD.WIDE.U32 R44, R41, R40, RZ ;  /* 0x00000028292c7225 */ /* 0x000fc600078e00ff */
[----:B------:R-:W-:Y:S01]  /*27270*/  ISETP.NE.AND P3, PT, R69, RZ, PT ;  /* 0x000000ff4500720c */ /* 0x000fe20003f65270 */
[----:B------:R-:W-:Y:S01]  /*27280*/  IMAD.IADD R61, R44, 0x1, R47 ;  /* 0x000000012c3d7824 */ /* 0x000fe200078e022f */
[----:B------:R-:W-:Y:S01]  /*27290*/  ISETP.GE.U32.AND P2, PT, R58, R69, PT ;  /* 0x000000453a00720c */ /* 0x000fe20003f46070 */
[-C--:B------:R-:W-:Y:S01]  /*272a0*/  IMAD.HI.U32 R22, R20, R51.reuse, R22 ;  /* 0x0000003314167227 */ /* 0x080fe200078e0016 */
[----:B------:R-:W-:Y:S02]  /*272b0*/  SEL R46, R46, RZ, !P3 ;  /* 0x000000ff2e2e7207 */ /* 0x000fe40005800000 */
[----:B------:R-:W-:Y:S01]  /*272c0*/  ISETP.GE.U32.AND P3, PT, R61, R44, PT ;  /* 0x0000002c3d00720c */ /* 0x000fe20003f66070 */
[----:B------:R-:W-:Y:S01]  /*272d0*/  IMAD.HI.U32 R44, R18, R51, RZ ;  /* 0x00000033122c7227 */ /* 0x000fe200078e00ff */
[C---:B------:R-:W-:Y:S02]  /*272e0*/  ISETP.GE.U32.AND P4, PT, R22.reuse, R23, PT ;  /* 0x000000171600720c */ /* 0x040fe40003f86070 */
[----:B------:R-:W-:-:S02]  /*272f0*/  IADD3 R63, PT, PT, R22, R64, -R63 ;  /* 0x00000040163f7210 */ /* 0x000fc40007ffe83f */
[----:B------:R-:W-:Y:S01]  /*27300*/  SEL R22, R46, 0x1, P2 ;  /* 0x000000012e167807 */ /* 0x000fe20001000000 */
[----:B------:R-:W-:Y:S01]  /*27310*/  IMAD.MOV.U32 R46, RZ, RZ, 0x0 ;  /* 0x00000000ff2e7424 */ /* 0x000fe200078e00ff */
[----:B------:R-:W-:Y:S02]  /*27320*/  MOV R47, 0x1 ;  /* 0x00000001002f7802 */ /* 0x000fe40000000f00 */
        /* <DEDUP_REMOVED lines=22> */
[----:B------:R-:W-:Y:S01]  /*27490*/  @P4 IMAD.MOV R57, RZ, RZ, R47 ;  /* 0x000000ffff394224 */ /* 0x000fe200078e022f */
[----:B------:R-:W-:-:S04]  /*274a0*/  SEL R47, R22, 0x1, P2 ;  /* 0x00000001162f7807 */ /* 0x000fc80001000000 */
[----:B------:R-:W-:Y:S01]  /*274b0*/  IADD3 R22, PT, PT, R47, R61, R52 ;  /* 0x0000003d2f167210 */ /* 0x000fe20007ffe034 */
[----:B------:R-:W-:Y:S01]  /*274c0*/  IMAD.MOV.U32 R61, RZ, RZ, 0x1 ;  /* 0x00000001ff3d7424 */ /* 0x000fe200078e00ff */
[----:B------:R-:W-:Y:S01]  /*274d0*/  IADD3 R41, PT, PT, R44, R57, RZ ;  /* 0x000000392c297210 */ /* 0x000fe20007ffe0ff */
[----:B------:R-:W-:Y:S01]  /*274e0*/  IMAD.HI.U32 R57, R48, R51, R74 ;  /* 0x0000003330397227 */ /* 0x000fe200078e004a */
[C---:B------:R-:W-:Y:S02]  /*274f0*/  ISETP.NE.AND P3, PT, R22.reuse, RZ, PT ;  /* 0x000000ff1600720c */ /* 0x040fe40003f65270 */
[----:B------:R-:W-:Y:S02]  /*27500*/  ISETP.GE.U32.AND P4, PT, R41, R44, PT ;  /* 0x0000002c2900720c */ /* 0x000fe40003f86070 */
[----:B------:R-:W-:Y:S02]  /*27510*/  ISETP.GT.U32.AND P2, PT, R22, R55, PT ;  /* 0x000000371600720c */ /* 0x000fe40003f44070 */
[----:B------:R-:W-:-:S02]  /*27520*/  SEL R47, R47, RZ, !P3 ;  /* 0x000000ff2f2f7207 */ /* 0x000fc40005800000 */
        /* <DEDUP_REMOVED lines=11> */
[----:B------:R-:W-:Y:S02]  /*275e0*/  IADD3 R58, PT, PT, R57, R58, -R69 ;  /* 0x0000003a393a7210 */ /* 0x000fe40007ffe845 */
[----:B------:R-:W-:Y:S01]  /*275f0*/  MOV R57, 0x1 ;  /* 0x0000000100397802 */ /* 0x000fe20000000f00 */
[----:B------:R-:W-:-:S04]  /*27600*/  IMAD.MOV.U32 R60, RZ, RZ, 0x0 ;  /* 0x00000000ff3c7424 */ /* 0x000fc800078e00ff */
[----:B------:R-:W-:-:S04]  /*27610*/  IMAD.HI.U32 R45, R51, R51, R60 ;  /* 0x00000033332d7227 */ /* 0x000fc800078e003c */
[----:B------:R-:W-:-:S05]  /*27620*/  @P2 IMAD.MOV R25, RZ, RZ, R53 ;  /* 0x000000ffff192224 */ /* 0x000fca00078e0235 */
[----:B------:R-:W-:Y:S01]  /*27630*/  IADD3 R53, PT, PT, R74, R25, RZ ;  /* 0x000000194a357210 */ /* 0x000fe20007ffe0ff */
[----:B------:R-:W-:-:S03]  /*27640*/  IMAD.MOV.U32 R25, RZ, RZ, 0x1 ;  /* 0x00000001ff197424 */ /* 0x000fc600078e00ff */
[C---:B------:R-:W-:Y:S01]  /*27650*/  ISETP.GE.U32.AND P2, PT, R53.reuse, R74, PT ;  /* 0x0000004a3500720c */ /* 0x040fe20003f46070 */
[----:B------:R-:W-:Y:S01]  /*27660*/  IMAD.MOV.U32 R74, RZ, RZ, 0x0 ;  /* 0x00000000ff4a7424 */ /* 0x000fe200078e00ff */
[----:B------:R-:W-:Y:S01]  /*27670*/  IADD3 R53, PT, PT, R53, R67, -R68 ;  /* 0x0000004335357210 */ /* 0x000fe20007ffe844 */
[----:B------:R-:W-:-:S10]  /*27680*/  IMAD.MOV.U32 R68, RZ, RZ, 0x0 ;  /* 0x00000000ff447424 */ /* 0x000fd400078e00ff */
[----:B------:R-:W-:Y:S01]  /*27690*/  @P2 IMAD.MOV R45, RZ, RZ, R75 ;  /* 0x000000ffff2d2224 */ /* 0x000fe200078e024b */
[----:B------:R-:W-:-:S03]  /*276a0*/  MOV R75, 0x1 ;  /* 0x00000001004b7802 */ /* 0x000fc60000000f00 */
[----:B------:R-:W-:Y:S02]  /*276b0*/  IMAD.IADD R45, R24, 0x1, R45 ;  /* 0x00000001182d7824 */ /* 0x000fe400078e022d */
[----:B------:R-:W-:-:S03]  /*276c0*/  IMAD.HI.U32 R75, R48, R49, R74 ;  /* 0x00000031304b7227 */ /* 0x000fc600078e004a */
[C---:B------:R-:W-:Y:S01]  /*276d0*/  ISETP.GE.U32.AND P2, PT, R45.reuse, R24, PT ;  /* 0x000000182d00720c */ /* 0x040fe20003f46070 */
[----:B------:R-:W-:Y:S01]  /*276e0*/  IMAD.MOV.U32 R24, RZ, RZ, 0x0 ;  /* 0x00000000ff187424 */ /* 0x000fe200078e00ff */
[----:B------:R-:W-:Y:S01]  /*276f0*/  IADD3 R45, PT, PT, R45, R59, -R64 ;  /* 0x0000003b2d2d7210 */ /* 0x000fe20007ffe840 */
[-C--:B------:R-:W-:Y:S02]  /*27700*/  IMAD R59, R20, R51.reuse, RZ ;  /* 0x00000033143b7224 */ /* 0x080fe400078e02ff */
[----:B------:R-:W-:-:S04]  /*27710*/  IMAD.HI.U32 R43, R50, R51, R24 ;  /* 0x00000033322b7227 */ /* 0x000fc800078e0018 */
[----:B------:R-:W-:-:S05]  /*27720*/  IMAD.HI.U32 R24, R50, R51, RZ ;  /* 0x0000003332187227 */ /* 0x000fca00078e00ff */
[----:B------:R-:W-:Y:S01]  /*27730*/  @P2 IADD3 R43, PT, PT, R24, RZ, RZ ;  /* 0x000000ff182b2210 */ /* 0x000fe20007ffe0ff */
        /* <DEDUP_REMOVED lines=14> */
[----:B------:R-:W-:-:S03]  /*27820*/  HFMA2 R25, -RZ, RZ, 0, 5.9604644775390625e-08 ;  /* 0x00000001ff197431 */ /* 0x000fc600000001ff */
[----:B------:R-:W-:-:S04]  /*27830*/  IMAD.HI.U32 R71, R61, R35, R24 ;  /* 0x000000233d477227 */ /* 0x000fc800078e0018 */
[----:B------:R-:W-:-:S05]  /*27840*/  IMAD.HI.U32 R47, R61, R36, R24 ;  /* 0x000000243d2f7227 */ /* 0x000fca00078e0018 */
        /* <DEDUP_REMOVED lines=9> */
[----:B------:R-:W-:Y:S02]  /*278e0*/  @P2 IMAD.MOV R47, RZ, RZ, R25 ;  /* 0x000000ffff2f2224 */ /* 0x000fe400078e0219 */
[----:B------:R-:W-:-:S04]  /*278f0*/  IMAD.WIDE.U32 R24, R61, R37, RZ ;  /* 0x000000253d187225 */ /* 0x000fc800078e00ff */
[----:B------:R-:W-:Y:S02]  /*27900*/  IMAD.IADD R41, R24, 0x1, R47 ;  /* 0x0000000118297824 */ /* 0x000fe400078e022f */
[----:B------:R-:W-:-:S03]  /*27910*/  IMAD.HI.U32 R47, R61, R37, R70 ;  /* 0x000000253d2f7227 */ /* 0x000fc600078e0046 */
[----:B------:R-:W-:Y:S01]  /*27920*/  ISETP.GE.U32.AND P2, PT, R41, R24, PT ;  /* 0x000000182900720c */ /* 0x000fe20003f46070 */
[----:B------:R-:W-:Y:S02]  /*27930*/  IMAD.MOV.U32 R24, RZ, RZ, 0x0 ;  /* 0x00000000ff187424 */ /* 0x000fe400078e00ff */
[----:B------:R-:W-:-:S10]  /*27940*/  IMAD R70, R61, R34, RZ ;  /* 0x000000223d467224 */ /* 0x000fd400078e02ff */
        /* <DEDUP_REMOVED lines=16> */
[C---:B------:R-:W-:Y:S01]  /*27a50*/  VIADD R56, R62.reuse, 0xfffffc2f ;  /* 0xfffffc2f3e387836 */ /* 0x040fe20000000000 */
        /* <DEDUP_REMOVED lines=44> */
[----:B------:R-:W-:Y:S02]  /*27d20*/  HFMA2 R61, -RZ, RZ, 0, 5.9604644775390625e-08 ;  /* 0x00000001ff3d7431 */ /* 0x000fe400000001ff */
        /* <DEDUP_REMOVED lines=29> */
[----:B------:R-:W-:-:S05]  /*27f00*/  @P2 IMAD.MOV R75, RZ, RZ, R22 ;  /* 0x000000ffff4b2224 */ /* 0x000fca00078e0216 */
[----:B------:R-:W-:Y:S01]  /*27f10*/  IADD3 R52, PT, PT, R42, R75, RZ ;  /* 0x0000004b2a347210 */ /* 0x000fe20007ffe0ff */
[----:B------:R-:W-:-:S03]  /*27f20*/  HFMA2 R75, -RZ, RZ, 0, 5.9604644775390625e-08 ;  /* 0x00000001ff4b7431 */ /* 0x000fc600000001ff */
        /* <DEDUP_REMOVED lines=9> */
[----:B------:R-:W-:Y:S01]  /*27fc0*/  ISETP.GE.U32.AND P2, PT, R22, R43, PT ;  /* 0x0000002b1600720c */ /* 0x000fe20003f46070 */
[----:B------:R-:W-:Y:S02]  /*27fd0*/  IMAD.MOV.U32 R43, RZ, RZ, 0x1 ;  /* 0x00000001ff2b7424 */ /* 0x000fe400078e00ff */
[----:B------:R-:W-:-:S04]  /*27fe0*/  IMAD.HI.U32 R64, R19, R49, R42 ;  /* 0x0000003113407227 */ /* 0x000fc800078e002a */
[----:B------:R-:W-:-:S06]  /*27ff0*/  IMAD.HI.U32 R42, R19, R49, RZ ;  /* 0x00000031132a7227 */ /* 0x000fcc00078e00ff */
        /* <DEDUP_REMOVED lines=33> */
[----:B------:R-:W-:-:S04]  /*28210*/  IMAD.WIDE.U32 R42, R61, R39, RZ ;  /* 0x000000273d2a7225 */ /* 0x000fc800078e00ff */
[----:B------:R-:W-:-:S05]  /*28220*/  IMAD.IADD R55, R42, 0x1, R55 ;  /* 0x000000012a377824 */ /* 0x000fca00078e0237 */
[----:B------:R-:W-:Y:S01]  /*28230*/  ISETP.GE.U32.AND P2, PT, R55, R42, PT ;  /* 0x0000002a3700720c */ /* 0x000fe20003f46070 */
[----:B------:R-:W-:-:S12]  /*28240*/  IMAD.MOV.U32 R42, RZ, RZ, 0x0 ;  /* 0x00000000ff2a7424 */ /* 0x000fd800078e00ff */
[----:B------:R-:W-:Y:S01]  /*28250*/  @P2 IMAD.MOV R47, RZ, RZ, R43 ;  /* 0x000000ffff2f2224 */ /* 0x000fe200078e022b */
[----:B------:R-:W-:-:S03]  /*28260*/  MOV R43, 0x1 ;  /* 0x00000001002b7802 */ /* 0x000fc60000000f00 */
        /* <DEDUP_REMOVED lines=12> */
[----:B------:R-:W-:Y:S02]  /*28330*/  VIADD R64, R63, 0xfffffffe ;  /* 0xfffffffe3f407836 */ /* 0x000fe40000000000 */
[----:B------:R-:W-:Y:S01]  /*28340*/  @P2 IMAD.MOV R64, RZ, RZ, R63 ;  /* 0x000000ffff402224 */ /* 0x000fe200078e023f */
[----:B------:R-:W-:Y:S01]  /*28350*/  ISETP.NE.AND P4, PT, R57, RZ, PT ;  /* 0x000000ff3900720c */ /* 0x000fe20003f85270 */
[----:B------:R-:W-:Y:S01]  /*28360*/  IMAD.MOV.U32 R63, RZ, RZ, 0x1 ;  /* 0x00000001ff3f7424 */ /* 0x000fe200078e00ff */
[----:B------:R-:W-:Y:S02]  /*28370*/  ISETP.GE.U32.AND P3, PT, R70, R57, PT ;  /* 0x000000394600720c */ /* 0x000fe40003f66070 */
[----:B------:R-:W-:-:S04]  /*28380*/  SEL R43, R43, RZ, !P4 ;  /* 0x000000ff2b2b7207 */ /* 0x000fc80006000000 */
[----:B------:R-:W-:-:S04]  /*28390*/  SEL R43, R43, 0x1, P3 ;  /* 0x000000012b2b7807 */ /* 0x000fc80001800000 */
[----:B------:R-:W-:Y:S02]  /*283a0*/  IADD3 R69, PT, PT, R43, R64, RZ ;  /* 0x000000402b457210 */ /* 0x000fe40007ffe0ff */
[----:B------:R-:W-:Y:S02]  /*283b0*/  SEL R64, RZ, 0xffffffff, P2 ;  /* 0xffffffffff407807 */ /* 0x000fe40001000000 */
        /* <DEDUP_REMOVED lines=37> */
[----:B------:R-:W-:-:S04]  /*28610*/  IMAD.HI.U32 R42, R49, R48, RZ ;  /* 0x00000030312a7227 */ /* 0x000fc800078e00ff */
[----:B------:R-:W-:-:S05]  /*28620*/  IMAD.IADD R63, R64, 0x1, R63 ;  /* 0x00000001403f7824 */ /* 0x000fca00078e023f */
[C---:B------:R-:W-:Y:S01]  /*28630*/  IADD3 R22, PT, PT, R63.reuse, R70, -R57 ;  /* 0x000000463f167210 */ /* 0x040fe20007ffe839 */
[----:B------:R-:W-:Y:S01]  /*28640*/  IMAD.WIDE.U32 R70, R48, R48, RZ ;  /* 0x0000003030467225 */ /* 0x000fe200078e00ff */
[----:B------:R-:W-:-:S03]  /*28650*/  ISETP.GE.U32.AND P2, PT, R63, R64, PT ;  /* 0x000000403f00720c */ /* 0x000fc60003f46070 */
[----:B------:R-:W-:-:S03]  /*28660*/  HFMA2 R63, -RZ, RZ, 0, 5.9604644775390625e-08 ;  /* 0x00000001ff3f7431 */ /* 0x000fc600000001ff */
[----:B------:R-:W-:-:S07]  /*28670*/  IMAD.HI.U32 R45, R21, R48, R62 ;  /* 0x00000030152d7227 */ /* 0x000fce00078e003e */
[----:B------:R-:W-:Y:S02]  /*28680*/  @P2 IMAD.MOV R45, RZ, RZ, R65 ;  /* 0x000000ffff2d2224 */ /* 0x000fe400078e0241 */
[----:B------:R-:W-:-:S04]  /*28690*/  IMAD.HI.U32 R57, R48, R48, R62 ;  /* 0x0000003030397227 */ /* 0x000fc800078e003e */
[----:B------:R-:W-:Y:S02]  /*286a0*/  IMAD.IADD R63, R70, 0x1, R45 ;  /* 0x00000001463f7824 */ /* 0x000fe400078e022d */
[----:B------:R-:W-:-:S03]  /*286b0*/  IMAD.MOV.U32 R45, RZ, RZ, 0x1 ;  /* 0x00000001ff2d7424 */ /* 0x000fc600078e00ff */
[C---:B------:R-:W-:Y:S01]  /*286c0*/  ISETP.GE.U32.AND P2, PT, R63.reuse, R70, PT ;  /* 0x000000463f00720c */ /* 0x040fe20003f46070 */
[----:B------:R-:W-:Y:S01]  /*286d0*/  IMAD.MOV.U32 R70, RZ, RZ, 0x0 ;  /* 0x00000000ff467424 */ /* 0x000fe200078e00ff */
[----:B------:R-:W-:-:S11]  /*286e0*/  IADD3 R69, PT, PT, R63, R56, -R69 ;  /* 0x000000383f457210 */ /* 0x000fd60007ffe845 */
[----:B------:R-:W-:Y:S02]  /*286f0*/  @P2 IMAD.MOV R57, RZ, RZ, R71 ;  /* 0x000000ffff392224 */ /* 0x000fe400078e0247 */
[----:B------:R-:W-:Y:S02]  /*28700*/  IMAD.MOV.U32 R71, RZ, RZ, 0x1 ;  /* 0x00000001ff477424 */ /* 0x000fe400078e00ff */
[----:B------:R-:W-:Y:S02]  /*28710*/  IMAD.IADD R62, R68, 0x1, R57 ;  /* 0x00000001443e7824 */ /* 0x000fe400078e0239 */
[----:B------:R-:W-:-:S03]  /*28720*/  IMAD.HI.U32 R61, R49, R48, R70 ;  /* 0x00000030313d7227 */ /* 0x000fc600078e0046 */
[C---:B------:R-:W-:Y:S02]  /*28730*/  ISETP.GE.U32.AND P2, PT, R62.reuse, R68, PT ;  /* 0x000000443e00720c */ /* 0x040fe40003f46070 */
[----:B------:R-:W-:Y:S01]  /*28740*/  IADD3 R73, PT, PT, R62, R73, -R24 ;  /* 0x000000493e497210 */ /* 0x000fe20007ffe818 */
[----:B------:R-:W-:-:S10]  /*28750*/  IMAD.MOV.U32 R62, RZ, RZ, 0x0 ;  /* 0x00000000ff3e7424 */ /* 0x000fd400078e00ff */
[----:B------:R-:W-:Y:S01]  /*28760*/  @P2 IADD3 R61, PT, PT, R42, RZ, RZ ;  /* 0x000000ff2a3d2210 */ /* 0x000fe20007ffe0ff */
        /* <DEDUP_REMOVED lines=15> */
[----:B------:R-:W-:-:S05]  /*28860*/  IMAD R42, R48, R19, RZ ;  /* 0x00000013302a7224 */ /* 0x000fca00078e02ff */
[----:B------:R-:W-:-:S04]  /*28870*/  IADD3 R67, PT, PT, R42, R67, RZ ;  /* 0x000000432a437210 */ /* 0x000fc80007ffe0ff */
        /* <DEDUP_REMOVED lines=15> */
[----:B------:R-:W-:-:S05]  /*28970*/  @P2 IMAD.MOV R63, RZ, RZ, R24 ;  /* 0x000000ffff3f2224 */ /* 0x000fca00078e0218 */
        /* <DEDUP_REMOVED lines=36> */
[----:B------:R-:W-:Y:S01]  /*28bc0*/  @P2 IMAD.MOV R62, RZ, RZ, R56 ;  /* 0x000000ffff3e2224 */ /* 0x000fe200078e0238 */
[----:B------:R-:W-:Y:S01]  /*28bd0*/  IADD3 R56, PT, PT, R24, -0x2, RZ ;  /* 0xfffffffe18387810 */ /* 0x000fe20007ffe0ff */
[----:B------:R-:W-:Y:S02]  /*28be0*/  @P2 IMAD.MOV R56, RZ, RZ, R24 ;  /* 0x000000ffff382224 */ /* 0x000fe400078e0218 */
        /* <DEDUP_REMOVED lines=45> */
[----:B------:R-:W-:Y:S02]  /*28ec0*/  @P2 IMAD.MOV R75, RZ, RZ, R44 ;  /* 0x000000ffff4b2224 */ /* 0x000fe400078e022c */
[----:B------:R-:W-:-:S03]  /*28ed0*/  IMAD.HI.U32 R44, R48, R21, RZ ;  /* 0x00000015302c7227 */ /* 0x000fc600078e00ff */
[----:B------:R-:W-:-:S04]  /*28ee0*/  IADD3 R75, PT, PT, R78, R75, RZ ;  /* 0x0000004b4e4b7210 */ /* 0x000fc80007ffe0ff */
        /* <DEDUP_REMOVED lines=14> */
[----:B------:R-:W-:Y:S01]  /*28fd0*/  @P2 IADD3 R71, PT, PT, R44, RZ, RZ ;  /* 0x000000ff2c472210 */ /* 0x000fe20007ffe0ff */
[----:B------:R-:W-:-:S04]  /*28fe0*/  IMAD R44, R21, R50, RZ ;  /* 0x00000032152c7224 */ /* 0x000fc800078e02ff */
        /* <DEDUP_REMOVED lines=8> */
[----:B------:R-:W-:Y:S02]  /*29070*/  IMAD.MOV.U32 R46, RZ, RZ, 0x0 ;  /* 0x00000000ff2e7424 */ /* 0x000fe400078e00ff */
[----:B------:R-:W-:Y:S02]  /*29080*/  IMAD.IADD R61, R44, 0x1, R61 ;  /* 0x000000012c3d7824 */ /* 0x000fe400078e023d */
[----:B------:R-:W-:-:S03]  /*29090*/  IMAD.MOV.U32 R71, RZ, RZ, 0x1 ;  /* 0x00000001ff477424 */ /* 0x000fc600078e00ff */
[C---:B------:R-:W-:Y:S01]  /*290a0*/  ISETP.GE.U32.AND P2, PT, R61.reuse, R44, PT ;  /* 0x0000002c3d00720c */ /* 0x040fe20003f46070 */
[----:B------:R-:W-:Y:S01]  /*290b0*/  IMAD.HI.U32 R44, R50, R21, R46 ;  /* 0x00000015322c7227 */ /* 0x000fe200078e002e */
[----:B------:R-:W-:-:S03]  /*290c0*/  IADD3 R41, PT, PT, R61, R54, -R41 ;  /* 0x000000363d297210 */ /* 0x000fc60007ffe829 */
[----:B------:R-:W-:-:S04]  /*290d0*/  IMAD.HI.U32 R46, R50, R21, RZ ;  /* 0x00000015322e7227 */ /* 0x000fc800078e00ff */
[----:B------:R-:W-:Y:S02]  /*290e0*/  IMAD R47, R21, R19, RZ ;  /* 0x00000013152f7224 */ /* 0x000fe400078e02ff */
[----:B------:R-:W-:Y:S02]  /*290f0*/  IMAD R54, R20, R21, RZ ;  /* 0x0000001514367224 */ /* 0x000fe400078e02ff */
        /* <DEDUP_REMOVED lines=11> */
[----:B------:R-:W-:-:S04]  /*291b0*/  IMAD.HI.U32 R76, R67, R38, R76 ;  /* 0x00000026434c7227 */ /* 0x000fc800078e004c */
[----:B------:R-:W-:Y:S01]  /*291c0*/  IMAD.HI.U32 R60, R67, R34, R46 ;  /* 0x00000022433c7227 */ /* 0x000fe200078e002e */
[----:B------:R-:W-:-:S04]  /*291d0*/  MOV R46, 0x0 ;  /* 0x00000000002e7802 */ /* 0x000fc80000000f00 */
        /* <DEDUP_REMOVED lines=10> */
[----:B------:R-:W-:-:S04]  /*29280*/  IMAD.HI.U32 R70, R67, R36, R74 ;  /* 0x0000002443467227 */ /* 0x000fc800078e004a */
[----:B------:R-:W-:-:S08]  /*29290*/  IMAD.MOV.U32 R46, RZ, RZ, 0x0 ;  /* 0x00000000ff2e7424 */ /* 0x000fd000078e00ff */
[----:B------:R-:W-:Y:S02]  /*292a0*/  @P2 IMAD.MOV R70, RZ, RZ, R47 ;  /* 0x000000ffff462224 */ /* 0x000fe400078e022f */
[----:B------:R-:W-:-:S03]  /*292b0*/  HFMA2 R47, -RZ, RZ, 0, 5.9604644775390625e-08 ;  /* 0x00000001ff2f7431 */ /* 0x000fc600000001ff */
        /* <DEDUP_REMOVED lines=17> */
[----:B------:R-:W-:-:S03]  /*293d0*/  IMAD.WIDE.U32 R46, R67, R39, RZ ;  /* 0x00000027432e7225 */ /* 0x000fc600078e00ff */
[----:B------:R-:W-:-:S04]  /*293e0*/  IADD3 R69, PT, PT, R46, R76, RZ ;  /* 0x0000004c2e457210 */ /* 0x000fc80007ffe0ff */
[----:B------:R-:W-:-:S13]  /*293f0*/  ISETP.GE.U32.AND P2, PT, R69, R46, PT ;  /* 0x0000002e4500720c */ /* 0x000fda0003f46070 */
[----:B------:R-:W-:Y:S01]  /*29400*/  @P2 IMAD.MOV R70, RZ, RZ, R47 ;  /* 0x000000ffff462224 */ /* 0x000fe200078e022f */
[C---:B------:R-:W-:Y:S01]  /*29410*/  ISETP.GE.U32.AND P2, PT, R67.reuse, R64, PT ;  /* 0x000000404300720c */ /* 0x040fe20003f46070 */
[----:B------:R-:W-:-:S03]  /*29420*/  IMAD.WIDE.U32 R46, R67, R40, RZ ;  /* 0x00000028432e7225 */ /* 0x000fc600078e00ff */
[----:B------:R-:W-:Y:S01]  /*29430*/  IADD3 R61, PT, PT, R46, R70, RZ ;  /* 0x000000462e3d7210 */ /* 0x000fe20007ffe0ff */
        /* <DEDUP_REMOVED lines=11> */
[----:B------:R-:W-:Y:S02]  /*294f0*/  @P2 IMAD.MOV R46, RZ, RZ, R60 ;  /* 0x000000ffff2e2224 */ /* 0x000fe400078e023c */
[----:B------:R-:W-:Y:S01]  /*29500*/  IMAD.MOV.U32 R47, RZ, RZ, 0x1 ;  /* 0x00000001ff2f7424 */ /* 0x000fe200078e00ff */
[----:B------:R-:W-:Y:S01]  /*29510*/  SEL R45, RZ, 0x1, P3 ;  /* 0x00000001ff2d7807 */ /* 0x000fe20001800000 */
[----:B------:R-:W-:-:S02]  /*29520*/  @P2 IMAD.MOV R42, RZ, RZ, R68 ;  /* 0x000000ffff2a2224 */ /* 0x000fc400078e0244 */
[----:B------:R-:W-:Y:S01]  /*29530*/  IMAD R70, R67, UR5, R70 ;  /* 0x0000000543467c24 */ /* 0x000fe2000f8e0246 */
[----:B------:R-:W-:Y:S01]  /*29540*/  IADD3 R60, PT, PT, R45, R46, RZ ;  /* 0x0000002e2d3c7210 */ /* 0x000fe20007ffe0ff */
        /* <DEDUP_REMOVED lines=14> */
[----:B------:R-:W-:Y:S01]  /*29630*/  IMAD.MOV.U32 R73, RZ, RZ, 0x1 ;  /* 0x00000001ff497424 */ /* 0x000fe200078e00ff */
[----:B------:R-:W-:Y:S02]  /*29640*/  ISETP.GE.U32.AND P3, PT, R62, R47, PT ;  /* 0x0000002f3e00720c */ /* 0x000fe40003f66070 */
[----:B------:R-:W-:-:S02]  /*29650*/  SEL R77, R77, RZ, !P4 ;  /* 0x000000ff4d4d7207 */ /* 0x000fc40006000000 */
[----:B------:R-:W-:Y:S02]  /*29660*/  IADD3 R45, PT, PT, R43, R79, RZ ;  /* 0x0000004f2b2d7210 */ /* 0x000fe40007ffe0ff */
[----:B------:R-:W-:Y:S02]  /*29670*/  SEL R77, R77, 0x1, P3 ;  /* 0x000000014d4d7807 */ /* 0x000fe40001800000 */
[----:B------:R-:W-:Y:S01]  /*29680*/  ISETP.GE.U32.AND P4, PT, R45, R43, PT ;  /* 0x0000002b2d00720c */ /* 0x000fe20003f86070 */
[----:B------:R-:W-:Y:S01]  /*29690*/  IMAD.MOV.U32 R43, RZ, RZ, 0x1 ;  /* 0x00000001ff2b7424 */ /* 0x000fe200078e00ff */
[----:B------:R-:W-:Y:S02]  /*296a0*/  IADD3 R75, PT, PT, R77, R75, R46 ;  /* 0x0000004b4d4b7210 */ /* 0x000fe40007ffe02e */
[----:B------:R-:W-:Y:S01]  /*296b0*/  IADD3 R47, PT, PT, R45, R62, -R47 ;  /* 0x0000003e2d2f7210 */ /* 0x000fe20007ffe82f */
[----:B------:R-:W-:Y:S01]  /*296c0*/  IMAD.HI.U32 R43, R48, R18, R42 ;  /* 0x00000012302b7227 */ /* 0x000fe200078e002a */
[----:B------:R-:W-:-:S02]  /*296d0*/  ISETP.NE.AND P3, PT, R75, RZ, PT ;  /* 0x000000ff4b00720c */ /* 0x000fc40003f65270 */
[----:B------:R-:W-:Y:S01]  /*296e0*/  ISETP.GE.U32.AND P2, PT, R22, R75, PT ;  /* 0x0000004b1600720c */ /* 0x000fe20003f46070 */
[----:B------:R-:W-:Y:S01]  /*296f0*/  IMAD.HI.U32 R42, R48, R18, RZ ;  /* 0x00000012302a7227 */ /* 0x000fe200078e00ff */
[----:B------:R-:W-:-:S03]  /*29700*/  SEL R77, R77, RZ, !P3 ;  /* 0x000000ff4d4d7207 */ /* 0x000fc60005800000 */
[----:B------:R-:W-:Y:S01]  /*29710*/  @P4 IMAD.MOV R43, RZ, RZ, R42 ;  /* 0x000000ffff2b4224 */ /* 0x000fe200078e022a */
[----:B------:R-:W-:Y:S01]  /*29720*/  SEL R42, R77, 0x1, P2 ;  /* 0x000000014d2a7807 */ /* 0x000fe20001000000 */
[----:B------:R-:W-:Y:S02]  /*29730*/  IMAD.MOV.U32 R45, RZ, RZ, 0x1 ;  /* 0x00000001ff2d7424 */ /* 0x000fe400078e00ff */
[----:B------:R-:W-:Y:S01]  /*29740*/  IMAD.IADD R77, R25, 0x1, R43 ;  /* 0x00000001194d7824 */ /* 0x000fe200078e022b */
[----:B------:R-:W-:Y:S01]  /*29750*/  IADD3 R63, PT, PT, R42, R63, R46 ;  /* 0x0000003f2a3f7210 */ /* 0x000fe20007ffe02e */
[----:B------:R-:W-:Y:S02]  /*29760*/  IMAD.MOV.U32 R43, RZ, RZ, 0x1 ;  /* 0x00000001ff2b7424 */ /* 0x000fe400078e00ff */
[----:B------:R-:W-:Y:S01]  /*29770*/  IMAD.MOV.U32 R62, RZ, RZ, 0x0 ;  /* 0x00000000ff3e7424 */ /* 0x000fe200078e00ff */
[----:B------:R-:W-:Y:S02]  /*29780*/  ISETP.NE.AND P3, PT, R63, RZ, PT ;  /* 0x000000ff3f00720c */ /* 0x000fe40003f65270 */
[----:B------:R-:W-:-:S02]  /*29790*/  ISETP.GE.U32.AND P4, PT, R77, R25, PT ;  /* 0x000000194d00720c */ /* 0x000fc40003f86070 */
[----:B------:R-:W-:Y:S01]  /*297a0*/  SEL R25, R42, RZ, !P3 ;  /* 0x000000ff2a197207 */ /* 0x000fe20005800000 */
[----:B------:R-:W-:Y:S01]  /*297b0*/  IMAD.MOV.U32 R42, RZ, RZ, 0x0 ;  /* 0x00000000ff2a7424 */ /* 0x000fe200078e00ff */
[----:B------:R-:W-:Y:S02]  /*297c0*/  ISETP.GE.U32.AND P2, PT, R56, R63, PT ;  /* 0x0000003f3800720c */ /* 0x000fe40003f46070 */
[----:B------:R-:W-:Y:S01]  /*297d0*/  IADD3 R22, PT, PT, R77, R22, -R75 ;  /* 0x000000164d167210 */ /* 0x000fe20007ffe84b */
[----:B------:R-:W-:Y:S01]  /*297e0*/  IMAD.HI.U32 R43, R49, R18, R42 ;  /* 0x00000012312b7227 */ /* 0x000fe200078e002a */
[----:B------:R-:W-:-:S03]  /*297f0*/  SEL R42, R25, 0x1, P2 ;  /* 0x00000001192a7807 */ /* 0x000fc60001000000 */
[----:B------:R-:W-:Y:S01]  /*29800*/  IMAD.HI.U32 R25, R49, R18, RZ ;  /* 0x0000001231197227 */ /* 0x000fe200078e00ff */
[----:B------:R-:W-:-:S04]  /*29810*/  IADD3 R69, PT, PT, R42, R69, R46 ;  /* 0x000000452a457210 */ /* 0x000fc80007ffe02e */
[----:B------:R-:W-:Y:S02]  /*29820*/  @P4 IADD3 R43, PT, PT, R25, RZ, RZ ;  /* 0x000000ff192b4210 */ /* 0x000fe40007ffe0ff */
        /* <DEDUP_REMOVED lines=21> */
[----:B------:R-:W-:Y:S02]  /*29980*/  ISETP.GE.U32.AND P2, PT, R23, R43, PT ;  /* 0x0000002b1700720c */ /* 0x000fe40003f46070 */
[----:B------:R-:W-:Y:S02]  /*29990*/  MOV R43, 0x1 ;  /* 0x00000001002b7802 */ /* 0x000fe40000000f00 */
[----:B------:R-:W-:Y:S01]  /*299a0*/  IADD3 R55, PT, PT, -R61, R55, R44 ;  /* 0x000000373d377210 */ /* 0x000fe20007ffe12c */
[----:B------:R-:W-:Y:S01]  /*299b0*/  IMAD.MOV.U32 R44, RZ, RZ, 0x0 ;  /* 0x00000000ff2c7424 */ /* 0x000fe200078e00ff */
[----:B------:R-:W-:Y:S01]  /*299c0*/  IADD3 R23, PT, PT, R23, R58, -R69 ;  /* 0x0000003a17177210 */ /* 0x000fe20007ffe845 */
        /* <DEDUP_REMOVED lines=11> */
[----:B------:R-:W-:-:S03]  /*29a80*/  IMAD.MOV.U32 R42, RZ, RZ, RZ ;  /* 0x000000ffff2a7224 */ /* 0x000fc600078e00ff */
[----:B------:R-:W-:-:S05]  /*29a90*/  IADD3 R55, PT, PT, R55, R24, RZ ;  /* 0x0000001837377210 */ /* 0x000fca0007ffe0ff */
        /* <DEDUP_REMOVED lines=16> */
[----:B------:R-:W-:Y:S01]  /*29ba0*/  @P2 IADD3 R81, PT, PT, R67, RZ, RZ ;  /* 0x000000ff43512210 */ /* 0x000fe20007ffe0ff */
[----:B------:R-:W-:-:S04]  /*29bb0*/  IMAD R67, R20, R18, RZ ;  /* 0x0000001214437224 */ /* 0x000fc800078e02ff */
[----:B------:R-:W-:Y:S02]  /*29bc0*/  IMAD.IADD R71, R42, 0x1, R81 ;  /* 0x000000012a477824 */ /* 0x000fe400078e0251 */
[----:B------:R-:W-:-:S03]  /*29bd0*/  IMAD.WIDE.U32 R44, R20, R20, R66 ;  /* 0x00000014142c7225 */ /* 0x000fc600078e0042 */
[----:B------:R-:W-:Y:S01]  /*29be0*/  ISETP.GE.U32.AND P2, PT, R71, R42, PT ;  /* 0x0000002a4700720c */ /* 0x000fe20003f46070 */
[----:B------:R-:W-:-:S12]  /*29bf0*/  IMAD.MOV.U32 R42, RZ, RZ, 0x0 ;  /* 0x00000000ff2a7424 */ /* 0x000fd800078e00ff */
[----:B------:R-:W-:Y:S02]  /*29c00*/  @P2 IMAD.MOV R75, RZ, RZ, R43 ;  /* 0x000000ffff4b2224 */ /* 0x000fe400078e022b */
[----:B------:R-:W-:Y:S01]  /*29c10*/  HFMA2 R43, -RZ, RZ, 0, 5.9604644775390625e-08 ;  /* 0x00000001ff2b7431 */ /* 0x000fe200000001ff */
[----:B------:R-:W-:Y:S02]  /*29c20*/  ISETP.GE.U32.AND P2, PT, R45, R67, PT ;  /* 0x000000432d00720c */ /* 0x000fe40003f46070 */
[----:B------:R-:W-:-:S04]  /*29c30*/  IMAD.HI.U32 R43, R18, R20, R42 ;  /* 0x00000014122b7227 */ /* 0x000fc800078e002a */
[----:B------:R-:W-:-:S07]  /*29c40*/  IMAD.HI.U32 R42, R18, R20, RZ ;  /* 0x00000014122a7227 */ /* 0x000fce00078e00ff */
[----:B------:R-:W-:-:S04]  /*29c50*/  @P2 IMAD.MOV R43, RZ, RZ, R42 ;  /* 0x000000ffff2b2224 */ /* 0x000fc800078e022a */
[----:B------:R-:W-:Y:S02]  /*29c60*/  IMAD.IADD R65, R54, 0x1, R43 ;  /* 0x0000000136417824 */ /* 0x000fe400078e022b */
[----:B------:R-:W-:-:S03]  /*29c70*/  IMAD.WIDE.U32 R42, R55, R38, RZ ;  /* 0x00000026372a7225 */ /* 0x000fc600078e00ff */
[----:B------:R-:W-:Y:S01]  /*29c80*/  ISETP.GE.U32.AND P3, PT, R65, R54, PT ;  /* 0x000000364100720c */ /* 0x000fe20003f66070 */
[----:B------:R-:W-:Y:S01]  /*29c90*/  IMAD.IADD R75, R42, 0x1, R75 ;  /* 0x000000012a4b7824 */ /* 0x000fe200078e024b */
[----:B------:R-:W-:Y:S01]  /*29ca0*/  IADD3 R54, PT, PT, R25, R56, -R63 ;  /* 0x0000003819367210 */ /* 0x000fe20007ffe83f */
[----:B------:R-:W-:Y:S02]  /*29cb0*/  IMAD.MOV.U32 R63, RZ, RZ, 0x1 ;  /* 0x00000001ff3f7424 */ /* 0x000fe400078e00ff */
[----:B------:R-:W-:Y:S01]  /*29cc0*/  IMAD.HI.U32 R25, R21, R20, RZ ;  /* 0x0000001415197227 */ /* 0x000fe200078e00ff */
[----:B------:R-:W-:-:S03]  /*29cd0*/  ISETP.GE.U32.AND P2, PT, R75, R42, PT ;  /* 0x0000002a4b00720c */ /* 0x000fc60003f46070 */
[----:B------:R-:W-:-:S04]  /*29ce0*/  IMAD.HI.U32 R62, R21, R20, R62 ;  /* 0x00000014153e7227 */ /* 0x000fc800078e003e */
[----:B------:R-:W-:Y:S01]  /*29cf0*/  IMAD.HI.U32 R63, R55, R38, R72 ;  /* 0x00000026373f7227 */ /* 0x000fe200078e0048 */
[----:B------:R-:W-:-:S03]  /*29d00*/  @P3 IADD3 R62, PT, PT, R25, RZ, RZ ;  /* 0x000000ff193e3210 */ /* 0x000fc60007ffe0ff */
[----:B------:R-:W-:Y:S02]  /*29d10*/  IMAD.MOV.U32 R25, RZ, RZ, 0x1 ;  /* 0x00000001ff197424 */ /* 0x000fe400078e00ff */
        /* <DEDUP_REMOVED lines=11> */
[----:B------:R-:W-:-:S04]  /*29dd0*/  IMAD.HI.U32 R24, R48, R20, RZ ;  /* 0x0000001430187227 */ /* 0x000fc800078e00ff */
[----:B------:R-:W-:-:S04]  /*29de0*/  IMAD.HI.U32 R73, R55, R39, R56 ;  /* 0x0000002737497227 */ /* 0x000fc800078e0038 */
[----:B------:R-:W-:Y:S02]  /*29df0*/  IMAD R57, R55, R34, RZ ;  /* 0x0000002237397224 */ /* 0x000fe400078e02ff */
[----:B------:R-:W-:Y:S02]  /*29e00*/  @P4 IMAD.MOV R77, RZ, RZ, R24 ;  /* 0x000000ffff4d4224 */ /* 0x000fe400078e0218 */
[----:B------:R-:W-:Y:S01]  /*29e10*/  @P3 IMAD.MOV R73, RZ, RZ, R43 ;  /* 0x000000ffff493224 */ /* 0x000fe200078e022b */
[----:B------:R-:W-:Y:S01]  /*29e20*/  ISETP.GE.U32.AND P3, PT, R67, R57, PT ;  /* 0x000000394300720c */ /* 0x000fe20003f66070 */
[----:B------:R-:W-:Y:S01]  /*29e30*/  IMAD.WIDE.U32 R24, R55, R40, RZ ;  /* 0x0000002837187225 */ /* 0x000fe200078e00ff */
[----:B------:R-:W-:Y:S02]  /*29e40*/  IADD3 R57, PT, PT, R45, R67, -R57 ;  /* 0x000000432d397210 */ /* 0x000fe40007ffe839 */
[----:B------:R-:W-:Y:S01]  /*29e50*/  SEL R66, RZ, 0x1, P3 ;  /* 0x00000001ff427807 */ /* 0x000fe20001800000 */
[----:B------:R-:W-:-:S02]  /*29e60*/  VIADD R43, R61, 0xfffffc2f ;  /* 0xfffffc2f3d2b7836 */ /* 0x000fc40000000000 */
[----:B------:R-:W-:Y:S02]  /*29e70*/  @P2 IMAD.MOV R43, RZ, RZ, R61 ;  /* 0x000000ffff2b2224 */ /* 0x000fe400078e023d */
[----:B------:R-:W-:Y:S02]  /*29e80*/  IMAD.IADD R69, R24, 0x1, R73 ;  /* 0x0000000118457824 */ /* 0x000fe400078e0249 */
[----:B------:R-:W-:Y:S01]  /*29e90*/  IMAD.MOV.U32 R42, RZ, RZ, 0x0 ;  /* 0x00000000ff2a7424 */ /* 0x000fe200078e00ff */
[----:B------:R-:W-:Y:S01]  /*29ea0*/  IADD3 R61, PT, PT, R66, R43, RZ ;  /* 0x0000002b423d7210 */ /* 0x000fe20007ffe0ff */
[----:B------:R-:W-:Y:S01]  /*29eb0*/  IMAD.MOV.U32 R43, RZ, RZ, 0x1 ;  /* 0x00000001ff2b7424 */ /* 0x000fe200078e00ff */
[----:B------:R-:W-:Y:S01]  /*29ec0*/  ISETP.GE.U32.AND P6, PT, R69, R24, PT ;  /* 0x000000184500720c */ /* 0x000fe20003fc6070 */
[----:B------:R-:W-:Y:S01]  /*29ed0*/  IMAD.IADD R56, R52, 0x1, R77 ;  /* 0x0000000134387824 */ /* 0x000fe200078e024d */
[----:B------:R-:W-:Y:S01]  /*29ee0*/  ISETP.NE.AND P5, PT, R61, RZ, PT ;  /* 0x000000ff3d00720c */ /* 0x000fe20003fa5270 */
[----:B------:R-:W-:Y:S01]  /*29ef0*/  IMAD.HI.U32 R58, R55, R40, R42 ;  /* 0x00000028373a7227 */ /* 0x000fe200078e002a */
[----:B------:R-:W-:-:S02]  /*29f00*/  ISETP.GE.U32.AND P4, PT, R60, R61, PT ;  /* 0x0000003d3c00720c */ /* 0x000fc40003f86070 */
[----:B------:R-:W-:Y:S01]  /*29f10*/  SEL R66, R66, RZ, !P5 ;  /* 0x000000ff42427207 */ /* 0x000fe20006800000 */
[----:B------:R-:W-:Y:S01]  /*29f20*/  VIADD R43, R79, 0xfffffffe ;  /* 0xfffffffe4f2b7836 */ /* 0x000fe20000000000 */
[----:B------:R-:W-:Y:S01]  /*29f30*/  ISETP.GE.U32.AND P3, PT, R56, R52, PT ;  /* 0x000000343800720c */ /* 0x000fe20003f66070 */
[----:B------:R-:W-:Y:S01]  /*29f40*/  @P2 IMAD.MOV R43, RZ, RZ, R79 ;  /* 0x000000ffff2b2224 */ /* 0x000fe200078e024f */
[----:B------:R-:W-:Y:S01]  /*29f50*/  SEL R66, R66, 0x1, P4 ;  /* 0x0000000142427807 */ /* 0x000fe20002000000 */
[----:B------:R-:W-:Y:S01]  /*29f60*/  IMAD.MOV.U32 R24, RZ, RZ, 0x0 ;  /* 0x00000000ff187424 */ /* 0x000fe200078e00ff */
[----:B------:R-:W-:Y:S01]  /*29f70*/  IADD3 R60, PT, PT, R65, R60, -R61 ;  /* 0x0000003c413c7210 */ /* 0x000fe20007ffe83d */
[----:B------:R-:W-:Y:S02]  /*29f80*/  @P6 IMAD.MOV R58, RZ, RZ, R25 ;  /* 0x000000ffff3a6224 */ /* 0x000fe400078e0219 */
[----:B------:R-:W-:Y:S02]  /*29f90*/  HFMA2 R25, -RZ, RZ, 0, 5.9604644775390625e-08 ;  /* 0x00000001ff197431 */ /* 0x000fe400000001ff */
[----:B------:R-:W-:-:S02]  /*29fa0*/  IMAD.IADD R42, R66, 0x1, R43 ;  /* 0x00000001422a7824 */ /* 0x000fc400078e022b */
[----:B------:R-:W-:Y:S02]  /*29fb0*/  IMAD R58, R55, UR5, R58 ;  /* 0x00000005373a7c24 */ /* 0x000fe4000f8e023a */
[----:B------:R-:W-:Y:S01]  /*29fc0*/  IMAD.MOV.U32 R45, RZ, RZ, 0x1 ;  /* 0x00000001ff2d7424 */ /* 0x000fe200078e00ff */
[----:B------:R-:W-:Y:S02]  /*29fd0*/  ISETP.NE.AND P5, PT, R42, RZ, PT ;  /* 0x000000ff2a00720c */ /* 0x000fe40003fa5270 */
        /* <DEDUP_REMOVED lines=21> */
[----:B------:R-:W-:Y:S01]  /*2a130*/  IADD3 R75, PT, PT, R68, R75, R66 ;  /* 0x0000004b444b7210 */ /* 0x000fe20007ffe042 */
[----:B------:R-:W-:Y:S02]  /*2a140*/  @P4 IMAD.MOV R59, RZ, RZ, R24 ;  /* 0x000000ffff3b4224 */ /* 0x000fe400078e0218 */
[----:B------:R-:W-:Y:S01]  /*2a150*/  IMAD R24, R20, R50, RZ ;  /* 0x0000003214187224 */ /* 0x000fe200078e02ff */
[----:B------:R-:W-:Y:S02]  /*2a160*/  ISETP.NE.AND P3, PT, R75, RZ, PT ;  /* 0x000000ff4b00720c */ /* 0x000fe40003f65270 */
[----:B------:R-:W-:Y:S02]  /*2a170*/  ISETP.GE.U32.AND P2, PT, R22, R75, PT ;  /* 0x0000004b1600720c */ /* 0x000fe40003f46070 */
[----:B------:R-:W-:Y:S02]  /*2a180*/  SEL R68, R68, RZ, !P3 ;  /* 0x000000ff44447207 */ /* 0x000fe40005800000 */
[----:B------:R-:W-:-:S02]  /*2a190*/  IADD3 R59, PT, PT, R24, R59, RZ ;  /* 0x0000003b183b7210 */ /* 0x000fc40007ffe0ff */
[----:B------:R-:W-:Y:S02]  /*2a1a0*/  SEL R68, R68, 0x1, P2 ;  /* 0x0000000144447807 */ /* 0x000fe40001000000 */
[----:B------:R-:W-:Y:S01]  /*2a1b0*/  ISETP.GE.U32.AND P4, PT, R59, R24, PT ;  /* 0x000000183b00720c */ /* 0x000fe20003f86070 */
[----:B------:R-:W-:Y:S01]  /*2a1c0*/  IMAD.MOV.U32 R24, RZ, RZ, 0x0 ;  /* 0x00000000ff187424 */ /* 0x000fe200078e00ff */
[----:B------:R-:W-:Y:S02]  /*2a1d0*/  IADD3 R63, PT, PT, R68, R63, R66 ;  /* 0x0000003f443f7210 */ /* 0x000fe40007ffe042 */
[----:B------:R-:W-:Y:S01]  /*2a1e0*/  IADD3 R22, PT, PT, R43, R22, -R75 ;  /* 0x000000162b167210 */ /* 0x000fe20007ffe84b */
[-C--:B------:R-:W-:Y:S01]  /*2a1f0*/  IMAD.HI.U32 R25, R50, R20.reuse, R24 ;  /* 0x0000001432197227 */ /* 0x080fe200078e0018 */
[----:B------:R-:W-:Y:S02]  /*2a200*/  ISETP.NE.AND P3, PT, R63, RZ, PT ;  /* 0x000000ff3f00720c */ /* 0x000fe40003f65270 */
[----:B------:R-:W-:Y:S01]  /*2a210*/  ISETP.GE.U32.AND P2, PT, R54, R63, PT ;  /* 0x0000003f3600720c */ /* 0x000fe20003f46070 */
[----:B------:R-:W-:Y:S01]  /*2a220*/  IMAD.HI.U32 R24, R50, R20, RZ ;  /* 0x0000001432187227 */ /* 0x000fe200078e00ff */
[----:B------:R-:W-:-:S02]  /*2a230*/  SEL R68, R68, RZ, !P3 ;  /* 0x000000ff44447207 */ /* 0x000fc40005800000 */
        /* <DEDUP_REMOVED lines=13> */
[----:B------:R-:W-:-:S04]  /*2a310*/  IMAD.HI.U32 R58, R19, R20, R24 ;  /* 0x00000014133a7227 */ /* 0x000fc800078e0018 */
[----:B------:R-:W-:-:S04]  /*2a320*/  IMAD.HI.U32 R24, R19, R20, RZ ;  /* 0x0000001413187227 */ /* 0x000fc800078e00ff */
[----:B------:R-:W-:Y:S01]  /*2a330*/  IMAD.IADD R55, R64, 0x1, R55 ;  /* 0x0000000140377824 */ /* 0x000fe200078e0237 */
[----:B------:R-:W-:Y:S01]  /*2a340*/  @P4 IADD3 R58, PT, PT, R24, RZ, RZ ;  /* 0x000000ff183a4210 */ /* 0x000fe20007ffe0ff */
[----:B------:R-:W-:-:S03]  /*2a350*/  IMAD.MOV.U32 R24, RZ, RZ, RZ ;  /* 0x000000ffff187224 */ /* 0x000fc600078e00ff */
        /* <DEDUP_REMOVED lines=10> */
[----:B------:R-:W-:Y:S01]  /*2a400*/  IADD3 R67, PT, PT, -R71, R44, RZ ;  /* 0x0000002c47437210 */ /* 0x000fe20007ffe1ff */
[----:B------:R-:W-:Y:S01]  /*2a410*/  IMAD.WIDE.U32 R24, R41, R36, RZ ;  /* 0x0000002429187225 */ /* 0x000fe200078e00ff */
[----:B------:R-:W-:-:S03]  /*2a420*/  ISETP.GE.U32.AND P3, PT, R44, R71, PT ;  /* 0x000000472c00720c */ /* 0x000fc60003f66070 */
[----:B------:R-:W-:Y:S01]  /*2a430*/  @P2 IMAD.MOV R69, RZ, RZ, R46 ;  /* 0x000000ffff452224 */ /* 0x000fe200078e022e */
[----:B------:R-:W-:Y:S01]  /*2a440*/  ISETP.GE.U32.AND P2, PT, R41, R58, PT ;  /* 0x0000003a2900720c */ /* 0x000fe20003f46070 */
[----:B------:R-:W-:Y:S02]  /*2a450*/  IMAD.IADD R46, R67, 0x1, -R0 ;  /* 0x00000001432e7824 */ /* 0x000fe400078e0a00 */
[----:B------:R-:W-:Y:S02]  /*2a460*/  IMAD.IADD R69, R24, 0x1, R69 ;  /* 0x0000000118457824 */ /* 0x000fe400078e0245 */
[----:B------:R-:W-:Y:S01]  /*2a470*/  IMAD.MOV.U32 R44, RZ, RZ, 0x0 ;  /* 0x00000000ff2c7424 */ /* 0x000fe200078e00ff */
[----:B------:R-:W-:Y:S01]  /*2a480*/  ISETP.GE.U32.AND P1, PT, R46, R67, P1 ;  /* 0x000000432e00720c */ /* 0x000fe20000f26070 */
[----:B------:R-:W-:Y:S01]  /*2a490*/  VIADD R71, R55, 0xfffffc2f ;  /* 0xfffffc2f37477836 */ /* 0x000fe20000000000 */
[----:B------:R-:W-:Y:S01]  /*2a4a0*/  ISETP.GE.U32.AND P4, PT, R69, R24, PT ;  /* 0x000000184500720c */ /* 0x000fe20003f86070 */
[----:B------:R-:W-:Y:S01]  /*2a4b0*/  IMAD.HI.U32 R73, R41, R36, R44 ;  /* 0x0000002429497227 */ /* 0x000fe200078e002c */
[----:B------:R-:W-:-:S02]  /*2a4c0*/  SEL R24, RZ, 0x1, P3 ;  /* 0x00000001ff187807 */ /* 0x000fc40001800000 */
[----:B------:R-:W-:Y:S01]  /*2a4d0*/  SEL R64, RZ, 0x1, !P1 ;  /* 0x00000001ff407807 */ /* 0x000fe20004800000 */
[----:B------:R-:W-:Y:S02]  /*2a4e0*/  @P2 IMAD.MOV R71, RZ, RZ, R55 ;  /* 0x000000ffff472224 */ /* 0x000fe400078e0237 */
[----:B------:R-:W-:-:S03]  /*2a4f0*/  IMAD.WIDE.U32 R44, R41, R37, RZ ;  /* 0x00000025292c7225 */ /* 0x000fc600078e00ff */
[----:B------:R-:W-:Y:S01]  /*2a500*/  IADD3 R58, PT, PT, R24, R71, RZ ;  /* 0x00000047183a7210 */ /* 0x000fe20007ffe0ff */
[----:B------:R-:W-:Y:S02]  /*2a510*/  IMAD.IADD R72, R17, 0x1, R64 ;  /* 0x0000000111487824 */ /* 0x000fe400078e0240 */
[----:B------:R-:W-:Y:S01]  /*2a520*/  @P4 IMAD.MOV R73, RZ, RZ, R25 ;  /* 0x000000ffff494224 */ /* 0x000fe200078e0219 */
[C---:B------:R-:W-:Y:S01]  /*2a530*/  ISETP.GE.U32.AND P1, PT, R57.reuse, R58, PT ;  /* 0x0000003a3900720c */ /* 0x040fe20003f26070 */
[----:B------:R-:W-:Y:S01]  /*2a540*/  IMAD.IADD R57, R57, 0x1, -R58 ;  /* 0x0000000139397824 */ /* 0x000fe200078e0a3a */
[----:B------:R-:W-:Y:S01]  /*2a550*/  ISETP.NE.AND P3, PT, R58, RZ, PT ;  /* 0x000000ff3a00720c */ /* 0x000fe20003f65270 */
[----:B------:R-:W-:Y:S01]  /*2a560*/  IMAD.IADD R61, R44, 0x1, R73 ;  /* 0x000000012c3d7824 */ /* 0x000fe200078e0249 */
[----:B------:R-:W-:Y:S01]  /*2a570*/  ISETP.NE.AND P5, PT, R72, RZ, PT ;  /* 0x000000ff4800720c */ /* 0x000fe20003fa5270 */
[----:B------:R-:W-:Y:S01]  /*2a580*/  IMAD.IADD R58, R57, 0x1, -R72 ;  /* 0x00000001393a7824 */ /* 0x000fe200078e0a48 */
[----:B------:R-:W-:Y:S01]  /*2a590*/  SEL R55, R24, RZ, !P3 ;  /* 0x000000ff18377207 */ /* 0x000fe20005800000 */
[----:B------:R-:W-:Y:S01]  /*2a5a0*/  VIADD R66, R69, 0xfffffffe ;  /* 0xfffffffe45427836 */ /* 0x000fe20000000000 */
[----:B------:R-:W-:Y:S01]  /*2a5b0*/  ISETP.GE.U32.AND P3, PT, R61, R44, PT ;  /* 0x0000002c3d00720c */ /* 0x000fe20003f66070 */
[----:B------:R-:W-:Y:S01]  /*2a5c0*/  IMAD.MOV.U32 R25, RZ, RZ, 0x1 ;  /* 0x00000001ff197424 */ /* 0x000fe200078e00ff */
[----:B------:R-:W-:Y:S01]  /*2a5d0*/  MOV R24, 0x0 ;  /* 0x0000000000187802 */ /* 0x000fe20000000f00 */
[----:B------:R-:W-:Y:S01]  /*2a5e0*/  @P2 IMAD.MOV R66, RZ, RZ, R69 ;  /* 0x000000ffff422224 */ /* 0x000fe200078e0245 */
[----:B------:R-:W-:-:S02]  /*2a5f0*/  ISETP.GE.U32.AND P4, PT, R58, R57, PT ;  /* 0x000000393a00720c */ /* 0x000fc40003f86070 */
[----:B------:R-:W-:Y:S01]  /*2a600*/  SEL R57, R55, 0x1, P1 ;  /* 0x0000000137397807 */ /* 0x000fe20000800000 */
[----:B------:R-:W-:Y:S01]  /*2a610*/  IMAD.HI.U32 R65, R41, R37, R24 ;  /* 0x0000002529417227 */ /* 0x000fe200078e0018 */
[----:B------:R-:W-:-:S03]  /*2a620*/  SEL R64, R64, 0x1, !P5 ;  /* 0x0000000140407807 */ /* 0x000fc60006800000 */
[----:B------:R-:W-:Y:S01]  /*2a630*/  IMAD.IADD R25, R57, 0x1, R66 ;  /* 0x0000000139197824 */ /* 0x000fe200078e0242 */
[----:B------:R-:W-:Y:S01]  /*2a640*/  SEL R67, R64, RZ, P4 ;  /* 0x000000ff40437207 */ /* 0x000fe20002000000 */
[----:B------:R-:W-:Y:S02]  /*2a650*/  @P3 IMAD.MOV R65, RZ, RZ, R45 ;  /* 0x000000ffff413224 */ /* 0x000fe400078e022d */
[----:B------:R-:W-:Y:S01]  /*2a660*/  IMAD.WIDE.U32 R44, R41, R38, RZ ;  /* 0x00000026292c7225 */ /* 0x000fe200078e00ff */
[----:B------:R-:W-:Y:S02]  /*2a670*/  ISETP.NE.AND P3, PT, R25, RZ, PT ;  /* 0x000000ff1900720c */ /* 0x000fe40003f65270 */
[C---:B------:R-:W-:Y:S01]  /*2a680*/  ISETP.GE.U32.AND P1, PT, R60.reuse, R25, PT ;  /* 0x000000193c00720c */ /* 0x040fe20003f26070 */
[----:B------:R-:W-:Y:S01]  /*2a690*/  IMAD.IADD R24, R60, 0x1, -R25 ;  /* 0x000000013c187824 */ /* 0x000fe200078e0a19 */
[----:B------:R-:W-:Y:S01]  /*2a6a0*/  IADD3 R64, PT, PT, R44, R65, RZ ;  /* 0x000000412c407210 */ /* 0x000fe20007ffe0ff */
[----:B------:R-:W-:Y:S01]  /*2a6b0*/  IMAD.IADD R69, R16, 0x1, R67 ;  /* 0x0000000110457824 */ /* 0x000fe200078e0243 */
[----:B------:R-:W-:Y:S01]  /*2a6c0*/  SEL R60, R57, RZ, !P3 ;  /* 0x000000ff393c7207 */ /* 0x000fe20005800000 */
[----:B------:R-:W-:Y:S01]  /*2a6d0*/  IMAD.MOV.U32 R25, RZ, RZ, 0x1 ;  /* 0x00000001ff197424 */ /* 0x000fe200078e00ff */
[----:B------:R-:W-:Y:S01]  /*2a6e0*/  ISETP.GE.U32.AND P3, PT, R64, R44, PT ;  /* 0x0000002c4000720c */ /* 0x000fe20003f66070 */
[----:B------:R-:W-:Y:S01]  /*2a6f0*/  IMAD.IADD R55, R24, 0x1, -R69 ;  /* 0x0000000118377824 */ /* 0x000fe200078e0a45 */
[----:B------:R-:W-:-:S02]  /*2a700*/  ISETP.NE.AND P5, PT, R69, RZ, PT ;  /* 0x000000ff4500720c */ /* 0x000fc40003fa5270 */
[----:B------:R-:W-:Y:S02]  /*2a710*/  SEL R57, RZ, 0xffffffff, P2 ;  /* 0xffffffffff397807 */ /* 0x000fe40001000000 */
[----:B------:R-:W-:Y:S01]  /*2a720*/  ISETP.GE.U32.AND P4, PT, R55, R24, PT ;  /* 0x000000183700720c */ /* 0x000fe20003f86070 */
[----:B------:R-:W-:Y:S01]  /*2a730*/  IMAD.MOV.U32 R24, RZ, RZ, 0x0 ;  /* 0x00000000ff187424 */ /* 0x000fe200078e00ff */
[----:B------:R-:W-:Y:S02]  /*2a740*/  SEL R44, R60, 0x1, P1 ;  /* 0x000000013c2c7807 */ /* 0x000fe40000800000 */
[----:B------:R-:W-:Y:S01]  /*2a750*/  SEL R67, R67, 0x1, !P5 ;  /* 0x0000000143437807 */ /* 0x000fe20006800000 */
[----:B------:R-:W-:Y:S01]  /*2a760*/  IMAD.HI.U32 R65, R41, R38, R24 ;  /* 0x0000002629417227 */ /* 0x000fe200078e0018 */
[----:B------:R-:W-:Y:S02]  /*2a770*/  IADD3 R61, PT, PT, R44, R61, R57 ;  /* 0x0000003d2c3d7210 */ /* 0x000fe40007ffe039 */
[----:B------:R-:W-:Y:S01]  /*2a780*/  SEL R62, R67, RZ, P4 ;  /* 0x000000ff433e7207 */ /* 0x000fe20002000000 */
[----:B------:R-:W-:Y:S01]  /*2a790*/  @P3 IMAD.MOV R65, RZ, RZ, R45 ;  /* 0x000000ffff413224 */ /* 0x000fe200078e022d */
[----:B------:R-:W-:Y:S01]  /*2a7a0*/  ISETP.NE.AND P2, PT, R61, RZ, PT ;  /* 0x000000ff3d00720c */ /* 0x000fe20003f45270 */
[C---:B------:R-:W-:Y:S01]  /*2a7b0*/  IMAD.IADD R53, R42.reuse, 0x1, -R61 ;  /* 0x000000012a357824 */ /* 0x040fe200078e0a3d */
[----:B------:R-:W-:Y:S01]  /*2a7c0*/  ISETP.GE.U32.AND P1, PT, R42, R61, PT ;  /* 0x0000003d2a00720c */ /* 0x000fe20003f26070 */
[----:B------:R-:W-:Y:S01]  /*2a7d0*/  IMAD.IADD R24, R15, 0x1, R62 ;  /* 0x000000010f187824 */ /* 0x000fe200078e023e */
[----:B------:R-:W-:Y:S01]  /*2a7e0*/  SEL R44, R44, RZ, !P2 ;  /* 0x000000ff2c2c7207 */ /* 0x000fe20005000000 */
[----:B------:R-:W-:-:S02]  /*2a7f0*/  IMAD.MOV.U32 R45, RZ, RZ, 0x1 ;  /* 0x00000001ff2d7424 */ /* 0x000fc400078e00ff */
[----:B------:R-:W-:Y:S01]  /*2a800*/  IMAD.IADD R60, R53, 0x1, -R24 ;  /* 0x00000001353c7824 */ /* 0x000fe200078e0a18 */
[----:B------:R-:W-:Y:S01]  /*2a810*/  ISETP.NE.AND P3, PT, R24, RZ, PT ;  /* 0x000000ff1800720c */ /* 0x000fe20003f65270 */
[C---:B------:R-:W-:Y:S01]  /*2a820*/  IMAD.WIDE.U32 R24, R41.reuse, R39, RZ ;  /* 0x0000002729187225 */ /* 0x040fe200078e00ff */
[----:B------:R-:W-:Y:S02]  /*2a830*/  SEL R42, R44, 0x1, P1 ;  /* 0x000000012c2a7807 */ /* 0x000fe40000800000 */
[----:B------:R-:W-:Y:S01]  /*2a840*/  ISETP.GE.U32.AND P2, PT, R60, R53, PT ;  /* 0x000000353c00720c */ /* 0x000fe20003f46070 */
[----:B------:R-:W-:Y:S01]  /*2a850*/  IMAD.MOV.U32 R44, RZ, RZ, 0x0 ;  /* 0x00000000ff2c7424 */ /* 0x000fe200078e00ff */
[----:B------:R-:W-:Y:S02]  /*2a860*/  SEL R62, R62, 0x1, !P3 ;  /* 0x000000013e3e7807 */ /* 0x000fe40005800000 */
[----:B------:R-:W-:Y:S01]  /*2a870*/  IADD3 R65, PT, PT, R24, R65, RZ ;  /* 0x0000004118417210 */ /* 0x000fe20007ffe0ff */
[----:B------:R-:W-:Y:S01]  /*2a880*/  IMAD.HI.U32 R45, R41, R39, R44 ;  /* 0x00000027292d7227 */ /* 0x000fe200078e002c */
[----:B------:R-:W-:-:S02]  /*2a890*/  IADD3 R64, PT, PT, R42, R64, R57 ;  /* 0x000000402a407210 */ /* 0x000fc40007ffe039 */
[----:B------:R-:W-:Y:S02]  /*2a8a0*/  SEL R53, R62, RZ, P2 ;  /* 0x000000ff3e357207 */ /* 0x000fe40001000000 */
[----:B------:R-:W-:Y:S01]  /*2a8b0*/  ISETP.GE.U32.AND P3, PT, R65, R24, PT ;  /* 0x000000184100720c */ /* 0x000fe20003f66070 */
[C---:B------:R-:W-:Y:S01]  /*2a8c0*/  IMAD.IADD R24, R47.reuse, 0x1, -R64 ;  /* 0x000000012f187824 */ /* 0x040fe200078e0a40 */
[----:B------:R-:W-:Y:S01]  /*2a8d0*/  ISETP.NE.AND P2, PT, R64, RZ, PT ;  /* 0x000000ff4000720c */ /* 0x000fe20003f45270 */
[----:B------:R-:W-:Y:S01]  /*2a8e0*/  IMAD.IADD R61, R14, 0x1, R53 ;  /* 0x000000010e3d7824 */ /* 0x000fe200078e0235 */
[----:B------:R-:W-:Y:S02]  /*2a8f0*/  ISETP.GE.U32.AND P1, PT, R47, R64, PT ;  /* 0x000000402f00720c */ /* 0x000fe40003f26070 */
[----:B------:R-:W-:Y:S01]  /*2a900*/  SEL R42, R42, RZ, !P2 ;  /* 0x000000ff2a2a7207 */ /* 0x000fe20005000000 */
[----:B------:R-:W-:Y:S01]  /*2a910*/  IMAD.IADD R47, R24, 0x1, -R61 ;  /* 0x00000001182f7824 */ /* 0x000fe200078e0a3d */
[----:B------:R-:W-:-:S02]  /*2a920*/  ISETP.NE.AND P4, PT, R61, RZ, PT ;  /* 0x000000ff3d00720c */ /* 0x000fc40003f85270 */
[----:B------:R-:W-:Y:S01]  /*2a930*/  SEL R44, R42, 0x1, P1 ;  /* 0x000000012a2c7807 */ /* 0x000fe20000800000 */
[----:B------:R-:W-:Y:S01]  /*2a940*/  IMAD.WIDE.U32 R42, R41, R40, RZ ;  /* 0x00000028292a7225 */ /* 0x000fe200078e00ff */
[----:B------:R-:W-:-:S03]  /*2a950*/  ISETP.GE.U32.AND P2, PT, R47, R24, PT ;  /* 0x000000182f00720c */ /* 0x000fc60003f46070 */
[----:B------:R-:W-:Y:S01]  /*2a960*/  HFMA2 R24, -RZ, RZ, 0, 0 ;  /* 0x00000000ff187431 */ /* 0x000fe200000001ff */
[----:B------:R-:W-:Y:S01]  /*2a970*/  SEL R53, R53, 0x1, !P4 ;  /* 0x0000000135357807 */ /* 0x000fe20006000000 */
[----:B------:R-:W-:Y:S01]  /*2a980*/  @P3 IMAD.MOV R45, RZ, RZ, R25 ;  /* 0x000000ffff2d3224 */ /* 0x000fe200078e0219 */
[----:B------:R-:W-:Y:S01]  /*2a990*/  IADD3 R65, PT, PT, R44, R65, R57 ;  /* 0x000000412c417210 */ /* 0x000fe20007ffe039 */
[----:B------:R-:W-:Y:S01]  /*2a9a0*/  IMAD.MOV.U32 R25, RZ, RZ, 0x1 ;  /* 0x00000001ff197424 */ /* 0x000fe200078e00ff */
        /* <DEDUP_REMOVED lines=8> */
[----:B------:R-:W-:-:S02]  /*2aa30*/  ISETP.GE.U32.AND P3, PT, R53, R42, PT ;  /* 0x0000002a3500720c */ /* 0x000fc40003f66070 */
[----:B------:R-:W-:Y:S01]  /*2aa40*/  ISETP.NE.AND P2, PT, R56, RZ, PT ;  /* 0x000000ff3800720c */ /* 0x000fe20003f45270 */
[----:B------:R-:W-:Y:S01]  /*2aa50*/  IMAD.IADD R22, R45, 0x1, -R56 ;  /* 0x000000012d167824 */ /* 0x000fe200078e0a38 */
[----:B------:R-:W-:Y:S02]  /*2aa60*/  SEL R44, R44, 0x1, P1 ;  /* 0x000000012c2c7807 */ /* 0x000fe40000800000 */
[----:B------:R-:W-:Y:S02]  /*2aa70*/  SEL R52, R52, 0x1, !P2 ;  /* 0x0000000134347807 */ /* 0x000fe40005000000 */
[----:B------:R-:W-:Y:S02]  /*2aa80*/  ISETP.GE.U32.AND P1, PT, R22, R45, PT ;  /* 0x0000002d1600720c */ /* 0x000fe40003f26070 */
[----:B------:R-:W-:Y:S02]  /*2aa90*/  IADD3 R53, PT, PT, R44, R53, R57 ;  /* 0x000000352c357210 */ /* 0x000fe40007ffe039 */
[----:B------:R-:W-:Y:S01]  /*2aaa0*/  SEL R45, R52, RZ, P1 ;  /* 0x000000ff342d7207 */ /* 0x000fe20000800000 */
[----:B------:R-:W-:Y:S01]  /*2aab0*/  @P3 IMAD.MOV R24, RZ, RZ, R43 ;  /* 0x000000ffff183224 */ /* 0x000fe200078e022b */
[----:B------:R-:W-:-:S02]  /*2aac0*/  ISETP.NE.AND P2, PT, R53, RZ, PT ;  /* 0x000000ff3500720c */ /* 0x000fc40003f45270 */
[-C--:B------:R-:W-:Y:S01]  /*2aad0*/  IADD3 R42, PT, PT, R54, -R53.reuse, RZ ;  /* 0x80000035362a7210 */ /* 0x080fe20007ffe0ff */
[----:B------:R-:W-:Y:S01]  /*2aae0*/  IMAD.IADD R43, R12, 0x1, R45 ;  /* 0x000000010c2b7824 */ /* 0x000fe200078e022d */
[----:B------:R-:W-:Y:S01]  /*2aaf0*/  ISETP.GE.U32.AND P1, PT, R54, R53, PT ;  /* 0x000000353600720c */ /* 0x000fe20003f26070 */
[----:B------:R-:W-:Y:S01]  /*2ab00*/  IMAD R24, R41, UR5, R24 ;  /* 0x0000000529187c24 */ /* 0x000fe2000f8e0218 */
[----:B------:R-:W-:Y:S01]  /*2ab10*/  SEL R44, R44, RZ, !P2 ;  /* 0x000000ff2c2c7207 */ /* 0x000fe20005000000 */
[----:B------:R-:W-:Y:S01]  /*2ab20*/  IMAD.IADD R25, R42, 0x1, -R43 ;  /* 0x000000012a197824 */ /* 0x000fe200078e0a2b */
[----:B------:R-:W-:Y:S02]  /*2ab30*/  ISETP.NE.AND P2, PT, R43, RZ, PT ;  /* 0x000000ff2b00720c */ /* 0x000fe40003f45270 */
[----:B------:R-:W-:Y:S02]  /*2ab40*/  SEL R44, R44, 0x1, P1 ;  /* 0x000000012c2c7807 */ /* 0x000fe40000800000 */
[----:B------:R-:W-:-:S02]  /*2ab50*/  ISETP.GE.U32.AND P1, PT, R25, R42, PT ;  /* 0x0000002a1900720c */ /* 0x000fc40003f26070 */
[----:B------:R-:W-:Y:S02]  /*2ab60*/  IADD3 R57, PT, PT, R44, R24, R57 ;  /* 0x000000182c397210 */ /* 0x000fe40007ffe039 */
[----:B------:R-:W-:-:S03]  /*2ab70*/  SEL R45, R45, 0x1, !P2 ;  /* 0x000000012d2d7807 */ /* 0x000fc60005000000 */
        /* <DEDUP_REMOVED lines=43> */
.L_x_100:
[----:B------:R-:W-:-:S04]  /*2ae30*/  IADD3 R41, PT, PT, -R3, R46, RZ ;  /* 0x0000002e03297210 */ /* 0x000fc80007ffe1ff */
        /* <DEDUP_REMOVED lines=39> */
[C---:B------:R-:W-:Y:S02]  /*2b0b0*/  LOP3.LUT P1, RZ, R26.reuse, R3, RZ, 0xfc, !PT ;  /* 0x000000031aff7212 */ /* 0x040fe4000782fcff */
[----:B------:R-:W-:-:S04]  /*2b0c0*/  IADD3 R26, PT, PT, -R26, R23, RZ ;  /* 0x000000171a1a7210 */ /* 0x000fc80007ffe1ff */
        /* <DEDUP_REMOVED lines=36> */
.L_x_101:
        /* <DEDUP_REMOVED lines=79> */
.L_x_102:
[----:B------:R-:W-:Y:S02]  /*2b800*/  IMAD R13, R19, R0, RZ ;  /* 0x00000000130d7224 */ /* 0x000fe400078e02ff */
[----:B------:R-:W-:Y:S02]  /*2b810*/  HFMA2 R43, -RZ, RZ, 0, 5.9604644775390625e-08 ;  /* 0x00000001ff2b7431 */ /* 0x000fe400000001ff */
[----:B------:R-:W-:Y:S02]  /*2b820*/  IMAD.MOV.U32 R12, RZ, RZ, RZ ;  /* 0x000000ffff0c7224 */ /* 0x000fe400078e00ff */
[----:B------:R-:W-:Y:S02]  /*2b830*/  HFMA2 R68, -RZ, RZ, 0, 0 ;  /* 0x00000000ff447431 */ /* 0x000fe400000001ff */
        /* <DEDUP_REMOVED lines=8> */
[----:B------:R-:W-:Y:S01]  /*2b8c0*/  @P1 IADD3 R57, PT, PT, R11, RZ, RZ ;  /* 0x000000ff0b391210 */ /* 0x000fe20007ffe0ff */
[----:B------:R-:W-:Y:S02]  /*2b8d0*/  IMAD.MOV.U32 R23, RZ, RZ, 0x1 ;  /* 0x00000001ff177424 */ /* 0x000fe400078e00ff */
[----:B------:R-:W-:-:S04]  /*2b8e0*/  IMAD.WIDE.U32 R24, R14, R19, RZ ;  /* 0x000000130e187225 */ /* 0x000fc800078e00ff */
[----:B------:R-:W-:Y:S02]  /*2b8f0*/  IMAD.IADD R57, R12, 0x1, R57 ;  /* 0x000000010c397824 */ /* 0x000fe400078e0239 */
[----:B------:R-:W-:-:S03]  /*2b900*/  IMAD.HI.U32 R11, R17, R19, R22 ;  /* 0x00000013110b7227 */ /* 0x000fc600078e0016 */
[----:B------:R-:W-:Y:S01]  /*2b910*/  ISETP.GE.U32.AND P1, PT, R57, R12, PT ;  /* 0x0000000c3900720c */ /* 0x000fe20003f26070 */
[----:B------:R-:W-:-:S04]  /*2b920*/  IMAD.WIDE.U32 R22, R16, R19, RZ ;  /* 0x0000001310167225 */ /* 0x000fc800078e00ff */
[----:B------:R-:W-:Y:S02]  /*2b930*/  IMAD.MOV.U32 R12, RZ, RZ, 0x0 ;  /* 0x00000000ff0c7424 */ /* 0x000fe400078e00ff */
[----:B------:R-:W-:Y:S02]  /*2b940*/  IMAD.MOV.U32 R42, RZ, RZ, 0x0 ;  /* 0x00000000ff2a7424 */ /* 0x000fe400078e00ff */
[----:B------:R-:W-:Y:S02]  /*2b950*/  IMAD.MOV.U32 R54, RZ, RZ, RZ ;  /* 0x000000ffff367224 */ /* 0x000fe400078e00ff */
[----:B------:R-:W-:-:S04]  /*2b960*/  IMAD.HI.U32 R61, R44, R19, R42 ;  /* 0x000000132c3d7227 */ /* 0x000fc800078e002a */
[----:B------:R-:W-:Y:S01]  /*2b970*/  @P1 IMAD.MOV R11, RZ, RZ, R13 ;  /* 0x000000ffff0b1224 */ /* 0x000fe200078e020d */
[----:B------:R-:W-:Y:S01]  /*2b980*/  MOV R13, 0x1 ;  /* 0x00000001000d7802 */ /* 0x000fe20000000f00 */
[----:B------:R-:W-:Y:S02]  /*2b990*/  IMAD R69, R51, R0, RZ ;  /* 0x0000000033457224 */ /* 0x000fe400078e02ff */
        /* <DEDUP_REMOVED lines=13> */
[----:B------:R-:W-:Y:S02]  /*2ba70*/  HFMA2 R12, -RZ, RZ, 0, 0 ;  /* 0x00000000ff0c7431 */ /* 0x000fe400000001ff */
[----:B------:R-:W-:Y:S02]  /*2ba80*/  IMAD.MOV.U32 R22, RZ, RZ, RZ ;  /* 0x000000ffff167224 */ /* 0x000fe400078e00ff */
[----:B------:R-:W-:-:S08]  /*2ba90*/  IMAD.MOV.U32 R75, RZ, RZ, 0x1 ;  /* 0x00000001ff4b7424 */ /* 0x000fd000078e00ff */
        /* <DEDUP_REMOVED lines=8> */
[----:B------:R-:W-:Y:S01]  /*2bb20*/  IMAD.HI.U32 R65, R3, R50, R22 ;  /* 0x0000003203417227 */ /* 0x000fe200078e0016 */
[----:B------:R-:W-:-:S03]  /*2bb30*/  MOV R22, 0x0 ;  /* 0x0000000000167802 */ /* 0x000fc60000000f00 */
[----:B------:R-:W-:Y:S01]  /*2bb40*/  @P1 IMAD.MOV R11, RZ, RZ, R25 ;  /* 0x000000ffff0b1224 */ /* 0x000fe200078e0219 */
        /* <DEDUP_REMOVED lines=17> */
[----:B------:R-:W-:Y:S02]  /*2bc60*/  ISETP.GE.U32.AND P2, PT, R46, R12, PT ;  /* 0x0000000c2e00720c */ /* 0x000fe40003f46070 */
[----:B------:R-:W-:Y:S01]  /*2bc70*/  MOV R12, 0x0 ;  /* 0x00000000000c7802 */ /* 0x000fe20000000f00 */
        /* <DEDUP_REMOVED lines=26> */
[----:B------:R-:W-:Y:S01]  /*2be20*/  @P1 IMAD.MOV R47, RZ, RZ, R43 ;  /* 0x000000ffff2f1224 */ /* 0x000fe200078e022b */
[----:B------:R-:W-:Y:S01]  /*2be30*/  MOV R43, 0x1 ;  /* 0x00000001002b7802 */ /* 0x000fe20000000f00 */
        /* <DEDUP_REMOVED lines=17> */
[----:B------:R-:W-:Y:S01]  /*2bf50*/  IMAD.WIDE.U32 R12, R45, R50, RZ ;  /* 0x000000322d0c7225 */ /* 0x000fe200078e00ff */
[----:B------:R-:W-:-:S03]  /*2bf60*/  IADD3 R58, PT, PT, R22, R75, RZ ;  /* 0x0000004b163a7210 */ /* 0x000fc60007ffe0ff */
[----:B------:R-:W-:Y:S01]  /*2bf70*/  IMAD.IADD R67, R12, 0x1, R67 ;  /* 0x000000010c437824 */ /* 0x000fe200078e0243 */
[----:B------:R-:W-:Y:S01]  /*2bf80*/  ISETP.GE.U32.AND P1, PT, R58, R22, PT ;  /* 0x000000163a00720c */ /* 0x000fe20003f26070 */
[----:B------:R-:W-:-:S03]  /*2bf90*/  IMAD.HI.U32 R63, R17, R51, R42 ;  /* 0x00000033113f7227 */ /* 0x000fc600078e002a */
[----:B------:R-:W-:Y:S01]  /*2bfa0*/  ISETP.GE.U32.AND P2, PT, R67, R12, PT ;  /* 0x0000000c4300720c */ /* 0x000fe20003f46070 */
[----:B------:R-:W-:Y:S02]  /*2bfb0*/  @P3 IMAD.MOV R63, RZ, RZ, R25 ;  /* 0x000000ffff3f3224 */ /* 0x000fe400078e0219 */
[----:B------:R-:W-:Y:S02]  /*2bfc0*/  IMAD.MOV.U32 R24, RZ, RZ, 0x0 ;  /* 0x00000000ff187424 */ /* 0x000fe400078e00ff */
[----:B------:R-:W-:Y:S02]  /*2bfd0*/  IMAD.MOV.U32 R25, RZ, RZ, 0x1 ;  /* 0x00000001ff197424 */ /* 0x000fe400078e00ff */
        /* <DEDUP_REMOVED lines=16> */
[----:B------:R-:W-:Y:S02]  /*2c0e0*/  HFMA2 R12, -RZ, RZ, 0, 0 ;  /* 0x00000000ff0c7431 */ /* 0x000fe400000001ff */
[----:B------:R-:W-:Y:S02]  /*2c0f0*/  IMAD R42, R19, R3, RZ ;  /* 0x00000003132a7224 */ /* 0x000fe400078e02ff */
[----:B------:R-:W-:Y:S02]  /*2c100*/  IMAD R19, R34, R61, RZ ;  /* 0x0000003d22137224 */ /* 0x000fe400078e02ff */
[----:B------:R-:W-:Y:S02]  /*2c110*/  @P1 IMAD.MOV R75, RZ, RZ, R23 ;  /* 0x000000ffff4b1224 */ /* 0x000fe400078e0217 */
[----:B------:R-:W-:Y:S02]  /*2c120*/  @P3 IMAD.MOV R73, RZ, RZ, R13 ;  /* 0x000000ffff493224 */ /* 0x000fe400078e020d */
[----:B------:R-:W-:-:S02]  /*2c130*/  @P2 IMAD.MOV R69, RZ, RZ, R25 ;  /* 0x000000ffff452224 */ /* 0x000fc400078e0219 */
        /* <DEDUP_REMOVED lines=10> */
[----:B------:R-:W-:Y:S01]  /*2c1e0*/  @P1 IMAD.MOV R12, RZ, RZ, R25 ;  /* 0x000000ffff0c1224 */ /* 0x000fe200078e0219 */
[----:B------:R-:W-:Y:S01]  /*2c1f0*/  ISETP.GE.U32.AND P1, PT, R42, R19, PT ;  /* 0x000000132a00720c */ /* 0x000fe20003f26070 */
[----:B------:R-:W-:Y:S01]  /*2c200*/  IMAD.WIDE.U32 R24, R14, R51, RZ ;  /* 0x000000330e187225 */ /* 0x000fe200078e00ff */
[----:B------:R-:W-:Y:S02]  /*2c210*/  IADD3 R19, PT, PT, R65, R42, -R19 ;  /* 0x0000002a41137210 */ /* 0x000fe40007ffe813 */
[----:B------:R-:W-:Y:S01]  /*2c220*/  SEL R13, RZ, 0x1, P1 ;  /* 0x00000001ff0d7807 */ /* 0x000fe20000800000 */
[----:B------:R-:W-:Y:S02]  /*2c230*/  IMAD R12, R61, UR5, R12 ;  /* 0x000000053d0c7c24 */ /* 0x000fe4000f8e020c */
[----:B------:R-:W-:-:S02]  /*2c240*/  IMAD.IADD R75, R24, 0x1, R75 ;  /* 0x00000001184b7824 */ /* 0x000fc400078e024b */
        /* <DEDUP_REMOVED lines=20> */
[----:B------:R-:W-:-:S04]  /*2c390*/  SEL R13, R13, 0x1, P1 ;  /* 0x000000010d0d7807 */ /* 0x000fc80000800000 */
[----:B------:R-:W-:Y:S01]  /*2c3a0*/  IADD3 R77, PT, PT, R13, R58, RZ ;  /* 0x0000003a0d4d7210 */ /* 0x000fe20007ffe0ff */
        /* <DEDUP_REMOVED lines=17> */
[----:B------:R-:W-:Y:S02]  /*2c4c0*/  SEL R13, R22, 0x1, !P1 ;  /* 0x00000001160d7807 */ /* 0x000fe40004800000 */
[----:B------:R-:W-:Y:S02]  /*2c4d0*/  ISETP.GE.U32.AND P1, PT, R75, R24, PT ;  /* 0x000000184b00720c */ /* 0x000fe40003f26070 */
[----:B------:R-:W-:Y:S01]  /*2c4e0*/  IADD3 R12, PT, PT, R72, -R12, -R13 ;  /* 0x8000000c480c7210 */ /* 0x000fe20007ffe80d */
[----:B------:R-:W-:Y:S01]  /*2c4f0*/  IMAD.MOV.U32 R13, RZ, RZ, 0x1 ;  /* 0x00000001ff0d7424 */ /* 0x000fe200078e00ff */
[----:B------:R-:W-:-:S03]  /*2c500*/  MOV R22, RZ ;  /* 0x000000ff00167202 */ /* 0x000fc60000000f00 */
        /* <DEDUP_REMOVED lines=29> */
[----:B------:R-:W-:Y:S02]  /*2c6e0*/  HFMA2 R25, -RZ, RZ, 0, 5.9604644775390625e-08 ;  /* 0x00000001ff197431 */ /* 0x000fe400000001ff */
[----:B------:R-:W-:-:S08]  /*2c6f0*/  IMAD.MOV.U32 R12, RZ, RZ, 0x0 ;  /* 0x00000000ff0c7424 */ /* 0x000fd000078e00ff */
[----:B------:R-:W-:Y:S02]  /*2c700*/  @P1 IMAD.MOV R53, RZ, RZ, R13 ;  /* 0x000000ffff351224 */ /* 0x000fe400078e020d */
[----:B------:R-:W-:-:S04]  /*2c710*/  IMAD.HI.U32 R65, R0, R49, R24 ;  /* 0x0000003100417227 */ /* 0x000fc800078e0018 */
[----:B------:R-:W-:Y:S02]  /*2c720*/  IMAD.MOV.U32 R13, RZ, RZ, 0x1 ;  /* 0x00000001ff0d7424 */ /* 0x000fe400078e00ff */
[----:B------:R-:W-:-:S04]  /*2c730*/  IMAD.HI.U32 R24, R0, R49, RZ ;  /* 0x0000003100187227 */ /* 0x000fc800078e00ff */
        /* <DEDUP_REMOVED lines=41> */
[----:B------:R-:W-:Y:S01]  /*2c9d0*/  @P1 IMAD.MOV R67, RZ, RZ, R23 ;  /* 0x000000ffff431224 */ /* 0x000fe200078e0217 */
[----:B------:R-:W-:Y:S01]  /*2c9e0*/  IADD3 R13, PT, PT, R22, -0x3d1, RZ ;  /* 0xfffffc2f160d7810 */ /* 0x000fe20007ffe0ff */
[----:B------:R-:W-:Y:S01]  /*2c9f0*/  @P1 IMAD.MOV R13, RZ, RZ, R22 ;  /* 0x000000ffff0d1224 */ /* 0x000fe200078e0216 */
[----:B------:R-:W-:Y:S01]  /*2ca00*/  SEL R12, RZ, 0x1, P2 ;  /* 0x00000001ff0c7807 */ /* 0x000fe20001000000 */
[----:B------:R-:W-:-:S04]  /*2ca10*/  IMAD.WIDE.U32 R22, R44, R51, RZ ;  /* 0x000000332c167225 */ /* 0x000fc800078e00ff */
[----:B------:R-:W-:Y:S02]  /*2ca20*/  HFMA2 R24, -RZ, RZ, 0, 0 ;  /* 0x00000000ff187431 */ /* 0x000fe400000001ff */
[----:B------:R-:W-:Y:S02]  /*2ca30*/  IMAD.IADD R50, R12, 0x1, R13 ;  /* 0x000000010c327824 */ /* 0x000fe400078e020d */
[----:B------:R-:W-:Y:S02]  /*2ca40*/  IMAD.IADD R42, R22, 0x1, R42 ;  /* 0x00000001162a7824 */ /* 0x000fe400078e022a */
[----:B------:R-:W-:Y:S01]  /*2ca50*/  IMAD.MOV.U32 R25, RZ, RZ, 0x1 ;  /* 0x00000001ff197424 */ /* 0x000fe200078e00ff */
[----:B------:R-:W-:Y:S02]  /*2ca60*/  ISETP.NE.AND P3, PT, R50, RZ, PT ;  /* 0x000000ff3200720c */ /* 0x000fe40003f65270 */
[----:B------:R-:W-:Y:S02]  /*2ca70*/  ISETP.GE.U32.AND P2, PT, R19, R50, PT ;  /* 0x000000321300720c */ /* 0x000fe40003f46070 */
[----:B------:R-:W-:-:S02]  /*2ca80*/  SEL R12, R12, RZ, !P3 ;  /* 0x000000ff0c0c7207 */ /* 0x000fc40005800000 */
[----:B------:R-:W-:Y:S02]  /*2ca90*/  IADD3 R50, PT, PT, R56, R19, -R50 ;  /* 0x0000001338327210 */ /* 0x000fe40007ffe832 */
[----:B------:R-:W-:Y:S02]  /*2caa0*/  SEL R12, R12, 0x1, P2 ;  /* 0x000000010c0c7807 */ /* 0x000fe40001000000 */
[----:B------:R-:W-:-:S03]  /*2cab0*/  MOV R56, 0x0 ;  /* 0x0000000000387802 */ /* 0x000fc60000000f00 */
        /* <DEDUP_REMOVED lines=34> */
[----:B------:R-:W-:Y:S01]  /*2cce0*/  IMAD.MOV.U32 R12, RZ, RZ, 0x0 ;  /* 0x00000000ff0c7424 */ /* 0x000fe200078e00ff */
[----:B------:R-:W-:-:S03]  /*2ccf0*/  MOV R13, 0x1 ;  /* 0x00000001000d7802 */ /* 0x000fc60000000f00 */
        /* <DEDUP_REMOVED lines=12> */
[----:B------:R-:W-:Y:S01]  /*2cdc0*/  IMAD.IADD R55, R72, 0x1, R69 ;  /* 0x0000000148377824 */ /* 0x000fe200078e0245 */
[----:B------:R-:W-:Y:S01]  /*2cdd0*/  IADD3 R69, PT, PT, R13, R54, RZ ;  /* 0x000000360d457210 */ /* 0x000fe20007ffe0ff */
[----:B------:R-:W-:-:S03]  /*2cde0*/  IMAD.MOV.U32 R13, RZ, RZ, 0x1 ;  /* 0x00000001ff0d7424 */ /* 0x000fc600078e00ff */
        /* <DEDUP_REMOVED lines=19> */
[----:B------:R-:W-:-:S04]  /*2cf20*/  IMAD.HI.U32 R43, R69, R37, R56 ;  /* 0x00000025452b7227 */ /* 0x000fc800078e0038 */
[----:B------:R-:W-:-:S04]  /*2cf30*/  IMAD.WIDE.U32 R56, R69, R38, RZ ;  /* 0x0000002645387225 */ /* 0x000fc800078e00ff */
[----:B------:R-:W-:Y:S02]  /*2cf40*/  @P1 IMAD.MOV R63, RZ, RZ, R13 ;  /* 0x000000ffff3f1224 */ /* 0x000fe400078e020d */
        /* <DEDUP_REMOVED lines=9> */
[----:B------:R-:W-:Y:S02]  /*2cfe0*/  HFMA2 R13, -RZ, RZ, 0, 5.9604644775390625e-08 ;  /* 0x00000001ff0d7431 */ /* 0x000fe400000001ff */
[----:B------:R-:W-:Y:S01]  /*2cff0*/  IMAD.MOV.U32 R12, RZ, RZ, 0x0 ;  /* 0x00000000ff0c7424 */ /* 0x000fe200078e00ff */
[----:B------:R-:W-:Y:S01]  /*2d000*/  ISETP.GE.U32.AND P2, PT, R67, R24, PT ;  /* 0x000000184300720c */ /* 0x000fe20003f46070 */
[----:B------:R-:W-:Y:S02]  /*2d010*/  IMAD.IADD R43, R56, 0x1, R43 ;  /* 0x00000001382b7824 */ /* 0x000fe400078e022b */
[----:B------:R-:W-:-:S03]  /*2d020*/  VIADD R79, R22, 0xfffffc2f ;  /* 0xfffffc2f164f7836 */ /* 0x000fc60000000000 */
        /* <DEDUP_REMOVED lines=15> */
[----:B------:R-:W-:Y:S01]  /*2d120*/  IMAD.HI.U32 R57, R15, R48, R12 ;  /* 0x000000300f397227 */ /* 0x000fe200078e000c */
[----:B------:R-:W-:-:S03]  /*2d130*/  ISETP.GE.U32.AND P1, PT, R69, R54, PT ;  /* 0x000000364500720c */ /* 0x000fc60003f26070 */
[----:B------:R-:W-:-:S04]  /*2d140*/  IMAD.HI.U32 R54, R69, R40, R12 ;  /* 0x0000002845367227 */ /* 0x000fc800078e000c */
[----:B------:R-:W-:Y:S02]  /*2d150*/  @P2 IMAD.MOV R24, RZ, RZ, R25 ;  /* 0x000000ffff182224 */ /* 0x000fe400078e0219 */
        /* <DEDUP_REMOVED lines=16> */
[----:B------:R-:W-:Y:S01]  /*2d260*/  IMAD R69, R69, UR5, R54 ;  /* 0x0000000545457c24 */ /* 0x000fe2000f8e0236 */
[----:B------:R-:W-:-:S02]  /*2d270*/  IADD3 R81, PT, PT, R24, R52, RZ ;  /* 0x0000003418517210 */ /* 0x000fc40007ffe0ff */
        /* <DEDUP_REMOVED lines=49> */
[----:B------:R-:W-:Y:S01]  /*2d590*/  IMAD.MOV.U32 R12, RZ, RZ, RZ ;  /* 0x000000ffff0c7224 */ /* 0x000fe200078e00ff */
[----:B------:R-:W-:Y:S01]  /*2d5a0*/  IADD3 R69, PT, PT, R69, R22, RZ ;  /* 0x0000001645457210 */ /* 0x000fe20007ffe0ff */
[----:B------:R-:W-:-:S04]  /*2d5b0*/  IMAD.HI.U32 R85, R0, R21, R24 ;  /* 0x0000001500557227 */ /* 0x000fc800078e0018 */
[----:B------:R-:W-:-:S04]  /*2d5c0*/  IMAD.WIDE.U32 R24, R17, R21, RZ ;  /* 0x0000001511187225 */ /* 0x000fc800078e00ff */
[----:B------:R-:W-:Y:S02]  /*2d5d0*/  IMAD R49, R49, R3, RZ ;  /* 0x0000000331317224 */ /* 0x000fe400078e02ff */
        /* <DEDUP_REMOVED lines=13> */
[----:B------:R-:W-:Y:S01]  /*2d6b0*/  IMAD.HI.U32 R83, R69, R34, R12 ;  /* 0x0000002245537227 */ /* 0x000fe200078e000c */
[----:B------:R-:W-:-:S03]  /*2d6c0*/  MOV R12, 0x0 ;  /* 0x00000000000c7802 */ /* 0x000fc60000000f00 */
[----:B------:R-:W-:-:S08]  /*2d6d0*/  IMAD.MOV.U32 R24, RZ, RZ, 0x0 ;  /* 0x00000000ff187424 */ /* 0x000fd000078e00ff */
        /* <DEDUP_REMOVED lines=20> */
[----:B------:R-:W-:Y:S01]  /*2d820*/  @P3 IADD3 R51, PT, PT, R13, RZ, RZ ;  /* 0x000000ff0d333210 */ /* 0x000fe20007ffe0ff */
[----:B------:R-:W-:-:S04]  /*2d830*/  IMAD.WIDE.U32 R12, R69, R37, RZ ;  /* 0x00000025450c7225 */ /* 0x000fc800078e00ff */
[----:B------:R-:W-:Y:S01]  /*2d840*/  @P2 IMAD.MOV R65, RZ, RZ, R25 ;  /* 0x000000ffff412224 */ /* 0x000fe200078e0219 */
[----:B------:R-:W-:Y:S01]  /*2d850*/  ISETP.GE.U32.AND P2, PT, R49, R22, PT ;  /* 0x000000163100720c */ /* 0x000fe20003f46070 */
[----:B------:R-:W-:Y:S02]  /*2d860*/  IMAD.MOV.U32 R25, RZ, RZ, 0x1 ;  /* 0x00000001ff197424 */ /* 0x000fe400078e00ff */
[----:B------:R-:W-:Y:S01]  /*2d870*/  IMAD.IADD R65, R12, 0x1, R65 ;  /* 0x000000010c417824 */ /* 0x000fe200078e0241 */
[----:B------:R-:W-:Y:S01]  /*2d880*/  SEL R19, RZ, 0x1, P2 ;  /* 0x00000001ff137807 */ /* 0x000fe20001000000 */
[----:B------:R-:W-:-:S03]  /*2d890*/  IMAD.HI.U32 R63, R69, R37, R24 ;  /* 0x00000025453f7227 */ /* 0x000fc600078e0018 */
[----:B------:R-:W-:Y:S01]  /*2d8a0*/  ISETP.GE.U32.AND P3, PT, R65, R12, PT ;  /* 0x0000000c4100720c */ /* 0x000fe20003f66070 */
[----:B------:R-:W-:Y:S01]  /*2d8b0*/  VIADD R25, R79, 0xfffffffe ;  /* 0xfffffffe4f197836 */ /* 0x000fe20000000000 */
[----:B------:R-:W-:Y:S01]  /*2d8c0*/  IADD3 R11, PT, PT, R19, R42, RZ ;  /* 0x0000002a130b7210 */ /* 0x000fe20007ffe0ff */
[----:B------:R-:W-:-:S03]  /*2d8d0*/  @P1 IMAD.MOV R25, RZ, RZ, R79 ;  /* 0x000000ffff191224 */ /* 0x000fc600078e024f */
[----:B------:R-:W-:Y:S02]  /*2d8e0*/  ISETP.GE.U32.AND P2, PT, R56, R11, PT ;  /* 0x0000000b3800720c */ /* 0x000fe40003f46070 */
[----:B------:R-:W-:-:S05]  /*2d8f0*/  IADD3 R56, PT, PT, R67, R56, -R11 ;  /* 0x0000003843387210 */ /* 0x000fca0007ffe80b */
        /* <DEDUP_REMOVED lines=8> */
[----:B------:R-:W-:Y:S02]  /*2d980*/  IMAD.IADD R19, R42, 0x1, R25 ;  /* 0x000000012a137824 */ /* 0x000fe400078e0219 */
[----:B------:R-:W-:-:S03]  /*2d990*/  IMAD.MOV.U32 R25, RZ, RZ, 0x1 ;  /* 0x00000001ff197424 */ /* 0x000fc600078e00ff */
[----:B------:R-:W-:Y:S01]  /*2d9a0*/  ISETP.NE.AND P3, PT, R19, RZ, PT ;  /* 0x000000ff1300720c */ /* 0x000fe20003f65270 */
[----:B------:R-:W-:Y:S01]  /*2d9b0*/  IMAD.HI.U32 R25, R69, R38, R24 ;  /* 0x0000002645197227 */ /* 0x000fe200078e0018 */
[----:B------:R-:W-:Y:S02]  /*2d9c0*/  ISETP.GE.U32.AND P2, PT, R68, R19, PT ;  /* 0x000000134400720c */ /* 0x000fe40003f46070 */
[----:B------:R-:W-:Y:S02]  /*2d9d0*/  SEL R12, R42, RZ, !P3 ;  /* 0x000000ff2a0c7207 */ /* 0x000fe40005800000 */
[----:B------:R-:W-:Y:S02]  /*2d9e0*/  SEL R42, RZ, 0xffffffff, P1 ;  /* 0xffffffffff2a7807 */ /* 0x000fe40000800000 */
[----:B------:R-:W-:Y:S02]  /*2d9f0*/  SEL R24, R12, 0x1, P2 ;  /* 0x000000010c187807 */ /* 0x000fe40001000000 */
[----:B------:R-:W-:Y:S01]  /*2da00*/  @P4 IADD3 R25, PT, PT, R13, RZ, RZ ;  /* 0x000000ff0d194210 */ /* 0x000fe20007ffe0ff */
[----:B------:R-:W-:Y:S01]  /*2da10*/  IMAD.WIDE.U32 R12, R69, R39, RZ ;  /* 0x00000027450c7225 */ /* 0x000fe200078e00ff */
[----:B------:R-:W-:-:S02]  /*2da20*/  IADD3 R53, PT, PT, R24, R65, R42 ;  /* 0x0000004118357210 */ /* 0x000fc40007ffe02a */
[----:B------:R-:W-:Y:S01]  /*2da30*/  IADD3 R68, PT, PT, R71, R68, -R19 ;  /* 0x0000004447447210 */ /* 0x000fe20007ffe813 */
[----:B------:R-:W-:Y:S01]  /*2da40*/  IMAD.IADD R65, R12, 0x1, R25 ;  /* 0x000000010c417824 */ /* 0x000fe200078e0219 */
[----:B------:R-:W-:Y:S01]  /*2da50*/  ISETP.NE.AND P2, PT, R53, RZ, PT ;  /* 0x000000ff3500720c */ /* 0x000fe20003f45270 */
[----:B------:R-:W-:Y:S01]  /*2da60*/  IMAD.MOV.U32 R25, RZ, RZ, 0x1 ;  /* 0x00000001ff197424 */ /* 0x000fe200078e00ff */
[----:B------:R-:W-:Y:S02]  /*2da70*/  ISETP.GE.U32.AND P1, PT, R50, R53, PT ;  /* 0x000000353200720c */ /* 0x000fe40003f26070 */
[----:B------:R-:W-:Y:S02]  /*2da80*/  ISETP.GE.U32.AND P3, PT, R65, R12, PT ;  /* 0x0000000c4100720c */ /* 0x000fe40003f66070 */
[----:B------:R-:W-:Y:S01]  /*2da90*/  SEL R12, R24, RZ, !P2 ;  /* 0x000000ff180c7207 */ /* 0x000fe20005000000 */
[----:B------:R-:W-:Y:S01]  /*2daa0*/  IMAD.MOV.U32 R24, RZ, RZ, 0x0 ;  /* 0x00000000ff187424 */ /* 0x000fe200078e00ff */
[----:B------:R-:W-:-:S02]  /*2dab0*/  IADD3 R50, PT, PT, R73, R50, -R53 ;  /* 0x0000003249327210 */ /* 0x000fc40007ffe835 */
[----:B------:R-:W-:Y:S01]  /*2dac0*/  SEL R12, R12, 0x1, P1 ;  /* 0x000000010c0c7807 */ /* 0x000fe20000800000 */
[----:B------:R-:W-:-:S03]  /*2dad0*/  IMAD.HI.U32 R77, R69, R39, R24 ;  /* 0x00000027454d7227 */ /* 0x000fc600078e0018 */
[----:B------:R-:W-:Y:S01]  /*2dae0*/  IADD3 R55, PT, PT, R12, R43, R42 ;  /* 0x0000002b0c377210 */ /* 0x000fe20007ffe02a */
[----:B------:R-:W-:-:S03]  /*2daf0*/  IMAD.WIDE.U32 R24, R69, R40, RZ ;  /* 0x0000002845187225 */ /* 0x000fc600078e00ff */
[----:B------:R-:W-:Y:S01]  /*2db00*/  ISETP.NE.AND P2, PT, R55, RZ, PT ;  /* 0x000000ff3700720c */ /* 0x000fe20003f45270 */
[----:B------:R-:W-:Y:S01]  /*2db10*/  @P3 IMAD.MOV R77, RZ, RZ, R13 ;  /* 0x000000ffff4d3224 */ /* 0x000fe200078e020d */
[----:B------:R-:W-:Y:S01]  /*2db20*/  ISETP.GE.U32.AND P1, PT, R46, R55, PT ;  /* 0x000000372e00720c */ /* 0x000fe20003f26070 */
[----:B------:R-:W-:Y:S01]  /*2db30*/  HFMA2 R13, -RZ, RZ, 0, 5.9604644775390625e-08 ;  /* 0x00000001ff0d7431 */ /* 0x000fe200000001ff */
[----:B------:R-:W-:Y:S01]  /*2db40*/  SEL R12, R12, RZ, !P2 ;  /* 0x000000ff0c0c7207 */ /* 0x000fe20005000000 */
[----:B------:R-:W-:Y:S01]  /*2db50*/  IMAD.IADD R77, R24, 0x1, R77 ;  /* 0x00000001184d7824 */ /* 0x000fe200078e024d */
[----:B------:R-:W-:Y:S01]  /*2db60*/  IADD3 R57, PT, PT, R57, R46, -R55 ;  /* 0x0000002e39397210 */ /* 0x000fe20007ffe837 */
[----:B------:R-:W-:Y:S01]  /*2db70*/  IMAD R55, R18, R0, RZ ;  /* 0x0000000012377224 */ /* 0x000fe200078e02ff */
        /* <DEDUP_REMOVED lines=30> */
[----:B------:R-:W-:Y:S01]  /*2dd60*/  IMAD.MOV.U32 R42, RZ, RZ, 0x0 ;  /* 0x00000000ff2a7424 */ /* 0x000fe200078e00ff */
[----:B------:R-:W-:Y:S01]  /*2dd70*/  IADD3 R60, PT, PT, R24, R43, RZ ;  /* 0x0000002b183c7210 */ /* 0x000fe20007ffe0ff */
[----:B------:R-:W-:Y:S02]  /*2dd80*/  IMAD.MOV.U32 R43, RZ, RZ, 0x1 ;  /* 0x00000001ff2b7424 */ /* 0x000fe400078e00ff */
[----:B------:R-:W-:Y:S01]  /*2dd90*/  IMAD.IADD R66, R75, 0x1, R66 ;  /* 0x000000014b427824 */ /* 0x000fe200078e0242 */
[----:B------:R-:W-:Y:S01]  /*2dda0*/  ISETP.GE.U32.AND P1, PT, R60, R24, PT ;  /* 0x000000183c00720c */ /* 0x000fe20003f26070 */
[----:B------:R-:W-:-:S03]  /*2ddb0*/  IMAD.HI.U32 R65, R15, R21, R42 ;  /* 0x000000150f417227 */ /* 0x000fc600078e002a */
[----:B------:R-:W-:Y:S01]  /*2ddc0*/  IADD3 R69, PT, PT, -R66, R62, R81 ;  /* 0x0000003e42457210 */ /* 0x000fe20007ffe151 */
[----:B------:R-:W-:-:S04]  /*2ddd0*/  IMAD.HI.U32 R64, R44, R48, R42 ;  /* 0x000000302c407227 */ /* 0x000fc800078e002a */
[----:B------:R-:W-:Y:S02]  /*2dde0*/  @P2 IMAD.MOV R65, RZ, RZ, R13 ;  /* 0x000000ffff412224 */ /* 0x000fe400078e020d */
[----:B------:R-:W-:-:S04]  /*2ddf0*/  IMAD.WIDE.U32 R12, R14, R21, RZ ;  /* 0x000000150e0c7225 */ /* 0x000fc800078e00ff */
[----:B------:R-:W-:Y:S02]  /*2de00*/  @P1 IMAD.MOV R64, RZ, RZ, R25 ;  /* 0x000000ffff401224 */ /* 0x000fe400078e0219 */
[----:B------:R-:W-:Y:S02]  /*2de10*/  IMAD.IADD R65, R12, 0x1, R65 ;  /* 0x000000010c417824 */ /* 0x000fe400078e0241 */
[----:B------:R-:W-:Y:S01]  /*2de20*/  IMAD.MOV.U32 R42, RZ, RZ, RZ ;  /* 0x000000ffff2a7224 */ /* 0x000fe200078e00ff */
[----:B------:R-:W-:Y:S01]  /*2de30*/  IADD3 R69, PT, PT, R69, R64, RZ ;  /* 0x0000004045457210 */ /* 0x000fe20007ffe0ff */
[----:B------:R-:W-:Y:S01]  /*2de40*/  IMAD.MOV.U32 R24, RZ, RZ, 0x0 ;  /* 0x00000000ff187424 */ /* 0x000fe200078e00ff */
[----:B------:R-:W-:Y:S01]  /*2de50*/  ISETP.GE.U32.AND P1, PT, R65, R12, PT ;  /* 0x0000000c4100720c */ /* 0x000fe20003f26070 */
[----:B------:R-:W-:Y:S02]  /*2de60*/  IMAD.MOV.U32 R25, RZ, RZ, 0x1 ;  /* 0x00000001ff197424 */ /* 0x000fe400078e00ff */
[----:B------:R-:W-:-:S02]  /*2de70*/  IMAD R43, R69, R35, RZ ;  /* 0x00000023452b7224 */ /* 0x000fc400078e02ff */
[----:B------:R-:W-:-:S04]  /*2de80*/  IMAD.HI.U32 R62, R14, R21, R24 ;  /* 0x000000150e3e7227 */ /* 0x000fc800078e0018 */
[----:B------:R-:W-:-:S04]  /*2de90*/  IMAD.HI.U32 R42, R69, R34, R42 ;  /* 0x00000022452a7227 */ /* 0x000fc800078e002a */
[----:B------:R-:W-:Y:S01]  /*2dea0*/  @P1 IMAD.MOV R62, RZ, RZ, R13 ;  /* 0x000000ffff3e1224 */ /* 0x000fe200078e020d */
[----:B------:R-:W-:Y:S01]  /*2deb0*/  ISETP.GE.U32.AND P1, PT, R42, R43, PT ;  /* 0x0000002b2a00720c */ /* 0x000fe20003f26070 */
[----:B------:R-:W-:-:S04]  /*2dec0*/  IMAD.HI.U32 R77, R69, R35, R24 ;  /* 0x00000023454d7227 */ /* 0x000fc800078e0018 */
[----:B------:R-:W-:Y:S02]  /*2ded0*/  IMAD.MOV.U32 R12, RZ, RZ, 0x0 ;  /* 0x00000000ff0c7424 */ /* 0x000fe400078e00ff */
[----:B------:R-:W-:Y:S02]  /*2dee0*/  IMAD.MOV.U32 R13, RZ, RZ, 0x1 ;  /* 0x00000001ff0d7424 */ /* 0x000fe400078e00ff */
[----:B------:R-:W-:-:S04]  /*2def0*/  IMAD.HI.U32 R24, R69, R35, RZ ;  /* 0x0000002345187227 */ /* 0x000fc800078e00ff */
[--C-:B------:R-:W-:Y:S01]  /*2df00*/  IMAD.HI.U32 R43, R45, R21, R12.reuse ;  /* 0x000000152d2b7227 */ /* 0x100fe200078e000c */
[----:B------:R-:W-:Y:S02]  /*2df10*/  @P1 IADD3 R77, PT, PT, R24, RZ, RZ ;  /* 0x000000ff184d1210 */ /* 0x000fe40007ffe0ff */
[C---:B------:R-:W-:Y:S01]  /*2df20*/  ISETP.GE.U32.AND P1, PT, R69.reuse, R64, PT ;  /* 0x000000404500720c */ /* 0x040fe20003f26070 */
[----:B------:R-:W-:-:S04]  /*2df30*/  IMAD.HI.U32 R79, R69, R36, R12 ;  /* 0x00000024454f7227 */ /* 0x000fc800078e000c */
        /* <DEDUP_REMOVED lines=12> */
[----:B------:R-:W-:-:S04]  /*2e000*/  IMAD.HI.U32 R23, R69, R37, R22 ;  /* 0x0000002545177227 */ /* 0x000fc800078e0016 */
[----:B------:R-:W-:Y:S02]  /*2e010*/  @P3 IMAD.MOV R43, RZ, RZ, R13 ;  /* 0x000000ffff2b3224 */ /* 0x000fe400078e020d */
[----:B------:R-:W-:Y:S01]  /*2e020*/  @P2 IMAD.MOV R79, RZ, RZ, R25 ;  /* 0x000000ffff4f2224 */ /* 0x000fe200078e0219 */
[----:B------:R-:W-:Y:S01]  /*2e030*/  ISETP.GE.U32.AND P2, PT, R48, R11, PT ;  /* 0x0000000b3000720c */ /* 0x000fe20003f46070 */
[----:B------:R-:W-:Y:S01]  /*2e040*/  IMAD.WIDE.U32 R12, R69, R37, RZ ;  /* 0x00000025450c7225 */ /* 0x000fe200078e00ff */
[----:B------:R-:W-:-:S03]  /*2e050*/  IADD3 R48, PT, PT, R47, R48, -R11 ;  /* 0x000000302f307210 */ /* 0x000fc60007ffe80b */
[----:B------:R-:W-:Y:S02]  /*2e060*/  IMAD.IADD R79, R12, 0x1, R79 ;  /* 0x000000010c4f7824 */ /* 0x000fe400078e024f */
[C---:B------:R-:W-:Y:S01]  /*2e070*/  VIADD R25, R42.reuse, 0xfffffc2f ;  /* 0xfffffc2f2a197836 */ /* 0x040fe20000000000 */
[----:B------:R-:W-:Y:S01]  /*2e080*/  @P1 IADD3 R25, PT, PT, R42, RZ, RZ ;  /* 0x000000ff2a191210 */ /* 0x000fe20007ffe0ff */
[----:B------:R-:W-:Y:S01]  /*2e090*/  @P1 IMAD.MOV R49, RZ, RZ, R77 ;  /* 0x000000ffff311224 */ /* 0x000fe200078e024d */
        /* <DEDUP_REMOVED lines=8> */
[----:B------:R-:W-:-:S03]  /*2e120*/  IMAD.WIDE.U32 R12, R69, R38, RZ ;  /* 0x00000026450c7225 */ /* 0x000fc600078e00ff */
[----:B------:R-:W-:Y:S01]  /*2e130*/  IADD3 R49, PT, PT, R42, R49, RZ ;  /* 0x000000312a317210 */ /* 0x000fe20007ffe0ff */
        /* <DEDUP_REMOVED lines=29> */
[----:B------:R-:W-:Y:S02]  /*2e310*/  IADD3 R19, PT, PT, R65, R50, -R19 ;  /* 0x0000003241137210 */ /* 0x000fe40007ffe813 */
[----:B------:R-:W-:Y:S02]  /*2e320*/  SEL R53, R53, 0x1, P1 ;  /* 0x0000000135357807 */ /* 0x000fe40000800000 */
[----:B------:R-:W-:Y:S01]  /*2e330*/  @P3 IADD3 R71, PT, PT, R23, RZ, RZ ;  /* 0x000000ff17473210 */ /* 0x000fe20007ffe0ff */
[----:B------:R-:W-:Y:S01]  /*2e340*/  IMAD.MOV.U32 R23, RZ, RZ, 0x1 ;  /* 0x00000001ff177424 */ /* 0x000fe200078e00ff */
[----:B------:R-:W-:-:S03]  /*2e350*/  IADD3 R62, PT, PT, R53, R67, R42 ;  /* 0x00000043353e7210 */ /* 0x000fc60007ffe02a */
[----:B------:R-:W-:Y:S01]  /*2e360*/  IMAD.IADD R67, R12, 0x1, R71 ;  /* 0x000000010c437824 */ /* 0x000fe200078e0247 */
[----:B------:R-:W-:Y:S01]  /*2e370*/  ISETP.NE.AND P2, PT, R62, RZ, PT ;  /* 0x000000ff3e00720c */ /* 0x000fe20003f45270 */
[----:B------:R-:W-:Y:S01]  /*2e380*/  IMAD.HI.U32 R46, R69, R40, R22 ;  /* 0x00000028452e7227 */ /* 0x000fe200078e0016 */
[----:B------:R-:W-:Y:S02]  /*2e390*/  ISETP.GE.U32.AND P1, PT, R57, R62, PT ;  /* 0x0000003e3900720c */ /* 0x000fe40003f26070 */
[----:B------:R-:W-:Y:S01]  /*2e3a0*/  SEL R53, R53, RZ, !P2 ;  /* 0x000000ff35357207 */ /* 0x000fe20005000000 */
[----:B------:R-:W-:Y:S01]  /*2e3b0*/  IMAD.WIDE.U32 R22, R44, R21, RZ ;  /* 0x000000152c167225 */ /* 0x000fe200078e00ff */
[----:B------:R-:W-:Y:S02]  /*2e3c0*/  ISETP.GE.U32.AND P3, PT, R67, R12, PT ;  /* 0x0000000c4300720c */ /* 0x000fe40003f66070 */
[----:B------:R-:W-:Y:S01]  /*2e3d0*/  SEL R12, R53, 0x1, P1 ;  /* 0x00000001350c7807 */ /* 0x000fe20000800000 */
[----:B------:R-:W-:Y:S01]  /*2e3e0*/  IMAD.HI.U32 R53, R3, R18, R54 ;  /* 0x0000001203357227 */ /* 0x000fe200078e0036 */
[----:B------:R-:W-:-:S02]  /*2e3f0*/  IADD3 R57, PT, PT, R75, R57, -R62 ;  /* 0x000000394b397210 */ /* 0x000fc40007ffe83e */
[----:B------:R-:W-:Y:S01]  /*2e400*/  IADD3 R61, PT, PT, R12, R67, R42 ;  /* 0x000000430c3d7210 */ /* 0x000fe20007ffe02a */
[----:B------:R-:W-:Y:S02]  /*2e410*/  IMAD.IADD R67, R22, 0x1, R43 ;  /* 0x0000000116437824 */ /* 0x000fe400078e022b */
[----:B------:R-:W-:Y:S01]  /*2e420*/  IMAD.MOV.U32 R54, RZ, RZ, 0x0 ;  /* 0x00000000ff367424 */ /* 0x000fe200078e00ff */
[C---:B------:R-:W-:Y:S01]  /*2e430*/  ISETP.NE.AND P2, PT, R61.reuse, RZ, PT ;  /* 0x000000ff3d00720c */ /* 0x040fe20003f45270 */
[----:B------:R-:W-:Y:S01]  /*2e440*/  IMAD R75, R18, R3, RZ ;  /* 0x00000003124b7224 */ /* 0x000fe200078e02ff */
[----:B------:R-:W-:Y:S01]  /*2e450*/  ISETP.GT.U32.AND P1, PT, R61, R58, PT ;  /* 0x0000003a3d00720c */ /* 0x000fe20003f24070 */
[----:B------:R-:W-:Y:S01]  /*2e460*/  @P3 IMAD.MOV R46, RZ, RZ, R13 ;  /* 0x000000ffff2e3224 */ /* 0x000fe200078e020d */
[----:B------:R-:W-:Y:S01]  /*2e470*/  ISETP.GE.U32.AND P3, PT, R53, R55, PT ;  /* 0x000000373500720c */ /* 0x000fe20003f66070 */
[----:B------:R-:W-:Y:S01]  /*2e480*/  IMAD.MOV.U32 R13, RZ, RZ, 0x1 ;  /* 0x00000001ff0d7424 */ /* 0x000fe200078e00ff */
[----:B------:R-:W-:Y:S01]  /*2e490*/  SEL R43, R12, RZ, !P2 ;  /* 0x000000ff0c2b7207 */ /* 0x000fe20005000000 */
[----:B------:R-:W-:Y:S01]  /*2e4a0*/  IMAD R46, R69, UR5, R46 ;  /* 0x00000005452e7c24 */ /* 0x000fe2000f8e022e */
[----:B------:R-:W-:Y:S01]  /*2e4b0*/  MOV R12, 0x0 ;  /* 0x00000000000c7802 */ /* 0x000fe20000000f00 */
[----:B------:R-:W-:Y:S01]  /*2e4c0*/  IMAD.MOV.U32 R55, RZ, RZ, 0x1 ;  /* 0x00000001ff377424 */ /* 0x000fe200078e00ff */
[----:B------:R-:W-:-:S02]  /*2e4d0*/  SEL R43, R43, 0x1, !P1 ;  /* 0x000000012b2b7807 */ /* 0x000fc40004800000 */
[----:B------:R-:W-:Y:S01]  /*2e4e0*/  ISETP.GE.U32.AND P2, PT, R67, R22, PT ;  /* 0x000000164300720c */ /* 0x000fe20003f46070 */
[C---:B------:R-:W-:Y:S01]  /*2e4f0*/  IMAD.HI.U32 R69, R0.reuse, R18, R12 ;  /* 0x0000001200457227 */ /* 0x040fe200078e000c */
[----:B------:R-:W-:Y:S02]  /*2e500*/  IADD3 R43, PT, PT, R43, R46, R42 ;  /* 0x0000002e2b2b7210 */ /* 0x000fe40007ffe02a */
[----:B------:R-:W-:Y:S01]  /*2e510*/  IADD3 R46, PT, PT, R85, R24, -R25 ;  /* 0x00000018552e7210 */ /* 0x000fe20007ffe819 */
[----:B------:R-:W-:-:S04]  /*2e520*/  IMAD.HI.U32 R12, R0, R18, RZ ;  /* 0x00000012000c7227 */ /* 0x000fc800078e00ff */
[----:B------:R-:W-:Y:S02]  /*2e530*/  @P3 IMAD.MOV R69, RZ, RZ, R12 ;  /* 0x000000ffff453224 */ /* 0x000fe400078e020c */
[----:B------:R-:W-:Y:S02]  /*2e540*/  IMAD.IADD R43, R52, 0x1, R43 ;  /* 0x00000001342b7824 */ /* 0x000fe400078e022b */
[----:B------:R-:W-:-:S03]  /*2e550*/  IMAD.WIDE.U32 R12, R17, R18, RZ ;  /* 0x00000012110c7225 */ /* 0x000fc600078e00ff */
[----:B------:R-:W-:Y:S01]  /*2e560*/  IADD3 R43, PT, PT, -R43, R63, R60 ;  /* 0x0000003f2b2b7210 */ /* 0x000fe20007ffe13c */
[----:B------:R-:W-:Y:S01]  /*2e570*/  IMAD.HI.U32 R54, R44, R21, R54 ;  /* 0x000000152c367227 */ /* 0x000fe200078e0036 */
[----:B------:R-:W-:-:S03]  /*2e580*/  IADD3 R55, PT, PT, R12, R69, RZ ;  /* 0x000000450c377210 */ /* 0x000fc60007ffe0ff */
[----:B------:R-:W-:Y:S01]  /*2e590*/  @P2 IMAD.MOV R54, RZ, RZ, R23 ;  /* 0x000000ffff362224 */ /* 0x000fe200078e0217 */
[----:B------:R-:W-:Y:S01]  /*2e5a0*/  ISETP.GE.U32.AND P2, PT, R55, R12, PT ;  /* 0x0000000c3700720c */ /* 0x000fe20003f46070 */
[----:B------:R-:W-:Y:S02]  /*2e5b0*/  IMAD.MOV.U32 R42, RZ, RZ, RZ ;  /* 0x000000ffff2a7224 */ /* 0x000fe400078e00ff */
[----:B------:R-:W-:Y:S02]  /*2e5c0*/  IMAD.IADD R69, R43, 0x1, R54 ;  /* 0x000000012b457824 */ /* 0x000fe400078e0236 */
[----:B------:R-:W-:Y:S02]  /*2e5d0*/  IMAD.MOV.U32 R22, RZ, RZ, 0x0 ;  /* 0x00000000ff167424 */ /* 0x000fe400078e00ff */
[----:B------:R-:W-:Y:S02]  /*2e5e0*/  IMAD R43, R69, R35, RZ ;  /* 0x00000023452b7224 */ /* 0x000fe400078e02ff */
[----:B------:R-:W-:-:S02]  /*2e5f0*/  IMAD.MOV.U32 R23, RZ, RZ, 0x1 ;  /* 0x00000001ff177424 */ /* 0x000fc400078e00ff */
[----:B------:R-:W-:-:S04]  /*2e600*/  IMAD.HI.U32 R63, R69, R34, R42 ;  /* 0x00000022453f7227 */ /* 0x000fc800078e002a */
[----:B------:R-:W-:Y:S01]  /*2e610*/  IMAD.HI.U32 R71, R17, R18, R22 ;  /* 0x0000001211477227 */ /* 0x000fe200078e0016 */
[----:B------:R-:W-:-:S03]  /*2e620*/  ISETP.GE.U32.AND P1, PT, R63, R43, PT ;  /* 0x0000002b3f00720c */ /* 0x000fc60003f26070 */
[----:B------:R-:W-:-:S04]  /*2e630*/  IMAD.WIDE.U32 R22, R16, R18, RZ ;  /* 0x0000001210167225 */ /* 0x000fc800078e00ff */
[----:B------:R-:W-:Y:S02]  /*2e640*/  @P2 IMAD.MOV R71, RZ, RZ, R13 ;  /* 0x000000ffff472224 */ /* 0x000fe400078e020d */
[----:B------:R-:W-:Y:S02]  /*2e650*/  HFMA2 R13, -RZ, RZ, 0, 5.9604644775390625e-08 ;  /* 0x00000001ff0d7431 */ /* 0x000fe400000001ff */
[----:B------:R-:W-:Y:S02]  /*2e660*/  IMAD.MOV.U32 R12, RZ, RZ, 0x0 ;  /* 0x00000000ff0c7424 */ /* 0x000fe400078e00ff */
[----:B------:R-:W-:Y:S02]  /*2e670*/  IMAD.IADD R71, R22, 0x1, R71 ;  /* 0x0000000116477824 */ /* 0x000fe400078e0247 */
[----:B------:R-:W-:-:S03]  /*2e680*/  IMAD.HI.U32 R42, R69, R35, RZ ;  /* 0x00000023452a7227 */ /* 0x000fc600078e00ff */
[----:B------:R-:W-:Y:S01]  /*2e690*/  ISETP.GE.U32.AND P2, PT, R71, R22, PT ;  /* 0x000000164700720c */ /* 0x000fe20003f46070 */
[----:B------:R-:W-:Y:S02]  /*2e6a0*/  VIADD R11, R63, 0xfffffc2f ;  /* 0xfffffc2f3f0b7836 */ /* 0x000fe40000000000 */
[----:B------:R-:W-:-:S04]  /*2e6b0*/  IMAD.HI.U32 R73, R69, R35, R12 ;  /* 0x0000002345497227 */ /* 0x000fc800078e000c */
        /* <DEDUP_REMOVED lines=10> */
[----:B------:R-:W-:-:S04]  /*2e760*/  IMAD.HI.U32 R81, R15, R18, R12 ;  /* 0x000000120f517227 */ /* 0x000fc800078e000c */
[----:B------:R-:W-:Y:S01]  /*2e770*/  @P1 IMAD.MOV R83, RZ, RZ, R43 ;  /* 0x000000ffff531224 */ /* 0x000fe200078e022b */
[C---:B------:R-:W-:Y:S01]  /*2e780*/  ISETP.GE.U32.AND P1, PT, R69.reuse, R54, PT ;  /* 0x000000364500720c */ /* 0x040fe20003f26070 */
[----:B------:R-:W-:-:S03]  /*2e790*/  IMAD.WIDE.U32 R12, R69, R37, RZ ;  /* 0x00000025450c7225 */ /* 0x000fc600078e00ff */
[----:B------:R-:W-:Y:S01]  /*2e7a0*/  SEL R52, RZ, 0xffffffff, P1 ;  /* 0xffffffffff347807 */ /* 0x000fe20000800000 */
[----:B------:R-:W-:Y:S02]  /*2e7b0*/  IMAD R42, R21, R3, RZ ;  /* 0x00000003152a7224 */ /* 0x000fe400078e02ff */
[----:B------:R-:W-:Y:S01]  /*2e7c0*/  IMAD.IADD R43, R12, 0x1, R83 ;  /* 0x000000010c2b7824 */ /* 0x000fe200078e0253 */
[----:B------:R-:W-:Y:S01]  /*2e7d0*/  @P2 IADD3 R81, PT, PT, R23, RZ, RZ ;  /* 0x000000ff17512210 */ /* 0x000fe20007ffe0ff */
[----:B------:R-:W-:Y:S02]  /*2e7e0*/  IMAD R21, R69, R34, RZ ;  /* 0x0000002245157224 */ /* 0x000fe400078e02ff */
[----:B------:R-:W-:Y:S01]  /*2e7f0*/  IMAD.MOV.U32 R22, RZ, RZ, 0x0 ;  /* 0x00000000ff167424 */ /* 0x000fe200078e00ff */
[----:B------:R-:W-:Y:S01]  /*2e800*/  ISETP.GE.U32.AND P3, PT, R43, R12, PT ;  /* 0x0000000c2b00720c */ /* 0x000fe20003f66070 */
[----:B------:R-:W-:Y:S01]  /*2e810*/  @P1 IMAD.MOV R11, RZ, RZ, R63 ;  /* 0x000000ffff0b1224 */ /* 0x000fe200078e023f */
[----:B------:R-:W-:Y:S01]  /*2e820*/  ISETP.GE.U32.AND P2, PT, R42, R21, PT ;  /* 0x000000152a00720c */ /* 0x000fe20003f46070 */
[----:B------:R-:W-:Y:S01]  /*2e830*/  IMAD.MOV.U32 R23, RZ, RZ, 0x1 ;  /* 0x00000001ff177424 */ /* 0x000fe200078e00ff */
[----:B------:R-:W-:Y:S01]  /*2e840*/  IADD3 R21, PT, PT, R53, R42, -R21 ;  /* 0x0000002a35157210 */ /* 0x000fe20007ffe815 */
[----:B------:R-:W-:Y:S01]  /*2e850*/  IMAD.WIDE.U32 R24, R14, R18, RZ ;  /* 0x000000120e187225 */ /* 0x000fe200078e00ff */
[----:B------:R-:W-:-:S03]  /*2e860*/  SEL R12, RZ, 0x1, P2 ;  /* 0x00000001ff0c7807 */ /* 0x000fc60001000000 */
[----:B------:R-:W-:Y:S01]  /*2e870*/  IMAD.HI.U32 R23, R69, R37, R22 ;  /* 0x0000002545177227 */ /* 0x000fe200078e0016 */
[----:B------:R-:W-:-:S03]  /*2e880*/  IADD3 R81, PT, PT, R24, R81, RZ ;  /* 0x0000005118517210 */ /* 0x000fc60007ffe0ff */
[----:B------:R-:W-:Y:S01]  /*2e890*/  IMAD.IADD R11, R12, 0x1, R11 ;  /* 0x000000010c0b7824 */ /* 0x000fe200078e020b */
[----:B------:R-:W-:Y:S01]  /*2e8a0*/  ISETP.GE.U32.AND P4, PT, R81, R24, PT ;  /* 0x000000185100720c */ /* 0x000fe20003f86070 */
[----:B------:R-:W-:Y:S02]  /*2e8b0*/  @P3 IMAD.MOV R23, RZ, RZ, R13 ;  /* 0x000000ffff173224 */ /* 0x000fe400078e020d */
[----:B------:R-:W-:Y:S01]  /*2e8c0*/  VIADD R47, R73, 0xfffffffe ;  /* 0xfffffffe492f7836 */ /* 0x000fe20000000000 */
[----:B------:R-:W-:Y:S01]  /*2e8d0*/  ISETP.NE.AND P3, PT, R11, RZ, PT ;  /* 0x000000ff0b00720c */ /* 0x000fe20003f65270 */
[----:B------:R-:W-:Y:S01]  /*2e8e0*/  @P1 IMAD.MOV R47, RZ, RZ, R73 ;  /* 0x000000ffff2f1224 */ /* 0x000fe200078e0249 */
[----:B------:R-:W-:Y:S01]  /*2e8f0*/  ISETP.GE.U32.AND P2, PT, R48, R11, PT ;  /* 0x0000000b3000720c */ /* 0x000fe20003f46070 */
[----:B------:R-:W-:Y:S01]  /*2e900*/  IMAD.MOV.U32 R13, RZ, RZ, 0x1 ;  /* 0x00000001ff0d7424 */ /* 0x000fe200078e00ff */
[----:B------:R-:W-:Y:S01]  /*2e910*/  SEL R22, R12, RZ, !P3 ;  /* 0x000000ff0c167207 */ /* 0x000fe20005800000 */
[----:B------:R-:W-:Y:S01]  /*2e920*/  IMAD.MOV.U32 R12, RZ, RZ, 0x0 ;  /* 0x00000000ff0c7424 */ /* 0x000fe200078e00ff */
[----:B------:R-:W-:-:S02]  /*2e930*/  IADD3 R48, PT, PT, R55, R48, -R11 ;  /* 0x0000003037307210 */ /* 0x000fc40007ffe80b */
[----:B------:R-:W-:Y:S01]  /*2e940*/  SEL R24, R22, 0x1, P2 ;  /* 0x0000000116187807 */ /* 0x000fe20001000000 */
[----:B------:R-:W-:Y:S01]  /*2e950*/  IMAD.HI.U32 R63, R14, R18, R12 ;  /* 0x000000120e3f7227 */ /* 0x000fe200078e000c */
[----:B------:R-:W-:-:S03]  /*2e960*/  @P4 IADD3 R63, PT, PT, R25, RZ, RZ ;  /* 0x000000ff193f4210 */ /* 0x000fc60007ffe0ff */
[----:B------:R-:W-:Y:S02]  /*2e970*/  IMAD.IADD R47, R24, 0x1, R47 ;  /* 0x00000001182f7824 */ /* 0x000fe400078e022f */
[----:B------:R-:W-:-:S03]  /*2e980*/  IMAD.WIDE.U32 R12, R69, R38, RZ ;  /* 0x00000026450c7225 */ /* 0x000fc600078e00ff */
[----:B------:R-:W-:Y:S01]  /*2e990*/  ISETP.NE.AND P3, PT, R47, RZ, PT ;  /* 0x000000ff2f00720c */ /* 0x000fe20003f65270 */
[----:B------:R-:W-:Y:S01]  /*2e9a0*/  IMAD.IADD R25, R12, 0x1, R23 ;  /* 0x000000010c197824 */ /* 0x000fe200078e0217 */
        /* <DEDUP_REMOVED lines=10> */
[----:B------:R-:W-:-:S03]  /*2ea50*/  IMAD.WIDE.U32 R22, R69, R39, RZ ;  /* 0x0000002745167225 */ /* 0x000fc600078e00ff */
[----:B------:R-:W-:Y:S02]  /*2ea60*/  ISETP.NE.AND P2, PT, R54, RZ, PT ;  /* 0x000000ff3600720c */ /* 0x000fe40003f45270 */
[----:B------:R-:W-:Y:S01]  /*2ea70*/  ISETP.GE.U32.AND P1, PT, R49, R54, PT ;  /* 0x000000363100720c */ /* 0x000fe20003f26070 */
[----:B------:R-:W-:Y:S01]  /*2ea80*/  @P4 IMAD.MOV R73, RZ, RZ, R13 ;  /* 0x000000ffff494224 */ /* 0x000fe200078e020d */
[----:B------:R-:W-:Y:S02]  /*2ea90*/  SEL R24, R24, RZ, !P2 ;  /* 0x000000ff18187207 */ /* 0x000fe40005000000 */
[----:B------:R-:W-:Y:S01]  /*2eaa0*/  MOV R13, 0x1 ;  /* 0x00000001000d7802 */ /* 0x000fe20000000f00 */
[----:B------:R-:W-:Y:S01]  /*2eab0*/  IMAD.IADD R43, R22, 0x1, R73 ;  /* 0x00000001162b7824 */ /* 0x000fe200078e0249 */
[----:B------:R-:W-:Y:S02]  /*2eac0*/  SEL R24, R24, 0x1, P1 ;  /* 0x0000000118187807 */ /* 0x000fe40000800000 */
[----:B------:R-:W-:-:S02]  /*2ead0*/  IADD3 R49, PT, PT, R77, R49, -R54 ;  /* 0x000000314d317210 */ /* 0x000fc40007ffe836 */
[----:B------:R-:W-:Y:S01]  /*2eae0*/  IADD3 R56, PT, PT, R24, R25, R52 ;  /* 0x0000001918387210 */ /* 0x000fe20007ffe034 */
[----:B------:R-:W-:Y:S01]  /*2eaf0*/  IMAD.HI.U32 R25, R69, R39, R12 ;  /* 0x0000002745197227 */ /* 0x000fe200078e000c */
[----:B------:R-:W-:Y:S02]  /*2eb00*/  ISETP.GE.U32.AND P3, PT, R43, R22, PT ;  /* 0x000000162b00720c */ /* 0x000fe40003f66070 */
[----:B------:R-:W-:Y:S01]  /*2eb10*/  ISETP.NE.AND P2, PT, R56, RZ, PT ;  /* 0x000000ff3800720c */ /* 0x000fe20003f45270 */
[----:B------:R-:W-:Y:S01]  /*2eb20*/  IMAD.WIDE.U32 R12, R45, R18, RZ ;  /* 0x000000122d0c7225 */ /* 0x000fe200078e00ff */
[----:B------:R-:W-:Y:S02]  /*2eb30*/  ISETP.GE.U32.AND P1, PT, R51, R56, PT ;  /* 0x000000383300720c */ /* 0x000fe40003f26070 */
[----:B------:R-:W-:Y:S01]  /*2eb40*/  SEL R24, R24, RZ, !P2 ;  /* 0x000000ff18187207 */ /* 0x000fe20005000000 */
[----:B------:R-:W-:Y:S01]  /*2eb50*/  IMAD.IADD R63, R12, 0x1, R63 ;  /* 0x000000010c3f7824 */ /* 0x000fe200078e023f */
[----:B------:R-:W-:-:S02]  /*2eb60*/  IADD3 R56, PT, PT, R81, R51, -R56 ;  /* 0x0000003351387210 */ /* 0x000fc40007ffe838 */
        /* <DEDUP_REMOVED lines=12> */
[----:B------:R-:W-:Y:S01]  /*2ec30*/  IMAD.HI.U32 R65, R45, R18, R24 ;  /* 0x000000122d417227 */ /* 0x000fe200078e0018 */
[----:B------:R-:W-:Y:S02]  /*2ec40*/  SEL R59, R59, 0x1, P1 ;  /* 0x000000013b3b7807 */ /* 0x000fe40000800000 */
[----:B------:R-:W-:Y:S01]  /*2ec50*/  IADD3 R63, PT, PT, R63, R19, -R50 ;  /* 0x000000133f3f7210 */ /* 0x000fe20007ffe832 */
[----:B------:R-:W-:Y:S01]  /*2ec60*/  IMAD.HI.U32 R22, R69, R40, R24 ;  /* 0x0000002845167227 */ /* 0x000fe200078e0018 */
[----:B------:R-:W-:-:S03]  /*2ec70*/  IADD3 R24, PT, PT, R59, R43, R52 ;  /* 0x0000002b3b187210 */ /* 0x000fc60007ffe034 */
[----:B------:R-:W-:Y:S01]  /*2ec80*/  @P4 IMAD.MOV R65, RZ, RZ, R13 ;  /* 0x000000ffff414224 */ /* 0x000fe200078e020d */
[----:B------:R-:W-:Y:S01]  /*2ec90*/  ISETP.NE.AND P2, PT, R24, RZ, PT ;  /* 0x000000ff1800720c */ /* 0x000fe20003f45270 */
[----:B------:R-:W-:Y:S01]  /*2eca0*/  IMAD.WIDE.U32 R12, R44, R18, RZ ;  /* 0x000000122c0c7225 */ /* 0x000fe200078e00ff */
[----:B------:R-:W-:Y:S02]  /*2ecb0*/  ISETP.GT.U32.AND P1, PT, R24, R57, PT ;  /* 0x000000391800720c */ /* 0x000fe40003f24070 */
[----:B------:R-:W-:Y:S01]  /*2ecc0*/  @P3 IADD3 R22, PT, PT, R23, RZ, RZ ;  /* 0x000000ff17163210 */ /* 0x000fe20007ffe0ff */
[----:B------:R-:W-:Y:S01]  /*2ecd0*/  IMAD.IADD R25, R12, 0x1, R65 ;  /* 0x000000010c197824 */ /* 0x000fe200078e0241 */
[----:B------:R-:W-:Y:S01]  /*2ece0*/  SEL R59, R59, RZ, !P2 ;  /* 0x000000ff3b3b7207 */ /* 0x000fe20005000000 */
[----:B------:R-:W-:Y:S02]  /*2ecf0*/  IMAD.MOV.U32 R23, RZ, RZ, 0x1 ;  /* 0x00000001ff177424 */ /* 0x000fe400078e00ff */
[----:B------:R-:W-:Y:S01]  /*2ed00*/  IMAD R69, R69, UR5, R22 ;  /* 0x0000000545457c24 */ /* 0x000fe2000f8e0216 */
[----:B------:R-:W-:Y:S01]  /*2ed10*/  ISETP.GE.U32.AND P2, PT, R25, R12, PT ;  /* 0x0000000c1900720c */ /* 0x000fe20003f46070 */
[----:B------:R-:W-:Y:S01]  /*2ed20*/  IMAD.MOV.U32 R22, RZ, RZ, 0x0 ;  /* 0x00000000ff167424 */ /* 0x000fe200078e00ff */
[----:B------:R-:W-:Y:S01]  /*2ed30*/  SEL R59, R59, 0x1, !P1 ;  /* 0x000000013b3b7807 */ /* 0x000fe20004800000 */
[----:B------:R-:W-:-:S02]  /*2ed40*/  IMAD.MOV.U32 R12, RZ, RZ, 0x0 ;  /* 0x00000000ff0c7424 */ /* 0x000fc400078e00ff */
[----:B------:R-:W-:Y:S01]  /*2ed50*/  IMAD.HI.U32 R43, R44, R18, R22 ;  /* 0x000000122c2b7227 */ /* 0x000fe200078e0016 */
[----:B------:R-:W-:-:S03]  /*2ed60*/  IADD3 R52, PT, PT, R59, R69, R52 ;  /* 0x000000453b347210 */ /* 0x000fc60007ffe034 */
[----:B------:R-:W-:Y:S02]  /*2ed70*/  IMAD R23, R20, R0, RZ ;  /* 0x0000000014177224 */ /* 0x000fe400078e02ff */
[----:B------:R-:W-:Y:S02]  /*2ed80*/  IMAD.IADD R52, R61, 0x1, R52 ;  /* 0x000000013d347824 */ /* 0x000fe400078e0234 */
[----:B------:R-:W-:Y:S02]  /*2ed90*/  IMAD.MOV.U32 R22, RZ, RZ, RZ ;  /* 0x000000ffff167224 */ /* 0x000fe400078e00ff */
[----:B------:R-:W-:Y:S01]  /*2eda0*/  @P2 IMAD.MOV R43, RZ, RZ, R13 ;  /* 0x000000ffff2b2224 */ /* 0x000fe200078e020d */
[----:B------:R-:W-:Y:S01]  /*2edb0*/  IADD3 R52, PT, PT, -R52, R58, R67 ;  /* 0x0000003a34347210 */ /* 0x000fe20007ffe143 */
[----:B------:R-:W-:-:S03]  /*2edc0*/  IMAD.HI.U32 R61, R3, R20, R22 ;  /* 0x00000014033d7227 */ /* 0x000fc600078e0016 */
[----:B------:R-:W-:Y:S01]  /*2edd0*/  IADD3 R65, PT, PT, R52, R43, RZ ;  /* 0x0000002b34417210 */ /* 0x000fe20007ffe0ff */
[----:B------:R-:W-:Y:S01]  /*2ede0*/  IMAD.MOV.U32 R13, RZ, RZ, 0x1 ;  /* 0x00000001ff0d7424 */ /* 0x000fe200078e00ff */
[----:B------:R-:W-:Y:S01]  /*2edf0*/  ISETP.GE.U32.AND P2, PT, R61, R23, PT ;  /* 0x000000173d00720c */ /* 0x000fe20003f46070 */
[----:B------:R-:W-:Y:S02]  /*2ee00*/  IMAD R3, R20, R3, RZ ;  /* 0x0000000314037224 */ /* 0x000fe400078e02ff */
        /* <DEDUP_REMOVED lines=16> */
[----:B------:R-:W-:Y:S01]  /*2ef10*/  @P2 IADD3 R17, PT, PT, R23, RZ, RZ ;  /* 0x000000ff17112210 */ /* 0x000fe20007ffe0ff */
[----:B------:R-:W-:Y:S02]  /*2ef20*/  IMAD.WIDE.U32 R12, R16, R20, RZ ;  /* 0x00000014100c7225 */ /* 0x000fe400078e00ff */
[----:B------:R-:W-:Y:S02]  /*2ef30*/  ISETP.GE.U32.AND P3, PT, R73, R58, PT ;  /* 0x0000003a4900720c */ /* 0x000fe40003f66070 */
[----:B------:R-:W-:Y:S01]  /*2ef40*/  IMAD R0, R65, R34, RZ ;  /* 0x0000002241007224 */ /* 0x000fe200078e02ff */
[----:B------:R-:W-:Y:S01]  /*2ef50*/  IADD3 R53, PT, PT, R73, -0x2, RZ ;  /* 0xfffffffe49357810 */ /* 0x000fe20007ffe0ff */
        /* <DEDUP_REMOVED lines=12> */
[----:B------:R-:W-:Y:S02]  /*2f020*/  HFMA2 R59, -RZ, RZ, 0, 5.9604644775390625e-08 ;  /* 0x00000001ff3b7431 */ /* 0x000fe400000001ff */
[----:B------:R-:W-:Y:S02]  /*2f030*/  IMAD.IADD R18, R12, 0x1, R17 ;  /* 0x000000010c127824 */ /* 0x000fe400078e0211 */
[----:B------:R-:W-:Y:S02]  /*2f040*/  IMAD.IADD R67, R22, 0x1, R79 ;  /* 0x0000000116437824 */ /* 0x000fe400078e024f */
[----:B------:R-:W-:Y:S01]  /*2f050*/  IMAD.MOV.U32 R58, RZ, RZ, 0x0 ;  /* 0x00000000ff3a7424 */ /* 0x000fe200078e00ff */
[----:B------:R-:W-:Y:S01]  /*2f060*/  ISETP.NE.AND P3, PT, R18, RZ, PT ;  /* 0x000000ff1200720c */ /* 0x000fe20003f65270 */
[----:B------:R-:W-:Y:S01]  /*2f070*/  @P1 IMAD.MOV R53, RZ, RZ, R73 ;  /* 0x000000ffff351224 */ /* 0x000fe200078e0249 */
[----:B------:R-:W-:Y:S01]  /*2f080*/  ISETP.GE.U32.AND P4, PT, R67, R22, PT ;  /* 0x000000164300720c */ /* 0x000fe20003f86070 */
[----:B------:R-:W-:Y:S01]  /*2f090*/  IMAD.MOV.U32 R17, RZ, RZ, 0x1 ;  /* 0x00000001ff117424 */ /* 0x000fe200078e00ff */
[----:B------:R-:W-:Y:S01]  /*2f0a0*/  ISETP.GE.U32.AND P2, PT, R21, R18, PT ;  /* 0x000000121500720c */ /* 0x000fe20003f46070 */
[----:B------:R-:W-:Y:S01]  /*2f0b0*/  IMAD.HI.U32 R79, R16, R20, R58 ;  /* 0x00000014104f7227 */ /* 0x000fe200078e003a */
[----:B------:R-:W-:-:S02]  /*2f0c0*/  SEL R22, R12, RZ, !P3 ;  /* 0x000000ff0c167207 */ /* 0x000fc40005800000 */
[----:B------:R-:W-:Y:S01]  /*2f0d0*/  SEL R58, RZ, 0xffffffff, P1 ;  /* 0xffffffffff3a7807 */ /* 0x000fe20000800000 */
[----:B------:R-:W-:Y:S01]  /*2f0e0*/  IMAD.MOV.U32 R16, RZ, RZ, 0x0 ;  /* 0x00000000ff107424 */ /* 0x000fe200078e00ff */
[----:B------:R-:W-:Y:S01]  /*2f0f0*/  SEL R42, R22, 0x1, P2 ;  /* 0x00000001162a7807 */ /* 0x000fe20001000000 */
[----:B------:R-:W-:Y:S01]  /*2f100*/  @P5 IMAD.MOV R79, RZ, RZ, R13 ;  /* 0x000000ffff4f5224 */ /* 0x000fe200078e020d */
[----:B------:R-:W-:Y:S01]  /*2f110*/  IADD3 R18, PT, PT, R69, R21, -R18 ;  /* 0x0000001545127210 */ /* 0x000fe20007ffe812 */
[----:B------:R-:W-:-:S04]  /*2f120*/  IMAD.HI.U32 R59, R65, R37, R16 ;  /* 0x00000025413b7227 */ /* 0x000fc800078e0010 */
[----:B------:R-:W-:Y:S02]  /*2f130*/  IMAD.IADD R55, R42, 0x1, R53 ;  /* 0x000000012a377824 */ /* 0x000fe400078e0235 */
[----:B------:R-:W-:-:S03]  /*2f140*/  IMAD.WIDE.U32 R12, R15, R20, RZ ;  /* 0x000000140f0c7225 */ /* 0x000fc600078e00ff */
[----:B------:R-:W-:Y:S01]  /*2f150*/  ISETP.NE.AND P3, PT, R55, RZ, PT ;  /* 0x000000ff3700720c */ /* 0x000fe20003f65270 */
[----:B------:R-:W-:Y:S01]  /*2f160*/  @P4 IMAD.MOV R59, RZ, RZ, R23 ;  /* 0x000000ffff3b4224 */ /* 0x000fe200078e0217 */
[----:B------:R-:W-:Y:S01]  /*2f170*/  ISETP.GE.U32.AND P2, PT, R48, R55, PT ;  /* 0x000000373000720c */ /* 0x000fe20003f46070 */
[----:B------:R-:W-:Y:S01]  /*2f180*/  IMAD.WIDE.U32 R22, R65, R38, RZ ;  /* 0x0000002641167225 */ /* 0x000fe200078e00ff */
[----:B------:R-:W-:Y:S02]  /*2f190*/  SEL R42, R42, RZ, !P3 ;  /* 0x000000ff2a2a7207 */ /* 0x000fe40005800000 */
[----:B------:R-:W-:Y:S01]  /*2f1a0*/  IADD3 R43, PT, PT, R43, R48, -R55 ;  /* 0x000000302b2b7210 */ /* 0x000fe20007ffe837 */
[----:B------:R-:W-:Y:S02]  /*2f1b0*/  IMAD.IADD R11, R12, 0x1, R79 ;  /* 0x000000010c0b7824 */ /* 0x000fe400078e024f */
[----:B------:R-:W-:Y:S02]  /*2f1c0*/  IMAD.IADD R73, R22, 0x1, R59 ;  /* 0x0000000116497824 */ /* 0x000fe400078e023b */
[----:B------:R-:W-:Y:S01]  /*2f1d0*/  IMAD.HI.U32 R59, R15, R20, R16 ;  /* 0x000000140f3b7227 */ /* 0x000fe200078e0010 */
[----:B------:R-:W-:-:S02]  /*2f1e0*/  ISETP.GE.U32.AND P4, PT, R11, R12, PT ;  /* 0x0000000c0b00720c */ /* 0x000fc40003f86070 */
[----:B------:R-:W-:Y:S01]  /*2f1f0*/  SEL R15, R42, 0x1, P2 ;  /* 0x000000012a0f7807 */ /* 0x000fe20001000000 */
[----:B------:R-:W-:Y:S01]  /*2f200*/  IMAD.WIDE.U32 R52, R14, R20, RZ ;  /* 0x000000140e347225 */ /* 0x000fe200078e00ff */
[----:B------:R-:W-:Y:S02]  /*2f210*/  ISETP.GE.U32.AND P3, PT, R73, R22, PT ;  /* 0x000000164900720c */ /* 0x000fe40003f66070 */
[----:B------:R-:W-:Y:S01]  /*2f220*/  IADD3 R42, PT, PT, R15, R67, R58 ;  /* 0x000000430f2a7210 */ /* 0x000fe20007ffe03a */
[----:B------:R-:W-:-:S03]  /*2f230*/  IMAD.HI.U32 R67, R65, R38, R16 ;  /* 0x0000002641437227 */ /* 0x000fc600078e0010 */
[----:B------:R-:W-:Y:S01]  /*2f240*/  ISETP.NE.AND P2, PT, R42, RZ, PT ;  /* 0x000000ff2a00720c */ /* 0x000fe20003f45270 */
[----:B------:R-:W-:Y:S01]  /*2f250*/  IMAD.MOV.U32 R22, RZ, RZ, 0x0 ;  /* 0x00000000ff167424 */ /* 0x000fe200078e00ff */
[----:B------:R-:W-:Y:S01]  /*2f260*/  ISETP.GE.U32.AND P1, PT, R47, R42, PT ;  /* 0x0000002a2f00720c */ /* 0x000fe20003f26070 */
[----:B------:R-:W-:Y:S01]  /*2f270*/  @P4 IMAD.MOV R59, RZ, RZ, R13 ;  /* 0x000000ffff3b4224 */ /* 0x000fe200078e020d */
[----:B------:R-:W-:Y:S01]  /*2f280*/  SEL R15, R15, RZ, !P2 ;  /* 0x000000ff0f0f7207 */ /* 0x000fe20005000000 */
[----:B------:R-:W-:Y:S01]  /*2f290*/  IMAD.WIDE.U32 R12, R65, R39, RZ ;  /* 0x00000027410c7225 */ /* 0x000fe200078e00ff */
[----:B------:R-:W-:Y:S02]  /*2f2a0*/  IADD3 R11, PT, PT, R11, R47, -R42 ;  /* 0x0000002f0b0b7210 */ /* 0x000fe40007ffe82a */
[----:B------:R-:W-:Y:S01]  /*2f2b0*/  SEL R15, R15, 0x1, P1 ;  /* 0x000000010f0f7807 */ /* 0x000fe20000800000 */
[----:B------:R-:W-:Y:S01]  /*2f2c0*/  @P3 IMAD.MOV R67, RZ, RZ, R23 ;  /* 0x000000ffff433224 */ /* 0x000fe200078e0217 */
[----:B------:R-:W-:Y:S01]  /*2f2d0*/  IADD3 R59, PT, PT, R52, R59, RZ ;  /* 0x0000003b343b7210 */ /* 0x000fe20007ffe0ff */
[----:B------:R-:W-:Y:S01]  /*2f2e0*/  IMAD.MOV.U32 R23, RZ, RZ, 0x1 ;  /* 0x00000001ff177424 */ /* 0x000fe200078e00ff */
[----:B------:R-:W-:Y:S01]  /*2f2f0*/  IADD3 R46, PT, PT, R15, R73, R58 ;  /* 0x000000490f2e7210 */ /* 0x000fe20007ffe03a */
[----:B------:R-:W-:Y:S01]  /*2f300*/  IMAD.IADD R67, R12, 0x1, R67 ;  /* 0x000000010c437824 */ /* 0x000fe200078e0243 */
[----:B------:R-:W-:Y:S01]  /*2f310*/  ISETP.GE.U32.AND P4, PT, R59, R52, PT ;  /* 0x000000343b00720c */ /* 0x000fe20003f86070 */
[----:B------:R-:W-:Y:S01]  /*2f320*/  IMAD.HI.U32 R23, R65, R39, R22 ;  /* 0x0000002741177227 */ /* 0x000fe200078e0016 */
[----:B------:R-:W-:-:S02]  /*2f330*/  ISETP.NE.AND P2, PT, R46, RZ, PT ;  /* 0x000000ff2e00720c */ /* 0x000fc40003f45270 */
[----:B------:R-:W-:Y:S01]  /*2f340*/  ISETP.GE.U32.AND P3, PT, R67, R12, PT ;  /* 0x0000000c4300720c */ /* 0x000fe20003f66070 */
[----:B------:R-:W-:Y:S01]  /*2f350*/  IMAD.HI.U32 R71, R14, R20, R16 ;  /* 0x000000140e477227 */ /* 0x000fe200078e0010 */
[----:B------:R-:W-:Y:S02]  /*2f360*/  ISETP.GE.U32.AND P1, PT, R49, R46, PT ;  /* 0x0000002e3100720c */ /* 0x000fe40003f26070 */
[----:B------:R-:W-:Y:S01]  /*2f370*/  SEL R12, R15, RZ, !P2 ;  /* 0x000000ff0f0c7207 */ /* 0x000fe20005000000 */
[----:B------:R-:W-:Y:S01]  /*2f380*/  IMAD.WIDE.U32 R14, R45, R20, RZ ;  /* 0x000000142d0e7225 */ /* 0x000fe200078e00ff */
[----:B------:R-:W-:Y:S02]  /*2f390*/  IADD3 R46, PT, PT, R59, R49, -R46 ;  /* 0x000000313b2e7210 */ /* 0x000fe40007ffe82e */
[----:B------:R-:W-:Y:S01]  /*2f3a0*/  SEL R22, R12, 0x1, P1 ;  /* 0x000000010c167807 */ /* 0x000fe20000800000 */
[----:B------:R-:W-:Y:S02]  /*2f3b0*/  @P4 IMAD.MOV R71, RZ, RZ, R53 ;  /* 0x000000ffff474224 */ /* 0x000fe400078e0235 */
[----:B------:R-:W-:Y:S01]  /*2f3c0*/  IMAD.WIDE.U32 R16, R65, R40, RZ ;  /* 0x0000002841107225 */ /* 0x000fe200078e00ff */
[----:B------:R-:W-:-:S02]  /*2f3d0*/  IADD3 R51, PT, PT, R22, R67, R58 ;  /* 0x0000004316337210 */ /* 0x000fc40007ffe03a */
[----:B------:R-:W-:Y:S01]  /*2f3e0*/  IADD3 R52, PT, PT, R14, R71, RZ ;  /* 0x000000470e347210 */ /* 0x000fe20007ffe0ff */
[----:B------:R-:W-:Y:S01]  /*2f3f0*/  @P3 IMAD.MOV R23, RZ, RZ, R13 ;  /* 0x000000ffff173224 */ /* 0x000fe200078e020d */
[----:B------:R-:W-:Y:S01]  /*2f400*/  ISETP.NE.AND P2, PT, R51, RZ, PT ;  /* 0x000000ff3300720c */ /* 0x000fe20003f45270 */
[----:B------:R-:W-:Y:S01]  /*2f410*/  IMAD.MOV.U32 R12, RZ, RZ, 0x0 ;  /* 0x00000000ff0c7424 */ /* 0x000fe200078e00ff */
[----:B------:R-:W-:Y:S01]  /*2f420*/  ISETP.GE.U32.AND P4, PT, R52, R14, PT ;  /* 0x0000000e3400720c */ /* 0x000fe20003f86070 */
        /* <DEDUP_REMOVED lines=15> */
[----:B------:R-:W-:Y:S01]  /*2f520*/  @P3 IADD3 R22, PT, PT, R17, RZ, RZ ;  /* 0x000000ff11163210 */ /* 0x000fe20007ffe0ff */
[----:B------:R-:W-:Y:S01]  /*2f530*/  @P4 IMAD.MOV R45, RZ, RZ, R15 ;  /* 0x000000ffff2d4224 */ /* 0x000fe200078e020f */
[----:B------:R-:W-:Y:S01]  /*2f540*/  SEL R53, R53, RZ, !P2 ;  /* 0x000000ff35357207 */ /* 0x000fe20005000000 */
[----:B------:R-:W-:Y:S02]  /*2f550*/  IMAD.MOV.U32 R14, RZ, RZ, 0x0 ;  /* 0x00000000ff0e7424 */ /* 0x000fe400078e00ff */
[----:B------:R-:W-:Y:S01]  /*2f560*/  IMAD.IADD R17, R12, 0x1, R45 ;  /* 0x000000010c117824 */ /* 0x000fe200078e022d */
[----:B------:R-:W-:Y:S01]  /*2f570*/  SEL R53, R53, 0x1, !P1 ;  /* 0x0000000135357807 */ /* 0x000fe20004800000 */
[----:B------:R-:W-:-:S02]  /*2f580*/  IMAD R22, R65, UR5, R22 ;  /* 0x0000000541167c24 */ /* 0x000fc4000f8e0216 */
[----:B------:R-:W-:Y:S01]  /*2f590*/  IMAD.MOV.U32 R15, RZ, RZ, 0x1 ;  /* 0x00000001ff0f7424 */ /* 0x000fe200078e00ff */
[----:B------:R-:W-:Y:S02]  /*2f5a0*/  ISETP.GE.U32.AND P2, PT, R17, R12, PT ;  /* 0x0000000c1100720c */ /* 0x000fe40003f46070 */
[----:B------:R-:W-:Y:S01]  /*2f5b0*/  IADD3 R53, PT, PT, R53, R22, R58 ;  /* 0x0000001635357210 */ /* 0x000fe20007ffe03a */
[----:B------:R-:W-:Y:S01]  /*2f5c0*/  IMAD.HI.U32 R14, R44, R20, R14 ;  /* 0x000000142c0e7227 */ /* 0x000fe200078e000e */
[----:B------:R-:W-:-:S03]  /*2f5d0*/  MOV R12, RZ ;  /* 0x000000ff000c7202 */ /* 0x000fc60000000f00 */
        /* <DEDUP_REMOVED lines=17> */
[----:B------:R-:W-:Y:S01]  /*2f6f0*/  IMAD.IADD R53, R12, 0x1, R23 ;  /* 0x000000010c357824 */ /* 0x000fe200078e0217 */
[----:B------:R-:W-:Y:S01]  /*2f700*/  SEL R3, RZ, 0x1, P2 ;  /* 0x00000001ff037807 */ /* 0x000fe20001000000 */
[----:B------:R-:W-:Y:S02]  /*2f710*/  IMAD.IADD R25, R20, 0x1, -R10 ;  /* 0x0000000114197824 */ /* 0x000fe400078e0a0a */
[----:B------:R-:W-:Y:S01]  /*2f720*/  VIADD R22, R15, 0xfffffc2f ;  /* 0xfffffc2f0f167836 */ /* 0x000fe20000000000 */
[----:B------:R-:W-:Y:S01]  /*2f730*/  ISETP.GE.U32.AND P3, PT, R53, R12, PT ;  /* 0x0000000c3500720c */ /* 0x000fe20003f66070 */
[----:B------:R-:W-:Y:S01]  /*2f740*/  IMAD.MOV.U32 R14, RZ, RZ, 0x0 ;  /* 0x00000000ff0e7424 */ /* 0x000fe200078e00ff */
[----:B------:R-:W-:Y:S01]  /*2f750*/  @P1 IADD3 R22, PT, PT, R15, RZ, RZ ;  /* 0x000000ff0f161210 */ /* 0x000fe20007ffe0ff */
[----:B------:R-:W-:Y:S01]  /*2f760*/  IMAD.MOV.U32 R15, RZ, RZ, 0x1 ;  /* 0x00000001ff0f7424 */ /* 0x000fe200078e00ff */
[----:B------:R-:W-:Y:S01]  /*2f770*/  ISETP.GE.U32.AND P0, PT, R25, R20, P0 ;  /* 0x000000141900720c */ /* 0x000fe20000706070 */
[----:B------:R-:W-:-:S03]  /*2f780*/  IMAD.HI.U32 R57, R19, R36, R14 ;  /* 0x0000002413397227 */ /* 0x000fc600078e000e */
[----:B------:R-:W-:Y:S01]  /*2f790*/  SEL R10, RZ, 0x1, !P0 ;  /* 0x00000001ff0a7807 */ /* 0x000fe20004000000 */
[----:B------:R-:W-:-:S04]  /*2f7a0*/  IMAD.IADD R23, R3, 0x1, R22 ;  /* 0x0000000103177824 */ /* 0x000fc800078e0216 */
[----:B------:R-:W-:Y:S01]  /*2f7b0*/  @P3 IADD3 R57, PT, PT, R13, RZ, RZ ;  /* 0x000000ff0d393210 */ /* 0x000fe20007ffe0ff */
[----:B------:R-:W-:Y:S01]  /*2f7c0*/  IMAD.WIDE.U32 R14, R19, R37, RZ ;  /* 0x00000025130e7225 */ /* 0x000fe200078e00ff */
[----:B------:R-:W-:-:S03]  /*2f7d0*/  ISETP.NE.AND P2, PT, R23, RZ, PT ;  /* 0x000000ff1700720c */ /* 0x000fc60003f45270 */
[C---:B------:R-:W-:Y:S01]  /*2f7e0*/  IMAD.IADD R45, R0.reuse, 0x1, -R23 ;  /* 0x00000001002d7824 */ /* 0x040fe200078e0a17 */
[----:B------:R-:W-:Y:S01]  /*2f7f0*/  ISETP.GE.U32.AND P0, PT, R0, R23, PT ;  /* 0x000000170000720c */ /* 0x000fe20003f06070 */
[----:B------:R-:W-:Y:S01]  /*2f800*/  IMAD.IADD R12, R9, 0x1, R10 ;  /* 0x00000001090c7824 */ /* 0x000fe200078e020a */
[----:B------:R-:W-:Y:S01]  /*2f810*/  SEL R3, R3, RZ, !P2 ;  /* 0x000000ff03037207 */ /* 0x000fe20005000000 */
[----:B------:R-:W-:Y:S02]  /*2f820*/  IMAD.IADD R57, R14, 0x1, R57 ;  /* 0x000000010e397824 */ /* 0x000fe400078e0239 */
[----:B------:R-:W-:Y:S01]  /*2f830*/  IMAD.IADD R24, R45, 0x1, -R12 ;  /* 0x000000012d187824 */ /* 0x000fe200078e0a0c */
[----:B------:R-:W-:Y:S01]  /*2f840*/  ISETP.NE.AND P4, PT, R12, RZ, PT ;  /* 0x000000ff0c00720c */ /* 0x000fe20003f85270 */
[----:B------:R-:W-:Y:S01]  /*2f850*/  VIADD R0, R53, 0xfffffffe ;  /* 0xfffffffe35007836 */ /* 0x000fe20000000000 */
[----:B------:R-:W-:Y:S01]  /*2f860*/  ISETP.GE.U32.AND P2, PT, R57, R14, PT ;  /* 0x0000000e3900720c */ /* 0x000fe20003f46070 */
[----:B------:R-:W-:Y:S01]  /*2f870*/  @P1 IMAD.MOV R0, RZ, RZ, R53 ;  /* 0x000000ffff001224 */ /* 0x000fe200078e0235 */
[----:B------:R-:W-:Y:S01]  /*2f880*/  ISETP.GE.U32.AND P3, PT, R24, R45, PT ;  /* 0x0000002d1800720c */ /* 0x000fe20003f66070 */
[----:B------:R-:W-:Y:S01]  /*2f890*/  IMAD.MOV.U32 R12, RZ, RZ, 0x0 ;  /* 0x00000000ff0c7424 */ /* 0x000fe200078e00ff */
[----:B------:R-:W-:Y:S01]  /*2f8a0*/  SEL R10, R10, 0x1, !P4 ;  /* 0x000000010a0a7807 */ /* 0x000fe20006000000 */
[----:B------:R-:W-:Y:S01]  /*2f8b0*/  IMAD.MOV.U32 R13, RZ, RZ, 0x1 ;  /* 0x00000001ff0d7424 */ /* 0x000fe200078e00ff */
[----:B------:R-:W-:-:S02]  /*2f8c0*/  SEL R3, R3, 0x1, P0 ;  /* 0x0000000103037807 */ /* 0x000fc40000000000 */
[----:B------:R-:W-:Y:S01]  /*2f8d0*/  SEL R45, R10, RZ, P3 ;  /* 0x000000ff0a2d7207 */ /* 0x000fe20001800000 */
[----:B------:R-:W-:Y:S01]  /*2f8e0*/  IMAD.HI.U32 R13, R19, R37, R12 ;  /* 0x00000025130d7227 */ /* 0x000fe200078e000c */
[----:B------:R-:W-:-:S03]  /*2f8f0*/  IADD3 R21, PT, PT, R3, R0, RZ ;  /* 0x0000000003157210 */ /* 0x000fc60007ffe0ff */
[----:B------:R-:W-:Y:S01]  /*2f900*/  IMAD.IADD R53, R8, 0x1, R45 ;  /* 0x0000000108357824 */ /* 0x000fe200078e022d */
[C---:B------:R-:W-:Y:S01]  /*2f910*/  ISETP.GE.U32.AND P0, PT, R18.reuse, R21, PT ;  /* 0x000000151200720c */ /* 0x040fe20003f06070 */
        /* <DEDUP_REMOVED lines=9> */
[----:B------:R-:W-:Y:S01]  /*2f9b0*/  IMAD.MOV.U32 R13, RZ, RZ, 0x1 ;  /* 0x00000001ff0d7424 */ /* 0x000fe200078e00ff */
[----:B------:R-:W-:Y:S02]  /*2f9c0*/  ISETP.GE.U32.AND P3, PT, R23, R0, PT ;  /* 0x000000001700720c */ /* 0x000fe40003f66070 */
[----:B------:R-:W-:Y:S01]  /*2f9d0*/  ISETP.GE.U32.AND P2, PT, R15, R8, PT ;  /* 0x000000080f00720c */ /* 0x000fe20003f46070 */
[----:B------:R-:W-:Y:S01]  /*2f9e0*/  IMAD.HI.U32 R13, R19, R38, R12 ;  /* 0x00000026130d7227 */ /* 0x000fe200078e000c */
[----:B------:R-:W-:-:S02]  /*2f9f0*/  SEL R0, RZ, 0xffffffff, P1 ;  /* 0xffffffffff007807 */ /* 0x000fc40000800000 */
[----:B------:R-:W-:Y:S02]  /*2fa00*/  SEL R3, R3, 0x1, P0 ;  /* 0x0000000103037807 */ /* 0x000fe40000000000 */
[----:B------:R-:W-:Y:S02]  /*2fa10*/  SEL R10, R45, RZ, P3 ;  /* 0x000000ff2d0a7207 */ /* 0x000fe40001800000 */
[----:B------:R-:W-:Y:S02]  /*2fa20*/  IADD3 R8, PT, PT, R3, R57, R0 ;  /* 0x0000003903087210 */ /* 0x000fe40007ffe000 */
[----:B------:R-:W-:Y:S02]  /*2fa30*/  IADD3 R12, PT, PT, R7, R10, RZ ;  /* 0x0000000a070c7210 */ /* 0x000fe40007ffe0ff */
        /* <DEDUP_REMOVED lines=8> */
[----:B------:R-:W-:-:S02]  /*2fac0*/  SEL R10, R10, 0x1, !P2 ;  /* 0x000000010a0a7807 */ /* 0x000fc40005000000 */
[----:B------:R-:W-:Y:S01]  /*2fad0*/  ISETP.GE.U32.AND P1, PT, R22, R7, PT ;  /* 0x000000071600720c */ /* 0x000fe20003f26070 */
[----:B------:R-:W-:Y:S01]  /*2fae0*/  IMAD.IADD R13, R8, 0x1, R13 ;  /* 0x00000001080d7824 */ /* 0x000fe200078e020d */
[----:B------:R-:W-:Y:S01]  /*2faf0*/  SEL R3, R3, 0x1, P0 ;  /* 0x0000000103037807 */ /* 0x000fe20000000000 */
[----:B------:R-:W-:Y:S01]  /*2fb00*/  IMAD.MOV.U32 R7, RZ, RZ, 0x1 ;  /* 0x00000001ff077424 */ /* 0x000fe200078e00ff */
[----:B------:R-:W-:Y:S02]  /*2fb10*/  SEL R43, R10, RZ, P1 ;  /* 0x000000ff0a2b7207 */ /* 0x000fe40000800000 */
[----:B------:R-:W-:Y:S02]  /*2fb20*/  IADD3 R10, PT, PT, R3, R15, R0 ;  /* 0x0000000f030a7210 */ /* 0x000fe40007ffe000 */
[----:B------:R-:W-:Y:S01]  /*2fb30*/  ISETP.GE.U32.AND P2, PT, R13, R8, PT ;  /* 0x000000080d00720c */ /* 0x000fe20003f46070 */
[----:B------:R-:W-:Y:S01]  /*2fb40*/  IMAD.IADD R15, R6, 0x1, R43 ;  /* 0x00000001060f7824 */ /* 0x000fe200078e022b */
[----:B------:R-:W-:Y:S01]  /*2fb50*/  ISETP.NE.AND P1, PT, R10, RZ, PT ;  /* 0x000000ff0a00720c */ /* 0x000fe20003f25270 */
[----:B------:R-:W-:-:S02]  /*2fb60*/  IMAD.IADD R8, R11, 0x1, -R10 ;  /* 0x000000010b087824 */ /* 0x000fc400078e0a0a */
[----:B------:R-:W-:Y:S01]  /*2fb70*/  HFMA2 R6, -RZ, RZ, 0, 0 ;  /* 0x00000000ff067431 */ /* 0x000fe200000001ff */
[----:B------:R-:W-:Y:S01]  /*2fb80*/  ISETP.GE.U32.AND P0, PT, R11, R10, PT ;  /* 0x0000000a0b00720c */ /* 0x000fe20003f06070 */
[----:B------:R-:W-:Y:S01]  /*2fb90*/  IMAD.IADD R21, R8, 0x1, -R15 ;  /* 0x0000000108157824 */ /* 0x000fe200078e0a0f */
[----:B------:R-:W-:Y:S02]  /*2fba0*/  ISETP.NE.AND P3, PT, R15, RZ, PT ;  /* 0x000000ff0f00720c */ /* 0x000fe40003f65270 */
[----:B------:R-:W-:Y:S02]  /*2fbb0*/  SEL R3, R3, RZ, !P1 ;  /* 0x000000ff03037207 */ /* 0x000fe40004800000 */
[----:B------:R-:W-:Y:S01]  /*2fbc0*/  ISETP.GE.U32.AND P1, PT, R21, R8, PT ;  /* 0x000000081500720c */ /* 0x000fe20003f26070 */
[----:B------:R-:W-:Y:S01]  /*2fbd0*/  IMAD.MOV.U32 R8, RZ, RZ, 0x0 ;  /* 0x00000000ff087424 */ /* 0x000fe200078e00ff */
[----:B------:R-:W-:Y:S01]  /*2fbe0*/  SEL R43, R43, 0x1, !P3 ;  /* 0x000000012b2b7807 */ /* 0x000fe20005800000 */
[----:B------:R-:W-:Y:S01]  /*2fbf0*/  IMAD.HI.U32 R11, R19, R39, R6 ;  /* 0x00000027130b7227 */ /* 0x000fe200078e0006 */
[----:B------:R-:W-:-:S02]  /*2fc00*/  SEL R3, R3, 0x1, P0 ;  /* 0x0000000103037807 */ /* 0x000fc40000000000 */
[----:B------:R-:W-:Y:S01]  /*2fc10*/  SEL R10, R43, RZ, P1 ;  /* 0x000000ff2b0a7207 */ /* 0x000fe20000800000 */
        /* <DEDUP_REMOVED lines=8> */
[----:B------:R-:W-:Y:S01]  /*2fca0*/  IMAD.IADD R5, R46, 0x1, -R13 ;  /* 0x000000012e057824 */ /* 0x000fe200078e0a0d */
[----:B------:R-:W-:Y:S01]  /*2fcb0*/  ISETP.NE.AND P3, PT, R20, RZ, PT ;  /* 0x000000ff1400720c */ /* 0x000fe20003f65270 */
[----:B------:R-:W-:Y:S01]  /*2fcc0*/  IMAD.MOV.U32 R9, RZ, RZ, 0x1 ;  /* 0x00000001ff097424 */ /* 0x000fe200078e00ff */
[----:B------:R-:W-:Y:S02]  /*2fcd0*/  ISETP.GE.U32.AND P2, PT, R11, R6, PT ;  /* 0x000000060b00720c */ /* 0x000fe40003f46070 */
[----:B------:R-:W-:Y:S01]  /*2fce0*/  IADD3 R20, PT, PT, R5, -R20, RZ ;  /* 0x8000001405147210 */ /* 0x000fe20007ffe0ff */
[----:B------:R-:W-:Y:S01]  /*2fcf0*/  IMAD.HI.U32 R8, R19, R40, R8 ;  /* 0x0000002813087227 */ /* 0x000fe200078e0008 */
[----:B------:R-:W-:-:S02]  /*2fd00*/  SEL R3, R3, 0x1, P0 ;  /* 0x0000000103037807 */ /* 0x000fc40000000000 */
[----:B------:R-:W-:Y:S02]  /*2fd10*/  ISETP.GE.U32.AND P1, PT, R20, R5, PT ;  /* 0x000000051400720c */ /* 0x000fe40003f26070 */
[----:B------:R-:W-:Y:S02]  /*2fd20*/  SEL R10, R10, 0x1, !P3 ;  /* 0x000000010a0a7807 */ /* 0x000fe40005800000 */
[----:B------:R-:W-:Y:S02]  /*2fd30*/  IADD3 R6, PT, PT, R3, R11, R0 ;  /* 0x0000000b03067210 */ /* 0x000fe40007ffe000 */
[----:B------:R-:W-:Y:S01]  /*2fd40*/  SEL R5, R10, RZ, P1 ;  /* 0x000000ff0a057207 */ /* 0x000fe20000800000 */
[----:B------:R-:W-:Y:S01]  /*2fd50*/  @P2 IMAD.MOV R8, RZ, RZ, R7 ;  /* 0x000000ffff082224 */ /* 0x000fe200078e0207 */
[----:B------:R-:W-:Y:S02]  /*2fd60*/  ISETP.NE.AND P1, PT, R6, RZ, PT ;  /* 0x000000ff0600720c */ /* 0x000fe40003f25270 */
[----:B------:R-:W-:Y:S01]  /*2fd70*/  ISETP.GE.U32.AND P0, PT, R51, R6, PT ;  /* 0x000000063300720c */ /* 0x000fe20003f06070 */
[----:B------:R-:W-:Y:S01]  /*2fd80*/  IMAD.IADD R7, R4, 0x1, R5 ;  /* 0x0000000104077824 */ /* 0x000fe200078e0205 */
[----:B------:R-:W-:Y:S01]  /*2fd90*/  SEL R3, R3, RZ, !P1 ;  /* 0x000000ff03037207 */ /* 0x000fe20004800000 */
[----:B------:R-:W-:-:S02]  /*2fda0*/  IMAD.IADD R4, R51, 0x1, -R6 ;  /* 0x0000000133047824 */ /* 0x000fc400078e0a06 */
[----:B------:R-:W-:Y:S01]  /*2fdb0*/  IMAD R8, R19, UR5, R8 ;  /* 0x0000000513087c24 */ /* 0x000fe2000f8e0208 */
[----:B------:R-:W-:Y:S01]  /*2fdc0*/  ISETP.NE.AND P1, PT, R7, RZ, PT ;  /* 0x000000ff0700720c */ /* 0x000fe20003f25270 */
[----:B------:R-:W-:Y:S01]  /*2fdd0*/  IMAD.IADD R19, R4, 0x1, -R7 ;  /* 0x0000000104137824 */ /* 0x000fe200078e0a07 */
[----:B------:R-:W-:Y:S02]  /*2fde0*/  SEL R3, R3, 0x1, P0 ;  /* 0x0000000103037807 */ /* 0x000fe40000000000 */
[----:B------:R-:W-:Y:S02]  /*2fdf0*/  SEL R5, R5, 0x1, !P1 ;  /* 0x0000000105057807 */ /* 0x000fe40004800000 */
[----:B------:R-:W-:Y:S02]  /*2fe00*/  ISETP.GE.U32.AND P0, PT, R19, R4, PT ;  /* 0x000000041300720c */ /* 0x000fe40003f06070 */
[----:B------:R-:W-:Y:S02]  /*2fe10*/  IADD3 R3, PT, PT, R3, R8, R0 ;  /* 0x0000000803037210 */ /* 0x000fe40007ffe000 */
[----:B------:R-:W-:-:S02]  /*2fe20*/  SEL R5, R5, RZ, P0 ;  /* 0x000000ff05057207 */ /* 0x000fc40000000000 */
[----:B------:R-:W-:-:S03]  /*2fe30*/  IADD3 R16, PT, PT, R16, R3, RZ ;  /* 0x0000000310107210 */ /* 0x000fc60007ffe0ff */
        /* <DEDUP_REMOVED lines=40> */
.L_x_87:
[----:B------:R-:W-:-:S04]  /*300c0*/  UIADD3 UR4, UPT, UPT, UR4, 0x1, URZ ;  /* 0x0000000104047890 */ /* 0x000fc8000fffe0ff */
[----:B------:R-:W-:-:S09]  /*300d0*/  UISETP.NE.AND UP0, UPT, UR4, 0x8, UPT ;  /* 0x000000080400788c */ /* 0x000fd2000bf05270 */
[----:B------:R-:W-:Y:S05]  /*300e0*/  BRA.U UP0, `(.L_x_103) ;  /* 0xfffffefd00fc7547 */ /* 0x000fea000b83ffff */
[----:B------:R-:W-:-:S05]  /*300f0*/  UMOV UR4, URZ ;  /* 0x000000ff00047c82 */ /* 0x000fca0008000000 */
.L_x_132:
[----:B------:R-:W1:Y:S01]  /*30100*/  S2R R3, SR_TID.X ;  /* 0x0000000000037919 */ /* 0x000e620000002100 */
[----:B------:R-:W1:Y:S01]  /*30110*/  S2UR UR5, SR_CTAID.X ;  /* 0x00000000000579c3 */ /* 0x000e620000002500 */
[----:B------:R-:W2:Y:S01]  /*30120*/  LDCU.64 UR6, c[0x0][0x3b8] ;  /* 0x00007700ff0677ac */ /* 0x000ea20008000a00 */
[----:B------:R-:W-:Y:S06]  /*30130*/  BSSY.RECONVERGENT B0, `(.L_x_104) ;  /* 0x000101b000007945 */ /* 0x000fec0003800200 */
[----:B------:R-:W1:Y:S02]  /*30140*/  LDC R0, c[0x0][0x360] ;  /* 0x0000d800ff007b82 */ /* 0x000e640000000800 */
[----:B-1----:R-:W-:Y:S01]  /*30150*/  IMAD R0, R0, UR5, R3 ;  /* 0x0000000500007c24 */ /* 0x002fe2000f8e0203 */
[----:B------:R-:W-:-:S04]  /*30160*/  USHF.L.U32 UR5, UR4, 0x3, URZ ;  /* 0x0000000304057899 */ /* 0x000fc800080006ff */
[----:B--2---:R-:W-:-:S05]  /*30170*/  IADD3 R0, P0, PT, R0, UR6, RZ ;  /* 0x0000000600007c10 */ /* 0x004fca000ff1e0ff */
[----:B------:R-:W-:-:S05]  /*30180*/  IMAD.X R3, RZ, RZ, UR7, P0 ;  /* 0x00000007ff037e24 */ /* 0x000fca00080e06ff */
[----:B------:R-:W-:-:S04]  /*30190*/  SHF.R.U64 R0, R0, UR5, R3 ;  /* 0x0000000500007c19 */ /* 0x000fc80008001203 */
[----:B------:R-:W-:-:S04]  /*301a0*/  LOP3.LUT R2, R0, 0xff, RZ, 0xc0, !PT ;  /* 0x000000ff00027812 */ /* 0x000fc800078ec0ff */
[----:B------:R-:W-:-:S04]  /*301b0*/  ISETP.NE.U32.AND P0, PT, R2, RZ, PT ;  /* 0x000000ff0200720c */ /* 0x000fc80003f05070 */
[----:B------:R-:W-:-:S13]  /*301c0*/  ISETP.NE.AND.EX P0, PT, RZ, RZ, PT, P0 ;  /* 0x000000ffff00720c */ /* 0x000fda0003f05300 */
[----:B------:R-:W-:Y:S05]  /*301d0*/  @!P0 BRA `(.L_x_105) ;  /* 0x0000010000408947 */ /* 0x000fea0003800000 */
[----:B------:R-:W1:Y:S01]  /*301e0*/  LDC R3, c[0x0][0x404] ;  /* 0x00010100ff037b82 */ /* 0x000e620000000800 */
[----:B------:R-:W2:Y:S01]  /*301f0*/  LDCU.64 UR6, c[0x0][0x380] ;  /* 0x00007000ff0677ac */ /* 0x000ea20008000a00 */
[----:B-----5:R-:W-:Y:S01]  /*30200*/  IMAD.MOV.U32 R5, RZ, RZ, R28 ;  /* 0x000000ffff057224 */ /* 0x020fe200078e001c */
[----:B------:R-:W-:Y:S01]  /*30210*/  MOV R10, R23 ;  /* 0x00000017000a7202 */ /* 0x000fe20000000f00 */
[----:B------:R-:W-:Y:S02]  /*30220*/  IMAD.MOV.U32 R6, RZ, RZ, R27 ;  /* 0x000000ffff067224 */ /* 0x000fe400078e001b */
[----:B------:R-:W-:Y:S02]  /*30230*/  IMAD.MOV.U32 R7, RZ, RZ, R26 ;  /* 0x000000ffff077224 */ /* 0x000fe400078e001a */
[----:B------:R-:W-:Y:S02]  /*30240*/  IMAD.MOV.U32 R8, RZ, RZ, R25 ;  /* 0x000000ffff087224 */ /* 0x000fe400078e0019 */
[----:B------:R-:W-:-:S02]  /*30250*/  IMAD.MOV.U32 R9, RZ, RZ, R24 ;  /* 0x000000ffff097224 */ /* 0x000fc400078e0018 */
[----:B------:R-:W-:Y:S02]  /*30260*/  IMAD.MOV.U32 R11, RZ, RZ, R22 ;  /* 0x000000ffff0b7224 */ /* 0x000fe400078e0016 */
[----:B------:R-:W-:Y:S02]  /*30270*/  IMAD.MOV.U32 R12, RZ, RZ, R21 ;  /* 0x000000ffff0c7224 */ /* 0x000fe400078e0015 */
[----:B------:R-:W-:Y:S02]  /*30280*/  IMAD.MOV.U32 R13, RZ, RZ, R20 ;  /* 0x000000ffff0d7224 */ /* 0x000fe400078e0014 */
[----:B------:R-:W-:Y:S02]  /*30290*/  IMAD.MOV.U32 R14, RZ, RZ, R19 ;  /* 0x000000ffff0e7224 */ /* 0x000fe400078e0013 */
[----:B------:R-:W-:Y:S02]  /*302a0*/  IMAD.MOV.U32 R15, RZ, RZ, R18 ;  /* 0x000000ffff0f7224 */ /* 0x000fe400078e0012 */
[----:B-1----:R-:W-:-:S02]  /*302b0*/  IMAD R0, R3, UR4, RZ ;  /* 0x0000000403007c24 */ /* 0x002fc4000f8e02ff */
[----:B------:R-:W-:-:S05]  /*302c0*/  IMAD R3, R3, 0x18, RZ ;  /* 0x0000001803037824 */ /* 0x000fca00078e02ff */
[----:B------:R-:W-:Y:S01]  /*302d0*/  IADD3 R3, P0, P1, R2, R3, R0 ;  /* 0x0000000302037210 */ /* 0x000fe2000791e000 */
[----:B------:R-:W-:Y:S02]  /*302e0*/  IMAD.MOV.U32 R0, RZ, RZ, R32 ;  /* 0x000000ffff007224 */ /* 0x000fe400078e0020 */
[----:B------:R-:W-:Y:S01]  /*302f0*/  IMAD.MOV.U32 R2, RZ, RZ, R31 ;  /* 0x000000ffff027224 */ /* 0x000fe200078e001f */
[----:B------:R-:W-:Y:S02]  /*30300*/  IADD3.X R4, PT, PT, RZ, RZ, RZ, P0, P1 ;  /* 0x000000ffff047210 */ /* 0x000fe400007e24ff */
[----:B--2---:R-:W-:-:S04]  /*30310*/  LEA R34, P0, R3, UR6, 0x6 ;  /* 0x0000000603227c11 */ /* 0x004fc8000f8030ff */
[----:B------:R-:W-:Y:S01]  /*30320*/  LEA.HI.X R35, R3, UR7, R4, 0x6, P0 ;  /* 0x0000000703237c11 */ /* 0x000fe200080f3404 */
[----:B------:R-:W-:Y:S01]  /*30330*/  IMAD.MOV.U32 R4, RZ, RZ, R29 ;  /* 0x000000ffff047224 */ /* 0x000fe200078e001d */
[----:B------:R-:W-:-:S03]  /*30340*/  MOV R3, R30 ;  /* 0x0000001e00037202 */ /* 0x000fc60000000f00 */
        /* <DEDUP_REMOVED lines=18> */
[----:B------:R-:W-:-:S02]  /*30470*/  PRMT R33, RZ, 0x7610, R33 ;  /* 0x00007610ff217816 */ /* 0x000fc40000000021 */
[----:B--2---:R-:W-:-:S09]  /*30480*/  MOV R41, R16 ;  /* 0x0000001000297202 */ /* 0x004fd20000000f00 */
[----:B-1----:R-:W-:Y:S05]  /*30490*/  @P0 BRA `(.L_x_105) ;  /* 0x000000fc00900947 */ /* 0x002fea0003800000 */
[----:B------:R-:W-:Y:S01]  /*304a0*/  IMAD.IADD R39, R16, 0x1, -R17 ;  /* 0x0000000110277824 */ /* 0x000fe200078e0a11 */
[----:B------:R-:W-:Y:S01]  /*304b0*/  ISETP.NE.AND P1, PT, R17, RZ, PT ;  /* 0x000000ff1100720c */ /* 0x000fe20003f25270 */
[----:B------:R-:W0:Y:S01]  /*304c0*/  LDCU UR5, c[0x3][0xd4] ;  /* 0x00c01a80ff0577ac */ /* 0x000e220008000800 */
[----:B------:R-:W-:Y:S02]  /*304d0*/  BSSY.RECONVERGENT B1, `(.L_x_106) ;  /* 0x0000059000017945 */ /* 0x000fe40003800200 */
[----:B------:R-:W-:Y:S01]  /*304e0*/  ISETP.GE.U32.AND P0, PT, R39, R16, P1 ;  /* 0x000000102700720c */ /* 0x000fe20000f06070 */
[----:B------:R-:W1:Y:S03]  /*304f0*/  LDCU.64 UR6, c[0x3][0xc8] ;  /* 0x00c01900ff0677ac */ /* 0x000e660008000a00 */
[----:B------:R-:W-:Y:S01]  /*30500*/  SEL R35, RZ, 0x1, !P0 ;  /* 0x00000001ff237807 */ /* 0x000fe20004000000 */
[----:B------:R-:W2:Y:S04]  /*30510*/  LDCU.64 UR8, c[0x3][0xd8] ;  /* 0x00c01b00ff0877ac */ /* 0x000ea80008000a00 */
[----:B------:R-:W-:Y:S01]  /*30520*/  IMAD.IADD R65, R0, 0x1, R35 ;  /* 0x0000000100417824 */ /* 0x000fe200078e0223 */
[----:B------:R-:W3:Y:S04]  /*30530*/  LDCU UR12, c[0x3][0xc0] ;  /* 0x00c01800ff0c77ac */ /* 0x000ee80008000800 */
[----:B------:R-:W-:Y:S01]  /*30540*/  ISETP.NE.AND P0, PT, R65, RZ, PT ;  /* 0x000000ff4100720c */ /* 0x000fe20003f05270 */
[----:B-----5:R-:W-:-:S02]  /*30550*/  IMAD.IADD R65, R32, 0x1, -R65 ;  /* 0x0000000120417824 */ /* 0x020fc400078e0a41 */
[----:B0-----:R-:W-:Y:S01]  /*30560*/  IMAD.U32 R58, RZ, RZ, UR5 ;  /* 0x00000005ff3a7e24 */ /* 0x001fe2000f8e00ff */
[----:B------:R-:W-:Y:S01]  /*30570*/  SEL R35, R35, 0x1, !P0 ;  /* 0x0000000123237807 */ /* 0x000fe20004000000 */
[----:B-1----:R-:W-:Y:S01]  /*30580*/  IMAD.U32 R63, RZ, RZ, UR6 ;  /* 0x00000006ff3f7e24 */ /* 0x002fe2000f8e00ff */
[----:B------:R-:W-:Y:S01]  /*30590*/  ISETP.GE.U32.AND P0, PT, R65, R32, PT ;  /* 0x000000204100720c */ /* 0x000fe20003f06070 */
[----:B------:R-:W-:Y:S02]  /*305a0*/  IMAD.U32 R60, RZ, RZ, UR7 ;  /* 0x00000007ff3c7e24 */ /* 0x000fe4000f8e00ff */
[----:B--2---:R-:W-:Y:S01]  /*305b0*/  IMAD.U32 R61, RZ, RZ, UR8 ;  /* 0x00000008ff3d7e24 */ /* 0x004fe2000f8e00ff */
[----:B------:R-:W-:Y:S01]  /*305c0*/  SEL R35, R35, RZ, P0 ;  /* 0x000000ff23237207 */ /* 0x000fe20000000000 */
[----:B------:R-:W-:Y:S01]  /*305d0*/  IMAD.U32 R37, RZ, RZ, UR9 ;  /* 0x00000009ff257e24 */ /* 0x000fe2000f8e00ff */
[----:B---3--:R-:W-:-:S03]  /*305e0*/  MOV R36, UR12 ;  /* 0x0000000c00247c02 */ /* 0x008fc60008000f00 */
[----:B------:R-:W-:-:S05]  /*305f0*/  IMAD.IADD R62, R2, 0x1, R35 ;  /* 0x00000001023e7824 */ /* 0x000fca00078e0223 */
[----:B------:R-:W-:Y:S01]  /*30600*/  ISETP.NE.AND P0, PT, R62, RZ, PT ;  /* 0x000000ff3e00720c */ /* 0x000fe20003f05270 */
[----:B------:R-:W-:-:S03]  /*30610*/  IMAD.IADD R62, R31, 0x1, -R62 ;  /* 0x000000011f3e7824 */ /* 0x000fc600078e0a3e */
        /* <DEDUP_REMOVED lines=9> */
[----:B------:R-:W-:-:S05]  /*306b0*/  IMAD.IADD R38, R4, 0x1, R35 ;  /* 0x0000000104267824 */ /* 0x000fca00078e0223 */
[----:B------:R-:W-:Y:S01]  /*306c0*/  ISETP.NE.AND P0, PT, R38, RZ, PT ;  /* 0x000000ff2600720c */ /* 0x000fe20003f05270 */
[----:B------:R-:W-:-:S03]  /*306d0*/  IMAD.IADD R38, R29, 0x1, -R38 ;  /* 0x000000011d267824 */ /* 0x000fc600078e0a26 */
        /* <DEDUP_REMOVED lines=14> */
[----:B------:R-:W-:-:S04]  /*307c0*/  SEL R34, R35, RZ, P0 ;  /* 0x000000ff23227207 */ /* 0x000fc80000000000 */
[----:B------:R-:W-:-:S04]  /*307d0*/  IADD3 R35, PT, PT, R7, R34, RZ ;  /* 0x0000002207237210 */ /* 0x000fc80007ffe0ff */
[----:B------:R-:W-:Y:S01]  /*307e0*/  LOP3.LUT P0, RZ, R35, R34, RZ, 0xfc, !PT ;  /* 0x0000002223ff7212 */ /* 0x000fe2000780fcff */
[----:B------:R-:W-:-:S05]  /*307f0*/  IMAD.IADD R42, R26, 0x1, -R35 ;  /* 0x000000011a2a7824 */ /* 0x000fca00078e0a23 */
        /* <DEDUP_REMOVED lines=38> */
.L_x_107:
[----:B------:R-:W-:Y:S05]  /*30a60*/  BSYNC.RECONVERGENT B1 ;  /* 0x0000000000017941 */ /* 0x000fea0003800200 */
.L_x_106:
[----:B------:R-:W-:Y:S01]  /*30a70*/  LOP3.LUT R34, R62, R39, R65, 0xfe, !PT ;  /* 0x000000273e227212 */ /* 0x000fe200078efe41 */
[----:B------:R-:W-:Y:S01]  /*30a80*/  BSSY.RECONVERGENT B1, `(.L_x_108) ;  /* 0x00000f5000017945 */ /* 0x000fe20003800200 */
[----:B------:R-:W-:Y:S02]  /*30a90*/  HFMA2 R56, -RZ, RZ, 0, 0 ;  /* 0x00000000ff387431 */ /* 0x000fe400000001ff */
[----:B------:R-:W-:Y:S01]  /*30aa0*/  IMAD.MOV.U32 R51, RZ, RZ, RZ ;  /* 0x000000ffff337224 */ /* 0x000fe200078e00ff */
[----:B------:R-:W-:Y:S01]  /*30ab0*/  LOP3.LUT R34, R38, R34, R41, 0xfe, !PT ;  /* 0x0000002226227212 */ /* 0x000fe200078efe29 */
[----:B------:R-:W-:Y:S02]  /*30ac0*/  IMAD.MOV.U32 R49, RZ, RZ, RZ ;  /* 0x000000ffff317224 */ /* 0x000fe400078e00ff */
[----:B------:R-:W-:Y:S01]  /*30ad0*/  IMAD.MOV.U32 R44, RZ, RZ, RZ ;  /* 0x000000ffff2c7224 */ /* 0x000fe200078e00ff */
[----:B------:R-:W-:Y:S01]  /*30ae0*/  LOP3.LUT R35, R40, R34, R43, 0xfe, !PT ;  /* 0x0000002228237212 */ /* 0x000fe200078efe2b */
[----:B------:R-:W-:-:S02]  /*30af0*/  IMAD.MOV.U32 R47, RZ, RZ, RZ ;  /* 0x000000ffff2f7224 */ /* 0x000fc400078e00ff */
[----:B------:R-:W-:Y:S01]  /*30b00*/  IMAD.MOV.U32 R52, RZ, RZ, RZ ;  /* 0x000000ffff347224 */ /* 0x000fe200078e00ff */
[----:B------:R-:W-:Y:S02]  /*30b10*/  LOP3.LUT P0, RZ, R35, R42, RZ, 0xfc, !PT ;  /* 0x0000002a23ff7212 */ /* 0x000fe4000780fcff */
[----:B------:R-:W-:-:S11]  /*30b20*/  CS2R R34, SRZ ;  /* 0x0000000000227805 */ /* 0x000fd6000001ff00 */
[----:B------:R-:W-:Y:S05]  /*30b30*/  @!P0 BRA `(.L_x_109) ;  /* 0x0000000c00a48947 */ /* 0x000fea0003800000 */
[----:B------:R-:W0:Y:S01]  /*30b40*/  LDCU UR5, c[0x3][0xc4] ;  /* 0x00c01880ff0577ac */ /* 0x000e220008000800 */
[----:B------:R-:W-:Y:S01]  /*30b50*/  IMAD.MOV.U32 R46, RZ, RZ, 0x1 ;  /* 0x00000001ff2e7424 */ /* 0x000fe200078e00ff */
[----:B------:R-:W-:Y:S01]  /*30b60*/  CS2R R54, SRZ ;  /* 0x0000000000367805 */ /* 0x000fe2000001ff00 */
[----:B------:R-:W-:Y:S01]  /*30b70*/  IMAD.MOV.U32 R53, RZ, RZ, RZ ;  /* 0x000000ffff357224 */ /* 0x000fe200078e00ff */
[----:B------:R-:W1:Y:S01]  /*30b80*/  LDCU UR6, c[0x3][0xd0] ;  /* 0x00c01a00ff0677ac */ /* 0x000e620008000800 */
[----:B------:R-:W-:Y:S02]  /*30b90*/  IMAD.MOV.U32 R48, RZ, RZ, RZ ;  /* 0x000000ffff307224 */ /* 0x000fe400078e00ff */
[----:B------:R-:W-:Y:S02]  /*30ba0*/  IMAD.MOV.U32 R50, RZ, RZ, RZ ;  /* 0x000000ffff327224 */ /* 0x000fe400078e00ff */
[----:B------:R-:W-:Y:S02]  /*30bb0*/  IMAD.MOV.U32 R57, RZ, RZ, RZ ;  /* 0x000000ffff397224 */ /* 0x000fe400078e00ff */
[----:B------:R-:W-:Y:S01]  /*30bc0*/  IMAD.MOV.U32 R59, RZ, RZ, RZ ;  /* 0x000000ffff3b7224 */ /* 0x000fe200078e00ff */
[----:B0-----:R-:W-:Y:S01]  /*30bd0*/  MOV R64, UR5 ;  /* 0x0000000500407c02 */ /* 0x001fe20008000f00 */
[----:B-1----:R-:W-:-:S07]  /*30be0*/  IMAD.U32 R45, RZ, RZ, UR6 ;  /* 0x00000006ff2d7e24 */ /* 0x002fce000f8e00ff */
.L_x_123:
[----:B------:R-:W-:Y:S01]  /*30bf0*/  LOP3.LUT R66, R39, 0x1, RZ, 0xc0, !PT ;  /* 0x0000000127427812 */ /* 0x000fe200078ec0ff */
[----:B------:R-:W-:Y:S03]  /*30c00*/  BSSY.RECONVERGENT B2, `(.L_x_110) ;  /* 0x0000025000027945 */ /* 0x000fe60003800200 */
[----:B------:R-:W-:-:S13]  /*30c10*/  ISETP.NE.U32.AND P0, PT, R66, 0x1, PT ;  /* 0x000000014200780c */ /* 0x000fda0003f05070 */
[----:B------:R-:W-:Y:S05]  /*30c20*/  @!P0 BRA `(.L_x_111) ;  /* 0x0000000000888947 */ /* 0x000fea0003800000 */
.L_x_114:
        /* <DEDUP_REMOVED lines=11> */
[----:B------:R-:W0:Y:S01]  /*30ce0*/  LDCU.128 UR12, c[0x3][0xc0] ;  /* 0x00c01800ff0c77ac */ /* 0x000e220008000c00 */
[----:B------:R-:W1:Y:S01]  /*30cf0*/  LDCU.128 UR16, c[0x3][0xd0] ;  /* 0x00c01a00ff1077ac */ /* 0x000e620008000c00 */
[----:B0-----:R-:W-:Y:S02]  /*30d00*/  VIADD R46, R46, UR12 ;  /* 0x0000000c2e2e7c36 */ /* 0x001fe40008000000 */
[----:B------:R-:W-:Y:S02]  /*30d10*/  VIADD R53, R53, UR13 ;  /* 0x0000000d35357c36 */ /* 0x000fe40008000000 */
[----:B------:R-:W-:Y:S01]  /*30d20*/  VIADD R48, R48, UR14 ;  /* 0x0000000e30307c36 */ /* 0x000fe20008000000 */
[----:B-1----:R-:W-:Y:S01]  /*30d30*/  IADD3 R57, PT, PT, R57, UR17, RZ ;  /* 0x0000001139397c10 */ /* 0x002fe2000fffe0ff */
[----:B------:R-:W-:Y:S02]  /*30d40*/  VIADD R55, R55, UR15 ;  /* 0x0000000f37377c36 */ /* 0x000fe40008000000 */
[----:B------:R-:W-:-:S02]  /*30d50*/  VIADD R50, R50, UR16 ;  /* 0x0000001032327c36 */ /* 0x000fc40008000000 */
[----:B------:R-:W-:Y:S02]  /*30d60*/  VIADD R54, R54, UR18 ;  /* 0x0000001236367c36 */ /* 0x000fe40008000000 */
[----:B------:R-:W-:-:S07]  /*30d70*/  VIADD R59, R59, UR19 ;  /* 0x000000133b3b7c36 */ /* 0x000fce0008000000 */
.L_x_113:
[----:B------:R-:W-:Y:S05]  /*30d80*/  BSYNC.RECONVERGENT B3 ;  /* 0x0000000000037941 */ /* 0x000fea0003800200 */
.L_x_112:
        /* <DEDUP_REMOVED lines=12> */
.L_x_111:
[----:B------:R-:W-:Y:S05]  /*30e50*/  BSYNC.RECONVERGENT B2 ;  /* 0x0000000000027941 */ /* 0x000fea0003800200 */
.L_x_110:
[----:B------:R-:W-:Y:S01]  /*30e60*/  LOP3.LUT R66, R36, 0x1, RZ, 0xc0, !PT ;  /* 0x0000000124427812 */ /* 0x000fe200078ec0ff */
[----:B------:R-:W-:Y:S03]  /*30e70*/  BSSY.RECONVERGENT B2, `(.L_x_115) ;  /* 0x0000025000027945 */ /* 0x000fe60003800200 */
[----:B------:R-:W-:-:S13]  /*30e80*/  ISETP.NE.U32.AND P0, PT, R66, 0x1, PT ;  /* 0x000000014200780c */ /* 0x000fda0003f05070 */
[----:B------:R-:W-:Y:S05]  /*30e90*/  @!P0 BRA `(.L_x_116) ;  /* 0x0000000000888947 */ /* 0x000fea0003800000 */
.L_x_119:
        /* <DEDUP_REMOVED lines=21> */
.L_x_118:
[----:B------:R-:W-:Y:S05]  /*30ff0*/  BSYNC.RECONVERGENT B3 ;  /* 0x0000000000037941 */ /* 0x000fea0003800200 */
.L_x_117:
        /* <DEDUP_REMOVED lines=12> */
.L_x_116:
[----:B------:R-:W-:Y:S05]  /*310c0*/  BSYNC.RECONVERGENT B2 ;  /* 0x0000000000027941 */ /* 0x000fea0003800200 */
.L_x_115:
[----:B------:R-:W-:Y:S01]  /*310d0*/  ISETP.GE.U32.AND P0, PT, R65, R64, PT ;  /* 0x000000404100720c */ /* 0x000fe20003f06070 */
[----:B------:R-:W-:Y:S01]  /*310e0*/  BSSY.RECONVERGENT B2, `(.L_x_120) ;  /* 0x0000089000027945 */ /* 0x000fe20003800200 */
        /* <DEDUP_REMOVED lines=12> */
[----:B------:R-:W-:Y:S02]  /*311b0*/  ISETP.GE.U32.AND P0, PT, R38, R45, PT ;  /* 0x0000002d2600720c */ /* 0x000fe40003f06070 */
[----:B------:R-:W-:Y:S02]  /*311c0*/  ISETP.GE.U32.AND P2, PT, R43, R58, PT ;  /* 0x0000003a2b00720c */ /* 0x000fe40003f46070 */
        /* <DEDUP_REMOVED lines=9> */
[----:B------:R-:W-:Y:S02]  /*31260*/  ISETP.GE.U32.AND P2, PT, R42, R37, PT ;  /* 0x000000252a00720c */ /* 0x000fe40003f46070 */
        /* <DEDUP_REMOVED lines=30> */
[----:B------:R-:W-:Y:S01]  /*31450*/  IMAD.IADD R59, R56, 0x1, R59 ;  /* 0x00000001383b7824 */ /* 0x000fe200078e023b */
[----:B------:R-:W-:Y:S01]  /*31460*/  IADD3 R67, PT, PT, R63, R68, RZ ;  /* 0x000000443f437210 */ /* 0x000fe20007ffe0ff */
[----:B------:R-:W-:-:S03]  /*31470*/  IMAD.IADD R39, R39, 0x1, -R36 ;  /* 0x0000000127277824 */ /* 0x000fc600078e0a24 */
        /* <DEDUP_REMOVED lines=28> */
[----:B------:R-:W-:-:S04]  /*31640*/  SEL R70, R70, 0x1, P0 ;  /* 0x0000000146467807 */ /* 0x000fc80000000000 */
[----:B------:R-:W-:Y:S01]  /*31650*/  IADD3 R42, PT, PT, R42, -R37, -R70 ;  /* 0x800000252a2a7210 */ /* 0x000fe20007ffe846 */
[----:B------:R-:W-:Y:S06]  /*31660*/  BRA `(.L_x_122) ;  /* 0x0000000000c07947 */ /* 0x000fec0003800000 */
.L_x_121:
        /* <DEDUP_REMOVED lines=47> */
[----:B------:R-:W-:-:S07]  /*31960*/  IADD3 R37, PT, PT, R37, -R42, -R71 ;  /* 0x8000002a25257210 */ /* 0x000fce0007ffe847 */
.L_x_122:
[----:B------:R-:W-:Y:S05]  /*31970*/  BSYNC.RECONVERGENT B2 ;  /* 0x0000000000027941 */ /* 0x000fea0003800200 */
.L_x_120:
[----:B------:R-:W-:-:S04]  /*31980*/  LOP3.LUT R66, R62, R39, R65, 0xfe, !PT ;  /* 0x000000273e427212 */ /* 0x000fc800078efe41 */
[----:B------:R-:W-:-:S04]  /*31990*/  LOP3.LUT R66, R38, R66, R41, 0xfe, !PT ;  /* 0x0000004226427212 */ /* 0x000fc800078efe29 */
[----:B------:R-:W-:-:S04]  /*319a0*/  LOP3.LUT R67, R40, R66, R43, 0xfe, !PT ;  /* 0x0000004228437212 */ /* 0x000fc800078efe2b */
[----:B------:R-:W-:-:S13]  /*319b0*/  LOP3.LUT P0, RZ, R67, R42, RZ, 0xfc, !PT ;  /* 0x0000002a43ff7212 */ /* 0x000fda000780fcff */
[----:B------:R-:W-:Y:S05]  /*319c0*/  @P0 BRA `(.L_x_123) ;  /* 0xfffffff000880947 */ /* 0x000fea000383ffff */
.L_x_109:
[----:B------:R-:W-:Y:S05]  /*319d0*/  BSYNC.RECONVERGENT B1 ;  /* 0x0000000000017941 */ /* 0x000fea0003800200 */
.L_x_108:
[----:B------:R-:W-:Y:S01]  /*319e0*/  IMAD.IADD R41, R25, 0x1, -R8 ;  /* 0x0000000119297824 */ /* 0x000fe200078e0a08 */
[----:B------:R-:W-:Y:S01]  /*319f0*/  ISETP.NE.AND P0, PT, R8, RZ, PT ;  /* 0x000000ff0800720c */ /* 0x000fe20003f05270 */
[----:B------:R-:W0:Y:S01]  /*31a00*/  LDC.64 R42, c[0x3][0xc0] ;  /* 0x00c03000ff2a7b82 */ /* 0x000e220000000a00 */
[----:B------:R-:W-:Y:S02]  /*31a10*/  BSSY.RECONVERGENT B1, `(.L_x_124) ;  /* 0x0000057000017945 */ /* 0x000fe40003800200 */
[----:B------:R-:W-:-:S04]  /*31a20*/  ISETP.GE.U32.AND P2, PT, R41, R25, P0 ;  /* 0x000000192900720c */ /* 0x000fc80000746070 */
[----:B------:R-:W-:Y:S01]  /*31a30*/  SEL R36, RZ, 0x1, !P2 ;  /* 0x00000001ff247807 */ /* 0x000fe20005000000 */
[----:B------:R-:W1:Y:S03]  /*31a40*/  LDC.64 R38, c[0x3][0xc8] ;  /* 0x00c03200ff267b82 */ /* 0x000e660000000a00 */
        /* <DEDUP_REMOVED lines=37> */
[----:B0-----:R-:W-:-:S03]  /*31ca0*/  ISETP.GT.U32.AND P2, PT, R51, R42, PT ;  /* 0x0000002a3300720c */ /* 0x001fc60003f44070 */
[----:B------:R-:W-:Y:S01]  /*31cb0*/  IMAD.IADD R63, R15, 0x1, R20 ;  /* 0x000000010f3f7824 */ /* 0x000fe200078e0214 */
[----:B------:R-:W-:-:S04]  /*31cc0*/  SEL R21, RZ, 0x1, !P2 ;  /* 0x00000001ff157807 */ /* 0x000fc80005000000 */
[----:B------:R-:W-:Y:S01]  /*31cd0*/  LOP3.LUT P2, RZ, R63, R20, RZ, 0xfc, !PT ;  /* 0x000000143fff7212 */ /* 0x000fe2000784fcff */
[----:B------:R-:W-:Y:S01]  /*31ce0*/  IMAD.IADD R63, R18, 0x1, -R63 ;  /* 0x00000001123f7824 */ /* 0x000fe200078e0a3f */
[----:B------:R-:W-:Y:S02]  /*31cf0*/  IADD3 R20, PT, PT, R21, R34, RZ ;  /* 0x0000002215147210 */ /* 0x000fe40007ffe0ff */
[----:B------:R-:W0:Y:S02]  /*31d00*/  LDC R34, c[0x3][0xd8] ;  /* 0x00c03600ff227b82 */ /* 0x000e240000000800 */
[----:B------:R-:W-:Y:S01]  /*31d10*/  ISETP.LT.U32.OR P2, PT, R63, R18, !P2 ;  /* 0x000000123f00720c */ /* 0x000fe20005741470 */
[----:B------:R-:W-:Y:S01]  /*31d20*/  IMAD.IADD R46, R43, 0x1, -R20 ;  /* 0x000000012b2e7824 */ /* 0x000fe200078e0a14 */
[----:B------:R-:W-:-:S11]  /*31d30*/  ISETP.NE.AND P3, PT, R20, RZ, PT ;  /* 0x000000ff1400720c */ /* 0x000fd60003f65270 */
[----:B-1----:R-:W-:Y:S05]  /*31d40*/  @P2 BRA `(.L_x_125) ;  /* 0x00000000008c2947 */ /* 0x002fea0003800000 */
[----:B------:R-:W-:Y:S01]  /*31d50*/  IMAD.IADD R41, R41, 0x1, R42 ;  /* 0x0000000129297824 */ /* 0x000fe200078e022a */
[----:B------:R-:W1:Y:S04]  /*31d60*/  LDCU UR5, c[0x3][0xdc] ;  /* 0x00c01b80ff0577ac */ /* 0x000e680008000800 */
        /* <DEDUP_REMOVED lines=17> */
[----:B--2---:R-:W-:-:S04]  /*31e80*/  IADD3 R23, PT, PT, R23, R36, R18 ;  /* 0x0000002417177210 */ /* 0x004fc80007ffe012 */
        /* <DEDUP_REMOVED lines=9> */
[----:B0-----:R-:W-:-:S04]  /*31f20*/  IADD3 R45, PT, PT, R45, R34, R18 ;  /* 0x000000222d2d7210 */ /* 0x001fc80007ffe012 */
[CC--:B------:R-:W-:Y:S02]  /*31f30*/  ISETP.NE.AND P4, PT, R45.reuse, R34.reuse, PT ;  /* 0x000000222d00720c */ /* 0x0c0fe40003f85270 */
[----:B------:R-:W-:Y:S02]  /*31f40*/  ISETP.GE.U32.AND P2, PT, R45, R34, PT ;  /* 0x000000222d00720c */ /* 0x000fe40003f46070 */
[----:B------:R-:W-:-:S04]  /*31f50*/  SEL R18, R18, RZ, !P4 ;  /* 0x000000ff12127207 */ /* 0x000fc80006000000 */
[----:B------:R-:W-:-:S04]  /*31f60*/  SEL R18, R18, 0x1, P2 ;  /* 0x0000000112127807 */ /* 0x000fc80001000000 */
[----:B-1----:R-:W-:-:S07]  /*31f70*/  IADD3 R63, PT, PT, R63, UR5, R18 ;  /* 0x000000053f3f7c10 */ /* 0x002fce000fffe012 */
.L_x_125:
[----:B------:R-:W-:Y:S05]  /*31f80*/  BSYNC.RECONVERGENT B1 ;  /* 0x0000000000017941 */ /* 0x000fea0003800200 */
.L_x_124:
[----:B------:R-:W-:Y:S01]  /*31f90*/  IMAD R19, R46, R63, RZ ;  /* 0x0000003f2e137224 */ /* 0x000fe200078e02ff */
[----:B------:R-:W-:Y:S01]  /*31fa0*/  ISETP.GT.U32.AND P2, PT, R20, R43, PT ;  /* 0x0000002b1400720c */ /* 0x000fe20003f44070 */
[----:B------:R-:W-:Y:S01]  /*31fb0*/  IMAD.IADD R50, R42, 0x1, -R51 ;  /* 0x000000012a327824 */ /* 0x000fe200078e0a33 */
[----:B------:R-:W-:Y:S01]  /*31fc0*/  SEL R21, R21, RZ, !P3 ;  /* 0x000000ff15157207 */ /* 0x000fe20005800000 */
[----:B------:R-:W-:Y:S01]  /*31fd0*/  IMAD.MOV.U32 R18, RZ, RZ, RZ ;  /* 0x000000ffff127224 */ /* 0x000fe200078e00ff */
[----:B------:R-:W-:Y:S02]  /*31fe0*/  BSSY.RECONVERGENT B1, `(.L_x_126) ;  /* 0x00008f7000017945 */ /* 0x000fe40003800200 */
[----:B------:R-:W-:Y:S01]  /*31ff0*/  SEL R54, R21, 0x1, !P2 ;  /* 0x0000000115367807 */ /* 0x000fe20005000000 */
[----:B------:R-:W-:-:S03]  /*32000*/  IMAD.HI.U32 R51, R50, R63, R18 ;  /* 0x0000003f32337227 */ /* 0x000fc600078e0012 */
[----:B------:R-:W-:Y:S01]  /*32010*/  IADD3 R49, PT, PT, R54, R49, RZ ;  /* 0x0000003136317210 */ /* 0x000fe20007ffe0ff */
[----:B------:R-:W-:Y:S01]  /*32020*/  IMAD.MOV.U32 R18, RZ, RZ, 0x0 ;  /* 0x00000000ff127424 */ /* 0x000fe200078e00ff */
[----:B------:R-:W-:Y:S01]  /*32030*/  ISETP.GE.U32.AND P2, PT, R51, R19, PT ;  /* 0x000000133300720c */ /* 0x000fe20003f46070 */
[----:B------:R-:W-:Y:S01]  /*32040*/  IMAD.MOV.U32 R19, RZ, RZ, 0x1 ;  /* 0x00000001ff137424 */ /* 0x000fe200078e00ff */
[----:B------:R-:W-:Y:S01]  /*32050*/  ISETP.NE.AND P3, PT, R49, RZ, PT ;  /* 0x000000ff3100720c */ /* 0x000fe20003f65270 */
[----:B------:R-:W-:Y:S02]  /*32060*/  IMAD.IADD R48, R38, 0x1, -R49 ;  /* 0x0000000126307824 */ /* 0x000fe400078e0a31 */
[----:B------:R-:W-:Y:S01]  /*32070*/  IMAD.HI.U32 R55, R46, R63, R18 ;  /* 0x0000003f2e377227 */ /* 0x000fe200078e0012 */
[----:B------:R-:W-:-:S03]  /*32080*/  SEL R54, R54, RZ, !P3 ;  /* 0x000000ff36367207 */ /* 0x000fc60005800000 */
[----:B------:R-:W-:-:S04]  /*32090*/  IMAD.HI.U32 R18, R46, R63, RZ ;  /* 0x0000003f2e127227 */ /* 0x000fc800078e00ff */
        /* <DEDUP_REMOVED lines=21> */
[----:B------:R-:W-:Y:S02]  /*321f0*/  IMAD.IADD R47, R54, 0x1, R47 ;  /* 0x00000001362f7824 */ /* 0x000fe400078e022f */
[----:B------:R-:W-:Y:S02]  /*32200*/  IMAD.MOV.U32 R18, RZ, RZ, 0x0 ;  /* 0x00000000ff127424 */ /* 0x000fe400078e00ff */
[----:B--2---:R-:W-:Y:S01]  /*32210*/  IMAD.IADD R60, R36, 0x1, -R47 ;  /* 0x00000001243c7824 */ /* 0x004fe200078e0a2f */
[----:B------:R-:W-:-:S03]  /*32220*/  ISETP.NE.AND P3, PT, R47, RZ, PT ;  /* 0x000000ff2f00720c */ /* 0x000fc60003f65270 */
[----:B------:R-:W-:Y:S01]  /*32230*/  IMAD.WIDE.U32 R20, R60, R63, RZ ;  /* 0x0000003f3c147225 */ /* 0x000fe200078e00ff */
[----:B------:R-:W-:-:S03]  /*32240*/  SEL R54, R54, RZ, !P3 ;  /* 0x000000ff36367207 */ /* 0x000fc60005800000 */
[----:B------:R-:W-:Y:S01]  /*32250*/  @P2 IMAD.MOV R49, RZ, RZ, R19 ;  /* 0x000000ffff312224 */ /* 0x000fe200078e0213 */
[----:B------:R-:W-:Y:S01]  /*32260*/  ISETP.GT.U32.AND P2, PT, R47, R36, PT ;  /* 0x000000242f00720c */ /* 0x000fe20003f44070 */
[----:B------:R-:W-:-:S03]  /*32270*/  IMAD.MOV.U32 R19, RZ, RZ, 0x1 ;  /* 0x00000001ff137424 */ /* 0x000fc600078e00ff */
[----:B------:R-:W-:Y:S01]  /*32280*/  IADD3 R47, PT, PT, R20, R49, RZ ;  /* 0x00000031142f7210 */ /* 0x000fe20007ffe0ff */
[----:B------:R-:W-:Y:S01]  /*32290*/  IMAD.HI.U32 R53, R60, R63, R18 ;  /* 0x0000003f3c357227 */ /* 0x000fe200078e0012 */
[----:B------:R-:W-:Y:S02]  /*322a0*/  SEL R49, R54, 0x1, !P2 ;  /* 0x0000000136317807 */ /* 0x000fe40005000000 */
[----:B------:R-:W-:Y:S02]  /*322b0*/  ISETP.GE.U32.AND P2, PT, R47, R20, PT ;  /* 0x000000142f00720c */ /* 0x000fe40003f46070 */
[----:B------:R-:W-:Y:S01]  /*322c0*/  MOV R20, 0x0 ;  /* 0x0000000000147802 */ /* 0x000fe20000000f00 */
        /* <DEDUP_REMOVED lines=13> */
[----:B------:R-:W1:Y:S01]  /*323a0*/  LDC R35, c[0x3][0xdc] ;  /* 0x00c03700ff237b82 */ /* 0x000e620000000800 */
[----:B------:R-:W-:Y:S02]  /*323b0*/  IMAD.MOV.U32 R18, RZ, RZ, 0x0 ;  /* 0x00000000ff127424 */ /* 0x000fe400078e00ff */
[----:B0-----:R-:W-:Y:S01]  /*323c0*/  IMAD.IADD R52, R34, 0x1, -R57 ;  /* 0x0000000122347824 */ /* 0x001fe200078e0a39 */
        /* <DEDUP_REMOVED lines=9> */
[----:B------:R-:W-:Y:S02]  /*32460*/  IMAD.MOV.U32 R20, RZ, RZ, 0x0 ;  /* 0x00000000ff147424 */ /* 0x000fe400078e00ff */
[----:B------:R-:W-:Y:S01]  /*32470*/  IMAD.HI.U32 R71, R52, R63, R18 ;  /* 0x0000003f34477227 */ /* 0x000fe200078e0012 */
[----:B-1----:R-:W-:-:S05]  /*32480*/  IADD3 R56, PT, PT, -R56, R35, -R62 ;  /* 0x0000002338387210 */ /* 0x002fca0007ffe93e */
[----:B------:R-:W-:-:S04]  /*32490*/  IMAD.WIDE.U32 R18, R56, R63, RZ ;  /* 0x0000003f38127225 */ /* 0x000fc800078e00ff */
[----:B------:R-:W-:Y:S02]  /*324a0*/  @P3 IMAD.MOV R71, RZ, RZ, R21 ;  /* 0x000000ffff473224 */ /* 0x000fe400078e0215 */
[----:B------:R-:W-:Y:S02]  /*324b0*/  IMAD.MOV.U32 R21, RZ, RZ, 0x1 ;  /* 0x00000001ff157424 */ /* 0x000fe400078e00ff */
[----:B------:R-:W-:Y:S02]  /*324c0*/  IMAD.IADD R71, R18, 0x1, R71 ;  /* 0x0000000112477824 */ /* 0x000fe400078e0247 */
[----:B------:R-:W-:-:S03]  /*324d0*/  IMAD.HI.U32 R73, R56, R63, R20 ;  /* 0x0000003f38497227 */ /* 0x000fc600078e0014 */
[----:B------:R-:W-:Y:S01]  /*324e0*/  ISETP.GE.U32.AND P2, PT, R71, R18, PT ;  /* 0x000000124700720c */ /* 0x000fe20003f46070 */
[----:B------:R-:W-:Y:S02]  /*324f0*/  IMAD.MOV.U32 R18, RZ, RZ, RZ ;  /* 0x000000ffff127224 */ /* 0x000fe400078e00ff */
[----:B------:R-:W-:Y:S02]  /*32500*/  IMAD R21, R46, R45, RZ ;  /* 0x0000002d2e157224 */ /* 0x000fe400078e02ff */
[----:B------:R-:W-:Y:S02]  /*32510*/  IMAD.MOV.U32 R20, RZ, RZ, RZ ;  /* 0x000000ffff147224 */ /* 0x000fe400078e00ff */
[----:B------:R-:W-:-:S04]  /*32520*/  IMAD.WIDE.U32 R78, R56, R22, RZ ;  /* 0x00000016384e7225 */ /* 0x000fc800078e00ff */
[----:B------:R-:W-:-:S04]  /*32530*/  IMAD.HI.U32 R57, R50, R45, R20 ;  /* 0x0000002d32397227 */ /* 0x000fc800078e0014 */
[----:B------:R-:W-:Y:S01]  /*32540*/  @P2 IMAD.MOV R73, RZ, RZ, R19 ;  /* 0x000000ffff492224 */ /* 0x000fe200078e0213 */
[----:B------:R-:W-:Y:S01]  /*32550*/  ISETP.GE.U32.AND P3, PT, R57, R21, PT ;  /* 0x000000153900720c */ /* 0x000fe20003f66070 */
[----:B------:R-:W-:Y:S02]  /*32560*/  IMAD.MOV.U32 R20, RZ, RZ, 0x0 ;  /* 0x00000000ff147424 */ /* 0x000fe400078e00ff */
[----:B------:R-:W-:Y:S02]  /*32570*/  IMAD R19, R43, R73, RZ ;  /* 0x000000492b137224 */ /* 0x000fe400078e02ff */
[----:B------:R-:W-:-:S04]  /*32580*/  IMAD.WIDE.U32 R66, R73, R38, RZ ;  /* 0x0000002649427225 */ /* 0x000fc800078e00ff */
[----:B------:R-:W-:Y:S01]  /*32590*/  IMAD.HI.U32 R65, R73, R42, R18 ;  /* 0x0000002a49417227 */ /* 0x000fe200078e0012 */
[----:B------:R-:W-:-:S03]  /*325a0*/  MOV R18, 0x0 ;  /* 0x0000000000127802 */ /* 0x000fc60000000f00 */
[----:B------:R-:W-:Y:S01]  /*325b0*/  IMAD.MOV.U32 R21, RZ, RZ, 0x1 ;  /* 0x00000001ff157424 */ /* 0x000fe200078e00ff */
[----:B------:R-:W-:Y:S01]  /*325c0*/  ISETP.GE.U32.AND P2, PT, R65, R19, PT ;  /* 0x000000134100720c */ /* 0x000fe20003f46070 */
[----:B------:R-:W-:Y:S02]  /*325d0*/  IMAD.MOV.U32 R19, RZ, RZ, 0x1 ;  /* 0x00000001ff137424 */ /* 0x000fe400078e00ff */
[----:B------:R-:W-:-:S04]  /*325e0*/  IMAD.WIDE.U32 R74, R73, R36, RZ ;  /* 0x00000024494a7225 */ /* 0x000fc800078e00ff */
[----:B------:R-:W-:-:S04]  /*325f0*/  IMAD.HI.U32 R19, R73, R43, R18 ;  /* 0x0000002b49137227 */ /* 0x000fc800078e0012 */
[----:B------:R-:W-:-:S04]  /*32600*/  IMAD.HI.U32 R18, R73, R43, RZ ;  /* 0x0000002b49127227 */ /* 0x000fc800078e00ff */
[----:B------:R-:W-:Y:S02]  /*32610*/  @P2 IMAD.MOV R19, RZ, RZ, R18 ;  /* 0x000000ffff132224 */ /* 0x000fe400078e0212 */
[----:B------:R-:W-:Y:S02]  /*32620*/  IMAD.MOV.U32 R18, RZ, RZ, 0x0 ;  /* 0x00000000ff127424 */ /* 0x000fe400078e00ff */
[----:B------:R-:W-:Y:S02]  /*32630*/  IMAD.IADD R68, R66, 0x1, R19 ;  /* 0x0000000142447824 */ /* 0x000fe400078e0213 */
[----:B------:R-:W-:-:S03]  /*32640*/  IMAD.MOV.U32 R19, RZ, RZ, 0x1 ;  /* 0x00000001ff137424 */ /* 0x000fc600078e00ff */
[----:B------:R-:W-:Y:S01]  /*32650*/  ISETP.GE.U32.AND P2, PT, R68, R66, PT ;  /* 0x000000424400720c */ /* 0x000fe20003f46070 */
[----:B------:R-:W-:-:S04]  /*32660*/  IMAD.HI.U32 R59, R73, R38, R18 ;  /* 0x00000026493b7227 */ /* 0x000fc800078e0012 */
[----:B------:R-:W-:-:S04]  /*32670*/  IMAD.WIDE.U32 R18, R73, R39, RZ ;  /* 0x0000002749127225 */ /* 0x000fc800078e00ff */
[----:B------:R-:W-:-:S04]  /*32680*/  IMAD.MOV.U32 R66, RZ, RZ, 0x0 ;  /* 0x00000000ff427424 */ /* 0x000fc800078e00ff */
[----:B------:R-:W-:Y:S01]  /*32690*/  @P2 IADD3 R59, PT, PT, R67, RZ, RZ ;  /* 0x000000ff433b2210 */ /* 0x000fe20007ffe0ff */
[----:B------:R-:W-:-:S04]  /*326a0*/  IMAD.MOV.U32 R67, RZ, RZ, 0x1 ;  /* 0x00000001ff437424 */ /* 0x000fc800078e00ff */
[----:B------:R-:W-:Y:S02]  /*326b0*/  IMAD.IADD R70, R18, 0x1, R59 ;  /* 0x0000000112467824 */ /* 0x000fe400078e023b */
[----:B------:R-:W-:-:S03]  /*326c0*/  IMAD.HI.U32 R59, R46, R45, R20 ;  /* 0x0000002d2e3b7227 */ /* 0x000fc600078e0014 */
[----:B------:R-:W-:Y:S01]  /*326d0*/  ISETP.GE.U32.AND P2, PT, R70, R18, PT ;  /* 0x000000124600720c */ /* 0x000fe20003f46070 */
[----:B------:R-:W-:-:S04]  /*326e0*/  IMAD.HI.U32 R18, R46, R45, RZ ;  /* 0x0000002d2e127227 */ /* 0x000fc800078e00ff */
[----:B------:R-:W-:Y:S02]  /*326f0*/  @P3 IMAD.MOV R59, RZ, RZ, R18 ;  /* 0x000000ffff3b3224 */ /* 0x000fe400078e0212 */
[----:B------:R-:W-:-:S04]  /*32700*/  IMAD.WIDE.U32 R20, R48, R45, RZ ;  /* 0x0000002d30147225 */ /* 0x000fc800078e00ff */
[----:B------:R-:W-:Y:S02]  /*32710*/  IMAD.IADD R62, R20, 0x1, R59 ;  /* 0x00000001143e7824 */ /* 0x000fe400078e023b */
[----:B------:R-:W-:Y:S01]  /*32720*/  IMAD.HI.U32 R67, R73, R39, R66 ;  /* 0x0000002749437227 */ /* 0x000fe200078e0042 */
[----:B------:R-:W-:Y:S02]  /*32730*/  @P2 IADD3 R67, PT, PT, R19, RZ, RZ ;  /* 0x000000ff13432210 */ /* 0x000fe40007ffe0ff */
[----:B------:R-:W-:Y:S01]  /*32740*/  ISETP.GE.U32.AND P3, PT, R62, R20, PT ;  /* 0x000000143e00720c */ /* 0x000fe20003f66070 */
[----:B------:R-:W-:Y:S02]  /*32750*/  IMAD.MOV.U32 R18, RZ, RZ, 0x0 ;  /* 0x00000000ff127424 */ /* 0x000fe400078e00ff */
[----:B------:R-:W-:Y:S02]  /*32760*/  IMAD.MOV.U32 R19, RZ, RZ, 0x1 ;  /* 0x00000001ff137424 */ /* 0x000fe400078e00ff */
[----:B------:R-:W-:-:S02]  /*32770*/  IMAD.IADD R67, R74, 0x1, R67 ;  /* 0x000000014a437824 */ /* 0x000fc400078e0243 */
[----:B------:R-:W-:-:S03]  /*32780*/  IMAD.HI.U32 R61, R48, R45, R18 ;  /* 0x0000002d303d7227 */ /* 0x000fc600078e0012 */
[----:B------:R-:W-:Y:S01]  /*32790*/  ISETP.GE.U32.AND P2, PT, R67, R74, PT ;  /* 0x0000004a4300720c */ /* 0x000fe20003f46070 */
[----:B------:R-:W-:-:S04]  /*327a0*/  IMAD.HI.U32 R59, R73, R36, R18 ;  /* 0x00000024493b7227 */ /* 0x000fc800078e0012 */
[----:B------:R-:W-:Y:S02]  /*327b0*/  @P3 IMAD.MOV R61, RZ, RZ, R21 ;  /* 0x000000ffff3d3224 */ /* 0x000fe400078e0215 */
[----:B------:R-:W-:-:S04]  /*327c0*/  IMAD.WIDE.U32 R18, R58, R45, RZ ;  /* 0x0000002d3a127225 */ /* 0x000fc800078e00ff */
[----:B------:R-:W-:Y:S01]  /*327d0*/  IMAD.WIDE.U32 R20, R73, R37, RZ ;  /* 0x0000002549147225 */ /* 0x000fe200078e00ff */
[----:B------:R-:W-:-:S03]  /*327e0*/  IADD3 R64, PT, PT, R18, R61, RZ ;  /* 0x0000003d12407210 */ /* 0x000fc60007ffe0ff */
[----:B------:R-:W-:Y:S01]  /*327f0*/  @P2 IMAD.MOV R59, RZ, RZ, R75 ;  /* 0x000000ffff3b2224 */ /* 0x000fe200078e024b */
[----:B------:R-:W-:Y:S01]  /*32800*/  ISETP.GE.U32.AND P3, PT, R64, R18, PT ;  /* 0x000000124000720c */ /* 0x000fe20003f66070 */
[----:B------:R-:W-:Y:S02]  /*32810*/  IMAD.MOV.U32 R74, RZ, RZ, 0x0 ;  /* 0x00000000ff4a7424 */ /* 0x000fe400078e00ff */
[----:B------:R-:W-:Y:S02]  /*32820*/  IMAD.MOV.U32 R75, RZ, RZ, 0x1 ;  /* 0x00000001ff4b7424 */ /* 0x000fe400078e00ff */
[----:B------:R-:W-:Y:S02]  /*32830*/  IMAD.IADD R66, R20, 0x1, R59 ;  /* 0x0000000114427824 */ /* 0x000fe400078e023b */
[----:B------:R-:W-:-:S03]  /*32840*/  IMAD.HI.U32 R59, R58, R45, R74 ;  /* 0x0000002d3a3b7227 */ /* 0x000fc600078e004a */
[----:B------:R-:W-:Y:S01]  /*32850*/  ISETP.GE.U32.AND P2, PT, R66, R20, PT ;  /* 0x000000144200720c */ /* 0x000fe20003f46070 */
[----:B------:R-:W-:Y:S02]  /*32860*/  IMAD.MOV.U32 R18, RZ, RZ, 0x0 ;  /* 0x00000000ff127424 */ /* 0x000fe400078e00ff */
[----:B------:R-:W-:Y:S02]  /*32870*/  @P3 IMAD.MOV R59, RZ, RZ, R19 ;  /* 0x000000ffff3b3224 */ /* 0x000fe400078e0213 */
[----:B------:R-:W-:Y:S02]  /*32880*/  HFMA2 R19, -RZ, RZ, 0, 5.9604644775390625e-08 ;  /* 0x00000001ff137431 */ /* 0x000fe400000001ff */
[----:B------:R-:W-:-:S04]  /*32890*/  IMAD.HI.U32 R69, R73, R37, R74 ;  /* 0x0000002549457227 */ /* 0x000fc800078e004a */
[----:B------:R-:W-:Y:S02]  /*328a0*/  IMAD R74, R50, R63, RZ ;  /* 0x0000003f324a7224 */ /* 0x000fe400078e02ff */
[----:B------:R-:W-:Y:S02]  /*328b0*/  IMAD R63, R42, R73, RZ ;  /* 0x000000492a3f7224 */ /* 0x000fe400078e02ff */
[----:B------:R-:W-:Y:S02]  /*328c0*/  @P2 IMAD.MOV R69, RZ, RZ, R21 ;  /* 0x000000ffff452224 */ /* 0x000fe400078e0215 */
[----:B------:R-:W-:Y:S01]  /*328d0*/  IMAD.HI.U32 R61, R60, R45, R18 ;  /* 0x0000002d3c3d7227 */ /* 0x000fe200078e0012 */
[----:B------:R-:W-:-:S03]  /*328e0*/  IADD3 R57, PT, PT, R57, R74, -R63 ;  /* 0x0000004a39397210 */ /* 0x000fc60007ffe83f */
[----:B------:R-:W-:-:S04]  /*328f0*/  IMAD.HI.U32 R72, R73, R34, R18 ;  /* 0x0000002249487227 */ /* 0x000fc800078e0012 */
[----:B------:R-:W-:-:S04]  /*32900*/  IMAD.WIDE.U32 R18, R60, R45, RZ ;  /* 0x0000002d3c127225 */ /* 0x000fc800078e00ff */
[----:B------:R-:W-:Y:S02]  /*32910*/  IMAD.IADD R59, R18, 0x1, R59 ;  /* 0x00000001123b7824 */ /* 0x000fe400078e023b */
[----:B------:R-:W-:-:S03]  /*32920*/  IMAD.WIDE.U32 R20, R73, R34, RZ ;  /* 0x0000002249147225 */ /* 0x000fc600078e00ff */
[----:B------:R-:W-:Y:S01]  /*32930*/  ISETP.GE.U32.AND P3, PT, R59, R18, PT ;  /* 0x000000123b00720c */ /* 0x000fe20003f66070 */
[----:B------:R-:W-:-:S05]  /*32940*/  IMAD.IADD R69, R20, 0x1, R69 ;  /* 0x0000000114457824 */ /* 0x000fca00078e0245 */
[----:B------:R-:W-:Y:S01]  /*32950*/  ISETP.GE.U32.AND P2, PT, R69, R20, PT ;  /* 0x000000144500720c */ /* 0x000fe20003f46070 */
[----:B------:R-:W-:-:S06]  /*32960*/  IMAD.MOV.U32 R20, RZ, RZ, 0x0 ;  /* 0x00000000ff147424 */ /* 0x000fcc00078e00ff */
[----:B------:R-:W-:Y:S02]  /*32970*/  @P3 IMAD.MOV R61, RZ, RZ, R19 ;  /* 0x000000ffff3d3224 */ /* 0x000fe400078e0213 */
[----:B------:R-:W-:-:S04]  /*32980*/  IMAD.WIDE.U32 R18, R54, R45, RZ ;  /* 0x0000002d36127225 */ /* 0x000fc800078e00ff */
[----:B------:R-:W-:Y:S02]  /*32990*/  IMAD.IADD R61, R18, 0x1, R61 ;  /* 0x00000001123d7824 */ /* 0x000fe400078e023d */
[----:B------:R-:W-:Y:S01]  /*329a0*/  @P2 IMAD.MOV R72, RZ, RZ, R21 ;  /* 0x000000ffff482224 */ /* 0x000fe200078e0215 */
[----:B------:R-:W-:Y:S02]  /*329b0*/  MOV R21, 0x1 ;  /* 0x0000000100157802 */ /* 0x000fe40000000f00 */
[----:B------:R-:W-:Y:S01]  /*329c0*/  ISETP.GE.U32.AND P2, PT, R61, R18, PT ;  /* 0x000000123d00720c */ /* 0x000fe20003f46070 */
[----:B------:R-:W-:Y:S02]  /*329d0*/  IMAD R18, R35, R73, R72 ;  /* 0x0000004923127224 */ /* 0x000fe400078e0248 */
[----:B------:R-:W-:-:S10]  /*329e0*/  IMAD.HI.U32 R21, R54, R45, R20 ;  /* 0x0000002d36157227 */ /* 0x000fd400078e0014 */
[----:B------:R-:W-:Y:S01]  /*329f0*/  @P2 IMAD.MOV R21, RZ, RZ, R19 ;  /* 0x000000ffff152224 */ /* 0x000fe200078e0213 */
[----:B------:R-:W-:-:S04]  /*32a00*/  ISETP.GE.U32.AND P2, PT, R74, R63, PT ;  /* 0x0000003f4a00720c */ /* 0x000fc80003f46070 */
        /* <DEDUP_REMOVED lines=30> */
[----:B------:R-:W-:-:S04]  /*32bf0*/  SEL R20, R19, 0x1, P2 ;  /* 0x0000000113147807 */ /* 0x000fc80001000000 */
[----:B------:R-:W-:-:S04]  /*32c00*/  IADD3 R76, PT, PT, R20, R69, RZ ;  /* 0x00000045144c7210 */ /* 0x000fc80007ffe0ff */
        /* <DEDUP_REMOVED lines=9> */
[C---:B------:R-:W-:Y:S01]  /*32ca0*/  ISETP.GE.U32.AND P2, PT, R67.reuse, R18, PT ;  /* 0x000000124300720c */ /* 0x040fe20003f46070 */
[----:B------:R-:W-:Y:S01]  /*32cb0*/  IMAD.MOV.U32 R18, RZ, RZ, 0x0 ;  /* 0x00000000ff127424 */ /* 0x000fe200078e00ff */
[----:B------:R-:W-:Y:S01]  /*32cc0*/  IADD3 R53, PT, PT, R67, R53, -R66 ;  /* 0x0000003543357210 */ /* 0x000fe20007ffe842 */
[----:B------:R-:W-:-:S10]  /*32cd0*/  IMAD.HI.U32 R69, R52, R45, R20 ;  /* 0x0000002d34457227 */ /* 0x000fd400078e0014 */
[----:B------:R-:W-:Y:S02]  /*32ce0*/  @P2 IMAD.MOV R69, RZ, RZ, R19 ;  /* 0x000000ffff452224 */ /* 0x000fe400078e0213 */
[----:B------:R-:W-:Y:S02]  /*32cf0*/  IMAD.MOV.U32 R19, RZ, RZ, 0x1 ;  /* 0x00000001ff137424 */ /* 0x000fe400078e00ff */
[----:B------:R-:W-:-:S04]  /*32d00*/  IMAD.HI.U32 R21, R56, R45, R18 ;  /* 0x0000002d38157227 */ /* 0x000fc800078e0012 */
[----:B------:R-:W-:-:S04]  /*32d10*/  IMAD.WIDE.U32 R18, R56, R45, RZ ;  /* 0x0000002d38127225 */ /* 0x000fc800078e00ff */
[----:B------:R-:W-:Y:S01]  /*32d20*/  IMAD R45, R50, R45, RZ ;  /* 0x0000002d322d7224 */ /* 0x000fe200078e02ff */
[----:B------:R-:W-:-:S04]  /*32d30*/  IADD3 R20, PT, PT, R18, R69, RZ ;  /* 0x0000004512147210 */ /* 0x000fc80007ffe0ff */
[----:B------:R-:W-:Y:S01]  /*32d40*/  ISETP.GE.U32.AND P2, PT, R20, R18, PT ;  /* 0x000000121400720c */ /* 0x000fe20003f46070 */
[----:B------:R-:W-:-:S12]  /*32d50*/  IMAD.MOV.U32 R18, RZ, RZ, RZ ;  /* 0x000000ffff127224 */ /* 0x000fd800078e00ff */
[----:B------:R-:W-:-:S04]  /*32d60*/  @P2 IMAD.MOV R21, RZ, RZ, R19 ;  /* 0x000000ffff152224 */ /* 0x000fc800078e0213 */
[----:B------:R-:W-:-:S04]  /*32d70*/  IMAD.IADD R71, R71, 0x1, R21 ;  /* 0x0000000147477824 */ /* 0x000fc800078e0215 */
[C---:B------:R-:W-:Y:S02]  /*32d80*/  IMAD R19, R71.reuse, R43, RZ ;  /* 0x0000002b47137224 */ /* 0x040fe400078e02ff */
[----:B------:R-:W-:-:S04]  /*32d90*/  IMAD.WIDE.U32 R62, R71, R38, RZ ;  /* 0x00000026473e7225 */ /* 0x000fc800078e00ff */
[----:B------:R-:W-:-:S04]  /*32da0*/  IMAD.HI.U32 R69, R71, R42, R18 ;  /* 0x0000002a47457227 */ /* 0x000fc800078e0012 */
[----:B------:R-:W-:Y:S01]  /*32db0*/  IMAD.MOV.U32 R18, RZ, RZ, 0x0 ;  /* 0x00000000ff127424 */ /* 0x000fe200078e00ff */
[----:B------:R-:W-:Y:S01]  /*32dc0*/  ISETP.GE.U32.AND P2, PT, R69, R19, PT ;  /* 0x000000134500720c */ /* 0x000fe20003f46070 */
[----:B------:R-:W-:Y:S02]  /*32dd0*/  IMAD.MOV.U32 R19, RZ, RZ, 0x1 ;  /* 0x00000001ff137424 */ /* 0x000fe400078e00ff */
[C---:B------:R-:W-:Y:S02]  /*32de0*/  IMAD R70, R71.reuse, R42, RZ ;  /* 0x0000002a47467224 */ /* 0x040fe400078e02ff */
[----:B------:R-:W-:-:S04]  /*32df0*/  IMAD.HI.U32 R73, R71, R43, R18 ;  /* 0x0000002b47497227 */ /* 0x000fc800078e0012 */
[----:B------:R-:W-:-:S04]  /*32e00*/  IMAD.HI.U32 R18, R71, R43, RZ ;  /* 0x0000002b47127227 */ /* 0x000fc800078e00ff */
[----:B------:R-:W-:Y:S02]  /*32e10*/  @P2 IMAD.MOV R73, RZ, RZ, R18 ;  /* 0x000000ffff492224 */ /* 0x000fe400078e0212 */
[----:B------:R-:W-:-:S03]  /*32e20*/  IMAD.MOV.U32 R18, RZ, RZ, 0x0 ;  /* 0x00000000ff127424 */ /* 0x000fc600078e00ff */
[----:B------:R-:W-:Y:S01]  /*32e30*/  IADD3 R73, PT, PT, R62, R73, RZ ;  /* 0x000000493e497210 */ /* 0x000fe20007ffe0ff */
[----:B------:R-:W-:-:S03]  /*32e40*/  IMAD.HI.U32 R75, R71, R38, R18 ;  /* 0x00000026474b7227 */ /* 0x000fc600078e0012 */
[----:B------:R-:W-:Y:S01]  /*32e50*/  ISETP.GE.U32.AND P2, PT, R73, R62, PT ;  /* 0x0000003e4900720c */ /* 0x000fe20003f46070 */
[----:B------:R-:W-:-:S04]  /*32e60*/  IMAD.WIDE.U32 R18, R71, R39, RZ ;  /* 0x0000002747127225 */ /* 0x000fc800078e00ff */
[----:B------:R-:W-:-:S08]  /*32e70*/  IMAD.MOV.U32 R62, RZ, RZ, 0x0 ;  /* 0x00000000ff3e7424 */ /* 0x000fd000078e00ff */
[----:B------:R-:W-:Y:S02]  /*32e80*/  @P2 IMAD.MOV R75, RZ, RZ, R63 ;  /* 0x000000ffff4b2224 */ /* 0x000fe400078e023f */
[----:B------:R-:W-:Y:S02]  /*32e90*/  IMAD.MOV.U32 R63, RZ, RZ, 0x1 ;  /* 0x00000001ff3f7424 */ /* 0x000fe400078e00ff */
[----:B------:R-:W-:Y:S02]  /*32ea0*/  IMAD.IADD R59, R18, 0x1, R75 ;  /* 0x00000001123b7824 */ /* 0x000fe400078e024b */
[----:B------:R-:W-:-:S04]  /*32eb0*/  IMAD.HI.U32 R65, R71, R39, R62 ;  /* 0x0000002747417227 */ /* 0x000fc800078e003e */
[----:B------:R-:W-:Y:S01]  /*32ec0*/  HFMA2 R62, -RZ, RZ, 0, 0 ;  /* 0x00000000ff3e7431 */ /* 0x000fe200000001ff */
[----:B------:R-:W-:Y:S01]  /*32ed0*/  ISETP.GE.U32.AND P2, PT, R59, R18, PT ;  /* 0x000000123b00720c */ /* 0x000fe20003f46070 */
[----:B------:R-:W-:-:S03]  /*32ee0*/  IMAD R63, R46, R22, RZ ;  /* 0x000000162e3f7224 */ /* 0x000fc600078e02ff */
[----:B------:R-:W-:-:S04]  /*32ef0*/  IMAD.HI.U32 R61, R50, R22, R62 ;  /* 0x00000016323d7227 */ /* 0x000fc800078e003e */
[----:B------:R-:W-:Y:S01]  /*32f00*/  IMAD.MOV.U32 R62, RZ, RZ, 0x0 ;  /* 0x00000000ff3e7424 */ /* 0x000fe200078e00ff */
[----:B------:R-:W-:-:S04]  /*32f10*/  ISETP.GE.U32.AND P3, PT, R61, R63, PT ;  /* 0x0000003f3d00720c */ /* 0x000fc80003f66070 */
[----:B------:R-:W-:Y:S01]  /*32f20*/  @P2 IMAD.MOV R65, RZ, RZ, R19 ;  /* 0x000000ffff412224 */ /* 0x000fe200078e0213 */
[----:B------:R-:W-:Y:S01]  /*32f30*/  IADD3 R61, PT, PT, R61, R45, -R70 ;  /* 0x0000002d3d3d7210 */ /* 0x000fe20007ffe846 */
[----:B------:R-:W-:-:S04]  /*32f40*/  IMAD.WIDE.U32 R18, R71, R36, RZ ;  /* 0x0000002447127225 */ /* 0x000fc800078e00ff */
[----:B------:R-:W-:Y:S02]  /*32f50*/  IMAD.IADD R68, R18, 0x1, R65 ;  /* 0x0000000112447824 */ /* 0x000fe400078e0241 */
[----:B------:R-:W-:Y:S02]  /*32f60*/  IMAD.MOV.U32 R63, RZ, RZ, 0x1 ;  /* 0x00000001ff3f7424 */ /* 0x000fe400078e00ff */
[----:B------:R-:W-:Y:S01]  /*32f70*/  IMAD.MOV.U32 R65, RZ, RZ, 0x1 ;  /* 0x00000001ff417424 */ /* 0x000fe200078e00ff */
[----:B------:R-:W-:Y:S01]  /*32f80*/  ISETP.GE.U32.AND P2, PT, R68, R18, PT ;  /* 0x000000124400720c */ /* 0x000fe20003f46070 */
[----:B------:R-:W-:-:S04]  /*32f90*/  IMAD.HI.U32 R18, R46, R22, RZ ;  /* 0x000000162e127227 */ /* 0x000fc800078e00ff */
[----:B------:R-:W-:-:S04]  /*32fa0*/  IMAD.HI.U32 R75, R46, R22, R62 ;  /* 0x000000162e4b7227 */ /* 0x000fc800078e003e */
[----:B------:R-:W-:-:S04]  /*32fb0*/  IMAD.HI.U32 R67, R71, R36, R64 ;  /* 0x0000002447437227 */ /* 0x000fc800078e0040 */
[----:B------:R-:W-:Y:S01]  /*32fc0*/  @P3 IMAD.MOV R75, RZ, RZ, R18 ;  /* 0x000000ffff4b3224 */ /* 0x000fe200078e0212 */
[----:B------:R-:W-:Y:S01]  /*32fd0*/  @P2 IADD3 R67, PT, PT, R19, RZ, RZ ;  /* 0x000000ff13432210 */ /* 0x000fe20007ffe0ff */
[----:B------:R-:W-:-:S04]  /*32fe0*/  IMAD.WIDE.U32 R62, R48, R22, RZ ;  /* 0x00000016303e7225 */ /* 0x000fc800078e00ff */
        /* <DEDUP_REMOVED lines=10> */
[----:B------:R-:W-:Y:S01]  /*33090*/  @P2 IMAD.MOV R77, RZ, RZ, R65 ;  /* 0x000000ffff4d2224 */ /* 0x000fe200078e0241 */
[C---:B------:R-:W-:Y:S01]  /*330a0*/  ISETP.GE.U32.AND P2, PT, R71.reuse, R21, PT ;  /* 0x000000154700720c */ /* 0x040fe20003f46070 */
[----:B------:R-:W-:-:S04]  /*330b0*/  IMAD.WIDE.U32 R62, R71, R34, RZ ;  /* 0x00000022473e7225 */ /* 0x000fc800078e00ff */
[----:B------:R-:W-:-:S04]  /*330c0*/  IMAD.HI.U32 R65, R58, R22, R18 ;  /* 0x000000163a417227 */ /* 0x000fc800078e0012 */
[----:B------:R-:W-:-:S04]  /*330d0*/  IMAD.HI.U32 R64, R71, R34, R18 ;  /* 0x0000002247407227 */ /* 0x000fc800078e0012 */
[----:B------:R-:W-:-:S04]  /*330e0*/  IMAD.WIDE.U32 R18, R58, R22, RZ ;  /* 0x000000163a127225 */ /* 0x000fc800078e00ff */
[----:B------:R-:W-:Y:S01]  /*330f0*/  IMAD.IADD R77, R62, 0x1, R77 ;  /* 0x000000013e4d7824 */ /* 0x000fe200078e024d */
[----:B------:R-:W-:-:S04]  /*33100*/  IADD3 R21, PT, PT, R18, R75, RZ ;  /* 0x0000004b12157210 */ /* 0x000fc80007ffe0ff */
[----:B------:R-:W-:Y:S02]  /*33110*/  ISETP.GE.U32.AND P3, PT, R77, R62, PT ;  /* 0x0000003e4d00720c */ /* 0x000fe40003f66070 */
[----:B------:R-:W-:-:S11]  /*33120*/  ISETP.GE.U32.AND P4, PT, R21, R18, PT ;  /* 0x000000121500720c */ /* 0x000fd60003f86070 */
[----:B------:R-:W-:Y:S01]  /*33130*/  @P3 IMAD.MOV R64, RZ, RZ, R63 ;  /* 0x000000ffff403224 */ /* 0x000fe200078e023f */
[----:B------:R-:W-:Y:S01]  /*33140*/  ISETP.GE.U32.AND P3, PT, R45, R70, PT ;  /* 0x000000462d00720c */ /* 0x000fe20003f66070 */
[----:B------:R-:W-:Y:S02]  /*33150*/  @P4 IMAD.MOV R65, RZ, RZ, R19 ;  /* 0x000000ffff414224 */ /* 0x000fe400078e0213 */
[----:B------:R-:W-:Y:S01]  /*33160*/  VIADD R19, R69, 0xfffffc2f ;  /* 0xfffffc2f45137836 */ /* 0x000fe20000000000 */
[----:B------:R-:W-:Y:S01]  /*33170*/  SEL R18, RZ, 0x1, P3 ;  /* 0x00000001ff127807 */ /* 0x000fe20001800000 */
[----:B------:R-:W-:Y:S02]  /*33180*/  @P2 IMAD.MOV R19, RZ, RZ, R69 ;  /* 0x000000ffff132224 */ /* 0x000fe400078e0245 */
[C---:B------:R-:W-:Y:S01]  /*33190*/  VIADD R63, R73.reuse, 0xfffffffe ;  /* 0xfffffffe493f7836 */ /* 0x040fe20000000000 */
[----:B------:R-:W-:Y:S01]  /*331a0*/  @P2 IADD3 R63, PT, PT, R73, RZ, RZ ;  /* 0x000000ff493f2210 */ /* 0x000fe20007ffe0ff */
[----:B------:R-:W-:-:S02]  /*331b0*/  IMAD.IADD R72, R18, 0x1, R19 ;  /* 0x0000000112487824 */ /* 0x000fc400078e0213 */
[----:B------:R-:W-:Y:S02]  /*331c0*/  IMAD R71, R71, R35, R64 ;  /* 0x0000002347477224 */ /* 0x000fe400078e0240 */
[----:B------:R-:W-:Y:S01]  /*331d0*/  IMAD.MOV.U32 R73, RZ, RZ, 0x1 ;  /* 0x00000001ff497424 */ /* 0x000fe200078e00ff */
[----:B------:R-:W-:Y:S02]  /*331e0*/  ISETP.NE.AND P4, PT, R72, RZ, PT ;  /* 0x000000ff4800720c */ /* 0x000fe40003f85270 */
[----:B------:R-:W-:Y:S02]  /*331f0*/  ISETP.GE.U32.AND P3, PT, R57, R72, PT ;  /* 0x000000483900720c */ /* 0x000fe40003f66070 */
[----:B------:R-:W-:Y:S02]  /*33200*/  SEL R18, R18, RZ, !P4 ;  /* 0x000000ff12127207 */ /* 0x000fe40006000000 */
[----:B------:R-:W-:Y:S01]  /*33210*/  IADD3 R57, PT, PT, R66, R57, -R72 ;  /* 0x0000003942397210 */ /* 0x000fe20007ffe848 */
[----:B------:R-:W-:Y:S01]  /*33220*/  IMAD.MOV.U32 R72, RZ, RZ, 0x0 ;  /* 0x00000000ff487424 */ /* 0x000fe200078e00ff */
[----:B------:R-:W-:-:S05]  /*33230*/  SEL R18, R18, 0x1, P3 ;  /* 0x0000000112127807 */ /* 0x000fca0001800000 */
[----:B------:R-:W-:Y:S02]  /*33240*/  IMAD.IADD R74, R18, 0x1, R63 ;  /* 0x00000001124a7824 */ /* 0x000fe400078e023f */
[----:B------:R-:W-:-:S03]  /*33250*/  IMAD.WIDE.U32 R62, R60, R22, RZ ;  /* 0x000000163c3e7225 */ /* 0x000fc600078e00ff */
[----:B------:R-:W-:Y:S01]  /*33260*/  ISETP.NE.AND P4, PT, R74, RZ, PT ;  /* 0x000000ff4a00720c */ /* 0x000fe20003f85270 */
[----:B------:R-:W-:Y:S01]  /*33270*/  IMAD.IADD R65, R62, 0x1, R65 ;  /* 0x000000013e417824 */ /* 0x000fe200078e0241 */
        /* <DEDUP_REMOVED lines=36> */
[----:B------:R-:W-:-:S03]  /*334c0*/  IMAD.WIDE.U32 R18, R54, R22, RZ ;  /* 0x0000001636127225 */ /* 0x000fc600078e00ff */
[----:B------:R-:W-:-:S04]  /*334d0*/  IADD3 R63, PT, PT, R18, R71, RZ ;  /* 0x00000047123f7210 */ /* 0x000fc80007ffe0ff */
[C---:B------:R-:W-:Y:S01]  /*334e0*/  ISETP.GE.U32.AND P2, PT, R63.reuse, R18, PT ;  /* 0x000000123f00720c */ /* 0x040fe20003f46070 */
[----:B------:R-:W-:Y:S01]  /*334f0*/  IMAD.MOV.U32 R18, RZ, RZ, 0x0 ;  /* 0x00000000ff127424 */ /* 0x000fe200078e00ff */
[----:B------:R-:W-:Y:S01]  /*33500*/  IADD3 R59, PT, PT, R63, R44, -R59 ;  /* 0x0000002c3f3b7210 */ /* 0x000fe20007ffe83b */
[----:B------:R-:W-:Y:S02]  /*33510*/  IMAD.MOV.U32 R63, RZ, RZ, 0x1 ;  /* 0x00000001ff3f7424 */ /* 0x000fe400078e00ff */
[----:B------:R-:W-:-:S08]  /*33520*/  IMAD.MOV.U32 R44, RZ, RZ, 0x0 ;  /* 0x00000000ff2c7424 */ /* 0x000fd000078e00ff */
[----:B------:R-:W-:Y:S02]  /*33530*/  @P2 IMAD.MOV R69, RZ, RZ, R19 ;  /* 0x000000ffff452224 */ /* 0x000fe400078e0213 */
[----:B------:R-:W-:Y:S02]  /*33540*/  IMAD.MOV.U32 R19, RZ, RZ, 0x1 ;  /* 0x00000001ff137424 */ /* 0x000fe400078e00ff */
[----:B------:R-:W-:-:S04]  /*33550*/  IMAD.HI.U32 R71, R52, R22, R18 ;  /* 0x0000001634477227 */ /* 0x000fc800078e0012 */
[----:B------:R-:W-:-:S04]  /*33560*/  IMAD.WIDE.U32 R18, R52, R22, RZ ;  /* 0x0000001634127225 */ /* 0x000fc800078e00ff */
[----:B------:R-:W-:-:S05]  /*33570*/  IMAD.IADD R67, R18, 0x1, R69 ;  /* 0x0000000112437824 */ /* 0x000fca00078e0245 */
[C---:B------:R-:W-:Y:S01]  /*33580*/  ISETP.GE.U32.AND P2, PT, R67.reuse, R18, PT ;  /* 0x000000124300720c */ /* 0x040fe20003f46070 */
[----:B------:R-:W-:Y:S01]  /*33590*/  IMAD.MOV.U32 R18, RZ, RZ, 0x0 ;  /* 0x00000000ff127424 */ /* 0x000fe200078e00ff */
[----:B------:R-:W-:-:S11]  /*335a0*/  IADD3 R47, PT, PT, R67, R47, -R68 ;  /* 0x0000002f432f7210 */ /* 0x000fd60007ffe844 */
[----:B------:R-:W-:Y:S02]  /*335b0*/  @P2 IMAD.MOV R71, RZ, RZ, R19 ;  /* 0x000000ffff472224 */ /* 0x000fe400078e0213 */
[----:B------:R-:W-:-:S03]  /*335c0*/  IMAD.MOV.U32 R19, RZ, RZ, 0x1 ;  /* 0x00000001ff137424 */ /* 0x000fc600078e00ff */
[----:B------:R-:W-:Y:S01]  /*335d0*/  IADD3 R20, PT, PT, R78, R71, RZ ;  /* 0x000000474e147210 */ /* 0x000fe20007ffe0ff */
[----:B------:R-:W-:-:S03]  /*335e0*/  IMAD.HI.U32 R49, R56, R22, R18 ;  /* 0x0000001638317227 */ /* 0x000fc600078e0012 */
[----:B------:R-:W-:Y:S01]  /*335f0*/  ISETP.GE.U32.AND P2, PT, R20, R78, PT ;  /* 0x0000004e1400720c */ /* 0x000fe20003f46070 */
[----:B------:R-:W-:Y:S02]  /*33600*/  IMAD.MOV.U32 R18, RZ, RZ, RZ ;  /* 0x000000ffff127224 */ /* 0x000fe400078e00ff */
[----:B------:R-:W-:-:S10]  /*33610*/  IMAD R22, R50, R22, RZ ;  /* 0x0000001632167224 */ /* 0x000fd400078e02ff */
[----:B------:R-:W-:-:S04]  /*33620*/  @P2 IMAD.MOV R49, RZ, RZ, R79 ;  /* 0x000000ffff312224 */ /* 0x000fc800078e024f */
[----:B------:R-:W-:-:S04]  /*33630*/  IMAD.IADD R71, R76, 0x1, R49 ;  /* 0x000000014c477824 */ /* 0x000fc800078e0231 */
[C---:B------:R-:W-:Y:S02]  /*33640*/  IMAD R19, R71.reuse, R43, RZ ;  /* 0x0000002b47137224 */ /* 0x040fe400078e02ff */
[----:B------:R-:W-:-:S04]  /*33650*/  IMAD.HI.U32 R69, R71, R42, R18 ;  /* 0x0000002a47457227 */ /* 0x000fc800078e0012 */
[----:B------:R-:W-:Y:S01]  /*33660*/  IMAD.MOV.U32 R18, RZ, RZ, 0x0 ;  /* 0x00000000ff127424 */ /* 0x000fe200078e00ff */
[----:B------:R-:W-:Y:S02]  /*33670*/  ISETP.GE.U32.AND P2, PT, R69, R19, PT ;  /* 0x000000134500720c */ /* 0x000fe40003f46070 */
[----:B------:R-:W-:-:S03]  /*33680*/  MOV R19, 0x1 ;  /* 0x0000000100137802 */ /* 0x000fc60000000f00 */
[----:B------:R-:W-:-:S04]  /*33690*/  IMAD.HI.U32 R45, R71, R43, R18 ;  /* 0x0000002b472d7227 */ /* 0x000fc800078e0012 */
[----:B------:R-:W-:-:S04]  /*336a0*/  IMAD.HI.U32 R18, R71, R43, RZ ;  /* 0x0000002b47127227 */ /* 0x000fc800078e00ff */
[----:B------:R-:W-:Y:S02]  /*336b0*/  @P2 IMAD.MOV R45, RZ, RZ, R18 ;  /* 0x000000ffff2d2224 */ /* 0x000fe400078e0212 */
[----:B------:R-:W-:-:S04]  /*336c0*/  IMAD.WIDE.U32 R18, R71, R38, RZ ;  /* 0x0000002647127225 */ /* 0x000fc800078e00ff */
[----:B------:R-:W-:Y:S02]  /*336d0*/  IMAD.IADD R51, R18, 0x1, R45 ;  /* 0x0000000112337824 */ /* 0x000fe400078e022d */
[----:B------:R-:W-:-:S03]  /*336e0*/  IMAD.HI.U32 R45, R71, R38, R72 ;  /* 0x00000026472d7227 */ /* 0x000fc600078e0048 */
[----:B------:R-:W-:Y:S01]  /*336f0*/  ISETP.GE.U32.AND P2, PT, R51, R18, PT ;  /* 0x000000123300720c */ /* 0x000fe20003f46070 */
[----:B------:R-:W-:Y:S02]  /*33700*/  IMAD R73, R46, R23, RZ ;  /* 0x000000172e497224 */ /* 0x000fe400078e02ff */
[----:B------:R-:W-:-:S04]  /*33710*/  IMAD.MOV.U32 R72, RZ, RZ, RZ ;  /* 0x000000ffff487224 */ /* 0x000fc800078e00ff */
[----:B------:R-:W-:-:S05]  /*33720*/  IMAD.HI.U32 R65, R50, R23, R72 ;  /* 0x0000001732417227 */ /* 0x000fca00078e0048 */
[----:B------:R-:W-:Y:S01]  /*33730*/  ISETP.GE.U32.AND P3, PT, R65, R73, PT ;  /* 0x000000494100720c */ /* 0x000fe20003f66070 */
[----:B------:R-:W-:Y:S02]  /*33740*/  @P2 IMAD.MOV R45, RZ, RZ, R19 ;  /* 0x000000ffff2d2224 */ /* 0x000fe400078e0213 */
[----:B------:R-:W-:-:S04]  /*33750*/  IMAD.WIDE.U32 R18, R71, R39, RZ ;  /* 0x0000002747127225 */ /* 0x000fc800078e00ff */
[----:B------:R-:W-:Y:S01]  /*33760*/  IMAD.HI.U32 R73, R71, R39, R62 ;  /* 0x0000002747497227 */ /* 0x000fe200078e003e */
[----:B------:R-:W-:-:S03]  /*33770*/  IADD3 R64, PT, PT, R18, R45, RZ ;  /* 0x0000002d12407210 */ /* 0x000fc60007ffe0ff */
[----:B------:R-:W-:Y:S01]  /*33780*/  IMAD.MOV.U32 R45, RZ, RZ, 0x1 ;  /* 0x00000001ff2d7424 */ /* 0x000fe200078e00ff */
[----:B------:R-:W-:Y:S01]  /*33790*/  ISETP.GE.U32.AND P2, PT, R64, R18, PT ;  /* 0x000000124000720c */ /* 0x000fe20003f46070 */
[----:B------:R-:W-:-:S04]  /*337a0*/  IMAD.HI.U32 R18, R46, R23, RZ ;  /* 0x000000172e127227 */ /* 0x000fc800078e00ff */
[----:B------:R-:W-:-:S04]  /*337b0*/  IMAD.HI.U32 R75, R46, R23, R44 ;  /* 0x000000172e4b7227 */ /* 0x000fc800078e002c */
        /* <DEDUP_REMOVED lines=23> */
[----:B------:R-:W-:Y:S01]  /*33930*/  @P2 IMAD.MOV R81, RZ, RZ, R63 ;  /* 0x000000ffff512224 */ /* 0x000fe200078e023f */
[----:B------:R-:W-:Y:S01]  /*33940*/  ISETP.GE.U32.AND P2, PT, R71, R49, PT ;  /* 0x000000314700720c */ /* 0x000fe20003f46070 */
[----:B------:R-:W-:-:S04]  /*33950*/  IMAD.HI.U32 R63, R60, R23, R18 ;  /* 0x000000173c3f7227 */ /* 0x000fc800078e0012 */
        /* <DEDUP_REMOVED lines=11> */
[----:B------:R-:W-:Y:S01]  /*33a10*/  IMAD R69, R71, R42, RZ ;  /* 0x0000002a47457224 */ /* 0x000fe200078e02ff */
[----:B------:R-:W-:Y:S01]  /*33a20*/  @P3 IADD3 R62, PT, PT, R45, RZ, RZ ;  /* 0x000000ff2d3e3210 */ /* 0x000fe20007ffe0ff */
[----:B------:R-:W-:Y:S02]  /*33a30*/  VIADD R45, R51, 0xfffffffe ;  /* 0xfffffffe332d7836 */ /* 0x000fe40000000000 */
[----:B------:R-:W-:Y:S01]  /*33a40*/  @P2 IMAD.MOV R45, RZ, RZ, R51 ;  /* 0x000000ffff2d2224 */ /* 0x000fe200078e0233 */
[----:B------:R-:W-:Y:S01]  /*33a50*/  ISETP.GE.U32.AND P3, PT, R22, R69, PT ;  /* 0x000000451600720c */ /* 0x000fe20003f66070 */
[----:B------:R-:W-:Y:S01]  /*33a60*/  IMAD R74, R71, R35, R62 ;  /* 0x00000023474a7224 */ /* 0x000fe200078e023e */
[----:B------:R-:W-:-:S02]  /*33a70*/  IADD3 R22, PT, PT, R65, R22, -R69 ;  /* 0x0000001641167210 */ /* 0x000fc40007ffe845 */
[----:B------:R-:W-:Y:S02]  /*33a80*/  SEL R18, RZ, 0x1, P3 ;  /* 0x00000001ff127807 */ /* 0x000fe40001800000 */
[----:B------:R-:W-:-:S03]  /*33a90*/  MOV R69, 0x1 ;  /* 0x0000000100457802 */ /* 0x000fc60000000f00 */
        /* <DEDUP_REMOVED lines=9> */
[----:B------:R-:W-:Y:S02]  /*33b30*/  ISETP.NE.AND P4, PT, R70, RZ, PT ;  /* 0x000000ff4600720c */ /* 0x000fe40003f85270 */
[----:B------:R-:W-:Y:S02]  /*33b40*/  ISETP.GE.U32.AND P3, PT, R57, R70, PT ;  /* 0x000000463900720c */ /* 0x000fe40003f66070 */
[----:B------:R-:W-:Y:S02]  /*33b50*/  SEL R18, R18, RZ, !P4 ;  /* 0x000000ff12127207 */ /* 0x000fe40006000000 */
[----:B------:R-:W-:Y:S02]  /*33b60*/  IADD3 R63, PT, PT, R44, R63, RZ ;  /* 0x0000003f2c3f7210 */ /* 0x000fe40007ffe0ff */
[----:B------:R-:W-:Y:S02]  /*33b70*/  SEL R19, R18, 0x1, P3 ;  /* 0x0000000112137807 */ /* 0x000fe40001800000 */
[----:B------:R-:W-:-:S02]  /*33b80*/  SEL R18, RZ, 0xffffffff, P2 ;  /* 0xffffffffff127807 */ /* 0x000fc40001000000 */
[----:B------:R-:W-:Y:S02]  /*33b90*/  IADD3 R70, PT, PT, R75, R57, -R70 ;  /* 0x000000394b467210 */ /* 0x000fe40007ffe846 */
        /* <DEDUP_REMOVED lines=26> */
[----:B------:R-:W-:-:S04]  /*33d40*/  IMAD.HI.U32 R67, R54, R23, R18 ;  /* 0x0000001736437227 */ /* 0x000fc800078e0012 */
[----:B------:R-:W-:-:S04]  /*33d50*/  IMAD.HI.U32 R51, R52, R23, R18 ;  /* 0x0000001734337227 */ /* 0x000fc800078e0012 */
[----:B------:R-:W-:Y:S02]  /*33d60*/  @P2 IMAD.MOV R67, RZ, RZ, R45 ;  /* 0x000000ffff432224 */ /* 0x000fe400078e022d */
[----:B------:R-:W-:-:S04]  /*33d70*/  IMAD.WIDE.U32 R18, R52, R23, RZ ;  /* 0x0000001734127225 */ /* 0x000fc800078e00ff */
[----:B------:R-:W-:Y:S01]  /*33d80*/  IMAD.IADD R45, R18, 0x1, R67 ;  /* 0x00000001122d7824 */ /* 0x000fe200078e0243 */
[----:B------:R-:W-:-:S04]  /*33d90*/  IADD3 R67, PT, PT, -R74, R53, R20 ;  /* 0x000000354a437210 */ /* 0x000fc80007ffe114 */
[C---:B------:R-:W-:Y:S01]  /*33da0*/  ISETP.GE.U32.AND P2, PT, R45.reuse, R18, PT ;  /* 0x000000122d00720c */ /* 0x040fe20003f46070 */
[----:B------:R-:W-:Y:S01]  /*33db0*/  HFMA2 R18, -RZ, RZ, 0, 0 ;  /* 0x00000000ff127431 */ /* 0x000fe200000001ff */
[----:B------:R-:W-:-:S11]  /*33dc0*/  IADD3 R45, PT, PT, R45, R59, -R72 ;  /* 0x0000003b2d2d7210 */ /* 0x000fd60007ffe848 */
[----:B------:R-:W-:Y:S02]  /*33dd0*/  @P2 IMAD.MOV R51, RZ, RZ, R19 ;  /* 0x000000ffff332224 */ /* 0x000fe400078e0213 */
[----:B------:R-:W-:Y:S02]  /*33de0*/  IMAD.MOV.U32 R19, RZ, RZ, 0x1 ;  /* 0x00000001ff137424 */ /* 0x000fe400078e00ff */
        /* <DEDUP_REMOVED lines=11> */
[----:B------:R-:W-:Y:S02]  /*33ea0*/  ISETP.GE.U32.AND P2, PT, R53, R19, PT ;  /* 0x000000133500720c */ /* 0x000fe40003f46070 */
[----:B------:R-:W-:Y:S01]  /*33eb0*/  IADD3 R68, PT, PT, R49, R21, -R64 ;  /* 0x0000001531447210 */ /* 0x000fe20007ffe840 */
[----:B------:R-:W-:Y:S02]  /*33ec0*/  IMAD R19, R46, R24, RZ ;  /* 0x000000182e137224 */ /* 0x000fe400078e02ff */
[----:B------:R-:W-:-:S04]  /*33ed0*/  IMAD.WIDE.U32 R74, R67, R38, RZ ;  /* 0x00000026434a7225 */ /* 0x000fc800078e00ff */
[----:B------:R-:W-:-:S04]  /*33ee0*/  IMAD.HI.U32 R66, R50, R24, R18 ;  /* 0x0000001832427227 */ /* 0x000fc800078e0012 */
[----:B------:R-:W-:Y:S01]  /*33ef0*/  @P2 IMAD.MOV R69, RZ, RZ, R20 ;  /* 0x000000ffff452224 */ /* 0x000fe200078e0214 */
[----:B------:R-:W-:Y:S01]  /*33f00*/  ISETP.GE.U32.AND P3, PT, R66, R19, PT ;  /* 0x000000134200720c */ /* 0x000fe20003f66070 */
[----:B------:R-:W-:Y:S02]  /*33f10*/  IMAD.MOV.U32 R18, RZ, RZ, 0x0 ;  /* 0x00000000ff127424 */ /* 0x000fe400078e00ff */
[----:B------:R-:W-:Y:S02]  /*33f20*/  IMAD.IADD R57, R74, 0x1, R69 ;  /* 0x000000014a397824 */ /* 0x000fe400078e0245 */
[----:B------:R-:W-:Y:S02]  /*33f30*/  IMAD.MOV.U32 R19, RZ, RZ, 0x1 ;  /* 0x00000001ff137424 */ /* 0x000fe400078e00ff */
[----:B------:R-:W-:Y:S01]  /*33f40*/  IMAD.MOV.U32 R20, RZ, RZ, 0x0 ;  /* 0x00000000ff147424 */ /* 0x000fe200078e00ff */
[----:B------:R-:W-:Y:S01]  /*33f50*/  ISETP.GE.U32.AND P2, PT, R57, R74, PT ;  /* 0x0000004a3900720c */ /* 0x000fe20003f46070 */
[----:B------:R-:W-:-:S04]  /*33f60*/  IMAD.HI.U32 R69, R46, R24, R18 ;  /* 0x000000182e457227 */ /* 0x000fc800078e0012 */
[----:B------:R-:W-:-:S04]  /*33f70*/  IMAD.HI.U32 R18, R46, R24, RZ ;  /* 0x000000182e127227 */ /* 0x000fc800078e00ff */
[----:B------:R-:W-:Y:S01]  /*33f80*/  IMAD.MOV.U32 R21, RZ, RZ, 0x1 ;  /* 0x00000001ff157424 */ /* 0x000fe200078e00ff */
[----:B------:R-:W-:Y:S01]  /*33f90*/  @P3 IADD3 R69, PT, PT, R18, RZ, RZ ;  /* 0x000000ff12453210 */ /* 0x000fe20007ffe0ff */
[----:B------:R-:W-:-:S04]  /*33fa0*/  IMAD.WIDE.U32 R64, R67, R39, RZ ;  /* 0x0000002743407225 */ /* 0x000fc800078e00ff */
[----:B------:R-:W-:-:S04]  /*33fb0*/  IMAD.HI.U32 R49, R67, R38, R20 ;  /* 0x0000002643317227 */ /* 0x000fc800078e0014 */
[----:B------:R-:W-:-:S04]  /*33fc0*/  IMAD.WIDE.U32 R20, R48, R24, RZ ;  /* 0x0000001830147225 */ /* 0x000fc800078e00ff */
[----:B------:R-:W-:Y:S02]  /*33fd0*/  @P2 IMAD.MOV R49, RZ, RZ, R75 ;  /* 0x000000ffff312224 */ /* 0x000fe400078e024b */
[----:B------:R-:W-:Y:S02]  /*33fe0*/  IMAD.IADD R69, R20, 0x1, R69 ;  /* 0x0000000114457824 */ /* 0x000fe400078e0245 */
[----:B------:R-:W-:Y:S02]  /*33ff0*/  IMAD.IADD R49, R64, 0x1, R49 ;  /* 0x0000000140317824 */ /* 0x000fe400078e0231 */
[----:B------:R-:W-:Y:S01]  /*34000*/  IMAD.MOV.U32 R18, RZ, RZ, 0x0 ;  /* 0x00000000ff127424 */ /* 0x000fe200078e00ff */
[----:B------:R-:W-:Y:S01]  /*34010*/  ISETP.GE.U32.AND P3, PT, R69, R20, PT ;  /* 0x000000144500720c */ /* 0x000fe20003f66070 */
[----:B------:R-:W-:Y:S01]  /*34020*/  IMAD.WIDE.U32 R62, R67, R36, RZ ;  /* 0x00000024433e7225 */ /* 0x000fe200078e00ff */
[----:B------:R-:W-:-:S03]  /*34030*/  ISETP.GE.U32.AND P2, PT, R49, R64, PT ;  /* 0x000000403100720c */ /* 0x000fc60003f46070 */
[----:B------:R-:W-:-:S04]  /*34040*/  IMAD.HI.U32 R71, R48, R24, R18 ;  /* 0x0000001830477227 */ /* 0x000fc800078e0012 */
[----:B------:R-:W-:-:S04]  /*34050*/  IMAD.HI.U32 R19, R67, R39, R18 ;  /* 0x0000002743137227 */ /* 0x000fc800078e0012 */
[----:B------:R-:W-:Y:S02]  /*34060*/  @P3 IMAD.MOV R71, RZ, RZ, R21 ;  /* 0x000000ffff473224 */ /* 0x000fe400078e0215 */
[----:B------:R-:W-:-:S04]  /*34070*/  IMAD.WIDE.U32 R20, R58, R24, RZ ;  /* 0x000000183a147225 */ /* 0x000fc800078e00ff */
[----:B------:R-:W-:Y:S01]  /*34080*/  @P2 IMAD.MOV R19, RZ, RZ, R65 ;  /* 0x000000ffff132224 */ /* 0x000fe200078e0241 */
[----:B------:R-:W-:-:S03]  /*34090*/  IADD3 R71, PT, PT, R20, R71, RZ ;  /* 0x0000004714477210 */ /* 0x000fc60007ffe0ff */
[----:B------:R-:W-:Y:S01]  /*340a0*/  IMAD.IADD R65, R62, 0x1, R19 ;  /* 0x000000013e417824 */ /* 0x000fe200078e0213 */
[----:B------:R-:W-:Y:S01]  /*340b0*/  ISETP.GE.U32.AND P3, PT, R71, R20, PT ;  /* 0x000000144700720c */ /* 0x000fe20003f66070 */
        /* <DEDUP_REMOVED lines=10> */
[----:B------:R-:W-:Y:S01]  /*34160*/  HFMA2 R19, -RZ, RZ, 0, 5.9604644775390625e-08 ;  /* 0x00000001ff137431 */ /* 0x000fe200000001ff */
[----:B------:R-:W-:Y:S02]  /*34170*/  ISETP.GE.U32.AND P3, PT, R73, R20, PT ;  /* 0x000000144900720c */ /* 0x000fe40003f66070 */
[----:B------:R-:W-:Y:S01]  /*34180*/  ISETP.GE.U32.AND P2, PT, R75, R62, PT ;  /* 0x0000003e4b00720c */ /* 0x000fe20003f46070 */
[----:B------:R-:W-:Y:S02]  /*34190*/  IMAD R62, R50, R23, RZ ;  /* 0x00000017323e7224 */ /* 0x000fe400078e02ff */
[----:B------:R-:W-:-:S02]  /*341a0*/  IMAD R23, R67, R42, RZ ;  /* 0x0000002a43177224 */ /* 0x000fc400078e02ff */
[----:B------:R-:W-:-:S04]  /*341b0*/  IMAD.HI.U32 R59, R60, R24, R18 ;  /* 0x000000183c3b7227 */ /* 0x000fc800078e0012 */
[----:B------:R-:W-:-:S04]  /*341c0*/  IMAD.HI.U32 R77, R67, R37, R18 ;  /* 0x00000025434d7227 */ /* 0x000fc800078e0012 */
[----:B------:R-:W-:Y:S02]  /*341d0*/  @P3 IMAD.MOV R59, RZ, RZ, R21 ;  /* 0x000000ffff3b3224 */ /* 0x000fe400078e0215 */
[----:B------:R-:W-:Y:S01]  /*341e0*/  @P2 IMAD.MOV R77, RZ, RZ, R63 ;  /* 0x000000ffff4d2224 */ /* 0x000fe200078e023f */
[C---:B------:R-:W-:Y:S01]  /*341f0*/  ISETP.GE.U32.AND P2, PT, R67.reuse, R44, PT ;  /* 0x0000002c4300720c */ /* 0x040fe20003f46070 */
[----:B------:R-:W-:-:S04]  /*34200*/  IMAD.WIDE.U32 R20, R67, R34, RZ ;  /* 0x0000002243147225 */ /* 0x000fc800078e00ff */
[----:B------:R-:W-:-:S04]  /*34210*/  IMAD.HI.U32 R63, R54, R24, R18 ;  /* 0x00000018363f7227 */ /* 0x000fc800078e0012 */
[----:B------:R-:W-:-:S04]  /*34220*/  IMAD.HI.U32 R44, R67, R34, R18 ;  /* 0x00000022432c7227 */ /* 0x000fc800078e0012 */
[----:B------:R-:W-:-:S04]  /*34230*/  IMAD.WIDE.U32 R18, R54, R24, RZ ;  /* 0x0000001836127225 */ /* 0x000fc800078e00ff */
[----:B------:R-:W-:Y:S02]  /*34240*/  IMAD.IADD R77, R20, 0x1, R77 ;  /* 0x00000001144d7824 */ /* 0x000fe400078e024d */
[----:B------:R-:W-:-:S03]  /*34250*/  IMAD.IADD R59, R18, 0x1, R59 ;  /* 0x00000001123b7824 */ /* 0x000fc600078e023b */
[----:B------:R-:W-:Y:S02]  /*34260*/  ISETP.GE.U32.AND P3, PT, R77, R20, PT ;  /* 0x000000144d00720c */ /* 0x000fe40003f66070 */
[----:B------:R-:W-:-:S11]  /*34270*/  ISETP.GE.U32.AND P4, PT, R59, R18, PT ;  /* 0x000000123b00720c */ /* 0x000fd60003f86070 */
        /* <DEDUP_REMOVED lines=10> */
[----:B------:R-:W-:Y:S02]  /*34320*/  IMAD R57, R67, R35, R44 ;  /* 0x0000002343397224 */ /* 0x000fe400078e022c */
[----:B------:R-:W-:Y:S01]  /*34330*/  IMAD R66, R50, R24, RZ ;  /* 0x0000001832427224 */ /* 0x000fe200078e02ff */
[----:B------:R-:W-:Y:S02]  /*34340*/  ISETP.NE.AND P4, PT, R53, RZ, PT ;  /* 0x000000ff3500720c */ /* 0x000fe40003f85270 */
[----:B------:R-:W-:Y:S02]  /*34350*/  ISETP.GE.U32.AND P3, PT, R22, R53, PT ;  /* 0x000000351600720c */ /* 0x000fe40003f66070 */
[----:B------:R-:W-:Y:S02]  /*34360*/  SEL R18, R18, RZ, !P4 ;  /* 0x000000ff12127207 */ /* 0x000fe40006000000 */
[----:B------:R-:W-:Y:S02]  /*34370*/  IADD3 R53, PT, PT, R69, R22, -R53 ;  /* 0x0000001645357210 */ /* 0x000fe40007ffe835 */
        /* <DEDUP_REMOVED lines=45> */
[----:B------:R-:W-:Y:S01]  /*34650*/  ISETP.GE.U32.AND P2, PT, R74, R18, PT ;  /* 0x000000124a00720c */ /* 0x000fe20003f46070 */
[----:B------:R-:W-:-:S12]  /*34660*/  HFMA2 R18, -RZ, RZ, 0, 0 ;  /* 0x00000000ff127431 */ /* 0x000fd800000001ff */
        /* <DEDUP_REMOVED lines=12> */
[----:B------:R-:W-:Y:S02]  /*34730*/  IMAD.MOV.U32 R21, RZ, RZ, 0x1 ;  /* 0x00000001ff157424 */ /* 0x000fe400078e00ff */
[----:B------:R-:W-:-:S04]  /*34740*/  IMAD.HI.U32 R18, R47, R43, RZ ;  /* 0x0000002b2f127227 */ /* 0x000fc800078e00ff */
[----:B------:R-:W-:-:S04]  /*34750*/  IMAD.HI.U32 R19, R46, R25, RZ ;  /* 0x000000192e137227 */ /* 0x000fc800078e00ff */
[----:B------:R-:W-:Y:S01]  /*34760*/  IMAD.HI.U32 R71, R47, R43, R20 ;  /* 0x0000002b2f477227 */ /* 0x000fe200078e0014 */
[----:B------:R-:W-:-:S03]  /*34770*/  @P2 IADD3 R71, PT, PT, R18, RZ, RZ ;  /* 0x000000ff12472210 */ /* 0x000fc60007ffe0ff */
[----:B------:R-:W-:Y:S02]  /*34780*/  @P3 IMAD.MOV R69, RZ, RZ, R19 ;  /* 0x000000ffff453224 */ /* 0x000fe400078e0213 */
        /* <DEDUP_REMOVED lines=8> */
[----:B------:R-:W-:Y:S02]  /*34810*/  IMAD.MOV.U32 R76, RZ, RZ, RZ ;  /* 0x000000ffff4c7224 */ /* 0x000fe400078e00ff */
[----:B------:R-:W-:-:S04]  /*34820*/  IMAD.HI.U32 R75, R48, R25, R18 ;  /* 0x00000019304b7227 */ /* 0x000fc800078e0012 */
        /* <DEDUP_REMOVED lines=17> */
[----:B------:R-:W-:Y:S01]  /*34940*/  IMAD.IADD R65, R22, 0x1, R19 ;  /* 0x0000000116417824 */ /* 0x000fe200078e0213 */
[----:B------:R-:W-:Y:S02]  /*34950*/  MOV R19, 0x1 ;  /* 0x0000000100137802 */ /* 0x000fe40000000f00 */
        /* <DEDUP_REMOVED lines=17> */
[----:B------:R-:W-:Y:S01]  /*34a70*/  @P2 IADD3 R81, PT, PT, R23, RZ, RZ ;  /* 0x000000ff17512210 */ /* 0x000fe20007ffe0ff */
[C---:B------:R-:W-:Y:S01]  /*34a80*/  IMAD.WIDE.U32 R20, R47.reuse, R34, RZ ;  /* 0x000000222f147225 */ /* 0x040fe200078e00ff */
[----:B------:R-:W-:-:S03]  /*34a90*/  ISETP.GE.U32.AND P2, PT, R47, R67, PT ;  /* 0x000000432f00720c */ /* 0x000fc60003f46070 */
[----:B------:R-:W-:-:S04]  /*34aa0*/  IMAD.HI.U32 R23, R52, R25, R18 ;  /* 0x0000001934177227 */ /* 0x000fc800078e0012 */
[----:B------:R-:W-:-:S04]  /*34ab0*/  IMAD.WIDE.U32 R18, R52, R25, RZ ;  /* 0x0000001934127225 */ /* 0x000fc800078e00ff */
[----:B------:R-:W-:Y:S02]  /*34ac0*/  IMAD.IADD R81, R20, 0x1, R81 ;  /* 0x0000000114517824 */ /* 0x000fe400078e0251 */
[----:B------:R-:W-:Y:S02]  /*34ad0*/  IMAD.IADD R22, R18, 0x1, R63 ;  /* 0x0000000112167824 */ /* 0x000fe400078e023f */
[----:B------:R-:W-:Y:S01]  /*34ae0*/  IMAD R63, R47, R42, RZ ;  /* 0x0000002a2f3f7224 */ /* 0x000fe200078e02ff */
[----:B------:R-:W-:Y:S02]  /*34af0*/  ISETP.GE.U32.AND P3, PT, R81, R20, PT ;  /* 0x000000145100720c */ /* 0x000fe40003f66070 */
[----:B------:R-:W-:Y:S02]  /*34b00*/  ISETP.GE.U32.AND P4, PT, R22, R18, PT ;  /* 0x000000121600720c */ /* 0x000fe40003f86070 */
[----:B------:R-:W-:-:S09]  /*34b10*/  IADD3 R57, PT, PT, R57, R66, -R63 ;  /* 0x0000004239397210 */ /* 0x000fd20007ffe83f */
[----:B------:R-:W-:Y:S01]  /*34b20*/  @P3 IMAD.MOV R64, RZ, RZ, R21 ;  /* 0x000000ffff403224 */ /* 0x000fe200078e0215 */
[----:B------:R-:W-:Y:S01]  /*34b30*/  ISETP.GE.U32.AND P3, PT, R66, R63, PT ;  /* 0x0000003f4200720c */ /* 0x000fe20003f66070 */
[----:B------:R-:W-:Y:S01]  /*34b40*/  @P4 IMAD.MOV R23, RZ, RZ, R19 ;  /* 0x000000ffff174224 */ /* 0x000fe200078e0213 */
[----:B------:R-:W-:Y:S01]  /*34b50*/  IADD3 R21, PT, PT, R71, -0x2, RZ ;  /* 0xfffffffe47157810 */ /* 0x000fe20007ffe0ff */
[----:B------:R-:W-:Y:S01]  /*34b60*/  VIADD R19, R51, 0xfffffc2f ;  /* 0xfffffc2f33137836 */ /* 0x000fe20000000000 */
[----:B------:R-:W-:Y:S01]  /*34b70*/  SEL R18, RZ, 0x1, P3 ;  /* 0x00000001ff127807 */ /* 0x000fe20001800000 */
[----:B------:R-:W-:Y:S02]  /*34b80*/  @P2 IMAD.MOV R19, RZ, RZ, R51 ;  /* 0x000000ffff132224 */ /* 0x000fe400078e0233 */
[----:B------:R-:W-:Y:S02]  /*34b90*/  @P2 IMAD.MOV R21, RZ, RZ, R71 ;  /* 0x000000ffff152224 */ /* 0x000fe400078e0247 */
[----:B------:R-:W-:-:S02]  /*34ba0*/  IMAD.IADD R51, R18, 0x1, R19 ;  /* 0x0000000112337824 */ /* 0x000fc400078e0213 */
[----:B------:R-:W-:Y:S02]  /*34bb0*/  IMAD R47, R47, R35, R64 ;  /* 0x000000232f2f7224 */ /* 0x000fe400078e0240 */
[----:B------:R-:W-:Y:S01]  /*34bc0*/  IMAD.WIDE.U32 R66, R48, R40, RZ ;  /* 0x0000002830427225 */ /* 0x000fe200078e00ff */
        /* <DEDUP_REMOVED lines=40> */
[----:B------:R-:W-:Y:S02]  /*34e50*/  IMAD.MOV.U32 R18, RZ, RZ, 0x0 ;  /* 0x00000000ff127424 */ /* 0x000fe400078e00ff */
[----:B------:R-:W-:Y:S02]  /*34e60*/  IMAD.MOV.U32 R19, RZ, RZ, 0x1 ;  /* 0x00000001ff137424 */ /* 0x000fe400078e00ff */
[----:B------:R-:W-:Y:S02]  /*34e70*/  IMAD.IADD R55, R72, 0x1, R55 ;  /* 0x0000000148377824 */ /* 0x000fe400078e0237 */
[----:B------:R-:W-:-:S03]  /*34e80*/  IMAD.HI.U32 R47, R56, R25, R18 ;  /* 0x00000019382f7227 */ /* 0x000fc600078e0012 */
[----:B------:R-:W-:Y:S01]  /*34e90*/  IADD3 R74, PT, PT, -R55, R45, R74 ;  /* 0x0000002d374a7210 */ /* 0x000fe20007ffe14a */
[----:B------:R-:W-:Y:S01]  /*34ea0*/  IMAD R19, R46, R40, RZ ;  /* 0x000000282e137224 */ /* 0x000fe200078e02ff */
[----:B------:R-:W-:Y:S01]  /*34eb0*/  @P2 IADD3 R47, PT, PT, R21, RZ, RZ ;  /* 0x000000ff152f2210 */ /* 0x000fe20007ffe0ff */
[----:B------:R-:W-:-:S03]  /*34ec0*/  IMAD.MOV.U32 R18, RZ, RZ, RZ ;  /* 0x000000ffff127224 */ /* 0x000fc600078e00ff */
[----:B------:R-:W-:Y:S01]  /*34ed0*/  IADD3 R45, PT, PT, R74, R47, RZ ;  /* 0x0000002f4a2d7210 */ /* 0x000fe20007ffe0ff */
[----:B------:R-:W-:-:S04]  /*34ee0*/  IMAD.HI.U32 R65, R50, R40, R18 ;  /* 0x0000002832417227 */ /* 0x000fc800078e0012 */
[----:B------:R-:W-:Y:S01]  /*34ef0*/  IMAD.MOV.U32 R18, RZ, RZ, 0x0 ;  /* 0x00000000ff127424 */ /* 0x000fe200078e00ff */
[----:B------:R-:W-:Y:S01]  /*34f00*/  ISETP.GE.U32.AND P2, PT, R65, R19, PT ;  /* 0x000000134100720c */ /* 0x000fe20003f46070 */
[----:B------:R-:W-:Y:S02]  /*34f10*/  IMAD.MOV.U32 R19, RZ, RZ, 0x1 ;  /* 0x00000001ff137424 */ /* 0x000fe400078e00ff */
[----:B------:R-:W-:Y:S02]  /*34f20*/  IMAD R21, R45, R43, RZ ;  /* 0x0000002b2d157224 */ /* 0x000fe400078e02ff */
[----:B------:R-:W-:-:S04]  /*34f30*/  IMAD.HI.U32 R19, R46, R40, R18 ;  /* 0x000000282e137227 */ /* 0x000fc800078e0012 */
[----:B------:R-:W-:-:S04]  /*34f40*/  IMAD.HI.U32 R18, R46, R40, RZ ;  /* 0x000000282e127227 */ /* 0x000fc800078e00ff */
[----:B------:R-:W-:Y:S02]  /*34f50*/  @P2 IMAD.MOV R19, RZ, RZ, R18 ;  /* 0x000000ffff132224 */ /* 0x000fe400078e0212 */
[----:B------:R-:W-:Y:S02]  /*34f60*/  IMAD.MOV.U32 R18, RZ, RZ, 0x0 ;  /* 0x00000000ff127424 */ /* 0x000fe400078e00ff */
[----:B------:R-:W-:Y:S02]  /*34f70*/  IMAD.IADD R55, R66, 0x1, R19 ;  /* 0x0000000142377824 */ /* 0x000fe400078e0213 */
[----:B------:R-:W-:Y:S02]  /*34f80*/  IMAD.MOV.U32 R19, RZ, RZ, 0x1 ;  /* 0x00000001ff137424 */ /* 0x000fe400078e00ff */
[----:B------:R-:W-:Y:S01]  /*34f90*/  IMAD.HI.U32 R63, R45, R42, R20 ;  /* 0x0000002a2d3f7227 */ /* 0x000fe200078e0014 */
[----:B------:R-:W-:-:S03]  /*34fa0*/  ISETP.GE.U32.AND P2, PT, R55, R66, PT ;  /* 0x000000423700720c */ /* 0x000fc60003f46070 */
[----:B------:R-:W-:-:S04]  /*34fb0*/  IMAD.HI.U32 R19, R48, R40, R18 ;  /* 0x0000002830137227 */ /* 0x000fc800078e0012 */
[----:B------:R-:W-:Y:S02]  /*34fc0*/  IMAD.MOV.U32 R20, RZ, RZ, 0x0 ;  /* 0x00000000ff147424 */ /* 0x000fe400078e00ff */
[----:B------:R-:W-:-:S04]  /*34fd0*/  IMAD.HI.U32 R18, R45, R43, RZ ;  /* 0x0000002b2d127227 */ /* 0x000fc800078e00ff */
[----:B------:R-:W-:Y:S01]  /*34fe0*/  @P2 IMAD.MOV R19, RZ, RZ, R67 ;  /* 0x000000ffff132224 */ /* 0x000fe200078e0243 */
[----:B------:R-:W-:Y:S01]  /*34ff0*/  ISETP.GE.U32.AND P2, PT, R63, R21, PT ;  /* 0x000000153f00720c */ /* 0x000fe20003f46070 */
[----:B------:R-:W-:Y:S02]  /*35000*/  IMAD.MOV.U32 R21, RZ, RZ, 0x1 ;  /* 0x00000001ff157424 */ /* 0x000fe400078e00ff */
[----:B------:R-:W-:-:S04]  /*35010*/  IMAD.WIDE.U32 R66, R45, R38, RZ ;  /* 0x000000262d427225 */ /* 0x000fc800078e00ff */
[----:B------:R-:W-:-:S04]  /*35020*/  IMAD.HI.U32 R69, R45, R43, R20 ;  /* 0x0000002b2d457227 */ /* 0x000fc800078e0014 */
[----:B------:R-:W-:Y:S02]  /*35030*/  IMAD.WIDE.U32 R20, R58, R40, RZ ;  /* 0x000000283a147225 */ /* 0x000fe400078e00ff */
[----:B------:R-:W-:Y:S02]  /*35040*/  @P2 IADD3 R69, PT, PT, R18, RZ, RZ ;  /* 0x000000ff12452210 */ /* 0x000fe40007ffe0ff */
[----:B------:R-:W-:Y:S02]  /*35050*/  IMAD.IADD R53, R20, 0x1, R19 ;  /* 0x0000000114357824 */ /* 0x000fe400078e0213 */
[----:B------:R-:W-:Y:S02]  /*35060*/  IMAD.MOV.U32 R18, RZ, RZ, 0x0 ;  /* 0x00000000ff127424 */ /* 0x000fe400078e00ff */
[----:B------:R-:W-:Y:S01]  /*35070*/  IMAD.IADD R69, R66, 0x1, R69 ;  /* 0x0000000142457824 */ /* 0x000fe200078e0245 */
[----:B------:R-:W-:Y:S01]  /*35080*/  ISETP.GE.U32.AND P3, PT, R53, R20, PT ;  /* 0x000000143500720c */ /* 0x000fe20003f66070 */
[----:B------:R-:W-:-:S02]  /*35090*/  IMAD.MOV.U32 R19, RZ, RZ, 0x1 ;  /* 0x00000001ff137424 */ /* 0x000fc400078e00ff */
[----:B------:R-:W-:Y:S01]  /*350a0*/  IMAD.MOV.U32 R74, RZ, RZ, 0x0 ;  /* 0x00000000ff4a7424 */ /* 0x000fe200078e00ff */
[----:B------:R-:W-:Y:S01]  /*350b0*/  ISETP.GE.U32.AND P2, PT, R69, R66, PT ;  /* 0x000000424500720c */ /* 0x000fe20003f46070 */
[----:B------:R-:W-:-:S04]  /*350c0*/  IMAD.HI.U32 R71, R58, R40, R18 ;  /* 0x000000283a477227 */ /* 0x000fc800078e0012 */
[----:B------:R-:W-:-:S04]  /*350d0*/  IMAD.HI.U32 R19, R45, R38, R18 ;  /* 0x000000262d137227 */ /* 0x000fc800078e0012 */
        /* <DEDUP_REMOVED lines=38> */
[----:B------:R-:W-:Y:S02]  /*35340*/  IMAD.IADD R85, R20, 0x1, R85 ;  /* 0x0000000114557824 */ /* 0x000fe400078e0255 */
[----:B------:R-:W-:-:S03]  /*35350*/  IMAD.HI.U32 R47, R56, R40, R18 ;  /* 0x00000028382f7227 */ /* 0x000fc600078e0012 */
[----:B------:R-:W-:Y:S01]  /*35360*/  ISETP.GE.U32.AND P3, PT, R85, R20, PT ;  /* 0x000000145500720c */ /* 0x000fe20003f66070 */
[----:B------:R-:W-:-:S04]  /*35370*/  IMAD.WIDE.U32 R18, R56, R40, RZ ;  /* 0x0000002838127225 */ /* 0x000fc800078e00ff */
[----:B------:R-:W-:Y:S02]  /*35380*/  IMAD.IADD R83, R18, 0x1, R83 ;  /* 0x0000000112537824 */ /* 0x000fe400078e0253 */
[C---:B------:R-:W-:Y:S01]  /*35390*/  IMAD R20, R50.reuse, R25, RZ ;  /* 0x0000001932147224 */ /* 0x040fe200078e02ff */
[----:B------:R-:W-:Y:S01]  /*353a0*/  IADD3 R25, PT, PT, R69, -0x2, RZ ;  /* 0xfffffffe45197810 */ /* 0x000fe20007ffe0ff */
[----:B------:R-:W-:Y:S01]  /*353b0*/  @P2 IMAD.MOV R25, RZ, RZ, R69 ;  /* 0x000000ffff192224 */ /* 0x000fe200078e0245 */
[----:B------:R-:W-:Y:S01]  /*353c0*/  ISETP.GE.U32.AND P4, PT, R83, R18, PT ;  /* 0x000000125300720c */ /* 0x000fe20003f86070 */
[----:B------:R-:W-:Y:S02]  /*353d0*/  IMAD R40, R50, R40, RZ ;  /* 0x0000002832287224 */ /* 0x000fe400078e02ff */
[----:B------:R-:W-:Y:S02]  /*353e0*/  @P3 IMAD.MOV R62, RZ, RZ, R21 ;  /* 0x000000ffff3e3224 */ /* 0x000fe400078e0215 */
[----:B------:R-:W-:-:S02]  /*353f0*/  IMAD R21, R45, R42, RZ ;  /* 0x0000002a2d157224 */ /* 0x000fc400078e02ff */
[----:B------:R-:W-:-:S03]  /*35400*/  IMAD R70, R45, R35, R62 ;  /* 0x000000232d467224 */ /* 0x000fc600078e023e */
[----:B------:R-:W-:-:S03]  /*35410*/  ISETP.GE.U32.AND P3, PT, R20, R21, PT ;  /* 0x000000151400720c */ /* 0x000fc60003f66070 */
[----:B------:R-:W-:Y:S01]  /*35420*/  @P4 IMAD.MOV R47, RZ, RZ, R19 ;  /* 0x000000ffff2f4224 */ /* 0x000fe200078e0213 */
[----:B------:R-:W-:Y:S01]  /*35430*/  SEL R18, RZ, 0x1, P3 ;  /* 0x00000001ff127807 */ /* 0x000fe20001800000 */
[----:B------:R-:W-:Y:S02]  /*35440*/  VIADD R19, R63, 0xfffffc2f ;  /* 0xfffffc2f3f137836 */ /* 0x000fe40000000000 */
[----:B------:R-:W-:-:S04]  /*35450*/  @P2 IMAD.MOV R19, RZ, RZ, R63 ;  /* 0x000000ffff132224 */ /* 0x000fc800078e023f */
        /* <DEDUP_REMOVED lines=43> */
[----:B------:R-:W-:Y:S01]  /*35710*/  ISETP.GE.U32.AND P2, PT, R25, R19, PT ;  /* 0x000000131900720c */ /* 0x000fe20003f46070 */
[----:B------:R-:W-:Y:S01]  /*35720*/  IMAD.MOV.U32 R19, RZ, RZ, 0x1 ;  /* 0x00000001ff137424 */ /* 0x000fe200078e00ff */
[----:B------:R-:W-:Y:S01]  /*35730*/  IADD3 R44, PT, PT, R65, R20, -R21 ;  /* 0x00000014412c7210 */ /* 0x000fe20007ffe815 */
[----:B------:R-:W-:Y:S02]  /*35740*/  IMAD.IADD R87, R70, 0x1, R47 ;  /* 0x0000000146577824 */ /* 0x000fe400078e022f */
[----:B------:R-:W-:-:S04]  /*35750*/  IMAD.HI.U32 R45, R46, R41, R18 ;  /* 0x000000292e2d7227 */ /* 0x000fc800078e0012 */
[----:B------:R-:W-:-:S04]  /*35760*/  IMAD.HI.U32 R46, R46, R41, RZ ;  /* 0x000000292e2e7227 */ /* 0x000fc800078e00ff */
[----:B------:R-:W-:Y:S01]  /*35770*/  IMAD.HI.U32 R63, R48, R41, R18 ;  /* 0x00000029303f7227 */ /* 0x000fe200078e0012 */
[----:B------:R-:W-:-:S03]  /*35780*/  @P2 IADD3 R45, PT, PT, R46, RZ, RZ ;  /* 0x000000ff2e2d2210 */ /* 0x000fc60007ffe0ff */
[----:B------:R-:W-:-:S04]  /*35790*/  IMAD.WIDE.U32 R18, R48, R41, RZ ;  /* 0x0000002930127225 */ /* 0x000fc800078e00ff */
[----:B------:R-:W-:Y:S02]  /*357a0*/  IMAD.IADD R45, R18, 0x1, R45 ;  /* 0x00000001122d7824 */ /* 0x000fe400078e022d */
[----:B------:R-:W-:Y:S02]  /*357b0*/  IMAD R77, R87, R43, RZ ;  /* 0x0000002b574d7224 */ /* 0x000fe400078e02ff */
[----:B------:R-:W-:Y:S01]  /*357c0*/  IMAD.MOV.U32 R20, RZ, RZ, 0x0 ;  /* 0x00000000ff147424 */ /* 0x000fe200078e00ff */
[----:B------:R-:W-:Y:S01]  /*357d0*/  ISETP.GE.U32.AND P2, PT, R45, R18, PT ;  /* 0x000000122d00720c */ /* 0x000fe20003f46070 */
[----:B------:R-:W-:Y:S02]  /*357e0*/  IMAD.MOV.U32 R18, RZ, RZ, 0x0 ;  /* 0x00000000ff127424 */ /* 0x000fe400078e00ff */
[----:B------:R-:W-:Y:S02]  /*357f0*/  IMAD.MOV.U32 R21, RZ, RZ, 0x1 ;  /* 0x00000001ff157424 */ /* 0x000fe400078e00ff */
[----:B------:R-:W-:-:S02]  /*35800*/  IMAD.MOV.U32 R70, RZ, RZ, RZ ;  /* 0x000000ffff467224 */ /* 0x000fc400078e00ff */
[----:B------:R-:W-:-:S06]  /*35810*/  IMAD.HI.U32 R55, R87, R38, R20 ;  /* 0x0000002657377227 */ /* 0x000fcc00078e0014 */
[----:B------:R-:W-:Y:S02]  /*35820*/  @P2 IMAD.MOV R63, RZ, RZ, R19 ;  /* 0x000000ffff3f2224 */ /* 0x000fe400078e0213 */
[----:B------:R-:W-:Y:S02]  /*35830*/  IMAD.MOV.U32 R19, RZ, RZ, 0x1 ;  /* 0x00000001ff137424 */ /* 0x000fe400078e00ff */
[----:B------:R-:W-:-:S04]  /*35840*/  IMAD.HI.U32 R67, R58, R41, R18 ;  /* 0x000000293a437227 */ /* 0x000fc800078e0012 */
[----:B------:R-:W-:-:S04]  /*35850*/  IMAD.WIDE.U32 R58, R58, R41, RZ ;  /* 0x000000293a3a7225 */ /* 0x000fc800078e00ff */
[----:B------:R-:W-:-:S05]  /*35860*/  IMAD.IADD R63, R58, 0x1, R63 ;  /* 0x000000013a3f7824 */ /* 0x000fca00078e023f */
[----:B------:R-:W-:Y:S01]  /*35870*/  ISETP.GE.U32.AND P2, PT, R63, R58, PT ;  /* 0x0000003a3f00720c */ /* 0x000fe20003f46070 */
[----:B------:R-:W-:-:S12]  /*35880*/  IMAD.MOV.U32 R58, RZ, RZ, 0x0 ;  /* 0x00000000ff3a7424 */ /* 0x000fd800078e00ff */
[----:B------:R-:W-:Y:S02]  /*35890*/  @P2 IMAD.MOV R67, RZ, RZ, R59 ;  /* 0x000000ffff432224 */ /* 0x000fe400078e023b */
[----:B------:R-:W-:-:S04]  /*358a0*/  IMAD.HI.U32 R59, R60, R41, R18 ;  /* 0x000000293c3b7227 */ /* 0x000fc800078e0012 */
        /* <DEDUP_REMOVED lines=15> */
[----:B------:R-:W-:Y:S02]  /*359a0*/  IMAD.IADD R81, R18, 0x1, R69 ;  /* 0x0000000112517824 */ /* 0x000fe400078e0245 */
[----:B------:R-:W-:-:S04]  /*359b0*/  IMAD.HI.U32 R69, R87, R42, R76 ;  /* 0x0000002a57457227 */ /* 0x000fc800078e004c */
[----:B------:R-:W-:Y:S01]  /*359c0*/  HFMA2 R76, -RZ, RZ, 0, 0 ;  /* 0x00000000ff4c7431 */ /* 0x000fe200000001ff */
[----:B------:R-:W-:Y:S01]  /*359d0*/  ISETP.GE.U32.AND P2, PT, R81, R18, PT ;  /* 0x000000125100720c */ /* 0x000fe20003f46070 */
[----:B------:R-:W-:Y:S02]  /*359e0*/  IMAD.MOV.U32 R18, RZ, RZ, 0x0 ;  /* 0x00000000ff127424 */ /* 0x000fe400078e00ff */
[----:B------:R-:W-:-:S10]  /*359f0*/  VIADD R21, R69, 0xfffffc2f ;  /* 0xfffffc2f45157836 */ /* 0x000fd40000000000 */
[----:B------:R-:W-:Y:S02]  /*35a00*/  @P2 IMAD.MOV R23, RZ, RZ, R19 ;  /* 0x000000ffff172224 */ /* 0x000fe400078e0213 */
[----:B------:R-:W-:Y:S01]  /*35a10*/  HFMA2 R19, -RZ, RZ, 0, 5.9604644775390625e-08 ;  /* 0x00000001ff137431 */ /* 0x000fe200000001ff */
[----:B------:R-:W-:Y:S02]  /*35a20*/  ISETP.GE.U32.AND P2, PT, R69, R77, PT ;  /* 0x0000004d4500720c */ /* 0x000fe40003f46070 */
[----:B------:R-:W-:-:S04]  /*35a30*/  IMAD.HI.U32 R77, R87, R43, R18 ;  /* 0x0000002b574d7227 */ /* 0x000fc800078e0012 */
[----:B------:R-:W-:-:S07]  /*35a40*/  IMAD.HI.U32 R18, R87, R43, RZ ;  /* 0x0000002b57127227 */ /* 0x000fce00078e00ff */
[----:B------:R-:W-:Y:S01]  /*35a50*/  @P2 IMAD.MOV R77, RZ, RZ, R18 ;  /* 0x000000ffff4d2224 */ /* 0x000fe200078e0212 */
[C---:B------:R-:W-:Y:S01]  /*35a60*/  ISETP.GE.U32.AND P2, PT, R87.reuse, R47, PT ;  /* 0x0000002f5700720c */ /* 0x040fe20003f46070 */
[----:B------:R-:W-:-:S04]  /*35a70*/  IMAD.WIDE.U32 R18, R87, R38, RZ ;  /* 0x0000002657127225 */ /* 0x000fc800078e00ff */
[----:B------:R-:W-:Y:S02]  /*35a80*/  IMAD.IADD R65, R18, 0x1, R77 ;  /* 0x0000000112417824 */ /* 0x000fe400078e024d */
[----:B------:R-:W-:Y:S02]  /*35a90*/  IMAD R47, R87, R42, RZ ;  /* 0x0000002a572f7224 */ /* 0x000fe400078e02ff */
[C---:B------:R-:W-:Y:S01]  /*35aa0*/  VIADD R53, R65.reuse, 0xfffffffe ;  /* 0xfffffffe41357836 */ /* 0x040fe20000000000 */
[----:B------:R-:W-:-:S03]  /*35ab0*/  ISETP.GE.U32.AND P3, PT, R65, R18, PT ;  /* 0x000000124100720c */ /* 0x000fc60003f66070 */
[----:B------:R-:W-:Y:S01]  /*35ac0*/  @P2 IADD3 R21, PT, PT, R69, RZ, RZ ;  /* 0x000000ff45152210 */ /* 0x000fe20007ffe0ff */
[----:B------:R-:W-:-:S09]  /*35ad0*/  @P2 IMAD.MOV R53, RZ, RZ, R65 ;  /* 0x000000ffff352224 */ /* 0x000fd200078e0241 */
[----:B------:R-:W-:Y:S01]  /*35ae0*/  @P3 IMAD.MOV R55, RZ, RZ, R19 ;  /* 0x000000ffff373224 */ /* 0x000fe200078e0213 */
[----:B------:R-:W-:Y:S01]  /*35af0*/  ISETP.GE.U32.AND P3, PT, R40, R47, PT ;  /* 0x0000002f2800720c */ /* 0x000fe20003f66070 */
[----:B------:R-:W-:Y:S01]  /*35b00*/  IMAD.WIDE.U32 R18, R87, R39, RZ ;  /* 0x0000002757127225 */ /* 0x000fe200078e00ff */
[----:B------:R-:W-:Y:S02]  /*35b10*/  IADD3 R47, PT, PT, R25, R40, -R47 ;  /* 0x00000028192f7210 */ /* 0x000fe40007ffe82f */
[----:B------:R-:W-:Y:S01]  /*35b20*/  SEL R46, RZ, 0x1, P3 ;  /* 0x00000001ff2e7807 */ /* 0x000fe20001800000 */
[----:B------:R-:W-:-:S04]  /*35b30*/  IMAD.IADD R55, R18, 0x1, R55 ;  /* 0x0000000112377824 */ /* 0x000fc800078e0237 */
[----:B------:R-:W-:Y:S01]  /*35b40*/  IMAD.IADD R51, R46, 0x1, R21 ;  /* 0x000000012e337824 */ /* 0x000fe200078e0215 */
[----:B------:R-:W-:Y:S01]  /*35b50*/  ISETP.GE.U32.AND P5, PT, R55, R18, PT ;  /* 0x000000123700720c */ /* 0x000fe20003fa6070 */
[----:B------:R-:W-:-:S03]  /*35b60*/  IMAD.MOV.U32 R21, RZ, RZ, 0x1 ;  /* 0x00000001ff157424 */ /* 0x000fc600078e00ff */
[----:B------:R-:W-:Y:S01]  /*35b70*/  ISETP.NE.AND P4, PT, R51, RZ, PT ;  /* 0x000000ff3300720c */ /* 0x000fe20003f85270 */
[C-C-:B------:R-:W-:Y:S01]  /*35b80*/  IMAD.HI.U32 R57, R87.reuse, R39, R20.reuse ;  /* 0x0000002757397227 */ /* 0x140fe200078e0014 */
[----:B------:R-:W-:Y:S02]  /*35b90*/  ISETP.GE.U32.AND P3, PT, R44, R51, PT ;  /* 0x000000332c00720c */ /* 0x000fe40003f66070 */
[----:B------:R-:W-:Y:S01]  /*35ba0*/  SEL R46, R46, RZ, !P4 ;  /* 0x000000ff2e2e7207 */ /* 0x000fe20006000000 */
[----:B------:R-:W-:Y:S01]  /*35bb0*/  IMAD.HI.U32 R65, R87, R36, R20 ;  /* 0x0000002457417227 */ /* 0x000fe200078e0014 */
[----:B------:R-:W-:Y:S02]  /*35bc0*/  IADD3 R44, PT, PT, R45, R44, -R51 ;  /* 0x0000002c2d2c7210 */ /* 0x000fe40007ffe833 */
[----:B------:R-:W-:Y:S01]  /*35bd0*/  SEL R46, R46, 0x1, P3 ;  /* 0x000000012e2e7807 */ /* 0x000fe20001800000 */
[----:B------:R-:W-:Y:S02]  /*35be0*/  @P5 IMAD.MOV R57, RZ, RZ, R19 ;  /* 0x000000ffff395224 */ /* 0x000fe400078e0213 */
[----:B------:R-:W-:Y:S01]  /*35bf0*/  IMAD.WIDE.U32 R18, R87, R36, RZ ;  /* 0x0000002457127225 */ /* 0x000fe200078e00ff */
[----:B------:R-:W-:-:S03]  /*35c00*/  IADD3 R53, PT, PT, R46, R53, RZ ;  /* 0x000000352e357210 */ /* 0x000fc60007ffe0ff */
[----:B------:R-:W-:Y:S01]  /*35c10*/  IMAD.IADD R57, R18, 0x1, R57 ;  /* 0x0000000112397824 */ /* 0x000fe200078e0239 */
[----:B------:R-:W-:Y:S01]  /*35c20*/  ISETP.NE.AND P4, PT, R53, RZ, PT ;  /* 0x000000ff3500720c */ /* 0x000fe20003f85270 */
[----:B------:R-:W-:Y:S01]  /*35c30*/  IMAD.WIDE.U32 R20, R87, R37, RZ ;  /* 0x0000002557147225 */ /* 0x000fe200078e00ff */
[----:B------:R-:W-:Y:S02]  /*35c40*/  ISETP.GE.U32.AND P3, PT, R66, R53, PT ;  /* 0x000000354200720c */ /* 0x000fe40003f66070 */
[----:B------:R-:W-:Y:S02]  /*35c50*/  SEL R46, R46, RZ, !P4 ;  /* 0x000000ff2e2e7207 */ /* 0x000fe40006000000 */
[----:B------:R-:W-:Y:S02]  /*35c60*/  ISETP.GE.U32.AND P5, PT, R57, R18, PT ;  /* 0x000000123900720c */ /* 0x000fe40003fa6070 */
        /* <DEDUP_REMOVED lines=25> */
[----:B------:R-:W-:Y:S01]  /*35e00*/  IMAD.MOV.U32 R59, RZ, RZ, 0x1 ;  /* 0x00000001ff3b7424 */ /* 0x000fe200078e00ff */
[----:B------:R-:W-:-:S02]  /*35e10*/  IADD3 R61, PT, PT, R48, R65, R46 ;  /* 0x00000041303d7210 */ /* 0x000fc40007ffe02e */
[----:B------:R-:W-:Y:S02]  /*35e20*/  IADD3 R69, PT, PT, R18, R69, RZ ;  /* 0x0000004512457210 */ /* 0x000fe40007ffe0ff */
[----:B------:R-:W-:Y:S02]  /*35e30*/  ISETP.NE.AND P3, PT, R61, RZ, PT ;  /* 0x000000ff3d00720c */ /* 0x000fe40003f65270 */
[----:B------:R-:W-:Y:S02]  /*35e40*/  ISETP.GE.U32.AND P2, PT, R62, R61, PT ;  /* 0x0000003d3e00720c */ /* 0x000fe40003f46070 */
[----:B------:R-:W-:Y:S02]  /*35e50*/  SEL R48, R48, RZ, !P3 ;  /* 0x000000ff30307207 */ /* 0x000fe40005800000 */
[----:B------:R-:W-:Y:S01]  /*35e60*/  ISETP.GE.U32.AND P4, PT, R69, R18, PT ;  /* 0x000000124500720c */ /* 0x000fe20003f86070 */
[----:B------:R-:W-:Y:S01]  /*35e70*/  IMAD.HI.U32 R18, R87, R34, R20 ;  /* 0x0000002257127227 */ /* 0x000fe200078e0014 */
[----:B------:R-:W-:-:S02]  /*35e80*/  SEL R65, R48, 0x1, P2 ;  /* 0x0000000130417807 */ /* 0x000fc40001000000 */
[----:B------:R-:W-:Y:S01]  /*35e90*/  IADD3 R61, PT, PT, R81, R62, -R61 ;  /* 0x0000003e513d7210 */ /* 0x000fe20007ffe83d */
[----:B------:R-:W-:Y:S01]  /*35ea0*/  IMAD.WIDE.U32 R20, R56, R41, RZ ;  /* 0x0000002938147225 */ /* 0x000fe200078e00ff */
[----:B------:R-:W-:-:S03]  /*35eb0*/  IADD3 R48, PT, PT, R65, R69, R46 ;  /* 0x0000004541307210 */ /* 0x000fc60007ffe02e */
[----:B------:R-:W-:Y:S01]  /*35ec0*/  IMAD.IADD R23, R20, 0x1, R23 ;  /* 0x0000000114177824 */ /* 0x000fe200078e0217 */
[C---:B------:R-:W-:Y:S01]  /*35ed0*/  ISETP.NE.AND P3, PT, R48.reuse, RZ, PT ;  /* 0x000000ff3000720c */ /* 0x040fe20003f65270 */
[----:B------:R-:W-:Y:S01]  /*35ee0*/  IMAD.MOV.U32 R62, RZ, RZ, 0x0 ;  /* 0x00000000ff3e7424 */ /* 0x000fe200078e00ff */
[----:B------:R-:W-:Y:S01]  /*35ef0*/  ISETP.GT.U32.AND P2, PT, R48, R49, PT ;  /* 0x000000313000720c */ /* 0x000fe20003f44070 */
[----:B------:R-:W-:Y:S01]  /*35f00*/  @P4 IMAD.MOV R18, RZ, RZ, R19 ;  /* 0x000000ffff124224 */ /* 0x000fe200078e0213 */
[----:B------:R-:W-:Y:S01]  /*35f10*/  SEL R65, R65, RZ, !P3 ;  /* 0x000000ff41417207 */ /* 0x000fe20005800000 */
[----:B------:R-:W-:Y:S01]  /*35f20*/  IMAD.MOV.U32 R19, RZ, RZ, 0x1 ;  /* 0x00000001ff137424 */ /* 0x000fe200078e00ff */
[----:B------:R-:W-:Y:S01]  /*35f30*/  ISETP.GE.U32.AND P3, PT, R23, R20, PT ;  /* 0x000000141700720c */ /* 0x000fe20003f66070 */
[----:B------:R-:W-:Y:S01]  /*35f40*/  IMAD R87, R87, R35, R18 ;  /* 0x0000002357577224 */ /* 0x000fe200078e0212 */
[----:B------:R-:W-:Y:S01]  /*35f50*/  SEL R65, R65, 0x1, !P2 ;  /* 0x0000000141417807 */ /* 0x000fe20005000000 */
[----:B------:R-:W-:-:S03]  /*35f60*/  IMAD.MOV.U32 R18, RZ, RZ, 0x0 ;  /* 0x00000000ff127424 */ /* 0x000fc600078e00ff */
[----:B------:R-:W-:Y:S01]  /*35f70*/  IADD3 R46, PT, PT, R65, R87, R46 ;  /* 0x00000057412e7210 */ /* 0x000fe20007ffe02e */
[----:B------:R-:W-:-:S03]  /*35f80*/  IMAD.HI.U32 R56, R56, R41, R18 ;  /* 0x0000002938387227 */ /* 0x000fc600078e0012 */
[----:B------:R-:W-:Y:S01]  /*35f90*/  IADD3 R46, PT, PT, R85, R46, RZ ;  /* 0x0000002e552e7210 */ /* 0x000fe20007ffe0ff */
[----:B------:R-:W-:Y:S02]  /*35fa0*/  IMAD.MOV.U32 R18, RZ, RZ, RZ ;  /* 0x000000ffff127224 */ /* 0x000fe400078e00ff */
[----:B------:R-:W-:Y:S01]  /*35fb0*/  @P3 IMAD.MOV R56, RZ, RZ, R21 ;  /* 0x000000ffff383224 */ /* 0x000fe200078e0215 */
        /* <DEDUP_REMOVED lines=15> */
[----:B------:R-:W-:Y:S02]  /*360b0*/  IMAD.MOV.U32 R20, RZ, RZ, 0x0 ;  /* 0x00000000ff147424 */ /* 0x000fe400078e00ff */
[----:B------:R-:W-:Y:S01]  /*360c0*/  VIADD R71, R69, 0xfffffc2f ;  /* 0xfffffc2f45477836 */ /* 0x000fe20000000000 */
[----:B------:R-:W-:Y:S01]  /*360d0*/  IADD3 R73, PT, PT, R18, R21, RZ ;  /* 0x0000001512497210 */ /* 0x000fe20007ffe0ff */
[----:B------:R-:W-:Y:S01]  /*360e0*/  IMAD.MOV.U32 R21, RZ, RZ, 0x1 ;  /* 0x00000001ff157424 */ /* 0x000fe200078e00ff */
[----:B------:R-:W-:Y:S02]  /*360f0*/  SEL R54, RZ, 0xffffffff, P2 ;  /* 0xffffffffff367807 */ /* 0x000fe40001000000 */
[----:B------:R-:W-:Y:S01]  /*36100*/  ISETP.GE.U32.AND P4, PT, R73, R18, PT ;  /* 0x000000124900720c */ /* 0x000fe20003f86070 */
[----:B------:R-:W-:Y:S01]  /*36110*/  IMAD.HI.U32 R75, R65, R38, R20 ;  /* 0x00000026414b7227 */ /* 0x000fe200078e0014 */
[----:B------:R-:W-:-:S03]  /*36120*/  SEL R18, RZ, 0x1, P3 ;  /* 0x00000001ff127807 */ /* 0x000fc60001800000 */
[----:B------:R-:W-:Y:S02]  /*36130*/  @P2 IMAD.MOV R71, RZ, RZ, R69 ;  /* 0x000000ffff472224 */ /* 0x000fe400078e0245 */
[----:B------:R-:W-:-:S04]  /*36140*/  IMAD.WIDE.U32 R20, R65, R39, RZ ;  /* 0x0000002741147225 */ /* 0x000fc800078e00ff */
[----:B------:R-:W-:Y:S02]  /*36150*/  IMAD.IADD R46, R18, 0x1, R71 ;  /* 0x00000001122e7824 */ /* 0x000fe400078e0247 */
        /* <DEDUP_REMOVED lines=17> */
[----:B------:R-:W-:Y:S02]  /*36270*/  @P5 IMAD.MOV R69, RZ, RZ, R21 ;  /* 0x000000ffff455224 */ /* 0x000fe400078e0215 */
[----:B------:R-:W-:Y:S01]  /*36280*/  IMAD.MOV.U32 R21, RZ, RZ, 0x1 ;  /* 0x00000001ff157424 */ /* 0x000fe200078e00ff */
[----:B------:R-:W-:Y:S01]  /*36290*/  SEL R45, R20, 0x1, P3 ;  /* 0x00000001142d7807 */ /* 0x000fe20001800000 */
[----:B------:R-:W-:Y:S01]  /*362a0*/  IMAD.MOV.U32 R20, RZ, RZ, 0x0 ;  /* 0x00000000ff147424 */ /* 0x000fe200078e00ff */
[----:B------:R-:W-:-:S02]  /*362b0*/  IADD3 R69, PT, PT, R18, R69, RZ ;  /* 0x0000004512457210 */ /* 0x000fc40007ffe0ff */
[----:B------:R-:W-:Y:S01]  /*362c0*/  IADD3 R40, PT, PT, R45, R75, R54 ;  /* 0x0000004b2d287210 */ /* 0x000fe20007ffe036 */
[----:B------:R-:W-:Y:S01]  /*362d0*/  IMAD.HI.U32 R53, R65, R36, R20 ;  /* 0x0000002441357227 */ /* 0x000fe200078e0014 */
[----:B------:R-:W-:Y:S02]  /*362e0*/  ISETP.GE.U32.AND P4, PT, R69, R18, PT ;  /* 0x000000124500720c */ /* 0x000fe40003f86070 */
[----:B------:R-:W-:Y:S01]  /*362f0*/  ISETP.NE.AND P3, PT, R40, RZ, PT ;  /* 0x000000ff2800720c */ /* 0x000fe20003f65270 */
[----:B------:R-:W-:Y:S01]  /*36300*/  IMAD.WIDE.U32 R20, R65, R37, RZ ;  /* 0x0000002541147225 */ /* 0x000fe200078e00ff */
[----:B------:R-:W-:Y:S02]  /*36310*/  ISETP.GE.U32.AND P2, PT, R63, R40, PT ;  /* 0x000000283f00720c */ /* 0x000fe40003f46070 */
[----:B------:R-:W-:Y:S01]  /*36320*/  SEL R45, R45, RZ, !P3 ;  /* 0x000000ff2d2d7207 */ /* 0x000fe20005800000 */
[----:B------:R-:W-:Y:S02]  /*36330*/  IMAD.MOV.U32 R18, RZ, RZ, 0x0 ;  /* 0x00000000ff127424 */ /* 0x000fe400078e00ff */
        /* <DEDUP_REMOVED lines=25> */
[----:B------:R-:W-:Y:S02]  /*364d0*/  IMAD.IADD R21, R44, 0x1, -R25 ;  /* 0x000000012c157824 */ /* 0x000fe400078e0a19 */
[----:B------:R-:W-:Y:S01]  /*364e0*/  IMAD.MOV.U32 R25, RZ, RZ, 0x1 ;  /* 0x00000001ff197424 */ /* 0x000fe200078e00ff */
[----:B------:R-:W-:Y:S01]  /*364f0*/  IADD3 R50, PT, PT, R53, R55, R54 ;  /* 0x0000003735327210 */ /* 0x000fe20007ffe036 */
[----:B------:R-:W-:Y:S02]  /*36500*/  IMAD.IADD R51, R52, 0x1, -R51 ;  /* 0x0000000134337824 */ /* 0x000fe400078e0a33 */
[----:B------:R-:W-:Y:S01]  /*36510*/  IMAD.MOV.U32 R46, RZ, RZ, 0x0 ;  /* 0x00000000ff2e7424 */ /* 0x000fe200078e00ff */
[----:B------:R-:W-:Y:S01]  /*36520*/  ISETP.NE.AND P4, PT, R50, RZ, PT ;  /* 0x000000ff3200720c */ /* 0x000fe20003f85270 */
[----:B------:R-:W-:Y:S01]  /*36530*/  IMAD.MOV.U32 R47, RZ, RZ, 0x1 ;  /* 0x00000001ff2f7424 */ /* 0x000fe200078e00ff */
[----:B------:R-:W-:Y:S01]  /*36540*/  ISETP.GE.U32.AND P2, PT, R61, R50, PT ;  /* 0x000000323d00720c */ /* 0x000fe20003f46070 */
[----:B------:R-:W-:Y:S01]  /*36550*/  @P3 IMAD.MOV R20, RZ, RZ, R19 ;  /* 0x000000ffff143224 */ /* 0x000fe200078e0213 */
[----:B------:R-:W-:Y:S01]  /*36560*/  SEL R53, R53, RZ, !P4 ;  /* 0x000000ff35357207 */ /* 0x000fe20006000000 */
[----:B------:R-:W-:-:S02]  /*36570*/  IMAD.IADD R50, R61, 0x1, -R50 ;  /* 0x000000013d327824 */ /* 0x000fc400078e0a32 */
[----:B------:R-:W-:Y:S01]  /*36580*/  IMAD R20, R65, R35, R20 ;  /* 0x0000002341147224 */ /* 0x000fe200078e0214 */
[----:B------:R-:W-:Y:S01]  /*36590*/  SEL R53, R53, 0x1, P2 ;  /* 0x0000000135357807 */ /* 0x000fe20001000000 */
[----:B------:R-:W-:-:S03]  /*365a0*/  IMAD R71, R18, R50, RZ ;  /* 0x0000003212477224 */ /* 0x000fc600078e02ff */
[----:B------:R-:W-:Y:S02]  /*365b0*/  IADD3 R53, PT, PT, R53, R20, R54 ;  /* 0x0000001435357210 */ /* 0x000fe40007ffe036 */
[----:B------:R-:W-:Y:S01]  /*365c0*/  IADD3 R20, PT, PT, R41, -R22, RZ ;  /* 0x8000001629147210 */ /* 0x000fe20007ffe0ff */
[----:B------:R-:W-:Y:S02]  /*365d0*/  IMAD.MOV.U32 R22, RZ, RZ, RZ ;  /* 0x000000ffff167224 */ /* 0x000fe400078e00ff */
[----:B------:R-:W-:Y:S02]  /*365e0*/  IMAD.IADD R48, R48, 0x1, R53 ;  /* 0x0000000130307824 */ /* 0x000fe400078e0235 */
[----:B------:R-:W-:-:S03]  /*365f0*/  IMAD.HI.U32 R70, R20, R50, R70 ;  /* 0x0000003214467227 */ /* 0x000fc600078e0046 */
[----:B------:R-:W-:Y:S01]  /*36600*/  IADD3 R19, PT, PT, -R48, R49, R23 ;  /* 0x0000003130137210 */ /* 0x000fe20007ffe117 */
[----:B------:R-:W-:Y:S01]  /*36610*/  IMAD.IADD R48, R63, 0x1, -R40 ;  /* 0x000000013f307824 */ /* 0x000fe200078e0a28 */
[----:B------:R-:W-:Y:S01]  /*36620*/  IADD3 R49, PT, PT, R64, -R45, RZ ;  /* 0x8000002d40317210 */ /* 0x000fe20007ffe0ff */
[----:B------:R-:W-:Y:S01]  /*36630*/  IMAD.MOV.U32 R63, RZ, RZ, 0x1 ;  /* 0x00000001ff3f7424 */ /* 0x000fe200078e00ff */
[----:B------:R-:W-:Y:S01]  /*36640*/  ISETP.GE.U32.AND P3, PT, R70, R71, PT ;  /* 0x000000474600720c */ /* 0x000fe20003f66070 */
[CC--:B------:R-:W-:Y:S02]  /*36650*/  IMAD R23, R18.reuse, R19.reuse, RZ ;  /* 0x0000001312177224 */ /* 0x0c0fe400078e02ff */
[----:B------:R-:W-:-:S04]  /*36660*/  IMAD.HI.U32 R24, R18, R19, RZ ;  /* 0x0000001312187227 */ /* 0x000fc800078e00ff */
[----:B------:R-:W-:-:S04]  /*36670*/  IMAD.HI.U32 R67, R20, R19, R22 ;  /* 0x0000001314437227 */ /* 0x000fc800078e0016 */
[----:B------:R-:W-:Y:S01]  /*36680*/  IMAD.MOV.U32 R22, RZ, RZ, 0x0 ;  /* 0x00000000ff167424 */ /* 0x000fe200078e00ff */
[----:B------:R-:W-:Y:S01]  /*36690*/  ISETP.GE.U32.AND P2, PT, R67, R23, PT ;  /* 0x000000174300720c */ /* 0x000fe20003f46070 */
[----:B------:R-:W-:Y:S02]  /*366a0*/  IMAD.MOV.U32 R23, RZ, RZ, 0x1 ;  /* 0x00000001ff177424 */ /* 0x000fe400078e00ff */
[-C--:B------:R-:W-:Y:S02]  /*366b0*/  IMAD R68, R20, R19.reuse, RZ ;  /* 0x0000001314447224 */ /* 0x080fe400078e02ff */
[----:B------:R-:W-:-:S04]  /*366c0*/  IMAD.HI.U32 R53, R18, R19, R22 ;  /* 0x0000001312357227 */ /* 0x000fc800078e0016 */
[----:B------:R-:W-:-:S04]  /*366d0*/  IMAD.WIDE.U32 R22, R21, R19, RZ ;  /* 0x0000001315167225 */ /* 0x000fc800078e00ff */
        /* <DEDUP_REMOVED lines=29> */
[----:B------:R-:W-:Y:S02]  /*368b0*/  HFMA2 R25, -RZ, RZ, 0, 5.9604644775390625e-08 ;  /* 0x00000001ff197431 */ /* 0x000fe400000001ff */
[----:B------:R-:W-:Y:S02]  /*368c0*/  IMAD.IADD R56, R22, 0x1, R41 ;  /* 0x0000000116387824 */ /* 0x000fe400078e0229 */
[----:B------:R-:W-:-:S03]  /*368d0*/  IMAD.WIDE.U32 R40, R19, R19, RZ ;  /* 0x0000001313287225 */ /* 0x000fc600078e00ff */
[----:B------:R-:W-:Y:S01]  /*368e0*/  ISETP.GE.U32.AND P2, PT, R56, R22, PT ;  /* 0x000000163800720c */ /* 0x000fe20003f46070 */
[----:B------:R-:W-:-:S12]  /*368f0*/  IMAD.HI.U32 R25, R50, R19, R24 ;  /* 0x0000001332197227 */ /* 0x000fd800078e0018 */
[----:B------:R-:W-:-:S04]  /*36900*/  @P2 IMAD.MOV R25, RZ, RZ, R23 ;  /* 0x000000ffff192224 */ /* 0x000fc800078e0217 */
[----:B------:R-:W-:Y:S02]  /*36910*/  IMAD.IADD R23, R40, 0x1, R25 ;  /* 0x0000000128177824 */ /* 0x000fe400078e0219 */
[----:B------:R-:W-:-:S03]  /*36920*/  IMAD.MOV.U32 R25, RZ, RZ, 0x1 ;  /* 0x00000001ff197424 */ /* 0x000fc600078e00ff */
[----:B------:R-:W-:Y:S01]  /*36930*/  ISETP.GE.U32.AND P2, PT, R23, R40, PT ;  /* 0x000000281700720c */ /* 0x000fe20003f46070 */
[----:B------:R-:W-:-:S04]  /*36940*/  IMAD.HI.U32 R61, R19, R19, R24 ;  /* 0x00000013133d7227 */ /* 0x000fc800078e0018 */
[----:B------:R-:W-:-:S04]  /*36950*/  IMAD.HI.U32 R40, R18, R50, RZ ;  /* 0x0000003212287227 */ /* 0x000fc800078e00ff */
[----:B------:R-:W-:-:S04]  /*36960*/  IMAD.HI.U32 R45, R18, R50, R24 ;  /* 0x00000032122d7227 */ /* 0x000fc800078e0018 */
[----:B------:R-:W-:Y:S02]  /*36970*/  @P2 IMAD.MOV R61, RZ, RZ, R41 ;  /* 0x000000ffff3d2224 */ /* 0x000fe400078e0229 */
[----:B------:R-:W-:Y:S01]  /*36980*/  @P3 IMAD.MOV R45, RZ, RZ, R40 ;  /* 0x000000ffff2d3224 */ /* 0x000fe200078e0228 */
[----:B------:R-:W-:Y:S01]  /*36990*/  MOV R40, RZ ;  /* 0x000000ff00287202 */ /* 0x000fe20000000f00 */
        /* <DEDUP_REMOVED lines=23> */
[----:B------:R-:W-:Y:S02]  /*36b10*/  IMAD.WIDE.U32 R24, R61, R39, RZ ;  /* 0x000000273d187225 */ /* 0x000fe400078e00ff */
[----:B------:R-:W-:Y:S02]  /*36b20*/  @P2 IADD3 R59, PT, PT, R41, RZ, RZ ;  /* 0x000000ff293b2210 */ /* 0x000fe40007ffe0ff */
[----:B------:R-:W-:-:S04]  /*36b30*/  IMAD.WIDE.U32 R40, R49, R50, RZ ;  /* 0x0000003231287225 */ /* 0x000fc800078e00ff */
[----:B------:R-:W-:Y:S02]  /*36b40*/  @P3 IMAD.MOV R45, RZ, RZ, R47 ;  /* 0x000000ffff2d3224 */ /* 0x000fe400078e022f */
[----:B------:R-:W-:Y:S02]  /*36b50*/  HFMA2 R47, -RZ, RZ, 0, 5.9604644775390625e-08 ;  /* 0x00000001ff2f7431 */ /* 0x000fe400000001ff */
[----:B------:R-:W-:Y:S02]  /*36b60*/  IMAD.IADD R58, R24, 0x1, R59 ;  /* 0x00000001183a7824 */ /* 0x000fe400078e023b */
[----:B------:R-:W-:Y:S02]  /*36b70*/  IMAD.IADD R54, R40, 0x1, R45 ;  /* 0x0000000128367824 */ /* 0x000fe400078e022d */
[----:B------:R-:W-:Y:S01]  /*36b80*/  IMAD.MOV.U32 R46, RZ, RZ, 0x0 ;  /* 0x00000000ff2e7424 */ /* 0x000fe200078e00ff */
[----:B------:R-:W-:Y:S01]  /*36b90*/  ISETP.GE.U32.AND P2, PT, R58, R24, PT ;  /* 0x000000183a00720c */ /* 0x000fe20003f46070 */
[----:B------:R-:W-:Y:S01]  /*36ba0*/  IMAD.HI.U32 R63, R61, R39, R62 ;  /* 0x000000273d3f7227 */ /* 0x000fe200078e003e */
[----:B------:R-:W-:-:S03]  /*36bb0*/  ISETP.GE.U32.AND P3, PT, R54, R40, PT ;  /* 0x000000283600720c */ /* 0x000fc60003f66070 */
[----:B------:R-:W-:-:S04]  /*36bc0*/  IMAD.WIDE.U32 R72, R61, R36, RZ ;  /* 0x000000243d487225 */ /* 0x000fc800078e00ff */
[----:B------:R-:W-:-:S04]  /*36bd0*/  IMAD.HI.U32 R59, R49, R50, R46 ;  /* 0x00000032313b7227 */ /* 0x000fc800078e002e */
        /* <DEDUP_REMOVED lines=12> */
[----:B------:R-:W-:Y:S01]  /*36ca0*/  IMAD.WIDE.U32 R72, R61, R37, RZ ;  /* 0x000000253d487225 */ /* 0x000fe200078e00ff */
[----:B------:R-:W-:-:S03]  /*36cb0*/  @P3 IADD3 R41, PT, PT, R25, RZ, RZ ;  /* 0x000000ff19293210 */ /* 0x000fc60007ffe0ff */
[----:B------:R-:W-:Y:S02]  /*36cc0*/  IMAD.IADD R45, R72, 0x1, R45 ;  /* 0x00000001482d7824 */ /* 0x000fe400078e022d */
[----:B------:R-:W-:Y:S02]  /*36cd0*/  IMAD.IADD R41, R62, 0x1, R41 ;  /* 0x000000013e297824 */ /* 0x000fe400078e0229 */
[--C-:B------:R-:W-:Y:S01]  /*36ce0*/  IMAD.HI.U32 R25, R61, R37, R46.reuse ;  /* 0x000000253d197227 */ /* 0x100fe200078e002e */
        /* <DEDUP_REMOVED lines=8> */
[----:B------:R-:W-:Y:S02]  /*36d70*/  IMAD.IADD R63, R46, 0x1, R25 ;  /* 0x000000012e3f7824 */ /* 0x000fe400078e0219 */
[----:B------:R-:W-:Y:S02]  /*36d80*/  IMAD R25, R42, R61, RZ ;  /* 0x0000003d2a197224 */ /* 0x000fe400078e02ff */
[----:B------:R-:W-:Y:S01]  /*36d90*/  IMAD.IADD R57, R22, 0x1, R57 ;  /* 0x0000000116397824 */ /* 0x000fe200078e0239 */
[----:B------:R-:W-:Y:S01]  /*36da0*/  ISETP.GE.U32.AND P3, PT, R63, R46, PT ;  /* 0x0000002e3f00720c */ /* 0x000fe20003f66070 */
[----:B------:R-:W-:-:S03]  /*36db0*/  IMAD.MOV.U32 R73, RZ, RZ, 0x1 ;  /* 0x00000001ff497424 */ /* 0x000fc600078e00ff */
[----:B------:R-:W-:Y:S01]  /*36dc0*/  ISETP.GE.U32.AND P2, PT, R57, R22, PT ;  /* 0x000000163900720c */ /* 0x000fe20003f46070 */
[----:B------:R-:W-:-:S08]  /*36dd0*/  IMAD.HI.U32 R72, R19, R50, R72 ;  /* 0x0000003213487227 */ /* 0x000fd000078e0048 */
[----:B------:R-:W-:Y:S02]  /*36de0*/  @P3 IADD3 R62, PT, PT, R47, RZ, RZ ;  /* 0x000000ff2f3e3210 */ /* 0x000fe40007ffe0ff */
[----:B------:R-:W-:Y:S02]  /*36df0*/  ISETP.GE.U32.AND P3, PT, R68, R25, PT ;  /* 0x000000194400720c */ /* 0x000fe40003f66070 */
[----:B------:R-:W-:Y:S01]  /*36e00*/  IADD3 R25, PT, PT, R70, R68, -R25 ;  /* 0x0000004446197210 */ /* 0x000fe20007ffe819 */
[----:B------:R-:W-:Y:S01]  /*36e10*/  IMAD R22, R35, R61, R62 ;  /* 0x0000003d23167224 */ /* 0x000fe200078e023e */
[----:B------:R-:W-:Y:S01]  /*36e20*/  SEL R47, RZ, 0x1, P3 ;  /* 0x00000001ff2f7807 */ /* 0x000fe20001800000 */
[----:B------:R-:W-:-:S04]  /*36e30*/  IMAD.MOV.U32 R70, RZ, RZ, 0x0 ;  /* 0x00000000ff467424 */ /* 0x000fc800078e00ff */
        /* <DEDUP_REMOVED lines=17> */
[----:B------:R-:W-:Y:S01]  /*36f50*/  IMAD R58, R20, R50, RZ ;  /* 0x00000032143a7224 */ /* 0x000fe200078e02ff */
        /* <DEDUP_REMOVED lines=27> */
[C---:B------:R-:W-:Y:S01]  /*37110*/  ISETP.GE.U32.AND P2, PT, R46.reuse, R23, PT ;  /* 0x000000172e00720c */ /* 0x040fe20003f46070 */
[----:B------:R-:W-:Y:S01]  /*37120*/  IMAD.MOV.U32 R23, RZ, RZ, 0x1 ;  /* 0x00000001ff177424 */ /* 0x000fe200078e00ff */
[----:B------:R-:W-:Y:S01]  /*37130*/  IADD3 R77, PT, PT, R46, -0x3d1, RZ ;  /* 0xfffffc2f2e4d7810 */ /* 0x000fe20007ffe0ff */
[C---:B------:R-:W-:Y:S02]  /*37140*/  IMAD R73, R45.reuse, R42, RZ ;  /* 0x0000002a2d497224 */ /* 0x040fe400078e02ff */
[----:B------:R-:W-:-:S04]  /*37150*/  IMAD.HI.U32 R63, R45, R43, R22 ;  /* 0x0000002b2d3f7227 */ /* 0x000fc800078e0016 */
[----:B------:R-:W-:-:S04]  /*37160*/  IMAD.HI.U32 R55, R45, R38, R22 ;  /* 0x000000262d377227 */ /* 0x000fc800078e0016 */
[----:B------:R-:W-:Y:S01]  /*37170*/  @P2 IADD3 R63, PT, PT, R71, RZ, RZ ;  /* 0x000000ff473f2210 */ /* 0x000fe20007ffe0ff */
[----:B------:R-:W-:-:S04]  /*37180*/  IMAD.WIDE.U32 R22, R45, R38, RZ ;  /* 0x000000262d167225 */ /* 0x000fc800078e00ff */
[----:B------:R-:W-:Y:S02]  /*37190*/  IMAD.IADD R63, R22, 0x1, R63 ;  /* 0x00000001163f7824 */ /* 0x000fe400078e023f */
[----:B------:R-:W-:-:S03]  /*371a0*/  IMAD.HI.U32 R75, R45, R36, R74 ;  /* 0x000000242d4b7227 */ /* 0x000fc600078e004a */
[----:B------:R-:W-:Y:S01]  /*371b0*/  ISETP.GE.U32.AND P2, PT, R63, R22, PT ;  /* 0x000000163f00720c */ /* 0x000fe20003f46070 */
[----:B------:R-:W-:-:S12]  /*371c0*/  IMAD.MOV.U32 R22, RZ, RZ, 0x0 ;  /* 0x00000000ff167424 */ /* 0x000fd800078e00ff */
[----:B------:R-:W-:Y:S01]  /*371d0*/  @P2 IMAD.MOV R55, RZ, RZ, R23 ;  /* 0x000000ffff372224 */ /* 0x000fe200078e0217 */
[----:B------:R-:W-:Y:S01]  /*371e0*/  ISETP.GE.U32.AND P2, PT, R45, R72, PT ;  /* 0x000000482d00720c */ /* 0x000fe20003f46070 */
[----:B------:R-:W-:-:S03]  /*371f0*/  IMAD.MOV.U32 R23, RZ, RZ, 0x1 ;  /* 0x00000001ff177424 */ /* 0x000fc600078e00ff */
[----:B------:R-:W-:Y:S01]  /*37200*/  SEL R60, RZ, 0xffffffff, P2 ;  /* 0xffffffffff3c7807 */ /* 0x000fe20001000000 */
[----:B------:R-:W-:-:S04]  /*37210*/  IMAD.HI.U32 R71, R45, R39, R22 ;  /* 0x000000272d477227 */ /* 0x000fc800078e0016 */
[----:B------:R-:W-:-:S04]  /*37220*/  IMAD.WIDE.U32 R22, R45, R39, RZ ;  /* 0x000000272d167225 */ /* 0x000fc800078e00ff */
[----:B------:R-:W-:Y:S02]  /*37230*/  IMAD.IADD R55, R22, 0x1, R55 ;  /* 0x0000000116377824 */ /* 0x000fe400078e0237 */
[----:B------:R-:W-:Y:S02]  /*37240*/  @P2 IMAD.MOV R77, RZ, RZ, R46 ;  /* 0x000000ffff4d2224 */ /* 0x000fe400078e022e */
[----:B------:R-:W-:Y:S01]  /*37250*/  IMAD.WIDE.U32 R46, R45, R34, RZ ;  /* 0x000000222d2e7225 */ /* 0x000fe200078e00ff */
[----:B------:R-:W-:-:S13]  /*37260*/  ISETP.GE.U32.AND P3, PT, R55, R22, PT ;  /* 0x000000163700720c */ /* 0x000fda0003f66070 */
[----:B------:R-:W-:Y:S01]  /*37270*/  @P3 IMAD.MOV R71, RZ, RZ, R23 ;  /* 0x000000ffff473224 */ /* 0x000fe200078e0217 */
[----:B------:R-:W-:Y:S01]  /*37280*/  ISETP.GE.U32.AND P3, PT, R58, R73, PT ;  /* 0x000000493a00720c */ /* 0x000fe20003f66070 */
[----:B------:R-:W-:-:S04]  /*37290*/  IMAD.WIDE.U32 R22, R45, R36, RZ ;  /* 0x000000242d167225 */ /* 0x000fc800078e00ff */
[----:B------:R-:W-:-:S05]  /*372a0*/  IMAD.IADD R71, R22, 0x1, R71 ;  /* 0x0000000116477824 */ /* 0x000fca00078e0247 */
[----:B------:R-:W-:Y:S02]  /*372b0*/  ISETP.GE.U32.AND P4, PT, R71, R22, PT ;  /* 0x000000164700720c */ /* 0x000fe40003f86070 */
[----:B------:R-:W-:-:S05]  /*372c0*/  SEL R22, RZ, 0x1, P3 ;  /* 0x00000001ff167807 */ /* 0x000fca0001800000 */
[----:B------:R-:W-:Y:S02]  /*372d0*/  IMAD.IADD R68, R22, 0x1, R77 ;  /* 0x0000000116447824 */ /* 0x000fe400078e024d */
[----:B------:R-:W-:-:S03]  /*372e0*/  IMAD.MOV.U32 R77, RZ, RZ, 0x1 ;  /* 0x00000001ff4d7424 */ /* 0x000fc600078e00ff */
[----:B------:R-:W-:Y:S01]  /*372f0*/  ISETP.GE.U32.AND P3, PT, R25, R68, PT ;  /* 0x000000441900720c */ /* 0x000fe20003f66070 */
[----:B------:R-:W-:Y:S01]  /*37300*/  @P4 IMAD.MOV R75, RZ, RZ, R23 ;  /* 0x000000ffff4b4224 */ /* 0x000fe200078e0217 */
[----:B------:R-:W-:Y:S02]  /*37310*/  ISETP.NE.AND P4, PT, R68, RZ, PT ;  /* 0x000000ff4400720c */ /* 0x000fe40003f85270 */
[----:B------:R-:W-:Y:S01]  /*37320*/  IADD3 R23, PT, PT, R63, -0x2, RZ ;  /* 0xfffffffe3f177810 */ /* 0x000fe20007ffe0ff */
[----:B------:R-:W-:Y:S01]  /*37330*/  @P2 IMAD.MOV R23, RZ, RZ, R63 ;  /* 0x000000ffff172224 */ /* 0x000fe200078e023f */
[----:B------:R-:W-:Y:S01]  /*37340*/  SEL R22, R22, RZ, !P4 ;  /* 0x000000ff16167207 */ /* 0x000fe20006000000 */
[----:B------:R-:W-:-:S03]  /*37350*/  IMAD.WIDE.U32 R62, R45, R37, RZ ;  /* 0x000000252d3e7225 */ /* 0x000fc600078e00ff */
[----:B------:R-:W-:Y:S01]  /*37360*/  SEL R22, R22, 0x1, P3 ;  /* 0x0000000116167807 */ /* 0x000fe20001800000 */
[----:B------:R-:W-:-:S04]  /*37370*/  IMAD.IADD R69, R62, 0x1, R75 ;  /* 0x000000013e457824 */ /* 0x000fc800078e024b */
[----:B------:R-:W-:Y:S01]  /*37380*/  IMAD.IADD R64, R22, 0x1, R23 ;  /* 0x0000000116407824 */ /* 0x000fe200078e0217 */
[----:B------:R-:W-:Y:S01]  /*37390*/  ISETP.GE.U32.AND P5, PT, R69, R62, PT ;  /* 0x0000003e4500720c */ /* 0x000fe20003fa6070 */
[----:B------:R-:W-:-:S03]  /*373a0*/  IMAD.MOV.U32 R23, RZ, RZ, 0x1 ;  /* 0x00000001ff177424 */ /* 0x000fc600078e00ff */
[----:B------:R-:W-:Y:S02]  /*373b0*/  ISETP.NE.AND P4, PT, R64, RZ, PT ;  /* 0x000000ff4000720c */ /* 0x000fe40003f85270 */
[----:B------:R-:W-:Y:S02]  /*373c0*/  ISETP.GE.U32.AND P3, PT, R67, R64, PT ;  /* 0x000000404300720c */ /* 0x000fe40003f66070 */
[----:B------:R-:W-:Y:S01]  /*373d0*/  SEL R44, R22, RZ, !P4 ;  /* 0x000000ff162c7207 */ /* 0x000fe20006000000 */
[----:B------:R-:W-:-:S03]  /*373e0*/  IMAD.MOV.U32 R22, RZ, RZ, 0x0 ;  /* 0x00000000ff167424 */ /* 0x000fc600078e00ff */
[----:B------:R-:W-:Y:S01]  /*373f0*/  SEL R44, R44, 0x1, P3 ;  /* 0x000000012c2c7807 */ /* 0x000fe20001800000 */
[----:B------:R-:W-:-:S04]  /*37400*/  IMAD.HI.U32 R59, R45, R37, R22 ;  /* 0x000000252d3b7227 */ /* 0x000fc800078e0016 */
[----:B------:R-:W-:Y:S01]  /*37410*/  HFMA2 R22, -RZ, RZ, 0, 0 ;  /* 0x00000000ff167431 */ /* 0x000fe200000001ff */
[----:B------:R-:W-:Y:S01]  /*37420*/  IADD3 R54, PT, PT, R44, R55, R60 ;  /* 0x000000372c367210 */ /* 0x000fe20007ffe03c */
[----:B------:R-:W-:Y:S02]  /*37430*/  @P5 IMAD.MOV R59, RZ, RZ, R63 ;  /* 0x000000ffff3b5224 */ /* 0x000fe400078e023f */
[-C--:B------:R-:W-:Y:S01]  /*37440*/  IMAD R23, R18, R51.reuse, RZ ;  /* 0x0000003312177224 */ /* 0x080fe200078e02ff */
[----:B------:R-:W-:Y:S01]  /*37450*/  ISETP.NE.AND P3, PT, R54, RZ, PT ;  /* 0x000000ff3600720c */ /* 0x000fe20003f65270 */
[----:B------:R-:W-:Y:S01]  /*37460*/  IMAD.IADD R63, R46, 0x1, R59 ;  /* 0x000000012e3f7824 */ /* 0x000fe200078e023b */
[----:B------:R-:W-:Y:S02]  /*37470*/  ISETP.GE.U32.AND P2, PT, R53, R54, PT ;  /* 0x000000363500720c */ /* 0x000fe40003f46070 */
[----:B------:R-:W-:Y:S01]  /*37480*/  SEL R44, R44, RZ, !P3 ;  /* 0x000000ff2c2c7207 */ /* 0x000fe20005800000 */
[----:B------:R-:W-:Y:S01]  /*37490*/  IMAD.HI.U32 R22, R20, R51, R22 ;  /* 0x0000003314167227 */ /* 0x000fe200078e0016 */
[----:B------:R-:W-:-:S02]  /*374a0*/  ISETP.GE.U32.AND P4, PT, R63, R46, PT ;  /* 0x0000002e3f00720c */ /* 0x000fc40003f86070 */
[----:B------:R-:W-:Y:S01]  /*374b0*/  SEL R44, R44, 0x1, P2 ;  /* 0x000000012c2c7807 */ /* 0x000fe20001000000 */
[----:B------:R-:W-:Y:S01]  /*374c0*/  IMAD.MOV.U32 R46, RZ, RZ, 0x0 ;  /* 0x00000000ff2e7424 */ /* 0x000fe200078e00ff */
[----:B------:R-:W-:Y:S02]  /*374d0*/  ISETP.GE.U32.AND P5, PT, R22, R23, PT ;  /* 0x000000171600720c */ /* 0x000fe40003fa6070 */
[----:B------:R-:W-:Y:S01]  /*374e0*/  IADD3 R62, PT, PT, R44, R71, R60 ;  /* 0x000000472c3e7210 */ /* 0x000fe20007ffe03c */
[----:B------:R-:W-:Y:S01]  /*374f0*/  IMAD.MOV.U32 R71, RZ, RZ, 0x1 ;  /* 0x00000001ff477424 */ /* 0x000fe200078e00ff */
[----:B------:R-:W-:Y:S01]  /*37500*/  IADD3 R59, PT, PT, R22, R58, -R73 ;  /* 0x0000003a163b7210 */ /* 0x000fe20007ffe849 */
[----:B------:R-:W-:Y:S01]  /*37510*/  IMAD.HI.U32 R22, R18, R51, RZ ;  /* 0x0000003312167227 */ /* 0x000fe200078e00ff */
[----:B------:R-:W-:Y:S02]  /*37520*/  ISETP.NE.AND P3, PT, R62, RZ, PT ;  /* 0x000000ff3e00720c */ /* 0x000fe40003f65270 */
[----:B------:R-:W-:Y:S01]  /*37530*/  ISETP.GE.U32.AND P2, PT, R65, R62, PT ;  /* 0x0000003e4100720c */ /* 0x000fe20003f46070 */
[----:B------:R-:W-:Y:S01]  /*37540*/  IMAD.HI.U32 R70, R45, R34, R70 ;  /* 0x000000222d467227 */ /* 0x000fe200078e0046 */
[----:B------:R-:W-:-:S03]  /*37550*/  SEL R44, R44, RZ, !P3 ;  /* 0x000000ff2c2c7207 */ /* 0x000fc60005800000 */
[----:B------:R-:W-:Y:S01]  /*37560*/  @P4 IMAD.MOV R70, RZ, RZ, R47 ;  /* 0x000000ffff464224 */ /* 0x000fe200078e022f */
[----:B------:R-:W-:Y:S01]  /*37570*/  SEL R44, R44, 0x1, P2 ;  /* 0x000000012c2c7807 */ /* 0x000fe20001000000 */
[----:B------:R-:W-:Y:S02]  /*37580*/  IMAD.MOV.U32 R47, RZ, RZ, 0x1 ;  /* 0x00000001ff2f7424 */ /* 0x000fe400078e00ff */
[----:B------:R-:W-:Y:S01]  /*37590*/  IMAD R70, R45, R35, R70 ;  /* 0x000000232d467224 */ /* 0x000fe200078e0246 */
[----:B------:R-:W-:Y:S01]  /*375a0*/  IADD3 R55, PT, PT, R44, R69, R60 ;  /* 0x000000452c377210 */ /* 0x000fe20007ffe03c */
[-C--:B------:R-:W-:Y:S01]  /*375b0*/  IMAD.HI.U32 R71, R18, R51.reuse, R46 ;  /* 0x0000003312477227 */ /* 0x080fe200078e002e */
[----:B------:R-:W-:Y:S02]  /*375c0*/  @P5 IADD3 R71, PT, PT, R22, RZ, RZ ;  /* 0x000000ff16475210 */ /* 0x000fe40007ffe0ff */
[----:B------:R-:W-:Y:S01]  /*375d0*/  ISETP.NE.AND P3, PT, R55, RZ, PT ;  /* 0x000000ff3700720c */ /* 0x000fe20003f65270 */
[----:B------:R-:W-:Y:S01]  /*375e0*/  IMAD.WIDE.U32 R46, R21, R51, RZ ;  /* 0x00000033152e7225 */ /* 0x000fe200078e00ff */
[----:B------:R-:W-:-:S02]  /*375f0*/  ISETP.GE.U32.AND P2, PT, R52, R55, PT ;  /* 0x000000373400720c */ /* 0x000fc40003f46070 */
[----:B------:R-:W-:Y:S01]  /*37600*/  SEL R44, R44, RZ, !P3 ;  /* 0x000000ff2c2c7207 */ /* 0x000fe20005800000 */
[----:B------:R-:W-:Y:S02]  /*37610*/  IMAD.IADD R71, R46, 0x1, R71 ;  /* 0x000000012e477824 */ /* 0x000fe400078e0247 */
[----:B------:R-:W-:Y:S01]  /*37620*/  IMAD.MOV.U32 R45, RZ, RZ, 0x1 ;  /* 0x00000001ff2d7424 */ /* 0x000fe200078e00ff */
[----:B------:R-:W-:Y:S01]  /*37630*/  SEL R44, R44, 0x1, P2 ;  /* 0x000000012c2c7807 */ /* 0x000fe20001000000 */
[----:B------:R-:W-:Y:S01]  /*37640*/  IMAD.WIDE.U32 R72, R51, R51, RZ ;  /* 0x0000003333487225 */ /* 0x000fe200078e00ff */
[----:B------:R-:W-:Y:S02]  /*37650*/  ISETP.GE.U32.AND P4, PT, R71, R46, PT ;  /* 0x0000002e4700720c */ /* 0x000fe40003f86070 */
[----:B------:R-:W-:-:S04]  /*37660*/  IADD3 R58, PT, PT, R44, R63, R60 ;  /* 0x0000003f2c3a7210 */ /* 0x000fc80007ffe03c */
[C---:B------:R-:W-:Y:S02]  /*37670*/  ISETP.NE.AND P3, PT, R58.reuse, RZ, PT ;  /* 0x000000ff3a00720c */ /* 0x040fe40003f65270 */
[----:B------:R-:W-:Y:S02]  /*37680*/  ISETP.GT.U32.AND P2, PT, R58, R41, PT ;  /* 0x000000293a00720c */ /* 0x000fe40003f44070 */
[----:B------:R-:W-:Y:S01]  /*37690*/  SEL R22, R44, RZ, !P3 ;  /* 0x000000ff2c167207 */ /* 0x000fe20005800000 */
[----:B------:R-:W-:-:S04]  /*376a0*/  IMAD.MOV.U32 R44, RZ, RZ, 0x0 ;  /* 0x00000000ff2c7424 */ /* 0x000fc800078e00ff */
[----:B------:R-:W-:Y:S01]  /*376b0*/  IMAD.HI.U32 R69, R21, R51, R44 ;  /* 0x0000003315457227 */ /* 0x000fe200078e002c */
[----:B------:R-:W-:-:S03]  /*376c0*/  SEL R45, R22, 0x1, !P2 ;  /* 0x00000001162d7807 */ /* 0x000fc60005000000 */
[----:B------:R-:W-:Y:S01]  /*376d0*/  @P4 IMAD.MOV R69, RZ, RZ, R47 ;  /* 0x000000ffff454224 */ /* 0x000fe200078e022f */
[----:B------:R-:W-:Y:S01]  /*376e0*/  IADD3 R70, PT, PT, R45, R70, R60 ;  /* 0x000000462d467210 */ /* 0x000fe20007ffe03c */
[----:B------:R-:W-:Y:S01]  /*376f0*/  IMAD.WIDE.U32 R44, R48, R51, RZ ;  /* 0x00000033302c7225 */ /* 0x000fe200078e00ff */
[----:B------:R-:W-:-:S03]  /*37700*/  MOV R60, 0x0 ;  /* 0x00000000003c7802 */ /* 0x000fc60000000f00 */
[----:B------:R-:W-:Y:S02]  /*37710*/  IMAD.IADD R69, R44, 0x1, R69 ;  /* 0x000000012c457824 */ /* 0x000fe400078e0245 */
[----:B------:R-:W-:Y:S02]  /*37720*/  IMAD.IADD R70, R61, 0x1, R70 ;  /* 0x000000013d467824 */ /* 0x000fe400078e0246 */
[----:B------:R-:W-:Y:S01]  /*37730*/  IMAD.MOV.U32 R61, RZ, RZ, 0x1 ;  /* 0x00000001ff3d7424 */ /* 0x000fe200078e00ff */
[C---:B------:R-:W-:Y:S01]  /*37740*/  ISETP.GE.U32.AND P2, PT, R69.reuse, R44, PT ;  /* 0x0000002c4500720c */ /* 0x040fe20003f46070 */
[----:B------:R-:W-:Y:S01]  /*37750*/  IMAD.HI.U32 R22, R50, R51, RZ ;  /* 0x0000003332167227 */ /* 0x000fe200078e00ff */
[----:B------:R-:W-:Y:S02]  /*37760*/  IADD3 R75, PT, PT, -R70, R56, R57 ;  /* 0x00000038464b7210 */ /* 0x000fe40007ffe139 */
[----:B------:R-:W-:Y:S01]  /*37770*/  IADD3 R67, PT, PT, R69, R67, -R64 ;  /* 0x0000004345437210 */ /* 0x000fe20007ffe840 */
[----:B------:R-:W-:-:S04]  /*37780*/  IMAD.HI.U32 R63, R48, R51, R60 ;  /* 0x00000033303f7227 */ /* 0x000fc800078e003c */
[----:B------:R-:W-:-:S04]  /*37790*/  IMAD.WIDE.U32 R56, R49, R51, RZ ;  /* 0x0000003331387225 */ /* 0x000fc800078e00ff */
[----:B------:R-:W-:Y:S02]  /*377a0*/  @P2 IMAD.MOV R63, RZ, RZ, R45 ;  /* 0x000000ffff3f2224 */ /* 0x000fe400078e022d */
[----:B------:R-:W-:-:S04]  /*377b0*/  IMAD.HI.U32 R45, R49, R51, R60 ;  /* 0x00000033312d7227 */ /* 0x000fc800078e003c */
[----:B------:R-:W-:Y:S02]  /*377c0*/  IMAD.IADD R63, R56, 0x1, R63 ;  /* 0x00000001383f7824 */ /* 0x000fe400078e023f */
[----:B------:R-:W-:-:S03]  /*377d0*/  IMAD.HI.U32 R47, R51, R51, R60 ;  /* 0x00000033332f7227 */ /* 0x000fc600078e003c */
[C---:B------:R-:W-:Y:S01]  /*377e0*/  ISETP.GE.U32.AND P2, PT, R63.reuse, R56, PT ;  /* 0x000000383f00720c */ /* 0x040fe20003f46070 */
[----:B------:R-:W-:Y:S01]  /*377f0*/  IMAD.MOV.U32 R70, RZ, RZ, 0x0 ;  /* 0x00000000ff467424 */ /* 0x000fe200078e00ff */
[----:B------:R-:W-:-:S11]  /*37800*/  IADD3 R53, PT, PT, R63, R53, -R54 ;  /* 0x000000353f357210 */ /* 0x000fd60007ffe836 */
[----:B------:R-:W-:-:S04]  /*37810*/  @P2 IMAD.MOV R45, RZ, RZ, R57 ;  /* 0x000000ffff2d2224 */ /* 0x000fc800078e0239 */
[----:B------:R-:W-:Y:S02]  /*37820*/  IMAD.IADD R61, R72, 0x1, R45 ;  /* 0x00000001483d7824 */ /* 0x000fe400078e022d */
[----:B------:R-:W-:-:S03]  /*37830*/  IMAD R45, R51, R19, RZ ;  /* 0x00000013332d7224 */ /* 0x000fc600078e02ff */
[C---:B------:R-:W-:Y:S01]  /*37840*/  ISETP.GE.U32.AND P2, PT, R61.reuse, R72, PT ;  /* 0x000000483d00720c */ /* 0x040fe20003f46070 */
[----:B------:R-:W-:Y:S01]  /*37850*/  IMAD.MOV.U32 R72, RZ, RZ, 0x0 ;  /* 0x00000000ff487424 */ /* 0x000fe200078e00ff */
[----:B------:R-:W-:Y:S01]  /*37860*/  IADD3 R65, PT, PT, R61, R65, -R62 ;  /* 0x000000413d417210 */ /* 0x000fe20007ffe83e */
[----:B------:R-:W-:-:S10]  /*37870*/  IMAD.MOV.U32 R61, RZ, RZ, 0x1 ;  /* 0x00000001ff3d7424 */ /* 0x000fd400078e00ff */
[----:B------:R-:W-:Y:S02]  /*37880*/  @P2 IMAD.MOV R47, RZ, RZ, R73 ;  /* 0x000000ffff2f2224 */ /* 0x000fe400078e0249 */
[----:B------:R-:W-:-:S03]  /*37890*/  IMAD.MOV.U32 R73, RZ, RZ, 0x1 ;  /* 0x00000001ff497424 */ /* 0x000fc600078e00ff */
[----:B------:R-:W-:Y:S01]  /*378a0*/  IADD3 R47, PT, PT, R24, R47, RZ ;  /* 0x0000002f182f7210 */ /* 0x000fe20007ffe0ff */
[----:B------:R-:W-:-:S03]  /*378b0*/  IMAD.HI.U32 R66, R50, R51, R72 ;  /* 0x0000003332427227 */ /* 0x000fc600078e0048 */
[----:B------:R-:W-:Y:S01]  /*378c0*/  ISETP.GE.U32.AND P2, PT, R47, R24, PT ;  /* 0x000000182f00720c */ /* 0x000fe20003f46070 */
[----:B------:R-:W-:-:S04]  /*378d0*/  IMAD.HI.U32 R60, R19, R51, R72 ;  /* 0x00000033133c7227 */ /* 0x000fc800078e0048 */
[----:B------:R-:W-:Y:S01]  /*378e0*/  HFMA2 R24, -RZ, RZ, 0, 0 ;  /* 0x00000000ff187431 */ /* 0x000fe200000001ff */
[----:B------:R-:W-:Y:S01]  /*378f0*/  IADD3 R47, PT, PT, R47, R52, -R55 ;  /* 0x000000342f2f7210 */ /* 0x000fe20007ffe837 */
[----:B------:R-:W-:-:S06]  /*37900*/  IMAD R52, R20, R51, RZ ;  /* 0x0000003314347224 */ /* 0x000fcc00078e02ff */
[----:B------:R-:W-:Y:S02]  /*37910*/  @P2 IMAD.MOV R66, RZ, RZ, R22 ;  /* 0x000000ffff422224 */ /* 0x000fe400078e0216 */
[----:B------:R-:W-:-:S04]  /*37920*/  IMAD.HI.U32 R22, R19, R51, RZ ;  /* 0x0000003313167227 */ /* 0x000fc800078e00ff */
[----:B------:R-:W-:-:S05]  /*37930*/  IMAD.IADD R66, R45, 0x1, R66 ;  /* 0x000000012d427824 */ /* 0x000fca00078e0242 */
[----:B------:R-:W-:-:S13]  /*37940*/  ISETP.GE.U32.AND P2, PT, R66, R45, PT ;  /* 0x0000002d4200720c */ /* 0x000fda0003f46070 */
[----:B------:R-:W-:Y:S01]  /*37950*/  @P2 IMAD.MOV R60, RZ, RZ, R22 ;  /* 0x000000ffff3c2224 */ /* 0x000fe200078e0216 */
[----:B------:R-:W-:Y:S01]  /*37960*/  IADD3 R22, PT, PT, R71, R25, -R68 ;  /* 0x0000001947167210 */ /* 0x000fe20007ffe844 */
[----:B------:R-:W-:Y:S02]  /*37970*/  IMAD.MOV.U32 R71, RZ, RZ, 0x1 ;  /* 0x00000001ff477424 */ /* 0x000fe400078e00ff */
[----:B------:R-:W-:Y:S02]  /*37980*/  IMAD.IADD R57, R75, 0x1, R60 ;  /* 0x000000014b397824 */ /* 0x000fe400078e023c */
[----:B------:R-:W-:Y:S02]  /*37990*/  IMAD.MOV.U32 R75, RZ, RZ, 0x1 ;  /* 0x00000001ff4b7424 */ /* 0x000fe400078e00ff */
        /* <DEDUP_REMOVED lines=12> */
[----:B------:R-:W-:-:S03]  /*37a60*/  IMAD R55, R57, R42, RZ ;  /* 0x0000002a39377224 */ /* 0x000fc600078e02ff */
[----:B------:R-:W-:Y:S01]  /*37a70*/  ISETP.GE.U32.AND P2, PT, R25, R68, PT ;  /* 0x000000441900720c */ /* 0x000fe20003f46070 */
[----:B------:R-:W-:Y:S01]  /*37a80*/  IMAD.MOV.U32 R68, RZ, RZ, 0x0 ;  /* 0x00000000ff447424 */ /* 0x000fe200078e00ff */
[----:B------:R-:W-:-:S11]  /*37a90*/  ISETP.GE.U32.AND P3, PT, R52, R55, PT ;  /* 0x000000373400720c */ /* 0x000fd60003f66070 */
[----:B------:R-:W-:Y:S01]  /*37aa0*/  @P2 IADD3 R73, PT, PT, R69, RZ, RZ ;  /* 0x000000ff45492210 */ /* 0x000fe20007ffe0ff */
[----:B------:R-:W-:Y:S02]  /*37ab0*/  IMAD.MOV.U32 R69, RZ, RZ, 0x1 ;  /* 0x00000001ff457424 */ /* 0x000fe400078e00ff */
[----:B------:R-:W-:-:S04]  /*37ac0*/  IMAD.HI.U32 R69, R57, R39, R68 ;  /* 0x0000002739457227 */ /* 0x000fc800078e0044 */
[----:B------:R-:W-:Y:S02]  /*37ad0*/  IMAD.IADD R68, R70, 0x1, R73 ;  /* 0x0000000146447824 */ /* 0x000fe400078e0249 */
[----:B------:R-:W-:-:S03]  /*37ae0*/  IMAD.MOV.U32 R73, RZ, RZ, 0x1 ;  /* 0x00000001ff497424 */ /* 0x000fc600078e00ff */
[----:B------:R-:W-:Y:S01]  /*37af0*/  ISETP.GE.U32.AND P2, PT, R68, R70, PT ;  /* 0x000000464400720c */ /* 0x000fe20003f46070 */
[----:B------:R-:W-:-:S12]  /*37b00*/  IMAD.HI.U32 R24, R57, R34, R72 ;  /* 0x0000002239187227 */ /* 0x000fd800078e0048 */
[----:B------:R-:W-:Y:S02]  /*37b10*/  @P2 IMAD.MOV R69, RZ, RZ, R71 ;  /* 0x000000ffff452224 */ /* 0x000fe400078e0247 */
[----:B------:R-:W-:-:S04]  /*37b20*/  IMAD.WIDE.U32 R70, R57, R36, RZ ;  /* 0x0000002439467225 */ /* 0x000fc800078e00ff */
[----:B------:R-:W-:Y:S02]  /*37b30*/  IMAD.IADD R64, R70, 0x1, R69 ;  /* 0x0000000146407824 */ /* 0x000fe400078e0245 */
[----:B------:R-:W-:-:S03]  /*37b40*/  IMAD.HI.U32 R69, R57, R36, R72 ;  /* 0x0000002439457227 */ /* 0x000fc600078e0048 */
[----:B------:R-:W-:Y:S01]  /*37b50*/  ISETP.GE.U32.AND P2, PT, R64, R70, PT ;  /* 0x000000464000720c */ /* 0x000fe20003f46070 */
[----:B------:R-:W-:-:S12]  /*37b60*/  IMAD.MOV.U32 R70, RZ, RZ, 0x0 ;  /* 0x00000000ff467424 */ /* 0x000fd800078e00ff */
        /* <DEDUP_REMOVED lines=9> */
[----:B------:R-:W-:Y:S02]  /*37c00*/  ISETP.GE.U32.AND P2, PT, R62, R70, PT ;  /* 0x000000463e00720c */ /* 0x000fe40003f46070 */
[----:B------:R-:W-:-:S11]  /*37c10*/  IADD3 R70, PT, PT, R45, -0x3d1, RZ ;  /* 0xfffffc2f2d467810 */ /* 0x000fd60007ffe0ff */
[----:B------:R-:W-:Y:S01]  /*37c20*/  @P2 IMAD.MOV R24, RZ, RZ, R71 ;  /* 0x000000ffff182224 */ /* 0x000fe200078e0247 */
[----:B------:R-:W-:Y:S01]  /*37c30*/  ISETP.GE.U32.AND P2, PT, R57, R60, PT ;  /* 0x0000003c3900720c */ /* 0x000fe20003f46070 */
[----:B------:R-:W-:Y:S02]  /*37c40*/  VIADD R60, R25, 0xfffffffe ;  /* 0xfffffffe193c7836 */ /* 0x000fe40000000000 */
[----:B------:R-:W-:Y:S02]  /*37c50*/  IMAD R57, R57, R35, R24 ;  /* 0x0000002339397224 */ /* 0x000fe400078e0218 */
[----:B------:R-:W-:-:S08]  /*37c60*/  IMAD.MOV.U32 R24, RZ, RZ, RZ ;  /* 0x000000ffff187224 */ /* 0x000fd000078e00ff */
[----:B------:R-:W-:Y:S01]  /*37c70*/  @P2 IMAD.MOV R70, RZ, RZ, R45 ;  /* 0x000000ffff462224 */ /* 0x000fe200078e022d */
[----:B------:R-:W-:Y:S01]  /*37c80*/  SEL R45, RZ, 0x1, P3 ;  /* 0x00000001ff2d7807 */ /* 0x000fe20001800000 */
[----:B------:R-:W-:-:S04]  /*37c90*/  @P2 IMAD.MOV R60, RZ, RZ, R25 ;  /* 0x000000ffff3c2224 */ /* 0x000fc800078e0219 */
        /* <DEDUP_REMOVED lines=28> */
[----:B------:R-:W-:-:S03]  /*37e60*/  IMAD.HI.U32 R63, R20, R49, R24 ;  /* 0x00000031143f7227 */ /* 0x000fc600078e0018 */
[----:B------:R-:W-:Y:S01]  /*37e70*/  ISETP.NE.AND P3, PT, R62, RZ, PT ;  /* 0x000000ff3e00720c */ /* 0x000fe20003f65270 */
[----:B------:R-:W-:Y:S01]  /*37e80*/  IMAD.HI.U32 R24, R18, R49, RZ ;  /* 0x0000003112187227 */ /* 0x000fe200078e00ff */
[----:B------:R-:W-:Y:S02]  /*37e90*/  ISETP.GT.U32.AND P2, PT, R62, R47, PT ;  /* 0x0000002f3e00720c */ /* 0x000fe40003f44070 */
[----:B------:R-:W-:-:S04]  /*37ea0*/  SEL R60, R60, RZ, !P3 ;  /* 0x000000ff3c3c7207 */ /* 0x000fc80005800000 */
[----:B------:R-:W-:Y:S02]  /*37eb0*/  SEL R60, R60, 0x1, !P2 ;  /* 0x000000013c3c7807 */ /* 0x000fe40005000000 */
[----:B------:R-:W-:Y:S02]  /*37ec0*/  ISETP.GE.U32.AND P2, PT, R63, R25, PT ;  /* 0x000000193f00720c */ /* 0x000fe40003f46070 */
[----:B------:R-:W-:Y:S02]  /*37ed0*/  IADD3 R45, PT, PT, R60, R57, R45 ;  /* 0x000000393c2d7210 */ /* 0x000fe40007ffe02d */
[----:B------:R-:W-:-:S03]  /*37ee0*/  MOV R60, 0x0 ;  /* 0x00000000003c7802 */ /* 0x000fc60000000f00 */
[----:B------:R-:W-:Y:S02]  /*37ef0*/  IMAD.IADD R45, R58, 0x1, R45 ;  /* 0x000000013a2d7824 */ /* 0x000fe400078e022d */
[----:B------:R-:W-:-:S03]  /*37f00*/  IMAD.HI.U32 R57, R18, R49, R60 ;  /* 0x0000003112397227 */ /* 0x000fc600078e003c */
[----:B------:R-:W-:Y:S01]  /*37f10*/  IADD3 R45, PT, PT, -R45, R41, R66 ;  /* 0x000000292d2d7210 */ /* 0x000fe20007ffe142 */
[----:B------:R-:W-:Y:S02]  /*37f20*/  @P2 IMAD.MOV R57, RZ, RZ, R24 ;  /* 0x000000ffff392224 */ /* 0x000fe400078e0218 */
[----:B------:R-:W-:-:S04]  /*37f30*/  IMAD.WIDE.U32 R60, R21, R49, RZ ;  /* 0x00000031153c7225 */ /* 0x000fc800078e00ff */
[----:B------:R-:W-:Y:S02]  /*37f40*/  IMAD.IADD R71, R60, 0x1, R57 ;  /* 0x000000013c477824 */ /* 0x000fe400078e0239 */
[----:B------:R-:W-:-:S03]  /*37f50*/  IMAD.MOV.U32 R58, RZ, RZ, 0x0 ;  /* 0x00000000ff3a7424 */ /* 0x000fc600078e00ff */
[C---:B------:R-:W-:Y:S02]  /*37f60*/  ISETP.GE.U32.AND P2, PT, R71.reuse, R60, PT ;  /* 0x0000003c4700720c */ /* 0x040fe40003f46070 */
[----:B------:R-:W-:Y:S01]  /*37f70*/  IADD3 R57, PT, PT, R71, R59, -R70 ;  /* 0x0000003b47397210 */ /* 0x000fe20007ffe846 */
[----:B------:R-:W-:Y:S02]  /*37f80*/  IMAD.MOV.U32 R59, RZ, RZ, 0x1 ;  /* 0x00000001ff3b7424 */ /* 0x000fe400078e00ff */
[----:B------:R-:W-:Y:S02]  /*37f90*/  IMAD.MOV.U32 R70, RZ, RZ, 0x0 ;  /* 0x00000000ff467424 */ /* 0x000fe400078e00ff */
[----:B------:R-:W-:-:S04]  /*37fa0*/  IMAD.HI.U32 R71, R21, R49, R58 ;  /* 0x0000003115477227 */ /* 0x000fc800078e003a */
[----:B------:R-:W-:Y:S02]  /*37fb0*/  IMAD.WIDE.U32 R58, R48, R49, RZ ;  /* 0x00000031303a7225 */ /* 0x000fe400078e00ff */
[----:B------:R-:W-:-:S05]  /*37fc0*/  @P2 IADD3 R71, PT, PT, R61, RZ, RZ ;  /* 0x000000ff3d472210 */ /* 0x000fca0007ffe0ff */
[----:B------:R-:W-:-:S05]  /*37fd0*/  IMAD.IADD R71, R58, 0x1, R71 ;  /* 0x000000013a477824 */ /* 0x000fca00078e0247 */
[C---:B------:R-:W-:Y:S02]  /*37fe0*/  ISETP.GE.U32.AND P2, PT, R71.reuse, R58, PT ;  /* 0x0000003a4700720c */ /* 0x040fe40003f46070 */
        /* <DEDUP_REMOVED lines=15> */
[C---:B------:R-:W-:Y:S01]  /*380e0*/  ISETP.GE.U32.AND P2, PT, R66.reuse, R56, PT ;  /* 0x000000384200720c */ /* 0x040fe20003f46070 */
[----:B------:R-:W-:Y:S01]  /*380f0*/  IMAD.MOV.U32 R41, RZ, RZ, 0x1 ;  /* 0x00000001ff297424 */ /* 0x000fe200078e00ff */
[----:B------:R-:W-:-:S11]  /*38100*/  IADD3 R53, PT, PT, R66, R53, -R64 ;  /* 0x0000003542357210 */ /* 0x000fd60007ffe840 */
[----:B------:R-:W-:Y:S02]  /*38110*/  @P2 IMAD.MOV R59, RZ, RZ, R22 ;  /* 0x000000ffff3b2224 */ /* 0x000fe400078e0216 */
[----:B------:R-:W-:-:S04]  /*38120*/  IMAD.HI.U32 R22, R50, R49, RZ ;  /* 0x0000003132167227 */ /* 0x000fc800078e00ff */
[----:B------:R-:W-:-:S05]  /*38130*/  IMAD.IADD R59, R40, 0x1, R59 ;  /* 0x00000001283b7824 */ /* 0x000fca00078e023b */
[C---:B------:R-:W-:Y:S01]  /*38140*/  ISETP.GE.U32.AND P2, PT, R59.reuse, R40, PT ;  /* 0x000000283b00720c */ /* 0x040fe20003f46070 */
[----:B------:R-:W-:Y:S01]  /*38150*/  IMAD.MOV.U32 R40, RZ, RZ, 0x0 ;  /* 0x00000000ff287424 */ /* 0x000fe200078e00ff */
[----:B------:R-:W-:Y:S01]  /*38160*/  IADD3 R65, PT, PT, R59, R65, -R54 ;  /* 0x000000413b417210 */ /* 0x000fe20007ffe836 */
[-C--:B------:R-:W-:Y:S02]  /*38170*/  IMAD R54, R20, R49.reuse, RZ ;  /* 0x0000003114367224 */ /* 0x080fe400078e02ff */
[----:B------:R-:W-:-:S04]  /*38180*/  IMAD.HI.U32 R56, R50, R49, R40 ;  /* 0x0000003132387227 */ /* 0x000fc800078e0028 */
[----:B------:R-:W-:-:S04]  /*38190*/  IMAD R41, R49, R19, RZ ;  /* 0x0000001331297224 */ /* 0x000fc800078e02ff */
[----:B------:R-:W-:-:S05]  /*381a0*/  @P2 IADD3 R56, PT, PT, R22, RZ, RZ ;  /* 0x000000ff16382210 */ /* 0x000fca0007ffe0ff */
        /* <DEDUP_REMOVED lines=13> */
[----:B------:R-:W-:Y:S02]  /*38280*/  HFMA2 R41, -RZ, RZ, 0, 5.9604644775390625e-08 ;  /* 0x00000001ff297431 */ /* 0x000fe400000001ff */
[----:B------:R-:W-:-:S04]  /*38290*/  IMAD.HI.U32 R72, R45, R38, R72 ;  /* 0x000000262d487227 */ /* 0x000fc800078e0048 */
[----:B------:R-:W-:-:S04]  /*382a0*/  IMAD.HI.U32 R71, R45, R39, R70 ;  /* 0x000000272d477227 */ /* 0x000fc800078e0046 */
[----:B------:R-:W-:-:S04]  /*382b0*/  IMAD.HI.U32 R59, R45, R37, R74 ;  /* 0x000000252d3b7227 */ /* 0x000fc800078e004a */
[----:B------:R-:W-:-:S04]  /*382c0*/  IMAD.HI.U32 R41, R45, R43, R40 ;  /* 0x0000002b2d297227 */ /* 0x000fc800078e0028 */
[----:B------:R-:W-:-:S04]  /*382d0*/  IMAD.HI.U32 R40, R45, R43, RZ ;  /* 0x0000002b2d287227 */ /* 0x000fc800078e00ff */
[----:B------:R-:W-:-:S04]  /*382e0*/  @P2 IMAD.MOV R41, RZ, RZ, R40 ;  /* 0x000000ffff292224 */ /* 0x000fc800078e0228 */
[----:B------:R-:W-:-:S05]  /*382f0*/  IMAD.IADD R41, R68, 0x1, R41 ;  /* 0x0000000144297824 */ /* 0x000fca00078e0229 */
[----:B------:R-:W-:-:S13]  /*38300*/  ISETP.GE.U32.AND P2, PT, R41, R68, PT ;  /* 0x000000442900720c */ /* 0x000fda0003f46070 */
[----:B------:R-:W-:Y:S02]  /*38310*/  @P2 IMAD.MOV R72, RZ, RZ, R69 ;  /* 0x000000ffff482224 */ /* 0x000fe400078e0245 */
[----:B------:R-:W-:-:S04]  /*38320*/  IMAD.WIDE.U32 R68, R45, R39, RZ ;  /* 0x000000272d447225 */ /* 0x000fc800078e00ff */
[----:B------:R-:W-:-:S05]  /*38330*/  IMAD.IADD R72, R68, 0x1, R72 ;  /* 0x0000000144487824 */ /* 0x000fca00078e0248 */
[----:B------:R-:W-:Y:S01]  /*38340*/  ISETP.GE.U32.AND P2, PT, R72, R68, PT ;  /* 0x000000444800720c */ /* 0x000fe20003f46070 */
[----:B------:R-:W-:-:S12]  /*38350*/  IMAD.MOV.U32 R68, RZ, RZ, 0x0 ;  /* 0x00000000ff447424 */ /* 0x000fd800078e00ff */
[----:B------:R-:W-:Y:S01]  /*38360*/  @P2 IMAD.MOV R71, RZ, RZ, R69 ;  /* 0x000000ffff472224 */ /* 0x000fe200078e0245 */
[----:B------:R-:W-:-:S03]  /*38370*/  MOV R69, 0x1 ;  /* 0x0000000100457802 */ /* 0x000fc60000000f00 */
[----:B------:R-:W-:-:S04]  /*38380*/  IMAD.HI.U32 R70, R45, R36, R68 ;  /* 0x000000242d467227 */ /* 0x000fc800078e0044 */
[----:B------:R-:W-:-:S04]  /*38390*/  IMAD.WIDE.U32 R68, R45, R36, RZ ;  /* 0x000000242d447225 */ /* 0x000fc800078e00ff */
[----:B------:R-:W-:Y:S02]  /*383a0*/  IMAD.IADD R66, R68, 0x1, R71 ;  /* 0x0000000144427824 */ /* 0x000fe400078e0247 */
[----:B------:R-:W-:-:S03]  /*383b0*/  IMAD.MOV.U32 R71, RZ, RZ, 0x1 ;  /* 0x00000001ff477424 */ /* 0x000fc600078e00ff */
        /* <DEDUP_REMOVED lines=11> */
[----:B------:R-:W-:-:S03]  /*38470*/  IMAD R59, R45, R42, RZ ;  /* 0x0000002a2d3b7224 */ /* 0x000fc600078e02ff */
[----:B------:R-:W-:Y:S01]  /*38480*/  ISETP.GE.U32.AND P2, PT, R64, R68, PT ;  /* 0x000000444000720c */ /* 0x000fe20003f46070 */
[----:B------:R-:W-:Y:S01]  /*38490*/  VIADD R68, R41, 0xfffffffe ;  /* 0xfffffffe29447836 */ /* 0x000fe20000000000 */
[----:B------:R-:W-:-:S11]  /*384a0*/  ISETP.GE.U32.AND P3, PT, R54, R59, PT ;  /* 0x0000003b3600720c */ /* 0x000fd60003f66070 */
[----:B------:R-:W-:Y:S01]  /*384b0*/  @P2 IMAD.MOV R40, RZ, RZ, R69 ;  /* 0x000000ffff282224 */ /* 0x000fe200078e0245 */
[----:B------:R-:W-:Y:S01]  /*384c0*/  ISETP.GE.U32.AND P2, PT, R45, R22, PT ;  /* 0x000000162d00720c */ /* 0x000fe20003f46070 */
[----:B------:R-:W-:Y:S02]  /*384d0*/  VIADD R22, R61, 0xfffffc2f ;  /* 0xfffffc2f3d167836 */ /* 0x000fe40000000000 */
[----:B------:R-:W-:-:S10]  /*384e0*/  IMAD R45, R45, R35, R40 ;  /* 0x000000232d2d7224 */ /* 0x000fd400078e0228 */
[----:B------:R-:W-:Y:S01]  /*384f0*/  @P2 IMAD.MOV R22, RZ, RZ, R61 ;  /* 0x000000ffff162224 */ /* 0x000fe200078e023d */
[----:B------:R-:W-:Y:S02]  /*38500*/  SEL R61, RZ, 0x1, P3 ;  /* 0x00000001ff3d7807 */ /* 0x000fe40001800000 */
[----:B------:R-:W-:Y:S02]  /*38510*/  @P2 IADD3 R68, PT, PT, R41, RZ, RZ ;  /* 0x000000ff29442210 */ /* 0x000fe40007ffe0ff */
[----:B------:R-:W-:Y:S01]  /*38520*/  SEL R41, RZ, 0xffffffff, P2 ;  /* 0xffffffffff297807 */ /* 0x000fe20001000000 */
[----:B------:R-:W-:Y:S01]  /*38530*/  IMAD.IADD R73, R61, 0x1, R22 ;  /* 0x000000013d497824 */ /* 0x000fe200078e0216 */
[----:B------:R-:W-:Y:S01]  /*38540*/  IADD3 R22, PT, PT, R63, R52, -R55 ;  /* 0x000000343f167210 */ /* 0x000fe20007ffe837 */
[----:B------:R-:W-:-:S03]  /*38550*/  IMAD.MOV.U32 R63, RZ, RZ, 0x1 ;  /* 0x00000001ff3f7424 */ /* 0x000fc600078e00ff */
        /* <DEDUP_REMOVED lines=28> */
[----:B------:R-:W-:Y:S01]  /*38720*/  SEL R40, R61, 0x1, !P2 ;  /* 0x000000013d287807 */ /* 0x000fe20005000000 */
[----:B------:R-:W-:-:S03]  /*38730*/  IMAD.HI.U32 R61, R21, R48, R74 ;  /* 0x00000030153d7227 */ /* 0x000fc600078e004a */
        /* <DEDUP_REMOVED lines=8> */
[----:B------:R-:W-:Y:S01]  /*387c0*/  IMAD.HI.U32 R56, R18, R48, RZ ;  /* 0x0000003012387227 */ /* 0x000fe200078e00ff */
[----:B------:R-:W-:-:S03]  /*387d0*/  IADD3 R59, PT, PT, R40, R54, -R59 ;  /* 0x00000036283b7210 */ /* 0x000fc60007ffe83b */
[----:B------:R-:W-:-:S04]  /*387e0*/  IMAD.HI.U32 R45, R18, R48, R62 ;  /* 0x00000030122d7227 */ /* 0x000fc800078e003e */
[----:B------:R-:W-:-:S04]  /*387f0*/  IMAD.WIDE.U32 R62, R21, R48, RZ ;  /* 0x00000030153e7225 */ /* 0x000fc800078e00ff */
[----:B------:R-:W-:-:S05]  /*38800*/  @P2 IMAD.MOV R45, RZ, RZ, R56 ;  /* 0x000000ffff2d2224 */ /* 0x000fca00078e0238 */
[----:B------:R-:W-:-:S04]  /*38810*/  IADD3 R45, PT, PT, R62, R45, RZ ;  /* 0x0000002d3e2d7210 */ /* 0x000fc80007ffe0ff */
[C---:B------:R-:W-:Y:S02]  /*38820*/  ISETP.GE.U32.AND P2, PT, R45.reuse, R62, PT ;  /* 0x0000003e2d00720c */ /* 0x040fe40003f46070 */
[----:B------:R-:W-:Y:S01]  /*38830*/  IADD3 R73, PT, PT, R45, R22, -R73 ;  /* 0x000000162d497210 */ /* 0x000fe20007ffe849 */
[----:B------:R-:W-:-:S04]  /*38840*/  IMAD.HI.U32 R45, R48, R48, R74 ;  /* 0x00000030302d7227 */ /* 0x000fc800078e004a */
[----:B------:R-:W-:-:S04]  /*38850*/  IMAD.WIDE.U32 R74, R48, R48, RZ ;  /* 0x00000030304a7225 */ /* 0x000fc800078e00ff */
[----:B------:R-:W-:-:S04]  /*38860*/  IMAD.HI.U32 R22, R49, R48, RZ ;  /* 0x0000003031167227 */ /* 0x000fc800078e00ff */
[----:B------:R-:W-:-:S04]  /*38870*/  @P2 IMAD.MOV R61, RZ, RZ, R63 ;  /* 0x000000ffff3d2224 */ /* 0x000fc800078e023f */
[----:B------:R-:W-:-:S05]  /*38880*/  IMAD.IADD R61, R74, 0x1, R61 ;  /* 0x000000014a3d7824 */ /* 0x000fca00078e023d */
[C---:B------:R-:W-:Y:S01]  /*38890*/  ISETP.GE.U32.AND P2, PT, R61.reuse, R74, PT ;  /* 0x0000004a3d00720c */ /* 0x040fe20003f46070 */
[----:B------:R-:W-:Y:S01]  /*388a0*/  IMAD.MOV.U32 R74, RZ, RZ, 0x0 ;  /* 0x00000000ff4a7424 */ /* 0x000fe200078e00ff */
[----:B------:R-:W-:Y:S01]  /*388b0*/  IADD3 R61, PT, PT, R61, R57, -R68 ;  /* 0x000000393d3d7210 */ /* 0x000fe20007ffe844 */
[----:B------:R-:W-:-:S10]  /*388c0*/  IMAD.MOV.U32 R68, RZ, RZ, RZ ;  /* 0x000000ffff447224 */ /* 0x000fd400078e00ff */
[----:B------:R-:W-:Y:S02]  /*388d0*/  @P2 IMAD.MOV R45, RZ, RZ, R75 ;  /* 0x000000ffff2d2224 */ /* 0x000fe400078e024b */
[----:B------:R-:W-:Y:S02]  /*388e0*/  IMAD.MOV.U32 R75, RZ, RZ, 0x1 ;  /* 0x00000001ff4b7424 */ /* 0x000fe400078e00ff */
[----:B------:R-:W-:Y:S02]  /*388f0*/  IMAD.IADD R56, R58, 0x1, R45 ;  /* 0x000000013a387824 */ /* 0x000fe400078e022d */
[----:B------:R-:W-:-:S03]  /*38900*/  IMAD.HI.U32 R63, R49, R48, R74 ;  /* 0x00000030313f7227 */ /* 0x000fc600078e004a */
[C---:B------:R-:W-:Y:S01]  /*38910*/  ISETP.GE.U32.AND P2, PT, R56.reuse, R58, PT ;  /* 0x0000003a3800720c */ /* 0x040fe20003f46070 */
[----:B------:R-:W-:Y:S01]  /*38920*/  IMAD.MOV.U32 R45, RZ, RZ, 0x1 ;  /* 0x00000001ff2d7424 */ /* 0x000fe200078e00ff */
[----:B------:R-:W-:-:S11]  /*38930*/  IADD3 R24, PT, PT, R56, R24, -R55 ;  /* 0x0000001838187210 */ /* 0x000fd60007ffe837 */
[----:B------:R-:W-:Y:S01]  /*38940*/  @P2 IADD3 R63, PT, PT, R22, RZ, RZ ;  /* 0x000000ff163f2210 */ /* 0x000fe20007ffe0ff */
[----:B------:R-:W-:-:S04]  /*38950*/  IMAD.HI.U32 R22, R51, R48, RZ ;  /* 0x0000003033167227 */ /* 0x000fc800078e00ff */
[----:B------:R-:W-:-:S05]  /*38960*/  IMAD.IADD R63, R44, 0x1, R63 ;  /* 0x000000012c3f7824 */ /* 0x000fca00078e023f */
[C---:B------:R-:W-:Y:S01]  /*38970*/  ISETP.GE.U32.AND P2, PT, R63.reuse, R44, PT ;  /* 0x0000002c3f00720c */ /* 0x040fe20003f46070 */
[----:B------:R-:W-:Y:S01]  /*38980*/  IMAD.MOV.U32 R44, RZ, RZ, 0x0 ;  /* 0x00000000ff2c7424 */ /* 0x000fe200078e00ff */
[----:B------:R-:W-:-:S03]  /*38990*/  IADD3 R66, PT, PT, R63, R67, -R66 ;  /* 0x000000433f427210 */ /* 0x000fc60007ffe842 */
[----:B------:R-:W-:-:S04]  /*389a0*/  IMAD.HI.U32 R40, R51, R48, R44 ;  /* 0x0000003033287227 */ /* 0x000fc800078e002c */
[----:B------:R-:W-:-:S04]  /*389b0*/  IMAD R45, R48, R50, RZ ;  /* 0x00000032302d7224 */ /* 0x000fc800078e02ff */
[----:B------:R-:W-:-:S04]  /*389c0*/  @P2 IMAD.MOV R40, RZ, RZ, R22 ;  /* 0x000000ffff282224 */ /* 0x000fc800078e0216 */
[----:B------:R-:W-:-:S05]  /*389d0*/  IMAD.IADD R40, R45, 0x1, R40 ;  /* 0x000000012d287824 */ /* 0x000fca00078e0228 */
[C---:B------:R-:W-:Y:S01]  /*389e0*/  ISETP.GE.U32.AND P2, PT, R40.reuse, R45, PT ;  /* 0x0000002d2800720c */ /* 0x040fe20003f46070 */
[----:B------:R-:W-:Y:S01]  /*389f0*/  IMAD.MOV.U32 R45, RZ, RZ, 0x1 ;  /* 0x00000001ff2d7424 */ /* 0x000fe200078e00ff */
[----:B------:R-:W-:Y:S01]  /*38a00*/  IADD3 R40, PT, PT, R40, R53, -R70 ;  /* 0x0000003528287210 */ /* 0x000fe20007ffe846 */
[----:B------:R-:W-:Y:S02]  /*38a10*/  IMAD.MOV.U32 R70, RZ, RZ, 0x0 ;  /* 0x00000000ff467424 */ /* 0x000fe400078e00ff */
[----:B------:R-:W-:-:S04]  /*38a20*/  IMAD.HI.U32 R22, R50, R48, R44 ;  /* 0x0000003032167227 */ /* 0x000fc800078e002c */
[----:B------:R-:W-:-:S04]  /*38a30*/  IMAD.HI.U32 R44, R50, R48, RZ ;  /* 0x00000030322c7227 */ /* 0x000fc800078e00ff */
[----:B------:R-:W-:Y:S01]  /*38a40*/  IMAD R45, R48, R19, RZ ;  /* 0x00000013302d7224 */ /* 0x000fe200078e02ff */
[----:B------:R-:W-:Y:S01]  /*38a50*/  @P2 IADD3 R22, PT, PT, R44, RZ, RZ ;  /* 0x000000ff2c162210 */ /* 0x000fe20007ffe0ff */
[----:B------:R-:W-:Y:S02]  /*38a60*/  IMAD.MOV.U32 R44, RZ, RZ, 0x0 ;  /* 0x00000000ff2c7424 */ /* 0x000fe400078e00ff */
[----:B------:R-:W-:Y:S02]  /*38a70*/  IMAD R53, R20, R48, RZ ;  /* 0x0000003014357224 */ /* 0x000fe400078e02ff */
[----:B------:R-:W-:-:S05]  /*38a80*/  IMAD.IADD R22, R45, 0x1, R22 ;  /* 0x000000012d167824 */ /* 0x000fca00078e0216 */
[----:B------:R-:W-:Y:S01]  /*38a90*/  ISETP.GE.U32.AND P2, PT, R22, R45, PT ;  /* 0x0000002d1600720c */ /* 0x000fe20003f46070 */
[----:B------:R-:W-:Y:S02]  /*38aa0*/  IMAD.MOV.U32 R45, RZ, RZ, 0x1 ;  /* 0x00000001ff2d7424 */ /* 0x000fe400078e00ff */
[----:B------:R-:W-:-:S04]  /*38ab0*/  IMAD.HI.U32 R58, R19, R48, R44 ;  /* 0x00000030133a7227 */ /* 0x000fc800078e002c */
[----:B------:R-:W-:-:S06]  /*38ac0*/  IMAD.HI.U32 R44, R19, R48, RZ ;  /* 0x00000030132c7227 */ /* 0x000fcc00078e00ff */
[----:B------:R-:W-:Y:S01]  /*38ad0*/  @P2 IMAD.MOV R58, RZ, RZ, R44 ;  /* 0x000000ffff3a2224 */ /* 0x000fe200078e022c */
[----:B------:R-:W-:-:S03]  /*38ae0*/  MOV R44, 0x0 ;  /* 0x00000000002c7802 */ /* 0x000fc60000000f00 */
[----:B------:R-:W-:-:S04]  /*38af0*/  IMAD.IADD R47, R47, 0x1, R58 ;  /* 0x000000012f2f7824 */ /* 0x000fc800078e023a */
[CC--:B------:R-:W-:Y:S02]  /*38b00*/  IMAD R69, R47.reuse, R43.reuse, RZ ;  /* 0x0000002b2f457224 */ /* 0x0c0fe400078e02ff */
[----:B------:R-:W-:-:S04]  /*38b10*/  IMAD.HI.U32 R55, R47, R43, R44 ;  /* 0x0000002b2f377227 */ /* 0x000fc800078e002c */
[----:B------:R-:W-:-:S04]  /*38b20*/  IMAD.HI.U32 R68, R47, R42, R68 ;  /* 0x0000002a2f447227 */ /* 0x000fc800078e0044 */
[----:B------:R-:W-:Y:S01]  /*38b30*/  IMAD.HI.U32 R44, R47, R43, RZ ;  /* 0x0000002b2f2c7227 */ /* 0x000fe200078e00ff */
[----:B------:R-:W-:-:S03]  /*38b40*/  ISETP.GE.U32.AND P2, PT, R68, R69, PT ;  /* 0x000000454400720c */ /* 0x000fc60003f46070 */
[----:B------:R-:W-:-:S04]  /*38b50*/  IMAD.HI.U32 R63, R47, R36, R74 ;  /* 0x000000242f3f7227 */ /* 0x000fc800078e004a */
[----:B------:R-:W-:Y:S02]  /*38b60*/  VIADD R72, R68, 0xfffffc2f ;  /* 0xfffffc2f44487836 */ /* 0x000fe40000000000 */
[----:B------:R-:W-:-:S04]  /*38b70*/  IMAD.MOV.U32 R69, RZ, RZ, 0x1 ;  /* 0x00000001ff457424 */ /* 0x000fc800078e00ff */
[----:B------:R-:W-:Y:S02]  /*38b80*/  @P2 IMAD.MOV R55, RZ, RZ, R44 ;  /* 0x000000ffff372224 */ /* 0x000fe400078e022c */
[----:B------:R-:W-:-:S04]  /*38b90*/  IMAD.WIDE.U32 R44, R47, R38, RZ ;  /* 0x000000262f2c7225 */ /* 0x000fc800078e00ff */
[----:B------:R-:W-:Y:S02]  /*38ba0*/  IMAD.IADD R56, R44, 0x1, R55 ;  /* 0x000000012c387824 */ /* 0x000fe400078e0237 */
[----:B------:R-:W-:-:S03]  /*38bb0*/  IMAD.HI.U32 R55, R47, R38, R74 ;  /* 0x000000262f377227 */ /* 0x000fc600078e004a */
        /* <DEDUP_REMOVED lines=23> */
[----:B------:R-:W-:Y:S01]  /*38d30*/  IMAD.HI.U32 R44, R47, R34, R70 ;  /* 0x000000222f2c7227 */ /* 0x000fe200078e0046 */
[----:B------:R-:W-:-:S03]  /*38d40*/  IADD3 R70, PT, PT, R56, -0x2, RZ ;  /* 0xfffffffe38467810 */ /* 0x000fc60007ffe0ff */
[----:B------:R-:W-:-:S04]  /*38d50*/  IMAD.HI.U32 R71, R21, R21, R74 ;  /* 0x0000001515477227 */ /* 0x000fc800078e004a */
[----:B------:R-:W-:-:S04]  /*38d60*/  IMAD.WIDE.U32 R74, R21, R21, RZ ;  /* 0x00000015154a7225 */ /* 0x000fc800078e00ff */
[----:B------:R-:W-:Y:S01]  /*38d70*/  @P2 IMAD.MOV R44, RZ, RZ, R45 ;  /* 0x000000ffff2c2224 */ /* 0x000fe200078e022d */
[C---:B------:R-:W-:Y:S01]  /*38d80*/  ISETP.GE.U32.AND P2, PT, R47.reuse, R58, PT ;  /* 0x0000003a2f00720c */ /* 0x040fe20003f46070 */
[C---:B------:R-:W-:Y:S02]  /*38d90*/  IMAD R58, R47.reuse, R42, RZ ;  /* 0x0000002a2f3a7224 */ /* 0x040fe400078e02ff */
[----:B------:R-:W-:Y:S02]  /*38da0*/  IMAD R44, R47, R35, R44 ;  /* 0x000000232f2c7224 */ /* 0x000fe400078e022c */
[----:B------:R-:W-:Y:S01]  /*38db0*/  IMAD.MOV.U32 R47, RZ, RZ, 0x1 ;  /* 0x00000001ff2f7424 */ /* 0x000fe200078e00ff */
[----:B------:R-:W-:-:S04]  /*38dc0*/  ISETP.GE.U32.AND P3, PT, R53, R58, PT ;  /* 0x0000003a3500720c */ /* 0x000fc80003f66070 */
[----:B------:R-:W-:-:S03]  /*38dd0*/  SEL R45, RZ, 0x1, P3 ;  /* 0x00000001ff2d7807 */ /* 0x000fc60001800000 */
[----:B------:R-:W-:Y:S01]  /*38de0*/  @P2 IMAD.MOV R72, RZ, RZ, R68 ;  /* 0x000000ffff482224 */ /* 0x000fe200078e0244 */
[----:B------:R-:W-:Y:S01]  /*38df0*/  SEL R68, RZ, 0xffffffff, P2 ;  /* 0xffffffffff447807 */ /* 0x000fe20001000000 */
        /* <DEDUP_REMOVED lines=32> */
[----:B------:R-:W-:Y:S02]  /*39000*/  IMAD.MOV.U32 R44, RZ, RZ, RZ ;  /* 0x000000ffff2c7224 */ /* 0x000fe400078e00ff */
[----:B------:R-:W-:Y:S02]  /*39010*/  IMAD.MOV.U32 R68, RZ, RZ, 0x0 ;  /* 0x00000000ff447424 */ /* 0x000fe400078e00ff */
[----:B------:R-:W-:Y:S02]  /*39020*/  IMAD.IADD R64, R64, 0x1, R45 ;  /* 0x0000000140407824 */ /* 0x000fe400078e022d */
[CC--:B------:R-:W-:Y:S02]  /*39030*/  IMAD R45, R18.reuse, R21.reuse, RZ ;  /* 0x00000015122d7224 */ /* 0x0c0fe400078e02ff */
[----:B------:R-:W-:Y:S01]  /*39040*/  IMAD.HI.U32 R69, R18, R21, R68 ;  /* 0x0000001512457227 */ /* 0x000fe200078e0044 */
[----:B------:R-:W-:-:S03]  /*39050*/  IADD3 R65, PT, PT, -R64, R65, R22 ;  /* 0x0000004140417210 */ /* 0x000fc60007ffe116 */
[----:B------:R-:W-:-:S04]  /*39060*/  IMAD.HI.U32 R44, R20, R21, R44 ;  /* 0x00000015142c7227 */ /* 0x000fc800078e002c */
[----:B------:R-:W-:Y:S01]  /*39070*/  IMAD.HI.U32 R22, R18, R21, RZ ;  /* 0x0000001512167227 */ /* 0x000fe200078e00ff */
[C---:B------:R-:W-:Y:S02]  /*39080*/  ISETP.GE.U32.AND P2, PT, R44.reuse, R45, PT ;  /* 0x0000002d2c00720c */ /* 0x040fe40003f46070 */
[----:B------:R-:W-:-:S11]  /*39090*/  IADD3 R58, PT, PT, R44, R53, -R58 ;  /* 0x000000352c3a7210 */ /* 0x000fd60007ffe83a */
[----:B------:R-:W-:Y:S01]  /*390a0*/  @P2 IADD3 R69, PT, PT, R22, RZ, RZ ;  /* 0x000000ff16452210 */ /* 0x000fe20007ffe0ff */
[----:B------:R-:W-:-:S04]  /*390b0*/  IMAD.HI.U32 R22, R48, R21, RZ ;  /* 0x0000001530167227 */ /* 0x000fc800078e00ff */
[----:B------:R-:W-:-:S05]  /*390c0*/  IMAD.IADD R69, R74, 0x1, R69 ;  /* 0x000000014a457824 */ /* 0x000fca00078e0245 */
        /* <DEDUP_REMOVED lines=8> */
[----:B------:R-:W-:-:S11]  /*39150*/  IADD3 R73, PT, PT, R71, R73, -R70 ;  /* 0x0000004947497210 */ /* 0x000fd60007ffe846 */
[----:B------:R-:W-:Y:S02]  /*39160*/  @P2 IMAD.MOV R75, RZ, RZ, R22 ;  /* 0x000000ffff4b2224 */ /* 0x000fe400078e0216 */
[----:B------:R-:W-:-:S03]  /*39170*/  IMAD.HI.U32 R22, R49, R21, RZ ;  /* 0x0000001531167227 */ /* 0x000fc600078e00ff */
[----:B------:R-:W-:Y:S01]  /*39180*/  IADD3 R62, PT, PT, R60, R75, RZ ;  /* 0x0000004b3c3e7210 */ /* 0x000fe20007ffe0ff */
[----:B------:R-:W-:-:S03]  /*39190*/  IMAD.MOV.U32 R75, RZ, RZ, 0x1 ;  /* 0x00000001ff4b7424 */ /* 0x000fc600078e00ff */
[C---:B------:R-:W-:Y:S01]  /*391a0*/  ISETP.GE.U32.AND P2, PT, R62.reuse, R60, PT ;  /* 0x0000003c3e00720c */ /* 0x040fe20003f46070 */
[----:B------:R-:W-:Y:S01]  /*391b0*/  IMAD.HI.U32 R75, R49, R21, R74 ;  /* 0x00000015314b7227 */ /* 0x000fe200078e004a */
[----:B------:R-:W-:-:S03]  /*391c0*/  IADD3 R56, PT, PT, R62, R61, -R56 ;  /* 0x0000003d3e387210 */ /* 0x000fc60007ffe838 */
[----:B------:R-:W-:-:S08]  /*391d0*/  IMAD.MOV.U32 R62, RZ, RZ, 0x0 ;  /* 0x00000000ff3e7424 */ /* 0x000fd000078e00ff */
[----:B------:R-:W-:Y:S02]  /*391e0*/  @P2 IMAD.MOV R75, RZ, RZ, R22 ;  /* 0x000000ffff4b2224 */ /* 0x000fe400078e0216 */
[----:B------:R-:W-:-:S04]  /*391f0*/  IMAD.HI.U32 R22, R51, R21, RZ ;  /* 0x0000001533167227 */ /* 0x000fc800078e00ff */
[----:B------:R-:W-:-:S05]  /*39200*/  IMAD.IADD R68, R46, 0x1, R75 ;  /* 0x000000012e447824 */ /* 0x000fca00078e024b */
[C---:B------:R-:W-:Y:S01]  /*39210*/  ISETP.GE.U32.AND P2, PT, R68.reuse, R46, PT ;  /* 0x0000002e4400720c */ /* 0x040fe20003f46070 */
[----:B------:R-:W-:Y:S01]  /*39220*/  IMAD.MOV.U32 R46, RZ, RZ, 0x0 ;  /* 0x00000000ff2e7424 */ /* 0x000fe200078e00ff */
[----:B------:R-:W-:Y:S01]  /*39230*/  IADD3 R24, PT, PT, R68, R24, -R57 ;  /* 0x0000001844187210 */ /* 0x000fe20007ffe839 */
[----:B------:R-:W-:Y:S02]  /*39240*/  IMAD.MOV.U32 R68, RZ, RZ, 0x0 ;  /* 0x00000000ff447424 */ /* 0x000fe400078e00ff */
[----:B------:R-:W-:-:S04]  /*39250*/  IMAD.HI.U32 R64, R51, R21, R46 ;  /* 0x0000001533407227 */ /* 0x000fc800078e002e */
[----:B------:R-:W-:-:S04]  /*39260*/  IMAD R47, R21, R50, RZ ;  /* 0x00000032152f7224 */ /* 0x000fc800078e02ff */
[----:B------:R-:W-:Y:S02]  /*39270*/  @P2 IMAD.MOV R64, RZ, RZ, R22 ;  /* 0x000000ffff402224 */ /* 0x000fe400078e0216 */
[----:B------:R-:W-:-:S03]  /*39280*/  IMAD.HI.U32 R22, R50, R21, RZ ;  /* 0x0000001532167227 */ /* 0x000fc600078e00ff */
[----:B------:R-:W-:-:S04]  /*39290*/  IADD3 R64, PT, PT, R47, R64, RZ ;  /* 0x000000402f407210 */ /* 0x000fc80007ffe0ff */
[C---:B------:R-:W-:Y:S01]  /*392a0*/  ISETP.GE.U32.AND P2, PT, R64.reuse, R47, PT ;  /* 0x0000002f4000720c */ /* 0x040fe20003f46070 */
[----:B------:R-:W-:Y:S01]  /*392b0*/  IMAD.MOV.U32 R47, RZ, RZ, 0x1 ;  /* 0x00000001ff2f7424 */ /* 0x000fe200078e00ff */
[----:B------:R-:W-:Y:S01]  /*392c0*/  IADD3 R64, PT, PT, R64, R66, -R63 ;  /* 0x0000004240407210 */ /* 0x000fe20007ffe83f */
[----:B------:R-:W-:Y:S02]  /*392d0*/  IMAD.MOV.U32 R63, RZ, RZ, 0x1 ;  /* 0x00000001ff3f7424 */ /* 0x000fe400078e00ff */
[----:B------:R-:W-:-:S08]  /*392e0*/  IMAD.HI.U32 R55, R50, R21, R46 ;  /* 0x0000001532377227 */ /* 0x000fd000078e002e */
[----:B------:R-:W-:Y:S02]  /*392f0*/  @P2 IMAD.MOV R55, RZ, RZ, R22 ;  /* 0x000000ffff372224 */ /* 0x000fe400078e0216 */
        /* <DEDUP_REMOVED lines=15> */
[----:B------:R-:W-:-:S04]  /*393f0*/  IMAD.WIDE.U32 R70, R65, R39, RZ ;  /* 0x0000002741467225 */ /* 0x000fc800078e00ff */
[----:B------:R-:W-:-:S04]  /*39400*/  IMAD.HI.U32 R69, R65, R43, R46 ;  /* 0x0000002b41457227 */ /* 0x000fc800078e002e */
[----:B------:R-:W-:Y:S02]  /*39410*/  @P2 IMAD.MOV R69, RZ, RZ, R72 ;  /* 0x000000ffff452224 */ /* 0x000fe400078e0248 */
[----:B------:R-:W-:-:S04]  /*39420*/  IMAD.HI.U32 R46, R65, R38, R46 ;  /* 0x00000026412e7227 */ /* 0x000fc800078e002e */
[----:B------:R-:W-:Y:S02]  /*39430*/  IMAD.IADD R69, R74, 0x1, R69 ;  /* 0x000000014a457824 */ /* 0x000fe400078e0245 */
[----:B------:R-:W-:-:S03]  /*39440*/  IMAD.HI.U32 R76, R65, R37, R76 ;  /* 0x00000025414c7227 */ /* 0x000fc600078e004c */
[----:B------:R-:W-:Y:S01]  /*39450*/  ISETP.GE.U32.AND P2, PT, R69, R74, PT ;  /* 0x0000004a4500720c */ /* 0x000fe20003f46070 */
[----:B------:R-:W-:Y:S02]  /*39460*/  IMAD.MOV.U32 R74, RZ, RZ, 0x0 ;  /* 0x00000000ff4a7424 */ /* 0x000fe400078e00ff */
[----:B------:R-:W-:-:S04]  /*39470*/  IMAD.HI.U32 R62, R65, R34, R62 ;  /* 0x00000022413e7227 */ /* 0x000fc800078e003e */
[----:B------:R-:W-:-:S06]  /*39480*/  IMAD R77, R18, R18, RZ ;  /* 0x00000012124d7224 */ /* 0x000fcc00078e02ff */
[----:B------:R-:W-:Y:S01]  /*39490*/  @P2 IMAD.MOV R46, RZ, RZ, R75 ;  /* 0x000000ffff2e2224 */ /* 0x000fe200078e024b */
[----:B------:R-:W-:-:S03]  /*394a0*/  MOV R75, 0x1 ;  /* 0x00000001004b7802 */ /* 0x000fc60000000f00 */
        /* <DEDUP_REMOVED lines=8> */
[----:B------:R-:W-:Y:S02]  /*39530*/  IMAD.IADD R75, R70, 0x1, R46 ;  /* 0x00000001464b7824 */ /* 0x000fe400078e022e */
[----:B------:R-:W-:-:S03]  /*39540*/  VIADD R46, R69, 0xfffffffe ;  /* 0xfffffffe452e7836 */ /* 0x000fc60000000000 */
[----:B------:R-:W-:-:S13]  /*39550*/  ISETP.GE.U32.AND P2, PT, R75, R70, PT ;  /* 0x000000464b00720c */ /* 0x000fda0003f46070 */
[----:B------:R-:W-:Y:S02]  /*39560*/  @P2 IMAD.MOV R72, RZ, RZ, R71 ;  /* 0x000000ffff482224 */ /* 0x000fe400078e0247 */
[----:B------:R-:W-:-:S04]  /*39570*/  IMAD.WIDE.U32 R70, R65, R37, RZ ;  /* 0x0000002541467225 */ /* 0x000fc800078e00ff */
[----:B------:R-:W-:-:S05]  /*39580*/  IMAD.IADD R61, R70, 0x1, R72 ;  /* 0x00000001463d7824 */ /* 0x000fca00078e0248 */
[----:B------:R-:W-:-:S13]  /*39590*/  ISETP.GE.U32.AND P2, PT, R61, R70, PT ;  /* 0x000000463d00720c */ /* 0x000fda0003f46070 */
[----:B------:R-:W-:Y:S01]  /*395a0*/  @P2 IMAD.MOV R76, RZ, RZ, R71 ;  /* 0x000000ffff4c2224 */ /* 0x000fe200078e0247 */
[C---:B------:R-:W-:Y:S01]  /*395b0*/  ISETP.GE.U32.AND P2, PT, R65.reuse, R22, PT ;  /* 0x000000164100720c */ /* 0x040fe20003f46070 */
[----:B------:R-:W-:-:S03]  /*395c0*/  IMAD.WIDE.U32 R70, R65, R34, RZ ;  /* 0x0000002241467225 */ /* 0x000fc600078e00ff */
[----:B------:R-:W-:Y:S01]  /*395d0*/  SEL R66, RZ, 0xffffffff, P2 ;  /* 0xffffffffff427807 */ /* 0x000fe20001000000 */
[----:B------:R-:W-:Y:S02]  /*395e0*/  IMAD.IADD R57, R70, 0x1, R76 ;  /* 0x0000000146397824 */ /* 0x000fe400078e024c */
[----:B------:R-:W-:Y:S02]  /*395f0*/  IMAD.MOV.U32 R76, RZ, RZ, RZ ;  /* 0x000000ffff4c7224 */ /* 0x000fe400078e00ff */
[C---:B------:R-:W-:Y:S01]  /*39600*/  IMAD R22, R20.reuse, R21, RZ ;  /* 0x0000001514167224 */ /* 0x040fe200078e02ff */
[----:B------:R-:W-:Y:S01]  /*39610*/  ISETP.GE.U32.AND P3, PT, R57, R70, PT ;  /* 0x000000463900720c */ /* 0x000fe20003f66070 */
[----:B------:R-:W-:-:S04]  /*39620*/  IMAD.HI.U32 R63, R20, R18, R76 ;  /* 0x00000012143f7227 */ /* 0x000fc800078e004c */
[----:B------:R-:W-:Y:S01]  /*39630*/  @P2 IMAD.MOV R46, RZ, RZ, R69 ;  /* 0x000000ffff2e2224 */ /* 0x000fe200078e0245 */
[----:B------:R-:W-:Y:S01]  /*39640*/  ISETP.GE.U32.AND P5, PT, R63, R77, PT ;  /* 0x0000004d3f00720c */ /* 0x000fe20003fa6070 */
[----:B------:R-:W-:Y:S01]  /*39650*/  VIADD R77, R60, 0xfffffc2f ;  /* 0xfffffc2f3c4d7836 */ /* 0x000fe20000000000 */
[----:B------:R-:W-:Y:S01]  /*39660*/  MOV R69, 0x1 ;  /* 0x0000000100457802 */ /* 0x000fe20000000f00 */
[----:B------:R-:W-:-:S04]  /*39670*/  @P2 IMAD.MOV R77, RZ, RZ, R60 ;  /* 0x000000ffff4d2224 */ /* 0x000fc800078e023c */
[----:B------:R-:W-:Y:S01]  /*39680*/  @P3 IADD3 R62, PT, PT, R71, RZ, RZ ;  /* 0x000000ff473e3210 */ /* 0x000fe20007ffe0ff */
[----:B------:R-:W-:Y:S02]  /*39690*/  IMAD R71, R65, R42, RZ ;  /* 0x0000002a41477224 */ /* 0x000fe400078e02ff */
[----:B------:R-:W-:-:S03]  /*396a0*/  IMAD.HI.U32 R69, R18, R18, R68 ;  /* 0x0000001212457227 */ /* 0x000fc600078e0044 */
[----:B------:R-:W-:Y:S01]  /*396b0*/  ISETP.GE.U32.AND P3, PT, R22, R71, PT ;  /* 0x000000471600720c */ /* 0x000fe20003f66070 */
[----:B------:R-:W-:Y:S01]  /*396c0*/  IMAD R62, R65, R35, R62 ;  /* 0x00000023413e7224 */ /* 0x000fe200078e023e */
[----:B------:R-:W-:Y:S02]  /*396d0*/  IADD3 R63, PT, PT, R63, R22, -R71 ;  /* 0x000000163f3f7210 */ /* 0x000fe40007ffe847 */
[----:B------:R-:W-:-:S05]  /*396e0*/  SEL R44, RZ, 0x1, P3 ;  /* 0x00000001ff2c7807 */ /* 0x000fca0001800000 */
[----:B------:R-:W-:-:S05]  /*396f0*/  IMAD.IADD R77, R44, 0x1, R77 ;  /* 0x000000012c4d7824 */ /* 0x000fca00078e024d */
[----:B------:R-:W-:Y:S02]  /*39700*/  ISETP.NE.AND P4, PT, R77, RZ, PT ;  /* 0x000000ff4d00720c */ /* 0x000fe40003f85270 */
[----:B------:R-:W-:Y:S02]  /*39710*/  ISETP.GE.U32.AND P3, PT, R58, R77, PT ;  /* 0x0000004d3a00720c */ /* 0x000fe40003f66070 */
[----:B------:R-:W-:-:S04]  /*39720*/  SEL R44, R44, RZ, !P4 ;  /* 0x000000ff2c2c7207 */ /* 0x000fc80006000000 */
[----:B------:R-:W-:Y:S01]  /*39730*/  SEL R79, R44, 0x1, P3 ;  /* 0x000000012c4f7807 */ /* 0x000fe20001800000 */
[----:B------:R-:W-:-:S04]  /*39740*/  IMAD.HI.U32 R44, R18, R18, RZ ;  /* 0x00000012122c7227 */ /* 0x000fc800078e00ff */
[----:B------:R-:W-:Y:S02]  /*39750*/  IMAD.IADD R46, R79, 0x1, R46 ;  /* 0x000000014f2e7824 */ /* 0x000fe400078e022e */
[----:B------:R-:W-:Y:S02]  /*39760*/  @P5 IMAD.MOV R69, RZ, RZ, R44 ;  /* 0x000000ffff455224 */ /* 0x000fe400078e022c */
[----:B------:R-:W-:Y:S01]  /*39770*/  IMAD.MOV.U32 R44, RZ, RZ, 0x0 ;  /* 0x00000000ff2c7424 */ /* 0x000fe200078e00ff */
[----:B------:R-:W-:Y:S01]  /*39780*/  ISETP.NE.AND P4, PT, R46, RZ, PT ;  /* 0x000000ff2e00720c */ /* 0x000fe20003f85270 */
[----:B------:R-:W-:Y:S01]  /*39790*/  IMAD.IADD R69, R45, 0x1, R69 ;  /* 0x000000012d457824 */ /* 0x000fe200078e0245 */
[----:B------:R-:W-:Y:S02]  /*397a0*/  ISETP.GE.U32.AND P3, PT, R59, R46, PT ;  /* 0x0000002e3b00720c */ /* 0x000fe40003f66070 */
[----:B------:R-:W-:Y:S02]  /*397b0*/  SEL R68, R79, RZ, !P4 ;  /* 0x000000ff4f447207 */ /* 0x000fe40006000000 */
[----:B------:R-:W-:Y:S01]  /*397c0*/  ISETP.GE.U32.AND P4, PT, R69, R45, PT ;  /* 0x0000002d4500720c */ /* 0x000fe20003f86070 */
[----:B------:R-:W-:Y:S01]  /*397d0*/  IMAD.MOV.U32 R45, RZ, RZ, 0x1 ;  /* 0x00000001ff2d7424 */ /* 0x000fe200078e00ff */
[----:B------:R-:W-:-:S02]  /*397e0*/  SEL R68, R68, 0x1, P3 ;  /* 0x0000000144447807 */ /* 0x000fc40001800000 */
[----:B------:R-:W-:Y:S02]  /*397f0*/  IADD3 R58, PT, PT, R69, R58, -R77 ;  /* 0x0000003a453a7210 */ /* 0x000fe40007ffe84d */
[----:B------:R-:W-:Y:S01]  /*39800*/  IADD3 R60, PT, PT, R68, R47, R66 ;  /* 0x0000002f443c7210 */ /* 0x000fe20007ffe042 */
[----:B------:R-:W-:-:S03]  /*39810*/  IMAD.HI.U32 R47, R21, R18, R44 ;  /* 0x00000012152f7227 */ /* 0x000fc600078e002c */
[----:B------:R-:W-:Y:S01]  /*39820*/  ISETP.NE.AND P3, PT, R60, RZ, PT ;  /* 0x000000ff3c00720c */ /* 0x000fe20003f65270 */
[----:B------:R-:W-:Y:S01]  /*39830*/  IMAD.HI.U32 R44, R21, R18, RZ ;  /* 0x00000012152c7227 */ /* 0x000fe200078e00ff */
[----:B------:R-:W-:Y:S02]  /*39840*/  ISETP.GE.U32.AND P2, PT, R73, R60, PT ;  /* 0x0000003c4900720c */ /* 0x000fe40003f46070 */
[----:B------:R-:W-:Y:S01]  /*39850*/  SEL R68, R68, RZ, !P3 ;  /* 0x000000ff44447207 */ /* 0x000fe20005800000 */
[----:B------:R-:W-:Y:S02]  /*39860*/  @P4 IMAD.MOV R47, RZ, RZ, R44 ;  /* 0x000000ffff2f4224 */ /* 0x000fe400078e022c */
[----:B------:R-:W-:Y:S01]  /*39870*/  IMAD.MOV.U32 R44, RZ, RZ, 0x0 ;  /* 0x00000000ff2c7424 */ /* 0x000fe200078e00ff */
[----:B------:R-:W-:Y:S02]  /*39880*/  SEL R68, R68, 0x1, P2 ;  /* 0x0000000144447807 */ /* 0x000fe40001000000 */
[----:B------:R-:W-:Y:S01]  /*39890*/  IADD3 R47, PT, PT, R41, R47, RZ ;  /* 0x0000002f292f7210 */ /* 0x000fe20007ffe0ff */
[----:B------:R-:W-:Y:S01]  /*398a0*/  IMAD.HI.U32 R79, R48, R18, R44 ;  /* 0x00000012304f7227 */ /* 0x000fe200078e002c */
[----:B------:R-:W-:-:S02]  /*398b0*/  IADD3 R75, PT, PT, R68, R75, R66 ;  /* 0x0000004b444b7210 */ /* 0x000fc40007ffe042 */
[----:B------:R-:W-:Y:S01]  /*398c0*/  ISETP.GE.U32.AND P4, PT, R47, R41, PT ;  /* 0x000000292f00720c */ /* 0x000fe20003f86070 */
[-C--:B------:R-:W-:Y:S01]  /*398d0*/  IMAD.HI.U32 R41, R48, R18.reuse, RZ ;  /* 0x0000001230297227 */ /* 0x080fe200078e00ff */
[----:B------:R-:W-:Y:S02]  /*398e0*/  ISETP.NE.AND P3, PT, R75, RZ, PT ;  /* 0x000000ff4b00720c */ /* 0x000fe40003f65270 */
[----:B------:R-:W-:Y:S01]  /*398f0*/  ISETP.GE.U32.AND P2, PT, R56, R75, PT ;  /* 0x0000004b3800720c */ /* 0x000fe20003f46070 */
[----:B------:R-:W-:Y:S01]  /*39900*/  IMAD.HI.U32 R45, R49, R18, R44 ;  /* 0x00000012312d7227 */ /* 0x000fe200078e002c */
[----:B------:R-:W-:Y:S02]  /*39910*/  SEL R68, R68, RZ, !P3 ;  /* 0x000000ff44447207 */ /* 0x000fe40005800000 */
[----:B------:R-:W-:Y:S02]  /*39920*/  IADD3 R59, PT, PT, R47, R59, -R46 ;  /* 0x0000003b2f3b7210 */ /* 0x000fe40007ffe82e */
[----:B------:R-:W-:-:S03]  /*39930*/  SEL R68, R68, 0x1, P2 ;  /* 0x0000000144447807 */ /* 0x000fc60001000000 */
[----:B------:R-:W-:Y:S01]  /*39940*/  @P4 IMAD.MOV R79, RZ, RZ, R41 ;  /* 0x000000ffff4f4224 */ /* 0x000fe200078e0229 */
[----:B------:R-:W-:Y:S01]  /*39950*/  IADD3 R61, PT, PT, R68, R61, R66 ;  /* 0x0000003d443d7210 */ /* 0x000fe20007ffe042 */
[----:B------:R-:W-:-:S03]  /*39960*/  IMAD.HI.U32 R41, R50, R18, RZ ;  /* 0x0000001232297227 */ /* 0x000fc600078e00ff */
[----:B------:R-:W-:Y:S01]  /*39970*/  ISETP.NE.AND P3, PT, R61, RZ, PT ;  /* 0x000000ff3d00720c */ /* 0x000fe20003f65270 */
[----:B------:R-:W-:Y:S01]  /*39980*/  IMAD.IADD R79, R25, 0x1, R79 ;  /* 0x00000001194f7824 */ /* 0x000fe200078e024f */
[----:B------:R-:W-:Y:S02]  /*39990*/  ISETP.GE.U32.AND P2, PT, R24, R61, PT ;  /* 0x0000003d1800720c */ /* 0x000fe40003f46070 */
[----:B------:R-:W-:Y:S02]  /*399a0*/  SEL R68, R68, RZ, !P3 ;  /* 0x000000ff44447207 */ /* 0x000fe40005800000 */
[----:B------:R-:W-:Y:S01]  /*399b0*/  ISETP.GE.U32.AND P4, PT, R79, R25, PT ;  /* 0x000000194f00720c */ /* 0x000fe20003f86070 */
[----:B------:R-:W-:Y:S01]  /*399c0*/  IMAD.HI.U32 R25, R49, R18, RZ ;  /* 0x0000001231197227 */ /* 0x000fe200078e00ff */
[----:B------:R-:W-:Y:S02]  /*399d0*/  SEL R68, R68, 0x1, P2 ;  /* 0x0000000144447807 */ /* 0x000fe40001000000 */
[----:B------:R-:W-:-:S02]  /*399e0*/  IADD3 R60, PT, PT, R79, R73, -R60 ;  /* 0x000000494f3c7210 */ /* 0x000fc40007ffe83c */
[----:B------:R-:W-:-:S04]  /*399f0*/  IADD3 R57, PT, PT, R68, R57, R66 ;  /* 0x0000003944397210 */ /* 0x000fc80007ffe042 */
[C---:B------:R-:W-:Y:S02]  /*39a00*/  ISETP.NE.AND P3, PT, R57.reuse, RZ, PT ;  /* 0x000000ff3900720c */ /* 0x040fe40003f65270 */
[----:B------:R-:W-:Y:S01]  /*39a10*/  ISETP.GT.U32.AND P2, PT, R57, R64, PT ;  /* 0x000000403900720c */ /* 0x000fe20003f44070 */
[----:B------:R-:W-:Y:S01]  /*39a20*/  @P4 IMAD.MOV R45, RZ, RZ, R25 ;  /* 0x000000ffff2d4224 */ /* 0x000fe200078e0219 */
[----:B------:R-:W-:-:S04]  /*39a30*/  SEL R68, R68, RZ, !P3 ;  /* 0x000000ff44447207 */ /* 0x000fc80005800000 */
[----:B------:R-:W-:-:S04]  /*39a40*/  SEL R25, R68, 0x1, !P2 ;  /* 0x0000000144197807 */ /* 0x000fc80005000000 */
[----:B------:R-:W-:Y:S01]  /*39a50*/  IADD3 R66, PT, PT, R25, R62, R66 ;  /* 0x0000003e19427210 */ /* 0x000fe20007ffe042 */
[----:B------:R-:W-:Y:S02]  /*39a60*/  IMAD.IADD R25, R23, 0x1, R45 ;  /* 0x0000000117197824 */ /* 0x000fe400078e022d */
[----:B------:R-:W-:Y:S02]  /*39a70*/  IMAD.MOV.U32 R45, RZ, RZ, 0x1 ;  /* 0x00000001ff2d7424 */ /* 0x000fe400078e00ff */
[----:B------:R-:W-:Y:S01]  /*39a80*/  IMAD.IADD R66, R67, 0x1, R66 ;  /* 0x0000000143427824 */ /* 0x000fe200078e0242 */
[----:B------:R-:W-:Y:S01]  /*39a90*/  ISETP.GE.U32.AND P2, PT, R25, R23, PT ;  /* 0x000000171900720c */ /* 0x000fe20003f46070 */
[----:B------:R-:W-:Y:S01]  /*39aa0*/  IMAD.HI.U32 R23, R51, R18, RZ ;  /* 0x0000001233177227 */ /* 0x000fe200078e00ff */
[----:B------:R-:W-:Y:S02]  /*39ab0*/  IADD3 R56, PT, PT, R25, R56, -R75 ;  /* 0x0000003819387210 */ /* 0x000fe40007ffe84b */
[----:B------:R-:W-:Y:S01]  /*39ac0*/  IADD3 R66, PT, PT, -R66, R40, R55 ;  /* 0x0000002842427210 */ /* 0x000fe20007ffe137 */
[----:B------:R-:W-:-:S04]  /*39ad0*/  IMAD.HI.U32 R62, R51, R18, R44 ;  /* 0x00000012333e7227 */ /* 0x000fc800078e002c */
[----:B------:R-:W-:Y:S02]  /*39ae0*/  IMAD.MOV.U32 R40, RZ, RZ, 0x0 ;  /* 0x00000000ff287424 */ /* 0x000fe400078e00ff */
[----:B------:R-:W-:Y:S02]  /*39af0*/  IMAD R25, R20, R18, RZ ;  /* 0x0000001214197224 */ /* 0x000fe400078e02ff */
[----:B------:R-:W-:Y:S01]  /*39b00*/  @P2 IADD3 R62, PT, PT, R23, RZ, RZ ;  /* 0x000000ff173e2210 */ /* 0x000fe20007ffe0ff */
[----:B------:R-:W-:-:S04]  /*39b10*/  IMAD R23, R18, R50, RZ ;  /* 0x0000003212177224 */ /* 0x000fc800078e02ff */
[----:B------:R-:W-:-:S05]  /*39b20*/  IMAD.IADD R62, R23, 0x1, R62 ;  /* 0x00000001173e7824 */ /* 0x000fca00078e023e */
[----:B------:R-:W-:Y:S01]  /*39b30*/  ISETP.GE.U32.AND P2, PT, R62, R23, PT ;  /* 0x000000173e00720c */ /* 0x000fe20003f46070 */
[----:B------:R-:W-:Y:S01]  /*39b40*/  IMAD.HI.U32 R23, R50, R18, R44 ;  /* 0x0000001232177227 */ /* 0x000fe200078e002c */
[----:B------:R-:W-:-:S03]  /*39b50*/  IADD3 R61, PT, PT, R62, R24, -R61 ;  /* 0x000000183e3d7210 */ /* 0x000fc60007ffe83d */
[----:B------:R-:W-:Y:S02]  /*39b60*/  IMAD R44, R18, R19, RZ ;  /* 0x00000013122c7224 */ /* 0x000fe400078e02ff */
[----:B------:R-:W-:-:S04]  /*39b70*/  IMAD.MOV.U32 R24, RZ, RZ, RZ ;  /* 0x000000ffff187224 */ /* 0x000fc800078e00ff */
[----:B------:R-:W-:-:S04]  /*39b80*/  IMAD.WIDE.U32 R46, R20, R20, R24 ;  /* 0x00000014142e7225 */ /* 0x000fc800078e0018 */
[----:B------:R-:W-:Y:S01]  /*39b90*/  @P2 IMAD.MOV R23, RZ, RZ, R41 ;  /* 0x000000ffff172224 */ /* 0x000fe200078e0229 */
[----:B------:R-:W-:Y:S01]  /*39ba0*/  ISETP.GE.U32.AND P3, PT, R47, R25, PT ;  /* 0x000000192f00720c */ /* 0x000fe20003f66070 */
[----:B------:R-:W-:-:S04]  /*39bb0*/  IMAD.HI.U32 R41, R19, R18, RZ ;  /* 0x0000001213297227 */ /* 0x000fc800078e00ff */
[----:B------:R-:W-:Y:S02]  /*39bc0*/  IMAD.IADD R23, R44, 0x1, R23 ;  /* 0x000000012c177824 */ /* 0x000fe400078e0217 */
[----:B------:R-:W-:-:S03]  /*39bd0*/  IMAD.HI.U32 R24, R18, R20, RZ ;  /* 0x0000001412187227 */ /* 0x000fc600078e00ff */
[----:B------:R-:W-:Y:S01]  /*39be0*/  ISETP.GE.U32.AND P2, PT, R23, R44, PT ;  /* 0x0000002c1700720c */ /* 0x000fe20003f46070 */
[----:B------:R-:W-:-:S04]  /*39bf0*/  IMAD.MOV.U32 R44, RZ, RZ, 0x0 ;  /* 0x00000000ff2c7424 */ /* 0x000fc800078e00ff */
[----:B------:R-:W-:-:S08]  /*39c00*/  IMAD.HI.U32 R65, R19, R18, R44 ;  /* 0x0000001213417227 */ /* 0x000fd000078e002c */
[----:B------:R-:W-:Y:S02]  /*39c10*/  @P2 IMAD.MOV R65, RZ, RZ, R41 ;  /* 0x000000ffff412224 */ /* 0x000fe400078e0229 */
[----:B------:R-:W-:-:S03]  /*39c20*/  IMAD.MOV.U32 R41, RZ, RZ, 0x1 ;  /* 0x00000001ff297424 */ /* 0x000fc600078e00ff */
[----:B------:R-:W-:Y:S01]  /*39c30*/  IADD3 R55, PT, PT, R66, R65, RZ ;  /* 0x0000004142377210 */ /* 0x000fe20007ffe0ff */
[----:B------:R-:W-:-:S04]  /*39c40*/  IMAD.MOV.U32 R66, RZ, RZ, RZ ;  /* 0x000000ffff427224 */ /* 0x000fc800078e00ff */
[C---:B------:R-:W-:Y:S02]  /*39c50*/  IMAD R67, R55.reuse, R43, RZ ;  /* 0x0000002b37437224 */ /* 0x040fe400078e02ff */
[----:B------:R-:W-:-:S04]  /*39c60*/  IMAD.WIDE.U32 R44, R55, R38, RZ ;  /* 0x00000026372c7225 */ /* 0x000fc800078e00ff */
[----:B------:R-:W-:-:S05]  /*39c70*/  IMAD.HI.U32 R66, R55, R42, R66 ;  /* 0x0000002a37427227 */ /* 0x000fca00078e0042 */
[----:B------:R-:W-:Y:S01]  /*39c80*/  ISETP.GE.U32.AND P2, PT, R66, R67, PT ;  /* 0x000000434200720c */ /* 0x000fe20003f46070 */
[----:B------:R-:W-:-:S04]  /*39c90*/  IMAD.HI.U32 R67, R55, R43, R40 ;  /* 0x0000002b37437227 */ /* 0x000fc800078e0028 */
[----:B------:R-:W-:-:S08]  /*39ca0*/  IMAD.HI.U32 R40, R55, R43, RZ ;  /* 0x0000002b37287227 */ /* 0x000fd000078e00ff */
[----:B------:R-:W-:Y:S02]  /*39cb0*/  @P2 IMAD.MOV R67, RZ, RZ, R40 ;  /* 0x000000ffff432224 */ /* 0x000fe400078e0228 */
[----:B------:R-:W-:Y:S02]  /*39cc0*/  IMAD.MOV.U32 R40, RZ, RZ, 0x0 ;  /* 0x00000000ff287424 */ /* 0x000fe400078e00ff */
[----:B------:R-:W-:Y:S02]  /*39cd0*/  IMAD.IADD R67, R44, 0x1, R67 ;  /* 0x000000012c437824 */ /* 0x000fe400078e0243 */
[----:B------:R-:W-:-:S03]  /*39ce0*/  IMAD.HI.U32 R81, R55, R38, R40 ;  /* 0x0000002637517227 */ /* 0x000fc600078e0028 */
[----:B------:R-:W-:Y:S01]  /*39cf0*/  ISETP.GE.U32.AND P2, PT, R67, R44, PT ;  /* 0x0000002c4300720c */ /* 0x000fe20003f46070 */
[----:B------:R-:W-:-:S04]  /*39d00*/  IMAD.HI.U32 R83, R55, R39, R40 ;  /* 0x0000002737537227 */ /* 0x000fc800078e0028 */
[----:B------:R-:W-:-:S04]  /*39d10*/  IMAD.WIDE.U32 R40, R55, R39, RZ ;  /* 0x0000002737287225 */ /* 0x000fc800078e00ff */
[----:B------:R-:W-:-:S04]  /*39d20*/  VIADD R71, R67, 0xfffffffe ;  /* 0xfffffffe43477836 */ /* 0x000fc80000000000 */
[----:B------:R-:W-:Y:S01]  /*39d30*/  @P2 IADD3 R81, PT, PT, R45, RZ, RZ ;  /* 0x000000ff2d512210 */ /* 0x000fe20007ffe0ff */
        /* <DEDUP_REMOVED lines=16> */
[----:B------:R-:W-:-:S04]  /*39e40*/  IMAD.HI.U32 R45, R18, R20, R44 ;  /* 0x00000014122d7227 */ /* 0x000fc800078e002c */
[----:B------:R-:W-:-:S05]  /*39e50*/  @P3 IMAD.MOV R45, RZ, RZ, R24 ;  /* 0x000000ffff2d3224 */ /* 0x000fca00078e0218 */
[----:B------:R-:W-:Y:S01]  /*39e60*/  IADD3 R24, PT, PT, R22, R45, RZ ;  /* 0x0000002d16187210 */ /* 0x000fe20007ffe0ff */
[----:B------:R-:W-:Y:S02]  /*39e70*/  IMAD.MOV.U32 R45, RZ, RZ, 0x1 ;  /* 0x00000001ff2d7424 */ /* 0x000fe400078e00ff */
[----:B------:R-:W-:Y:S01]  /*39e80*/  @P2 IMAD.MOV R75, RZ, RZ, R41 ;  /* 0x000000ffff4b2224 */ /* 0x000fe200078e0229 */
[----:B------:R-:W-:Y:S01]  /*39e90*/  ISETP.GE.U32.AND P4, PT, R24, R22, PT ;  /* 0x000000161800720c */ /* 0x000fe20003f86070 */
[C---:B------:R-:W-:Y:S01]  /*39ea0*/  IMAD.WIDE.U32 R40, R55.reuse, R34, RZ ;  /* 0x0000002237287225 */ /* 0x040fe200078e00ff */
[----:B------:R-:W-:-:S03]  /*39eb0*/  ISETP.GE.U32.AND P2, PT, R55, R65, PT ;  /* 0x000000413700720c */ /* 0x000fc60003f46070 */
[----:B------:R-:W-:Y:S02]  /*39ec0*/  IMAD.IADD R75, R40, 0x1, R75 ;  /* 0x00000001284b7824 */ /* 0x000fe400078e024b */
[C---:B------:R-:W-:Y:S02]  /*39ed0*/  IMAD R65, R55.reuse, R42, RZ ;  /* 0x0000002a37417224 */ /* 0x040fe400078e02ff */
[----:B------:R-:W-:Y:S01]  /*39ee0*/  IMAD.HI.U32 R22, R55, R34, R44 ;  /* 0x0000002237167227 */ /* 0x000fe200078e002c */
[----:B------:R-:W-:-:S03]  /*39ef0*/  ISETP.GE.U32.AND P3, PT, R75, R40, PT ;  /* 0x000000284b00720c */ /* 0x000fc60003f66070 */
[----:B------:R-:W-:-:S04]  /*39f00*/  IMAD.HI.U32 R40, R21, R20, RZ ;  /* 0x0000001415287227 */ /* 0x000fc800078e00ff */
[----:B------:R-:W-:-:S04]  /*39f10*/  IMAD.HI.U32 R44, R21, R20, R44 ;  /* 0x00000014152c7227 */ /* 0x000fc800078e002c */
[----:B------:R-:W-:Y:S02]  /*39f20*/  @P4 IMAD.MOV R44, RZ, RZ, R40 ;  /* 0x000000ffff2c4224 */ /* 0x000fe400078e0228 */
[----:B------:R-:W-:Y:S01]  /*39f30*/  @P3 IMAD.MOV R22, RZ, RZ, R41 ;  /* 0x000000ffff163224 */ /* 0x000fe200078e0229 */
[----:B------:R-:W-:Y:S01]  /*39f40*/  ISETP.GE.U32.AND P3, PT, R25, R65, PT ;  /* 0x000000411900720c */ /* 0x000fe20003f66070 */
[----:B------:R-:W-:Y:S01]  /*39f50*/  VIADD R41, R66, 0xfffffc2f ;  /* 0xfffffc2f42297836 */ /* 0x000fe20000000000 */
[----:B------:R-:W-:Y:S01]  /*39f60*/  IADD3 R45, PT, PT, R53, R44, RZ ;  /* 0x0000002c352d7210 */ /* 0x000fe20007ffe0ff */
[----:B------:R-:W-:Y:S01]  /*39f70*/  @P2 IMAD.MOV R41, RZ, RZ, R66 ;  /* 0x000000ffff292224 */ /* 0x000fe200078e0242 */
[----:B------:R-:W-:Y:S01]  /*39f80*/  SEL R62, RZ, 0x1, P3 ;  /* 0x00000001ff3e7807 */ /* 0x000fe20001800000 */
[----:B------:R-:W-:Y:S01]  /*39f90*/  IMAD.MOV.U32 R40, RZ, RZ, 0x0 ;  /* 0x00000000ff287424 */ /* 0x000fe200078e00ff */
[----:B------:R-:W-:Y:S01]  /*39fa0*/  ISETP.GE.U32.AND P5, PT, R45, R53, PT ;  /* 0x000000352d00720c */ /* 0x000fe20003fa6070 */
[----:B------:R-:W-:-:S02]  /*39fb0*/  @P2 IMAD.MOV R71, RZ, RZ, R67 ;  /* 0x000000ffff472224 */ /* 0x000fc400078e0243 */
[----:B------:R-:W-:Y:S02]  /*39fc0*/  IMAD.IADD R44, R62, 0x1, R41 ;  /* 0x000000013e2c7824 */ /* 0x000fe400078e0229 */
[----:B------:R-:W-:Y:S02]  /*39fd0*/  IMAD.MOV.U32 R41, RZ, RZ, 0x1 ;  /* 0x00000001ff297424 */ /* 0x000fe400078e00ff */
[----:B------:R-:W-:Y:S01]  /*39fe0*/  IMAD R22, R55, R35, R22 ;  /* 0x0000002337167224 */ /* 0x000fe200078e0216 */
[----:B------:R-:W-:Y:S01]  /*39ff0*/  ISETP.NE.AND P4, PT, R44, RZ, PT ;  /* 0x000000ff2c00720c */ /* 0x000fe20003f85270 */
[----:B------:R-:W-:Y:S01]  /*3a000*/  IMAD.HI.U32 R41, R48, R20, R40 ;  /* 0x0000001430297227 */ /* 0x000fe200078e0028 */
[----:B------:R-:W-:Y:S02]  /*3a010*/  ISETP.GE.U32.AND P3, PT, R63, R44, PT ;  /* 0x0000002c3f00720c */ /* 0x000fe40003f66070 */
[----:B------:R-:W-:Y:S01]  /*3a020*/  SEL R62, R62, RZ, !P4 ;  /* 0x000000ff3e3e7207 */ /* 0x000fe20006000000 */
[----:B------:R-:W-:Y:S01]  /*3a030*/  IMAD R55, R20, R19, RZ ;  /* 0x0000001314377224 */ /* 0x000fe200078e02ff */
[----:B------:R-:W-:-:S02]  /*3a040*/  IADD3 R63, PT, PT, R24, R63, -R44 ;  /* 0x0000003f183f7210 */ /* 0x000fc40007ffe82c */
[----:B------:R-:W-:Y:S01]  /*3a050*/  SEL R40, R62, 0x1, P3 ;  /* 0x000000013e287807 */ /* 0x000fe20001800000 */
[----:B------:R-:W-:-:S03]  /*3a060*/  IMAD.HI.U32 R62, R48, R20, RZ ;  /* 0x00000014303e7227 */ /* 0x000fc600078e00ff */
[----:B------:R-:W-:Y:S01]  /*3a070*/  IADD3 R53, PT, PT, R40, R71, RZ ;  /* 0x0000004728357210 */ /* 0x000fe20007ffe0ff */
[----:B------:R-:W-:-:S03]  /*3a080*/  @P5 IMAD.MOV R41, RZ, RZ, R62 ;  /* 0x000000ffff295224 */ /* 0x000fc600078e023e */
[----:B------:R-:W-:Y:S01]  /*3a090*/  ISETP.NE.AND P4, PT, R53, RZ, PT ;  /* 0x000000ff3500720c */ /* 0x000fe20003f85270 */
[----:B------:R-:W-:Y:S01]  /*3a0a0*/  IMAD.IADD R62, R54, 0x1, R41 ;  /* 0x00000001363e7824 */ /* 0x000fe200078e0229 */
[----:B------:R-:W-:Y:S01]  /*3a0b0*/  ISETP.GE.U32.AND P3, PT, R58, R53, PT ;  /* 0x000000353a00720c */ /* 0x000fe20003f66070 */
[----:B------:R-:W-:Y:S01]  /*3a0c0*/  IMAD.MOV.U32 R41, RZ, RZ, 0x1 ;  /* 0x00000001ff297424 */ /* 0x000fe200078e00ff */
[----:B------:R-:W-:Y:S01]  /*3a0d0*/  SEL R66, R40, RZ, !P4 ;  /* 0x000000ff28427207 */ /* 0x000fe20006000000 */
[----:B------:R-:W-:Y:S01]  /*3a0e0*/  IMAD.MOV.U32 R40, RZ, RZ, 0x0 ;  /* 0x00000000ff287424 */ /* 0x000fe200078e00ff */
[----:B------:R-:W-:Y:S02]  /*3a0f0*/  ISETP.GE.U32.AND P4, PT, R62, R54, PT ;  /* 0x000000363e00720c */ /* 0x000fe40003f86070 */
[----:B------:R-:W-:Y:S01]  /*3a100*/  SEL R67, R66, 0x1, P3 ;  /* 0x0000000142437807 */ /* 0x000fe20001800000 */
[----:B------:R-:W-:Y:S01]  /*3a110*/  IMAD.HI.U32 R41, R49, R20, R40 ;  /* 0x0000001431297227 */ /* 0x000fe200078e0028 */
[----:B------:R-:W-:-:S02]  /*3a120*/  SEL R66, RZ, 0xffffffff, P2 ;  /* 0xffffffffff427807 */ /* 0x000fc40001000000 */
[----:B------:R-:W-:Y:S01]  /*3a130*/  IADD3 R45, PT, PT, R45, R58, -R53 ;  /* 0x0000003a2d2d7210 */ /* 0x000fe20007ffe835 */
[----:B------:R-:W-:Y:S01]  /*3a140*/  IMAD.HI.U32 R40, R49, R20, RZ ;  /* 0x0000001431287227 */ /* 0x000fe200078e00ff */
[----:B------:R-:W-:-:S04]  /*3a150*/  IADD3 R54, PT, PT, R67, R81, R66 ;  /* 0x0000005143367210 */ /* 0x000fc80007ffe042 */
[----:B------:R-:W-:Y:S01]  /*3a160*/  ISETP.NE.AND P3, PT, R54, RZ, PT ;  /* 0x000000ff3600720c */ /* 0x000fe20003f65270 */
[----:B------:R-:W-:Y:S01]  /*3a170*/  @P4 IMAD.MOV R41, RZ, RZ, R40 ;  /* 0x000000ffff294224 */ /* 0x000fe200078e0228 */
[----:B------:R-:W-:Y:S02]  /*3a180*/  ISETP.GE.U32.AND P2, PT, R59, R54, PT ;  /* 0x000000363b00720c */ /* 0x000fe40003f46070 */
[----:B------:R-:W-:Y:S02]  /*3a190*/  SEL R40, R67, RZ, !P3 ;  /* 0x000000ff43287207 */ /* 0x000fe40005800000 */
[----:B------:R-:W-:Y:S01]  /*3a1a0*/  IADD3 R67, PT, PT, R52, R41, RZ ;  /* 0x0000002934437210 */ /* 0x000fe20007ffe0ff */
[----:B------:R-:W-:Y:S01]  /*3a1b0*/  IMAD.MOV.U32 R41, RZ, RZ, 0x1 ;  /* 0x00000001ff297424 */ /* 0x000fe200078e00ff */
[----:B------:R-:W-:Y:S01]  /*3a1c0*/  SEL R68, R40, 0x1, P2 ;  /* 0x0000000128447807 */ /* 0x000fe20001000000 */
[----:B------:R-:W-:Y:S01]  /*3a1d0*/  IMAD.MOV.U32 R40, RZ, RZ, 0x0 ;  /* 0x00000000ff287424 */ /* 0x000fe200078e00ff */
[----:B------:R-:W-:-:S02]  /*3a1e0*/  ISETP.GE.U32.AND P4, PT, R67, R52, PT ;  /* 0x000000344300720c */ /* 0x000fc40003f86070 */
[----:B------:R-:W-:Y:S01]  /*3a1f0*/  IADD3 R69, PT, PT, R68, R69, R66 ;  /* 0x0000004544457210 */ /* 0x000fe20007ffe042 */
[-C--:B------:R-:W-:Y:S01]  /*3a200*/  IMAD.HI.U32 R52, R51, R20.reuse, R40 ;  /* 0x0000001433347227 */ /* 0x080fe200078e0028 */
[----:B------:R-:W-:Y:S02]  /*3a210*/  IADD3 R54, PT, PT, R62, R59, -R54 ;  /* 0x0000003b3e367210 */ /* 0x000fe40007ffe836 */
[----:B------:R-:W-:Y:S01]  /*3a220*/  ISETP.NE.AND P3, PT, R69, RZ, PT ;  /* 0x000000ff4500720c */ /* 0x000fe20003f65270 */
[----:B------:R-:W-:Y:S01]  /*3a230*/  IMAD.HI.U32 R40, R51, R20, RZ ;  /* 0x0000001433287227 */ /* 0x000fe200078e00ff */
[----:B------:R-:W-:Y:S02]  /*3a240*/  ISETP.GE.U32.AND P2, PT, R60, R69, PT ;  /* 0x000000453c00720c */ /* 0x000fe40003f46070 */
[----:B------:R-:W-:Y:S01]  /*3a250*/  SEL R68, R68, RZ, !P3 ;  /* 0x000000ff44447207 */ /* 0x000fe20005800000 */
[----:B------:R-:W-:Y:S01]  /*3a260*/  IMAD R41, R20, R50, RZ ;  /* 0x0000003214297224 */ /* 0x000fe200078e02ff */
[----:B------:R-:W-:Y:S01]  /*3a270*/  IADD3 R60, PT, PT, R67, R60, -R69 ;  /* 0x0000003c433c7210 */ /* 0x000fe20007ffe845 */
[----:B------:R-:W-:Y:S01]  /*3a280*/  @P4 IMAD.MOV R52, RZ, RZ, R40 ;  /* 0x000000ffff344224 */ /* 0x000fe200078e0228 */
[----:B------:R-:W-:Y:S01]  /*3a290*/  SEL R68, R68, 0x1, P2 ;  /* 0x0000000144447807 */ /* 0x000fe20001000000 */
[----:B------:R-:W-:-:S02]  /*3a2a0*/  IMAD.MOV.U32 R40, RZ, RZ, 0x0 ;  /* 0x00000000ff287424 */ /* 0x000fc400078e00ff */
[----:B------:R-:W-:Y:S01]  /*3a2b0*/  IMAD.IADD R52, R41, 0x1, R52 ;  /* 0x0000000129347824 */ /* 0x000fe200078e0234 */
[----:B------:R-:W-:-:S04]  /*3a2c0*/  IADD3 R73, PT, PT, R68, R73, R66 ;  /* 0x0000004944497210 */ /* 0x000fc80007ffe042 */
[----:B------:R-:W-:Y:S02]  /*3a2d0*/  ISETP.NE.AND P3, PT, R73, RZ, PT ;  /* 0x000000ff4900720c */ /* 0x000fe40003f65270 */
[----:B------:R-:W-:Y:S02]  /*3a2e0*/  ISETP.GE.U32.AND P2, PT, R56, R73, PT ;  /* 0x000000493800720c */ /* 0x000fe40003f46070 */
[----:B------:R-:W-:Y:S02]  /*3a2f0*/  SEL R68, R68, RZ, !P3 ;  /* 0x000000ff44447207 */ /* 0x000fe40005800000 */
[----:B------:R-:W-:Y:S01]  /*3a300*/  ISETP.GE.U32.AND P4, PT, R52, R41, PT ;  /* 0x000000293400720c */ /* 0x000fe20003f86070 */
[----:B------:R-:W-:Y:S01]  /*3a310*/  HFMA2 R41, -RZ, RZ, 0, 5.9604644775390625e-08 ;  /* 0x00000001ff297431 */ /* 0x000fe200000001ff */
[----:B------:R-:W-:Y:S02]  /*3a320*/  SEL R70, R68, 0x1, P2 ;  /* 0x0000000144467807 */ /* 0x000fe40001000000 */
[----:B------:R-:W-:-:S02]  /*3a330*/  IADD3 R52, PT, PT, R52, R56, -R73 ;  /* 0x0000003834347210 */ /* 0x000fc40007ffe849 */
[----:B------:R-:W-:-:S04]  /*3a340*/  IADD3 R68, PT, PT, R70, R75, R66 ;  /* 0x0000004b46447210 */ /* 0x000fc80007ffe042 */
[----:B------:R-:W-:Y:S01]  /*3a350*/  ISETP.NE.AND P3, PT, R68, RZ, PT ;  /* 0x000000ff4400720c */ /* 0x000fe20003f65270 */
[-C--:B------:R-:W-:Y:S01]  /*3a360*/  IMAD.HI.U32 R40, R50, R20.reuse, R40 ;  /* 0x0000001432287227 */ /* 0x080fe200078e0028 */
[----:B------:R-:W-:Y:S02]  /*3a370*/  ISETP.GT.U32.AND P2, PT, R68, R61, PT ;  /* 0x0000003d4400720c */ /* 0x000fe40003f44070 */
[----:B------:R-:W-:Y:S01]  /*3a380*/  SEL R70, R70, RZ, !P3 ;  /* 0x000000ff46467207 */ /* 0x000fe20005800000 */
[----:B------:R-:W-:-:S04]  /*3a390*/  IMAD.HI.U32 R41, R50, R20, RZ ;  /* 0x0000001432297227 */ /* 0x000fc800078e00ff */
[----:B------:R-:W-:Y:S01]  /*3a3a0*/  @P4 IMAD.MOV R40, RZ, RZ, R41 ;  /* 0x000000ffff284224 */ /* 0x000fe200078e0229 */
[----:B------:R-:W-:-:S04]  /*3a3b0*/  SEL R41, R70, 0x1, !P2 ;  /* 0x0000000146297807 */ /* 0x000fc80005000000 */
[----:B------:R-:W-:Y:S01]  /*3a3c0*/  IADD3 R22, PT, PT, R41, R22, R66 ;  /* 0x0000001629167210 */ /* 0x000fe20007ffe042 */
[----:B------:R-:W-:Y:S02]  /*3a3d0*/  IMAD.IADD R66, R55, 0x1, R40 ;  /* 0x0000000137427824 */ /* 0x000fe400078e0228 */
[----:B------:R-:W-:Y:S02]  /*3a3e0*/  IMAD.MOV.U32 R40, RZ, RZ, 0x0 ;  /* 0x00000000ff287424 */ /* 0x000fe400078e00ff */
[----:B------:R-:W-:Y:S01]  /*3a3f0*/  IMAD.MOV.U32 R41, RZ, RZ, 0x1 ;  /* 0x00000001ff297424 */ /* 0x000fe200078e00ff */
[----:B------:R-:W-:Y:S01]  /*3a400*/  ISETP.GE.U32.AND P2, PT, R66, R55, PT ;  /* 0x000000374200720c */ /* 0x000fe20003f46070 */
[----:B------:R-:W-:Y:S02]  /*3a410*/  IMAD.IADD R22, R57, 0x1, R22 ;  /* 0x0000000139167824 */ /* 0x000fe400078e0216 */
[----:B------:R-:W-:-:S03]  /*3a420*/  IMAD.HI.U32 R40, R19, R20, R40 ;  /* 0x0000001413287227 */ /* 0x000fc600078e0028 */
[----:B------:R-:W-:Y:S01]  /*3a430*/  IADD3 R55, PT, PT, -R22, R64, R23 ;  /* 0x0000004016377210 */ /* 0x000fe20007ffe117 */
[----:B------:R-:W-:Y:S01]  /*3a440*/  IMAD.HI.U32 R41, R19, R20, RZ ;  /* 0x0000001413297227 */ /* 0x000fe200078e00ff */
[----:B------:R-:W-:-:S03]  /*3a450*/  IADD3 R64, PT, PT, R47, R25, -R65 ;  /* 0x000000192f407210 */ /* 0x000fc60007ffe841 */
[----:B------:R-:W-:Y:S02]  /*3a460*/  IMAD.MOV.U32 R22, RZ, RZ, RZ ;  /* 0x000000ffff167224 */ /* 0x000fe400078e00ff */
[----:B------:R-:W-:-:S05]  /*3a470*/  @P2 IADD3 R40, PT, PT, R41, RZ, RZ ;  /* 0x000000ff29282210 */ /* 0x000fca0007ffe0ff */
[----:B------:R-:W-:-:S04]  /*3a480*/  IMAD.IADD R55, R55, 0x1, R40 ;  /* 0x0000000137377824 */ /* 0x000fc800078e0228 */
[C---:B------:R-:W-:Y:S01]  /*3a490*/  IMAD R23, R55.reuse, R43, RZ ;  /* 0x0000002b37177224 */ /* 0x040fe200078e02ff */
[C---:B------:R-:W-:Y:S01]  /*3a4a0*/  ISETP.GE.U32.AND P2, PT, R55.reuse, R40, PT ;  /* 0x000000283700720c */ /* 0x040fe20003f46070 */
[CC--:B------:R-:W-:Y:S02]  /*3a4b0*/  IMAD R41, R55.reuse, R42.reuse, RZ ;  /* 0x0000002a37297224 */ /* 0x0c0fe400078e02ff */
[----:B------:R-:W-:-:S04]  /*3a4c0*/  IMAD.HI.U32 R57, R55, R42, R22 ;  /* 0x0000002a37397227 */ /* 0x000fc800078e0016 */
[----:B------:R-:W-:Y:S01]  /*3a4d0*/  IMAD.MOV.U32 R22, RZ, RZ, 0x0 ;  /* 0x00000000ff167424 */ /* 0x000fe200078e00ff */
[----:B------:R-:W-:Y:S01]  /*3a4e0*/  ISETP.GE.U32.AND P3, PT, R57, R23, PT ;  /* 0x000000173900720c */ /* 0x000fe20003f66070 */
[----:B------:R-:W-:Y:S02]  /*3a4f0*/  IMAD.MOV.U32 R23, RZ, RZ, 0x1 ;  /* 0x00000001ff177424 */ /* 0x000fe400078e00ff */
[----:B------:R-:W-:Y:S02]  /*3a500*/  IMAD.MOV.U32 R40, RZ, RZ, 0x0 ;  /* 0x00000000ff287424 */ /* 0x000fe400078e00ff */
[----:B------:R-:W-:-:S04]  /*3a510*/  IMAD.HI.U32 R71, R55, R43, R22 ;  /* 0x0000002b37477227 */ /* 0x000fc800078e0016 */
[----:B------:R-:W-:-:S04]  /*3a520*/  IMAD.HI.U32 R22, R55, R43, RZ ;  /* 0x0000002b37167227 */ /* 0x000fc800078e00ff */
[----:B------:R-:W-:Y:S01]  /*3a530*/  @P3 IMAD.MOV R71, RZ, RZ, R22 ;  /* 0x000000ffff473224 */ /* 0x000fe200078e0216 */
[----:B------:R-:W-:Y:S01]  /*3a540*/  ISETP.GE.U32.AND P3, PT, R46, R41, PT ;  /* 0x000000292e00720c */ /* 0x000fe20003f66070 */
[----:B------:R-:W-:-:S04]  /*3a550*/  IMAD.WIDE.U32 R22, R55, R38, RZ ;  /* 0x0000002637167225 */ /* 0x000fc800078e00ff */
[----:B------:R-:W-:Y:S01]  /*3a560*/  IMAD.IADD R46, R46, 0x1, -R41 ;  /* 0x000000012e2e7824 */ /* 0x000fe200078e0a29 */
[----:B------:R-:W-:Y:S01]  /*3a570*/  IADD3 R65, PT, PT, R22, R71, RZ ;  /* 0x0000004716417210 */ /* 0x000fe20007ffe0ff */
[----:B------:R-:W-:Y:S02]  /*3a580*/  IMAD.MOV.U32 R41, RZ, RZ, 0x1 ;  /* 0x00000001ff297424 */ /* 0x000fe400078e00ff */
[----:B------:R-:W-:Y:S01]  /*3a590*/  VIADD R25, R57, 0xfffffc2f ;  /* 0xfffffc2f39197836 */ /* 0x000fe20000000000 */
[----:B------:R-:W-:Y:S01]  /*3a5a0*/  ISETP.GE.U32.AND P4, PT, R65, R22, PT ;  /* 0x000000164100720c */ /* 0x000fe20003f86070 */
[----:B------:R-:W-:Y:S01]  /*3a5b0*/  IMAD.HI.U32 R71, R55, R38, R40 ;  /* 0x0000002637477227 */ /* 0x000fe200078e0028 */
[-C--:B------:R-:W-:Y:S02]  /*3a5c0*/  IADD3 R47, PT, PT, -R17, R46.reuse, RZ ;  /* 0x0000002e112f7210 */ /* 0x080fe40007ffe1ff */
[----:B------:R-:W-:Y:S01]  /*3a5d0*/  SEL R40, RZ, 0x1, P3 ;  /* 0x00000001ff287807 */ /* 0x000fe20001800000 */
[----:B------:R-:W-:Y:S01]  /*3a5e0*/  @P2 IMAD.MOV R25, RZ, RZ, R57 ;  /* 0x000000ffff192224 */ /* 0x000fe200078e0239 */
[----:B------:R-:W-:Y:S01]  /*3a5f0*/  ISETP.GE.U32.AND P1, PT, R47, R46, P1 ;  /* 0x0000002e2f00720c */ /* 0x000fe20000f26070 */
[----:B------:R-:W-:-:S02]  /*3a600*/  IMAD.MOV.U32 R22, RZ, RZ, 0x0 ;  /* 0x00000000ff167424 */ /* 0x000fc400078e00ff */
[----:B------:R-:W-:Y:S01]  /*3a610*/  IMAD.IADD R41, R40, 0x1, R25 ;  /* 0x0000000128297824 */ /* 0x000fe200078e0219 */
[----:B------:R-:W-:Y:S01]  /*3a620*/  SEL R77, RZ, 0x1, !P1 ;  /* 0x00000001ff4d7807 */ /* 0x000fe20004800000 */
[----:B------:R-:W-:-:S03]  /*3a630*/  IMAD.WIDE.U32 R24, R55, R39, RZ ;  /* 0x0000002737187225 */ /* 0x000fc600078e00ff */
[----:B------:R-:W-:Y:S01]  /*3a640*/  ISETP.NE.AND P3, PT, R41, RZ, PT ;  /* 0x000000ff2900720c */ /* 0x000fe20003f65270 */
[----:B------:R-:W-:Y:S01]  /*3a650*/  @P4 IMAD.MOV R71, RZ, RZ, R23 ;  /* 0x000000ffff474224 */ /* 0x000fe200078e0217 */
[----:B------:R-:W-:Y:S01]  /*3a660*/  IADD3 R46, PT, PT, R0, R77, RZ ;  /* 0x0000004d002e7210 */ /* 0x000fe20007ffe0ff */
[C---:B------:R-:W-:Y:S01]  /*3a670*/  IMAD.IADD R57, R64.reuse, 0x1, -R41 ;  /* 0x0000000140397824 */ /* 0x040fe200078e0a29 */
[----:B------:R-:W-:Y:S01]  /*3a680*/  ISETP.GE.U32.AND P1, PT, R64, R41, PT ;  /* 0x000000294000720c */ /* 0x000fe20003f26070 */
[----:B------:R-:W-:Y:S01]  /*3a690*/  IMAD.IADD R44, R24, 0x1, R71 ;  /* 0x00000001182c7824 */ /* 0x000fe200078e0247 */
[----:B------:R-:W-:Y:S01]  /*3a6a0*/  ISETP.NE.AND P5, PT, R46, RZ, PT ;  /* 0x000000ff2e00720c */ /* 0x000fe20003fa5270 */
[----:B------:R-:W-:Y:S02]  /*3a6b0*/  IMAD.MOV.U32 R23, RZ, RZ, 0x1 ;  /* 0x00000001ff177424 */ /* 0x000fe400078e00ff */
[----:B------:R-:W-:Y:S01]  /*3a6c0*/  VIADD R75, R65, 0xfffffffe ;  /* 0xfffffffe414b7836 */ /* 0x000fe20000000000 */
[----:B------:R-:W-:Y:S01]  /*3a6d0*/  ISETP.GE.U32.AND P4, PT, R44, R24, PT ;  /* 0x000000182c00720c */ /* 0x000fe20003f86070 */
[----:B------:R-:W-:Y:S01]  /*3a6e0*/  IMAD.HI.U32 R23, R55, R39, R22 ;  /* 0x0000002737177227 */ /* 0x000fe200078e0016 */
[----:B------:R-:W-:-:S02]  /*3a6f0*/  SEL R24, R40, RZ, !P3 ;  /* 0x000000ff28187207 */ /* 0x000fc40005800000 */
[----:B------:R-:W-:Y:S01]  /*3a700*/  SEL R77, R77, 0x1, !P5 ;  /* 0x000000014d4d7807 */ /* 0x000fe20006800000 */
[----:B------:R-:W-:Y:S01]  /*3a710*/  IMAD.IADD R40, R57, 0x1, -R46 ;  /* 0x0000000139287824 */ /* 0x000fe200078e0a2e */
[----:B------:R-:W-:Y:S01]  /*3a720*/  SEL R22, R24, 0x1, P1 ;  /* 0x0000000118167807 */ /* 0x000fe20000800000 */
[----:B------:R-:W-:-:S03]  /*3a730*/  @P2 IMAD.MOV R75, RZ, RZ, R65 ;  /* 0x000000ffff4b2224 */ /* 0x000fc600078e0241 */
[----:B------:R-:W-:Y:S01]  /*3a740*/  ISETP.GE.U32.AND P1, PT, R40, R57, PT ;  /* 0x000000392800720c */ /* 0x000fe20003f26070 */
[----:B------:R-:W-:Y:S02]  /*3a750*/  IMAD.IADD R46, R22, 0x1, R75 ;  /* 0x00000001162e7824 */ /* 0x000fe400078e024b */
[----:B------:R-:W-:Y:S01]  /*3a760*/  @P4 IADD3 R23, PT, PT, R25, RZ, RZ ;  /* 0x000000ff19174210 */ /* 0x000fe20007ffe0ff */
[----:B------:R-:W-:Y:S01]  /*3a770*/  IMAD.WIDE.U32 R24, R55, R36, RZ ;  /* 0x0000002437187225 */ /* 0x000fe200078e00ff */
[----:B------:R-:W-:Y:S02]  /*3a780*/  SEL R77, R77, RZ, P1 ;  /* 0x000000ff4d4d7207 */ /* 0x000fe40000800000 */
[----:B------:R-:W-:Y:S01]  /*3a790*/  ISETP.NE.AND P3, PT, R46, RZ, PT ;  /* 0x000000ff2e00720c */ /* 0x000fe20003f65270 */
[C---:B------:R-:W-:Y:S01]  /*3a7a0*/  IMAD.IADD R64, R63.reuse, 0x1, -R46 ;  /* 0x000000013f407824 */ /* 0x040fe200078e0a2e */
[----:B------:R-:W-:Y:S01]  /*3a7b0*/  ISETP.GE.U32.AND P1, PT, R63, R46, PT ;  /* 0x0000002e3f00720c */ /* 0x000fe20003f26070 */
[----:B------:R-:W-:Y:S01]  /*3a7c0*/  IMAD.IADD R41, R2, 0x1, R77 ;  /* 0x0000000102297824 */ /* 0x000fe200078e024d */
[----:B------:R-:W-:Y:S01]  /*3a7d0*/  SEL R22, R22, RZ, !P3 ;  /* 0x000000ff16167207 */ /* 0x000fe20005800000 */
[----:B------:R-:W-:Y:S01]  /*3a7e0*/  IMAD.IADD R46, R24, 0x1, R23 ;  /* 0x00000001182e7824 */ /* 0x000fe200078e0217 */
[----:B------:R-:W-:Y:S01]  /*3a7f0*/  MOV R23, 0x1 ;  /* 0x0000000100177802 */ /* 0x000fe20000000f00 */
[----:B------:R-:W-:Y:S01]  /*3a800*/  IMAD.IADD R57, R64, 0x1, -R41 ;  /* 0x0000000140397824 */ /* 0x000fe200078e0a29 */
[----:B------:R-:W-:-:S02]  /*3a810*/  ISETP.NE.AND P5, PT, R41, RZ, PT ;  /* 0x000000ff2900720c */ /* 0x000fc40003fa5270 */
[----:B------:R-:W-:Y:S02]  /*3a820*/  ISETP.GE.U32.AND P3, PT, R46, R24, PT ;  /* 0x000000182e00720c */ /* 0x000fe40003f66070 */
[----:B------:R-:W-:Y:S02]  /*3a830*/  ISETP.GE.U32.AND P4, PT, R57, R64, PT ;  /* 0x000000403900720c */ /* 0x000fe40003f86070 */
[----:B------:R-:W-:Y:S02]  /*3a840*/  SEL R41, RZ, 0xffffffff, P2 ;  /* 0xffffffffff297807 */ /* 0x000fe40001000000 */
[----:B------:R-:W-:Y:S01]  /*3a850*/  SEL R24, R22, 0x1, P1 ;  /* 0x0000000116187807 */ /* 0x000fe20000800000 */
[----:B------:R-:W-:Y:S01]  /*3a860*/  IMAD.MOV.U32 R22, RZ, RZ, 0x0 ;  /* 0x00000000ff167424 */ /* 0x000fe200078e00ff */
[----:B------:R-:W-:Y:S02]  /*3a870*/  SEL R77, R77, 0x1, !P5 ;  /* 0x000000014d4d7807 */ /* 0x000fe40006800000 */
[----:B------:R-:W-:Y:S01]  /*3a880*/  IADD3 R44, PT, PT, R24, R44, R41 ;  /* 0x0000002c182c7210 */ /* 0x000fe20007ffe029 */
[----:B------:R-:W-:Y:S01]  /*3a890*/  IMAD.HI.U32 R63, R55, R36, R22 ;  /* 0x00000024373f7227 */ /* 0x000fe200078e0016 */
[----:B------:R-:W-:-:S02]  /*3a8a0*/  SEL R58, R77, RZ, P4 ;  /* 0x000000ff4d3a7207 */ /* 0x000fc40002000000 */
[----:B------:R-:W-:Y:S01]  /*3a8b0*/  ISETP.NE.AND P2, PT, R44, RZ, PT ;  /* 0x000000ff2c00720c */ /* 0x000fe20003f45270 */
[C---:B------:R-:W-:Y:S01]  /*3a8c0*/  IMAD.IADD R53, R45.reuse, 0x1, -R44 ;  /* 0x000000012d357824 */ /* 0x040fe200078e0a2c */
[----:B------:R-:W-:Y:S01]  /*3a8d0*/  ISETP.GE.U32.AND P1, PT, R45, R44, PT ;  /* 0x0000002c2d00720c */ /* 0x000fe20003f26070 */
[----:B------:R-:W-:Y:S01]  /*3a8e0*/  IMAD.IADD R22, R3, 0x1, R58 ;  /* 0x0000000103167824 */ /* 0x000fe200078e023a */
[----:B------:R-:W-:Y:S01]  /*3a8f0*/  SEL R24, R24, RZ, !P2 ;  /* 0x000000ff18187207 */ /* 0x000fe20005000000 */
[----:B------:R-:W-:Y:S02]  /*3a900*/  @P3 IMAD.MOV R63, RZ, RZ, R25 ;  /* 0x000000ffff3f3224 */ /* 0x000fe400078e0219 */
[----:B------:R-:W-:Y:S01]  /*3a910*/  IMAD.IADD R44, R53, 0x1, -R22 ;  /* 0x00000001352c7824 */ /* 0x000fe200078e0a16 */
[----:B------:R-:W-:Y:S01]  /*3a920*/  ISETP.NE.AND P3, PT, R22, RZ, PT ;  /* 0x000000ff1600720c */ /* 0x000fe20003f65270 */
[----:B------:R-:W-:-:S03]  /*3a930*/  IMAD.WIDE.U32 R22, R55, R37, RZ ;  /* 0x0000002537167225 */ /* 0x000fc600078e00ff */
[----:B------:R-:W-:Y:S01]  /*3a940*/  ISETP.GE.U32.AND P2, PT, R44, R53, PT ;  /* 0x000000352c00720c */ /* 0x000fe20003f46070 */
[----:B------:R-:W-:Y:S01]  /*3a950*/  IMAD.IADD R63, R22, 0x1, R63 ;  /* 0x00000001163f7824 */ /* 0x000fe200078e023f */
[----:B------:R-:W-:Y:S01]  /*3a960*/  SEL R53, R24, 0x1, P1 ;  /* 0x0000000118357807 */ /* 0x000fe20000800000 */
[----:B------:R-:W-:Y:S01]  /*3a970*/  HFMA2 R24, -RZ, RZ, 0, 0 ;  /* 0x00000000ff187431 */ /* 0x000fe200000001ff */
[----:B------:R-:W-:Y:S01]  /*3a980*/  SEL R58, R58, 0x1, !P3 ;  /* 0x000000013a3a7807 */ /* 0x000fe20005800000 */
[----:B------:R-:W-:Y:S01]  /*3a990*/  IMAD.MOV.U32 R25, RZ, RZ, 0x1 ;  /* 0x00000001ff197424 */ /* 0x000fe200078e00ff */
[----:B------:R-:W-:Y:S02]  /*3a9a0*/  IADD3 R45, PT, PT, R53, R46, R41 ;  /* 0x0000002e352d7210 */ /* 0x000fe40007ffe029 */
[----:B------:R-:W-:Y:S02]  /*3a9b0*/  SEL R65, R58, RZ, P2 ;  /* 0x000000ff3a417207 */ /* 0x000fe40001000000 */
[----:B------:R-:W-:Y:S01]  /*3a9c0*/  ISETP.GE.U32.AND P3, PT, R63, R22, PT ;  /* 0x000000163f00720c */ /* 0x000fe20003f66070 */
[----:B------:R-:W-:Y:S01]  /*3a9d0*/  IMAD.IADD R22, R54, 0x1, -R45 ;  /* 0x0000000136167824 */ /* 0x000fe200078e0a2d */
[----:B------:R-:W-:Y:S01]  /*3a9e0*/  ISETP.NE.AND P2, PT, R45, RZ, PT ;  /* 0x000000ff2d00720c */ /* 0x000fe20003f45270 */
[----:B------:R-:W-:Y:S01]  /*3a9f0*/  IMAD.IADD R71, R4, 0x1, R65 ;  /* 0x0000000104477824 */ /* 0x000fe200078e0241 */
[----:B------:R-:W-:Y:S01]  /*3aa00*/  ISETP.GE.U32.AND P1, PT, R54, R45, PT ;  /* 0x0000002d3600720c */ /* 0x000fe20003f26070 */
[----:B------:R-:W-:Y:S01]  /*3aa10*/  IMAD.HI.U32 R59, R55, R37, R24 ;  /* 0x00000025373b7227 */ /* 0x000fe200078e0018 */
[----:B------:R-:W-:-:S02]  /*3aa20*/  SEL R53, R53, RZ, !P2 ;  /* 0x000000ff35357207 */ /* 0x000fc40005000000 */
[----:B------:R-:W-:Y:S01]  /*3aa30*/  ISETP.NE.AND P4, PT, R71, RZ, PT ;  /* 0x000000ff4700720c */ /* 0x000fe20003f85270 */
[----:B------:R-:W-:Y:S01]  /*3aa40*/  IMAD.IADD R45, R22, 0x1, -R71 ;  /* 0x00000001162d7824 */ /* 0x000fe200078e0a47 */
[----:B------:R-:W-:Y:S01]  /*3aa50*/  SEL R46, R53, 0x1, P1 ;  /* 0x00000001352e7807 */ /* 0x000fe20000800000 */
[----:B------:R-:W-:Y:S01]  /*3aa60*/  IMAD.WIDE.U32 R24, R55, R34, RZ ;  /* 0x0000002237187225 */ /* 0x000fe200078e00ff */
[----:B------:R-:W-:Y:S02]  /*3aa70*/  SEL R65, R65, 0x1, !P4 ;  /* 0x0000000141417807 */ /* 0x000fe40006000000 */
[----:B------:R-:W-:Y:S01]  /*3aa80*/  ISETP.GE.U32.AND P2, PT, R45, R22, PT ;  /* 0x000000162d00720c */ /* 0x000fe20003f46070 */
        /* <DEDUP_REMOVED lines=9> */
[----:B------:R-:W-:-:S02]  /*3ab20*/  ISETP.GE.U32.AND P3, PT, R59, R24, PT ;  /* 0x000000183b00720c */ /* 0x000fc40003f66070 */
[----:B------:R-:W-:Y:S01]  /*3ab30*/  SEL R46, R46, RZ, !P2 ;  /* 0x000000ff2e2e7207 */ /* 0x000fe20005000000 */
[----:B------:R-:W-:Y:S01]  /*3ab40*/  IMAD.IADD R24, R53, 0x1, -R58 ;  /* 0x0000000135187824 */ /* 0x000fe200078e0a3a */
[----:B------:R-:W-:Y:S02]  /*3ab50*/  ISETP.NE.AND P2, PT, R58, RZ, PT ;  /* 0x000000ff3a00720c */ /* 0x000fe40003f45270 */
[----:B------:R-:W-:Y:S02]  /*3ab60*/  SEL R46, R46, 0x1, P1 ;  /* 0x000000012e2e7807 */ /* 0x000fe40000800000 */
[----:B------:R-:W-:Y:S02]  /*3ab70*/  ISETP.GE.U32.AND P1, PT, R24, R53, PT ;  /* 0x000000351800720c */ /* 0x000fe40003f26070 */
[----:B------:R-:W-:Y:S02]  /*3ab80*/  SEL R54, R54, 0x1, !P2 ;  /* 0x0000000136367807 */ /* 0x000fe40005000000 */
[----:B------:R-:W-:-:S02]  /*3ab90*/  MOV R22, 0x0 ;  /* 0x0000000000167802 */ /* 0x000fc40000000f00 */
[----:B------:R-:W-:Y:S02]  /*3aba0*/  IADD3 R59, PT, PT, R46, R59, R41 ;  /* 0x0000003b2e3b7210 */ /* 0x000fe40007ffe029 */
[----:B------:R-:W-:Y:S01]  /*3abb0*/  SEL R53, R54, RZ, P1 ;  /* 0x000000ff36357207 */ /* 0x000fe20000800000 */
[----:B------:R-:W-:Y:S01]  /*3abc0*/  IMAD.HI.U32 R22, R55, R34, R22 ;  /* 0x0000002237167227 */ /* 0x000fe200078e0016 */
[----:B------:R-:W-:Y:S02]  /*3abd0*/  ISETP.NE.AND P2, PT, R59, RZ, PT ;  /* 0x000000ff3b00720c */ /* 0x000fe40003f45270 */
[----:B------:R-:W-:Y:S01]  /*3abe0*/  @P3 IADD3 R22, PT, PT, R25, RZ, RZ ;  /* 0x000000ff19163210 */ /* 0x000fe20007ffe0ff */
[C---:B------:R-:W-:Y:S01]  /*3abf0*/  IMAD.IADD R54, R52.reuse, 0x1, -R59 ;  /* 0x0000000134367824 */ /* 0x040fe200078e0a3b */
[----:B------:R-:W-:Y:S01]  /*3ac00*/  ISETP.GE.U32.AND P1, PT, R52, R59, PT ;  /* 0x0000003b3400720c */ /* 0x000fe20003f26070 */
[----:B------:R-:W-:Y:S01]  /*3ac10*/  IMAD.IADD R25, R6, 0x1, R53 ;  /* 0x0000000106197824 */ /* 0x000fe200078e0235 */
[----:B------:R-:W-:Y:S01]  /*3ac20*/  SEL R46, R46, RZ, !P2 ;  /* 0x000000ff2e2e7207 */ /* 0x000fe20005000000 */
[----:B------:R-:W-:-:S02]  /*3ac30*/  IMAD R22, R55, R35, R22 ;  /* 0x0000002337167224 */ /* 0x000fc400078e0216 */
[----:B------:R-:W-:Y:S01]  /*3ac40*/  IMAD.IADD R23, R54, 0x1, -R25 ;  /* 0x0000000136177824 */ /* 0x000fe200078e0a19 */
[----:B------:R-:W-:Y:S02]  /*3ac50*/  ISETP.NE.AND P2, PT, R25, RZ, PT ;  /* 0x000000ff1900720c */ /* 0x000fe40003f45270 */
[----:B------:R-:W-:Y:S02]  /*3ac60*/  SEL R46, R46, 0x1, P1 ;  /* 0x000000012e2e7807 */ /* 0x000fe40000800000 */
[----:B------:R-:W-:Y:S02]  /*3ac70*/  ISETP.GE.U32.AND P1, PT, R23, R54, PT ;  /* 0x000000361700720c */ /* 0x000fe40003f26070 */
[----:B------:R-:W-:Y:S02]  /*3ac80*/  SEL R53, R53, 0x1, !P2 ;  /* 0x0000000135357807 */ /* 0x000fe40005000000 */
[----:B------:R-:W-:Y:S02]  /*3ac90*/  IADD3 R41, PT, PT, R46, R22, R41 ;  /* 0x000000162e297210 */ /* 0x000fe40007ffe029 */
[----:B------:R-:W-:-:S02]  /*3aca0*/  SEL R22, R53, RZ, P1 ;  /* 0x000000ff35167207 */ /* 0x000fc40000800000 */
[----:B------:R-:W-:Y:S01]  /*3acb0*/  ISETP.NE.AND P1, PT, R16, RZ, PT ;  /* 0x000000ff1000720c */ /* 0x000fe20003f25270 */
[----:B------:R-:W-:Y:S02]  /*3acc0*/  IMAD.IADD R41, R68, 0x1, R41 ;  /* 0x0000000144297824 */ /* 0x000fe400078e0229 */
[----:B------:R-:W-:-:S03]  /*3acd0*/  IMAD.IADD R25, R7, 0x1, R22 ;  /* 0x0000000107197824 */ /* 0x000fc600078e0216 */
[----:B------:R-:W-:Y:S02]  /*3ace0*/  IADD3 R41, PT, PT, -R41, R61, R66 ;  /* 0x0000003d29297210 */ /* 0x000fe40007ffe142 */
[----:B------:R-:W-:Y:S02]  /*3acf0*/  LOP3.LUT P2, RZ, R25, R22, RZ, 0xfc, !PT ;  /* 0x0000001619ff7212 */ /* 0x000fe4000784fcff */
[----:B------:R-:W-:-:S04]  /*3ad00*/  IADD3 R22, PT, PT, R41, -R25, RZ ;  /* 0x8000001929167210 */ /* 0x000fc80007ffe0ff */
        /* <DEDUP_REMOVED lines=35> */
[----:B------:R-:W-:-:S07]  /*3af40*/  IADD3 R22, PT, PT, R22, R35, R25 ;  /* 0x0000002316167210 */ /* 0x000fce0007ffe019 */
.L_x_127:
[----:B------:R-:W-:Y:S05]  /*3af50*/  BSYNC.RECONVERGENT B1 ;  /* 0x0000000000017941 */ /* 0x000fea0003800200 */
.L_x_126:
[----:B------:R-:W-:Y:S01]  /*3af60*/  IMAD.IADD R41, R47, 0x1, -R16 ;  /* 0x000000012f297824 */ /* 0x000fe200078e0a10 */
[----:B------:R-:W-:Y:S04]  /*3af70*/  BSSY.RECONVERGENT B1, `(.L_x_128) ;  /* 0x000004e000017945 */ /* 0x000fe80003800200 */
        /* <DEDUP_REMOVED lines=77> */
.L_x_129:
[----:B------:R-:W-:Y:S05]  /*3b450*/  BSYNC.RECONVERGENT B1 ;  /* 0x0000000000017941 */ /* 0x000fea0003800200 */
.L_x_128:
[C---:B------:R-:W-:Y:S01]  /*3b460*/  ISETP.NE.AND P1, PT, R41.reuse, RZ, PT ;  /* 0x000000ff2900720c */ /* 0x040fe20003f25270 */
[----:B------:R-:W-:Y:S01]  /*3b470*/  BSSY.RECONVERGENT B1, `(.L_x_130) ;  /* 0x000004f000017945 */ /* 0x000fe20003800200 */
        /* <DEDUP_REMOVED lines=78> */
.L_x_131:
[----:B------:R-:W-:Y:S05]  /*3b960*/  BSYNC.RECONVERGENT B1 ;  /* 0x0000000000017941 */ /* 0x000fea0003800200 */
.L_x_130:
[----:B------:R-:W-:Y:S02]  /*3b970*/  IMAD R59, R19, R16, RZ ;  /* 0x00000010133b7224 */ /* 0x000fe400078e02ff */
[----:B------:R-:W-:Y:S02]  /*3b980*/  HFMA2 R3, -RZ, RZ, 0, 5.9604644775390625e-08 ;  /* 0x00000001ff037431 */ /* 0x000fe400000001ff */
[----:B------:R-:W-:Y:S02]  /*3b990*/  IMAD.MOV.U32 R58, RZ, RZ, RZ ;  /* 0x000000ffff3a7224 */ /* 0x000fe400078e00ff */
[----:B------:R-:W-:Y:S02]  /*3b9a0*/  HFMA2 R75, -RZ, RZ, 0, 5.9604644775390625e-08 ;  /* 0x00000001ff4b7431 */ /* 0x000fe400000001ff */
[----:B------:R-:W-:Y:S02]  /*3b9b0*/  IMAD.MOV.U32 R2, RZ, RZ, 0x0 ;  /* 0x00000000ff027424 */ /* 0x000fe400078e00ff */
[----:B------:R-:W-:-:S04]  /*3b9c0*/  IMAD.HI.U32 R58, R23, R19, R58 ;  /* 0x00000013173a7227 */ /* 0x000fc800078e003a */
[----:B------:R-:W-:Y:S01]  /*3b9d0*/  IMAD.HI.U32 R4, R16, R19, RZ ;  /* 0x0000001310047227 */ /* 0x000fe200078e00ff */
[----:B------:R-:W-:-:S03]  /*3b9e0*/  ISETP.GE.U32.AND P1, PT, R58, R59, PT ;  /* 0x0000003b3a00720c */ /* 0x000fc60003f26070 */
[----:B------:R-:W-:-:S04]  /*3b9f0*/  IMAD.HI.U32 R5, R16, R19, R2 ;  /* 0x0000001310057227 */ /* 0x000fc800078e0002 */
[----:B------:R-:W-:-:S04]  /*3ba00*/  IMAD.WIDE.U32 R2, R17, R19, RZ ;  /* 0x0000001311027225 */ /* 0x000fc800078e00ff */
[----:B------:R-:W-:Y:S02]  /*3ba10*/  IMAD R61, R50, R16, RZ ;  /* 0x00000010323d7224 */ /* 0x000fe400078e02ff */
[----:B------:R-:W-:Y:S02]  /*3ba20*/  @P1 IMAD.MOV R5, RZ, RZ, R4 ;  /* 0x000000ffff051224 */ /* 0x000fe400078e0204 */
[----:B------:R-:W-:Y:S02]  /*3ba30*/  IMAD.MOV.U32 R4, RZ, RZ, 0x0 ;  /* 0x00000000ff047424 */ /* 0x000fe400078e00ff */
[----:B------:R-:W-:Y:S02]  /*3ba40*/  IMAD.IADD R44, R2, 0x1, R5 ;  /* 0x00000001022c7824 */ /* 0x000fe400078e0205 */
[----:B------:R-:W-:Y:S02]  /*3ba50*/  IMAD.MOV.U32 R5, RZ, RZ, 0x1 ;  /* 0x00000001ff057424 */ /* 0x000fe400078e00ff */
[----:B------:R-:W-:Y:S01]  /*3ba60*/  IMAD.MOV.U32 R60, RZ, RZ, RZ ;  /* 0x000000ffff3c7224 */ /* 0x000fe200078e00ff */
[----:B------:R-:W-:Y:S01]  /*3ba70*/  ISETP.GE.U32.AND P1, PT, R44, R2, PT ;  /* 0x000000022c00720c */ /* 0x000fe20003f26070 */
[----:B------:R-:W-:-:S04]  /*3ba80*/  IMAD.HI.U32 R7, R17, R19, R4 ;  /* 0x0000001311077227 */ /* 0x000fc800078e0004 */
[----:B------:R-:W-:-:S04]  /*3ba90*/  IMAD.WIDE.U32 R4, R0, R19, RZ ;  /* 0x0000001300047225 */ /* 0x000fc800078e00ff */
[----:B------:R-:W-:Y:S02]  /*3baa0*/  IMAD.MOV.U32 R2, RZ, RZ, 0x0 ;  /* 0x00000000ff027424 */ /* 0x000fe400078e00ff */
[----:B------:R-:W-:-:S04]  /*3bab0*/  IMAD.HI.U32 R60, R23, R50, R60 ;  /* 0x00000032173c7227 */ /* 0x000fc800078e003c */
[----:B------:R-:W-:Y:S01]  /*3bac0*/  @P1 IMAD.MOV R7, RZ, RZ, R3 ;  /* 0x000000ffff071224 */ /* 0x000fe200078e0203 */
[----:B------:R-:W-:Y:S01]  /*3bad0*/  ISETP.GE.U32.AND P2, PT, R60, R61, PT ;  /* 0x0000003d3c00720c */ /* 0x000fe20003f46070 */
[----:B------:R-:W-:Y:S02]  /*3bae0*/  IMAD.MOV.U32 R3, RZ, RZ, 0x1 ;  /* 0x00000001ff037424 */ /* 0x000fe400078e00ff */
[----:B------:R-:W-:Y:S01]  /*3baf0*/  IMAD.MOV.U32 R6, RZ, RZ, 0x0 ;  /* 0x00000000ff067424 */ /* 0x000fe200078e00ff */
[----:B------:R-:W-:Y:S01]  /*3bb00*/  IADD3 R56, PT, PT, R4, R7, RZ ;  /* 0x0000000704387210 */ /* 0x000fe20007ffe0ff */
[----:B------:R-:W-:-:S03]  /*3bb10*/  IMAD.HI.U32 R57, R0, R19, R2 ;  /* 0x0000001300397227 */ /* 0x000fc600078e0002 */
[----:B------:R-:W-:Y:S01]  /*3bb20*/  ISETP.GE.U32.AND P1, PT, R56, R4, PT ;  /* 0x000000043800720c */ /* 0x000fe20003f26070 */
[----:B------:R-:W-:-:S04]  /*3bb30*/  IMAD.WIDE.U32 R2, R45, R19, RZ ;  /* 0x000000132d027225 */ /* 0x000fc800078e00ff */
[----:B------:R-:W-:Y:S02]  /*3bb40*/  IMAD.MOV.U32 R4, RZ, RZ, 0x0 ;  /* 0x00000000ff047424 */ /* 0x000fe400078e00ff */
[----:B------:R-:W-:Y:S02]  /*3bb50*/  IMAD.MOV.U32 R24, RZ, RZ, 0x0 ;  /* 0x00000000ff187424 */ /* 0x000fe400078e00ff */
[----:B------:R-:W-:Y:S02]  /*3bb60*/  IMAD.MOV.U32 R74, RZ, RZ, 0x0 ;  /* 0x00000000ff4a7424 */ /* 0x000fe400078e00ff */
[----:B------:R-:W-:Y:S02]  /*3bb70*/  IMAD R77, R19, R23, RZ ;  /* 0x00000017134d7224 */ /* 0x000fe400078e02ff */
        /* <DEDUP_REMOVED lines=17> */
[----:B------:R-:W-:Y:S02]  /*3bc90*/  IMAD.MOV.U32 R7, RZ, RZ, 0x1 ;  /* 0x00000001ff077424 */ /* 0x000fe400078e00ff */
[----:B------:R-:W-:Y:S01]  /*3bca0*/  IMAD.HI.U32 R69, R16, R50, R4 ;  /* 0x0000003210457227 */ /* 0x000fe200078e0004 */
[----:B------:R-:W-:-:S03]  /*3bcb0*/  ISETP.GE.U32.AND P1, PT, R64, R2, PT ;  /* 0x000000024000720c */ /* 0x000fc60003f26070 */
[----:B------:R-:W-:-:S04]  /*3bcc0*/  IMAD.HI.U32 R25, R47, R19, R6 ;  /* 0x000000132f197227 */ /* 0x000fc800078e0006 */
[----:B------:R-:W-:-:S04]  /*3bcd0*/  IMAD.HI.U32 R2, R16, R50, RZ ;  /* 0x0000003210027227 */ /* 0x000fc800078e00ff */
[----:B------:R-:W-:Y:S02]  /*3bce0*/  IMAD.WIDE.U32 R6, R40, R19, RZ ;  /* 0x0000001328067225 */ /* 0x000fe400078e00ff */
[----:B------:R-:W-:Y:S02]  /*3bcf0*/  @P1 IADD3 R25, PT, PT, R3, RZ, RZ ;  /* 0x000000ff03191210 */ /* 0x000fe40007ffe0ff */
[----:B------:R-:W-:-:S04]  /*3bd00*/  IMAD.WIDE.U32 R4, R17, R50, RZ ;  /* 0x0000003211047225 */ /* 0x000fc800078e00ff */
[----:B------:R-:W-:Y:S02]  /*3bd10*/  @P2 IMAD.MOV R69, RZ, RZ, R2 ;  /* 0x000000ffff452224 */ /* 0x000fe400078e0202 */
[----:B------:R-:W-:Y:S02]  /*3bd20*/  HFMA2 R2, -RZ, RZ, 0, 0 ;  /* 0x00000000ff027431 */ /* 0x000fe400000001ff */
        /* <DEDUP_REMOVED lines=11> */
[----:B------:R-:W-:Y:S02]  /*3bde0*/  @P2 IMAD.MOV R67, RZ, RZ, R5 ;  /* 0x000000ffff432224 */ /* 0x000fe400078e0205 */
[----:B------:R-:W-:Y:S02]  /*3bdf0*/  IMAD R7, R43, R63, RZ ;  /* 0x0000003f2b077224 */ /* 0x000fe400078e02ff */
        /* <DEDUP_REMOVED lines=25> */
[----:B------:R-:W-:Y:S01]  /*3bf90*/  @P2 IMAD.MOV R55, RZ, RZ, R7 ;  /* 0x000000ffff372224 */ /* 0x000fe200078e0207 */
[----:B------:R-:W-:Y:S01]  /*3bfa0*/  @P1 IADD3 R53, PT, PT, R5, RZ, RZ ;  /* 0x000000ff05351210 */ /* 0x000fe20007ffe0ff */
        /* <DEDUP_REMOVED lines=14> */
[----:B------:R-:W-:Y:S01]  /*3c090*/  IMAD.IADD R66, R4, 0x1, R75 ;  /* 0x0000000104427824 */ /* 0x000fe200078e024b */
[----:B------:R-:W-:Y:S01]  /*3c0a0*/  MOV R75, 0x1 ;  /* 0x00000001004b7802 */ /* 0x000fe20000000f00 */
[----:B------:R-:W-:Y:S01]  /*3c0b0*/  IMAD R7, R51, R16, RZ ;  /* 0x0000001033077224 */ /* 0x000fe200078e02ff */
[----:B------:R-:W-:Y:S01]  /*3c0c0*/  ISETP.GE.U32.AND P2, PT, R61, R2, PT ;  /* 0x000000023d00720c */ /* 0x000fe20003f46070 */
[----:B------:R-:W-:Y:S01]  /*3c0d0*/  IMAD.MOV.U32 R6, RZ, RZ, RZ ;  /* 0x000000ffff067224 */ /* 0x000fe200078e00ff */
[----:B------:R-:W-:Y:S01]  /*3c0e0*/  ISETP.GE.U32.AND P1, PT, R66, R4, PT ;  /* 0x000000044200720c */ /* 0x000fe20003f26070 */
[----:B------:R-:W-:-:S04]  /*3c0f0*/  IMAD.HI.U32 R53, R47, R50, R74 ;  /* 0x000000322f357227 */ /* 0x000fc800078e004a */
[----:B------:R-:W-:-:S04]  /*3c100*/  IMAD.HI.U32 R62, R23, R51, R6 ;  /* 0x00000033173e7227 */ /* 0x000fc800078e0006 */
[----:B------:R-:W-:Y:S01]  /*3c110*/  IMAD.MOV.U32 R6, RZ, RZ, 0x0 ;  /* 0x00000000ff067424 */ /* 0x000fe200078e00ff */
[----:B------:R-:W-:Y:S01]  /*3c120*/  ISETP.GE.U32.AND P3, PT, R62, R7, PT ;  /* 0x000000073e00720c */ /* 0x000fe20003f66070 */
[----:B------:R-:W-:Y:S01]  /*3c130*/  IMAD.MOV.U32 R7, RZ, RZ, 0x1 ;  /* 0x00000001ff077424 */ /* 0x000fe200078e00ff */
        /* <DEDUP_REMOVED lines=8> */
[----:B------:R-:W-:Y:S02]  /*3c1c0*/  IMAD.IADD R55, R4, 0x1, R55 ;  /* 0x0000000104377824 */ /* 0x000fe400078e0237 */
[----:B------:R-:W-:Y:S01]  /*3c1d0*/  IMAD.MOV.U32 R25, RZ, RZ, 0x1 ;  /* 0x00000001ff197424 */ /* 0x000fe200078e00ff */
[----:B------:R-:W-:Y:S01]  /*3c1e0*/  ISETP.GE.U32.AND P2, PT, R53, R6, PT ;  /* 0x000000063500720c */ /* 0x000fe20003f46070 */
[----:B------:R-:W-:Y:S01]  /*3c1f0*/  IMAD.HI.U32 R2, R16, R51, RZ ;  /* 0x0000003310027227 */ /* 0x000fe200078e00ff */
[----:B------:R-:W-:-:S03]  /*3c200*/  ISETP.GE.U32.AND P1, PT, R55, R4, PT ;  /* 0x000000043700720c */ /* 0x000fc60003f26070 */
[----:B------:R-:W-:-:S04]  /*3c210*/  IMAD.HI.U32 R65, R16, R51, R24 ;  /* 0x0000003310417227 */ /* 0x000fc800078e0018 */
[----:B------:R-:W-:Y:S02]  /*3c220*/  @P3 IMAD.MOV R65, RZ, RZ, R2 ;  /* 0x000000ffff413224 */ /* 0x000fe400078e0202 */
[----:B------:R-:W-:Y:S02]  /*3c230*/  IMAD.WIDE.U32 R2, R17, R51, RZ ;  /* 0x0000003311027225 */ /* 0x000fe400078e00ff */
[----:B------:R-:W-:Y:S02]  /*3c240*/  @P2 IADD3 R59, PT, PT, R7, RZ, RZ ;  /* 0x000000ff073b2210 */ /* 0x000fe40007ffe0ff */
        /* <DEDUP_REMOVED lines=10> */
[----:B------:R-:W-:Y:S02]  /*3c2f0*/  IMAD.MOV.U32 R2, RZ, RZ, 0x0 ;  /* 0x00000000ff027424 */ /* 0x000fe400078e00ff */
[----:B------:R-:W-:Y:S02]  /*3c300*/  IMAD.MOV.U32 R3, RZ, RZ, 0x1 ;  /* 0x00000001ff037424 */ /* 0x000fe400078e00ff */
[----:B------:R-:W-:Y:S02]  /*3c310*/  IMAD.IADD R25, R4, 0x1, R73 ;  /* 0x0000000104197824 */ /* 0x000fe400078e0249 */
[----:B------:R-:W-:Y:S02]  /*3c320*/  IMAD R24, R42, R63, RZ ;  /* 0x0000003f2a187224 */ /* 0x000fe400078e02ff */
[----:B------:R-:W-:Y:S01]  /*3c330*/  IMAD.HI.U32 R73, R0, R51, R2 ;  /* 0x0000003300497227 */ /* 0x000fe200078e0002 */
[----:B------:R-:W-:-:S03]  /*3c340*/  ISETP.GE.U32.AND P2, PT, R25, R4, PT ;  /* 0x000000041900720c */ /* 0x000fc60003f46070 */
[----:B------:R-:W-:-:S04]  /*3c350*/  IMAD.HI.U32 R2, R63, R34, R2 ;  /* 0x000000223f027227 */ /* 0x000fc800078e0002 */
[----:B------:R-:W-:Y:S01]  /*3c360*/  @P1 IMAD.MOV R2, RZ, RZ, R7 ;  /* 0x000000ffff021224 */ /* 0x000fe200078e0207 */
[----:B------:R-:W-:Y:S01]  /*3c370*/  ISETP.GE.U32.AND P1, PT, R77, R24, PT ;  /* 0x000000184d00720c */ /* 0x000fe20003f26070 */
[----:B------:R-:W-:Y:S01]  /*3c380*/  IMAD.WIDE.U32 R6, R45, R51, RZ ;  /* 0x000000332d067225 */ /* 0x000fe200078e00ff */
[----:B------:R-:W-:Y:S02]  /*3c390*/  IADD3 R24, PT, PT, R60, R77, -R24 ;  /* 0x0000004d3c187210 */ /* 0x000fe40007ffe818 */
[----:B------:R-:W-:Y:S01]  /*3c3a0*/  SEL R3, RZ, 0x1, P1 ;  /* 0x00000001ff037807 */ /* 0x000fe20000800000 */
[----:B------:R-:W-:Y:S01]  /*3c3b0*/  IMAD R2, R35, R63, R2 ;  /* 0x0000003f23027224 */ /* 0x000fe200078e0202 */
[----:B------:R-:W-:-:S03]  /*3c3c0*/  @P2 IADD3 R73, PT, PT, R5, RZ, RZ ;  /* 0x000000ff05492210 */ /* 0x000fc60007ffe0ff */
[----:B------:R-:W-:Y:S02]  /*3c3d0*/  IMAD.IADD R19, R3, 0x1, R46 ;  /* 0x0000000103137824 */ /* 0x000fe400078e022e */
[----:B------:R-:W-:-:S03]  /*3c3e0*/  IMAD.IADD R73, R6, 0x1, R73 ;  /* 0x0000000106497824 */ /* 0x000fc600078e0249 */
[----:B------:R-:W-:Y:S02]  /*3c3f0*/  ISETP.NE.AND P2, PT, R19, RZ, PT ;  /* 0x000000ff1300720c */ /* 0x000fe40003f45270 */
[----:B------:R-:W-:Y:S02]  /*3c400*/  ISETP.GE.U32.AND P1, PT, R58, R19, PT ;  /* 0x000000133a00720c */ /* 0x000fe40003f26070 */
[----:B------:R-:W-:Y:S02]  /*3c410*/  SEL R3, R3, RZ, !P2 ;  /* 0x000000ff03037207 */ /* 0x000fe40005000000 */
[----:B------:R-:W-:Y:S02]  /*3c420*/  IADD3 R58, PT, PT, R69, R58, -R19 ;  /* 0x0000003a453a7210 */ /* 0x000fe40007ffe813 */
[----:B------:R-:W-:Y:S02]  /*3c430*/  SEL R3, R3, 0x1, P1 ;  /* 0x0000000103037807 */ /* 0x000fe40000800000 */
[----:B------:R-:W-:-:S03]  /*3c440*/  MOV R69, 0x1 ;  /* 0x0000000100457802 */ /* 0x000fc60000000f00 */
        /* <DEDUP_REMOVED lines=21> */
[----:B------:R-:W-:-:S02]  /*3c5a0*/  MOV R57, 0x1 ;  /* 0x0000000100397802 */ /* 0x000fc40000000f00 */
        /* <DEDUP_REMOVED lines=11> */
[----:B------:R-:W-:Y:S01]  /*3c660*/  HFMA2 R4, -RZ, RZ, 0, 0 ;  /* 0x00000000ff047431 */ /* 0x000fe200000001ff */
        /* <DEDUP_REMOVED lines=20> */
[----:B------:R-:W-:-:S04]  /*3c7b0*/  IMAD.WIDE.U32 R68, R63, R39, RZ ;  /* 0x000000273f447225 */ /* 0x000fc800078e00ff */
[----:B------:R-:W-:Y:S02]  /*3c7c0*/  IMAD.MOV.U32 R2, RZ, RZ, 0x0 ;  /* 0x00000000ff027424 */ /* 0x000fe400078e00ff */
[----:B------:R-:W-:-:S04]  /*3c7d0*/  IMAD.HI.U32 R71, R63, R36, R56 ;  /* 0x000000243f477227 */ /* 0x000fc800078e0038 */
[----:B------:R-:W-:Y:S02]  /*3c7e0*/  @P1 IMAD.MOV R77, RZ, RZ, R7 ;  /* 0x000000ffff4d1224 */ /* 0x000fe400078e0207 */
[----:B------:R-:W-:Y:S02]  /*3c7f0*/  @P2 IMAD.MOV R19, RZ, RZ, R3 ;  /* 0x000000ffff132224 */ /* 0x000fe400078e0203 */
[----:B------:R-:W-:Y:S02]  /*3c800*/  HFMA2 R3, -RZ, RZ, 0, 5.9604644775390625e-08 ;  /* 0x00000001ff037431 */ /* 0x000fe400000001ff */
[----:B------:R-:W-:-:S04]  /*3c810*/  IMAD.WIDE.U32 R6, R47, R51, RZ ;  /* 0x000000332f067225 */ /* 0x000fc800078e00ff */
[----:B------:R-:W-:Y:S02]  /*3c820*/  IMAD.IADD R77, R68, 0x1, R77 ;  /* 0x00000001444d7824 */ /* 0x000fe400078e024d */
[----:B------:R-:W-:Y:S02]  /*3c830*/  IMAD.IADD R19, R6, 0x1, R19 ;  /* 0x0000000106137824 */ /* 0x000fe400078e0213 */
[----:B------:R-:W-:Y:S01]  /*3c840*/  VIADD R61, R5, 0xfffffffe ;  /* 0xfffffffe053d7836 */ /* 0x000fe20000000000 */
[----:B------:R-:W-:Y:S01]  /*3c850*/  ISETP.GE.U32.AND P1, PT, R77, R68, PT ;  /* 0x000000444d00720c */ /* 0x000fe20003f26070 */
[----:B------:R-:W-:Y:S01]  /*3c860*/  IMAD.HI.U32 R67, R63, R39, R2 ;  /* 0x000000273f437227 */ /* 0x000fe200078e0002 */
[----:B------:R-:W-:-:S03]  /*3c870*/  ISETP.GE.U32.AND P2, PT, R19, R6, PT ;  /* 0x000000061300720c */ /* 0x000fc60003f46070 */
[----:B------:R-:W-:-:S04]  /*3c880*/  IMAD.HI.U32 R46, R47, R51, R2 ;  /* 0x000000332f2e7227 */ /* 0x000fc800078e0002 */
[----:B------:R-:W-:-:S04]  /*3c890*/  IMAD.WIDE.U32 R2, R63, R36, RZ ;  /* 0x000000243f027225 */ /* 0x000fc800078e00ff */
[----:B------:R-:W-:Y:S02]  /*3c8a0*/  @P1 IMAD.MOV R67, RZ, RZ, R69 ;  /* 0x000000ffff431224 */ /* 0x000fe400078e0245 */
[----:B------:R-:W-:Y:S02]  /*3c8b0*/  @P2 IMAD.MOV R46, RZ, RZ, R7 ;  /* 0x000000ffff2e2224 */ /* 0x000fe400078e0207 */
[----:B------:R-:W-:Y:S02]  /*3c8c0*/  IMAD.IADD R67, R2, 0x1, R67 ;  /* 0x0000000102437824 */ /* 0x000fe400078e0243 */
[----:B------:R-:W-:Y:S02]  /*3c8d0*/  IMAD R7, R49, R16, RZ ;  /* 0x0000001031077224 */ /* 0x000fe400078e02ff */
[----:B------:R-:W-:Y:S01]  /*3c8e0*/  IMAD.MOV.U32 R6, RZ, RZ, RZ ;  /* 0x000000ffff067224 */ /* 0x000fe200078e00ff */
[----:B------:R-:W-:Y:S01]  /*3c8f0*/  ISETP.GE.U32.AND P1, PT, R67, R2, PT ;  /* 0x000000024300720c */ /* 0x000fe20003f26070 */
[----:B------:R-:W-:-:S02]  /*3c900*/  IMAD.MOV.U32 R2, RZ, RZ, 0x0 ;  /* 0x00000000ff027424 */ /* 0x000fc400078e00ff */
[----:B------:R-:W-:-:S04]  /*3c910*/  IMAD.HI.U32 R69, R23, R49, R6 ;  /* 0x0000003117457227 */ /* 0x000fc800078e0006 */
[----:B------:R-:W-:Y:S01]  /*3c920*/  IMAD.MOV.U32 R6, RZ, RZ, 0x0 ;  /* 0x00000000ff067424 */ /* 0x000fe200078e00ff */
[----:B------:R-:W-:Y:S01]  /*3c930*/  ISETP.GE.U32.AND P2, PT, R69, R7, PT ;  /* 0x000000074500720c */ /* 0x000fe20003f46070 */
[----:B------:R-:W-:Y:S02]  /*3c940*/  IMAD.MOV.U32 R7, RZ, RZ, 0x1 ;  /* 0x00000001ff077424 */ /* 0x000fe400078e00ff */
[----:B------:R-:W-:-:S04]  /*3c950*/  IMAD.HI.U32 R81, R16, R49, R6 ;  /* 0x0000003110517227 */ /* 0x000fc800078e0006 */
[----:B------:R-:W-:Y:S02]  /*3c960*/  @P1 IMAD.MOV R71, RZ, RZ, R3 ;  /* 0x000000ffff471224 */ /* 0x000fe400078e0203 */
[----:B------:R-:W-:-:S04]  /*3c970*/  IMAD.HI.U32 R6, R16, R49, RZ ;  /* 0x0000003110067227 */ /* 0x000fc800078e00ff */
[----:B------:R-:W-:Y:S01]  /*3c980*/  IMAD.MOV.U32 R3, RZ, RZ, 0x1 ;  /* 0x00000001ff037424 */ /* 0x000fe200078e00ff */
[----:B------:R-:W-:Y:S01]  /*3c990*/  @P2 IADD3 R81, PT, PT, R6, RZ, RZ ;  /* 0x000000ff06512210 */ /* 0x000fe20007ffe0ff */
        /* <DEDUP_REMOVED lines=9> */
[----:B------:R-:W-:Y:S02]  /*3ca30*/  @P2 IMAD.MOV R57, RZ, RZ, R3 ;  /* 0x000000ffff392224 */ /* 0x000fe400078e0203 */
[----:B------:R-:W-:Y:S02]  /*3ca40*/  HFMA2 R3, -RZ, RZ, 0, 5.9604644775390625e-08 ;  /* 0x00000001ff037431 */ /* 0x000fe400000001ff */
[----:B------:R-:W-:Y:S02]  /*3ca50*/  @P1 IMAD.MOV R79, RZ, RZ, R7 ;  /* 0x000000ffff4f1224 */ /* 0x000fe400078e0207 */
[----:B------:R-:W-:-:S04]  /*3ca60*/  IMAD.WIDE.U32 R6, R63, R34, RZ ;  /* 0x000000223f067225 */ /* 0x000fc800078e00ff */
        /* <DEDUP_REMOVED lines=11> */
[----:B------:R-:W-:Y:S02]  /*3cb20*/  VIADD R59, R4, 0xfffffc2f ;  /* 0xfffffc2f043b7836 */ /* 0x000fe40000000000 */
[----:B------:R-:W-:Y:S01]  /*3cb30*/  IMAD R56, R63, R35, R56 ;  /* 0x000000233f387224 */ /* 0x000fe200078e0238 */
[----:B------:R-:W-:-:S07]  /*3cb40*/  IADD3 R62, PT, PT, R62, R7, -R6 ;  /* 0x000000073e3e7210 */ /* 0x000fce0007ffe806 */
[----:B------:R-:W-:Y:S01]  /*3cb50*/  @P2 IMAD.MOV R55, RZ, RZ, R3 ;  /* 0x000000ffff372224 */ /* 0x000fe200078e0203 */
[----:B------:R-:W-:Y:S01]  /*3cb60*/  ISETP.GE.U32.AND P2, PT, R7, R6, PT ;  /* 0x000000060700720c */ /* 0x000fe20003f46070 */
[----:B------:R-:W-:Y:S01]  /*3cb70*/  @P1 IMAD.MOV R61, RZ, RZ, R5 ;  /* 0x000000ffff3d1224 */ /* 0x000fe200078e0205 */
[----:B------:R-:W-:Y:S01]  /*3cb80*/  @P1 IADD3 R59, PT, PT, R4, RZ, RZ ;  /* 0x000000ff043b1210 */ /* 0x000fe20007ffe0ff */
[----:B------:R-:W-:Y:S01]  /*3cb90*/  IMAD.WIDE.U32 R4, R40, R51, RZ ;  /* 0x0000003328047225 */ /* 0x000fe200078e00ff */
[----:B------:R-:W-:-:S03]  /*3cba0*/  SEL R2, RZ, 0x1, P2 ;  /* 0x00000001ff027807 */ /* 0x000fc60001000000 */
[----:B------:R-:W-:Y:S02]  /*3cbb0*/  IMAD.IADD R63, R4, 0x1, R46 ;  /* 0x00000001043f7824 */ /* 0x000fe400078e022e */
[----:B------:R-:W-:-:S05]  /*3cbc0*/  IMAD.IADD R59, R2, 0x1, R59 ;  /* 0x00000001023b7824 */ /* 0x000fca00078e023b */
[----:B------:R-:W-:Y:S02]  /*3cbd0*/  ISETP.NE.AND P3, PT, R59, RZ, PT ;  /* 0x000000ff3b00720c */ /* 0x000fe40003f65270 */
[----:B------:R-:W-:Y:S02]  /*3cbe0*/  ISETP.GE.U32.AND P2, PT, R24, R59, PT ;  /* 0x0000003b1800720c */ /* 0x000fe40003f46070 */
[----:B------:R-:W-:Y:S02]  /*3cbf0*/  SEL R2, R2, RZ, !P3 ;  /* 0x000000ff02027207 */ /* 0x000fe40005800000 */
[----:B------:R-:W-:Y:S01]  /*3cc00*/  IADD3 R24, PT, PT, R65, R24, -R59 ;  /* 0x0000001841187210 */ /* 0x000fe20007ffe83b */
[----:B------:R-:W-:Y:S01]  /*3cc10*/  IMAD.MOV.U32 R65, RZ, RZ, 0x1 ;  /* 0x00000001ff417424 */ /* 0x000fe200078e00ff */
[----:B------:R-:W-:Y:S01]  /*3cc20*/  SEL R2, R2, 0x1, P2 ;  /* 0x0000000102027807 */ /* 0x000fe20001000000 */
[----:B------:R-:W-:-:S04]  /*3cc30*/  IMAD.MOV.U32 R59, RZ, RZ, 0x1 ;  /* 0x00000001ff3b7424 */ /* 0x000fc800078e00ff */
        /* <DEDUP_REMOVED lines=34> */
[----:B------:R-:W-:Y:S01]  /*3ce60*/  IMAD.IADD R75, R75, 0x1, R56 ;  /* 0x000000014b4b7824 */ /* 0x000fe200078e0238 */
[----:B------:R-:W-:Y:S01]  /*3ce70*/  IADD3 R56, PT, PT, R25, R58, -R61 ;  /* 0x0000003a19387210 */ /* 0x000fe20007ffe83d */
[----:B------:R-:W-:-:S03]  /*3ce80*/  IMAD.HI.U32 R50, R40, R51, R2 ;  /* 0x0000003328327227 */ /* 0x000fc600078e0002 */
[----:B------:R-:W-:Y:S01]  /*3ce90*/  IADD3 R53, PT, PT, -R75, R64, R53 ;  /* 0x000000404b357210 */ /* 0x000fe20007ffe135 */
[----:B------:R-:W-:-:S04]  /*3cea0*/  IMAD.HI.U32 R85, R45, R49, R2 ;  /* 0x000000312d557227 */ /* 0x000fc800078e0002 */
[----:B------:R-:W-:-:S04]  /*3ceb0*/  IMAD.WIDE.U32 R2, R45, R49, RZ ;  /* 0x000000312d027225 */ /* 0x000fc800078e00ff */
[----:B------:R-:W-:Y:S02]  /*3cec0*/  IMAD.IADD R55, R2, 0x1, R55 ;  /* 0x0000000102377824 */ /* 0x000fe400078e0237 */
[----:B------:R-:W-:-:S03]  /*3ced0*/  IMAD.WIDE.U32 R74, R22, R49, RZ ;  /* 0x00000031164a7225 */ /* 0x000fc600078e00ff */
[----:B------:R-:W-:Y:S01]  /*3cee0*/  ISETP.GE.U32.AND P2, PT, R55, R2, PT ;  /* 0x000000023700720c */ /* 0x000fe20003f46070 */
[----:B------:R-:W-:Y:S02]  /*3cef0*/  @P1 IMAD.MOV R50, RZ, RZ, R5 ;  /* 0x000000ffff321224 */ /* 0x000fe400078e0205 */
[----:B------:R-:W-:Y:S02]  /*3cf00*/  IMAD.MOV.U32 R2, RZ, RZ, 0x0 ;  /* 0x00000000ff027424 */ /* 0x000fe400078e00ff */
[----:B------:R-:W-:Y:S02]  /*3cf10*/  IMAD.IADD R53, R53, 0x1, R50 ;  /* 0x0000000135357824 */ /* 0x000fe400078e0232 */
[----:B------:R-:W-:Y:S02]  /*3cf20*/  IMAD.MOV.U32 R64, RZ, RZ, 0x0 ;  /* 0x00000000ff407424 */ /* 0x000fe400078e00ff */
[C---:B------:R-:W-:Y:S02]  /*3cf30*/  IMAD R5, R53.reuse, R43, RZ ;  /* 0x0000002b35057224 */ /* 0x040fe400078e02ff */
[----:B------:R-:W-:-:S04]  /*3cf40*/  IMAD.WIDE.U32 R6, R53, R38, RZ ;  /* 0x0000002635067225 */ /* 0x000fc800078e00ff */
[----:B------:R-:W-:Y:S02]  /*3cf50*/  @P2 IMAD.MOV R85, RZ, RZ, R3 ;  /* 0x000000ffff552224 */ /* 0x000fe400078e0203 */
[----:B------:R-:W-:Y:S02]  /*3cf60*/  IMAD.MOV.U32 R3, RZ, RZ, 0x1 ;  /* 0x00000001ff037424 */ /* 0x000fe400078e00ff */
[----:B------:R-:W-:Y:S01]  /*3cf70*/  IMAD.HI.U32 R4, R53, R42, R4 ;  /* 0x0000002a35047227 */ /* 0x000fe200078e0004 */
[----:B------:R-:W-:-:S03]  /*3cf80*/  IADD3 R85, PT, PT, R74, R85, RZ ;  /* 0x000000554a557210 */ /* 0x000fc60007ffe0ff */
[----:B------:R-:W-:Y:S01]  /*3cf90*/  IMAD.HI.U32 R87, R22, R49, R2 ;  /* 0x0000003116577227 */ /* 0x000fe200078e0002 */
[----:B------:R-:W-:-:S03]  /*3cfa0*/  ISETP.GE.U32.AND P1, PT, R85, R74, PT ;  /* 0x0000004a5500720c */ /* 0x000fc60003f26070 */
[----:B------:R-:W-:-:S04]  /*3cfb0*/  IMAD.HI.U32 R46, R47, R49, R64 ;  /* 0x000000312f2e7227 */ /* 0x000fc800078e0040 */
[----:B------:R-:W-:-:S04]  /*3cfc0*/  IMAD.HI.U32 R65, R53, R38, R64 ;  /* 0x0000002635417227 */ /* 0x000fc800078e0040 */
[----:B------:R-:W-:Y:S02]  /*3cfd0*/  IMAD.MOV.U32 R58, RZ, RZ, 0x0 ;  /* 0x00000000ff3a7424 */ /* 0x000fe400078e00ff */
[----:B------:R-:W-:Y:S01]  /*3cfe0*/  @P1 IMAD.MOV R87, RZ, RZ, R75 ;  /* 0x000000ffff571224 */ /* 0x000fe200078e024b */
[----:B------:R-:W-:Y:S01]  /*3cff0*/  ISETP.GE.U32.AND P1, PT, R4, R5, PT ;  /* 0x000000050400720c */ /* 0x000fe20003f26070 */
[----:B------:R-:W-:-:S04]  /*3d000*/  IMAD.HI.U32 R5, R53, R43, R2 ;  /* 0x0000002b35057227 */ /* 0x000fc800078e0002 */
[----:B------:R-:W-:-:S04]  /*3d010*/  IMAD.HI.U32 R2, R53, R43, RZ ;  /* 0x0000002b35027227 */ /* 0x000fc800078e00ff */
[----:B------:R-:W-:-:S04]  /*3d020*/  IMAD.HI.U32 R59, R53, R39, R58 ;  /* 0x00000027353b7227 */ /* 0x000fc800078e003a */
[----:B------:R-:W-:Y:S01]  /*3d030*/  @P1 IADD3 R5, PT, PT, R2, RZ, RZ ;  /* 0x000000ff02051210 */ /* 0x000fe20007ffe0ff */
[----:B------:R-:W-:-:S04]  /*3d040*/  IMAD.WIDE.U32 R2, R47, R49, RZ ;  /* 0x000000312f027225 */ /* 0x000fc800078e00ff */
[----:B------:R-:W-:Y:S02]  /*3d050*/  IMAD.IADD R87, R2, 0x1, R87 ;  /* 0x0000000102577824 */ /* 0x000fe400078e0257 */
[----:B------:R-:W-:-:S03]  /*3d060*/  IMAD.IADD R5, R6, 0x1, R5 ;  /* 0x0000000106057824 */ /* 0x000fc600078e0205 */
[----:B------:R-:W-:Y:S02]  /*3d070*/  ISETP.GE.U32.AND P2, PT, R87, R2, PT ;  /* 0x000000025700720c */ /* 0x000fe40003f46070 */
[C---:B------:R-:W-:Y:S01]  /*3d080*/  ISETP.GE.U32.AND P1, PT, R5.reuse, R6, PT ;  /* 0x000000060500720c */ /* 0x040fe20003f26070 */
[----:B------:R-:W-:Y:S01]  /*3d090*/  IMAD.MOV.U32 R6, RZ, RZ, RZ ;  /* 0x000000ffff067224 */ /* 0x000fe200078e00ff */
[----:B------:R-:W-:-:S09]  /*3d0a0*/  IADD3 R71, PT, PT, R5, -0x2, RZ ;  /* 0xfffffffe05477810 */ /* 0x000fd20007ffe0ff */
[----:B------:R-:W-:Y:S02]  /*3d0b0*/  @P2 IMAD.MOV R46, RZ, RZ, R3 ;  /* 0x000000ffff2e2224 */ /* 0x000fe400078e0203 */
[----:B------:R-:W-:Y:S01]  /*3d0c0*/  @P1 IADD3 R65, PT, PT, R7, RZ, RZ ;  /* 0x000000ff07411210 */ /* 0x000fe20007ffe0ff */
[----:B------:R-:W-:-:S04]  /*3d0d0*/  IMAD.WIDE.U32 R2, R53, R39, RZ ;  /* 0x0000002735027225 */ /* 0x000fc800078e00ff */
        /* <DEDUP_REMOVED lines=40> */
[----:B------:R-:W-:Y:S02]  /*3d360*/  IMAD R6, R51, R23, RZ ;  /* 0x0000001733067224 */ /* 0x000fe400078e02ff */
        /* <DEDUP_REMOVED lines=8> */
[----:B------:R-:W-:Y:S02]  /*3d3f0*/  VIADD R51, R4, 0xfffffc2f ;  /* 0xfffffc2f04337836 */ /* 0x000fe40000000000 */
[----:B------:R-:W-:-:S08]  /*3d400*/  IMAD R60, R53, R35, R60 ;  /* 0x00000023353c7224 */ /* 0x000fd000078e023c */
[----:B------:R-:W-:Y:S02]  /*3d410*/  @P1 IMAD.MOV R51, RZ, RZ, R4 ;  /* 0x000000ffff331224 */ /* 0x000fe400078e0204 */
[----:B------:R-:W-:Y:S01]  /*3d420*/  @P2 IMAD.MOV R58, RZ, RZ, R3 ;  /* 0x000000ffff3a2224 */ /* 0x000fe200078e0203 */
[----:B------:R-:W-:Y:S01]  /*3d430*/  ISETP.GE.U32.AND P2, PT, R6, R7, PT ;  /* 0x000000070600720c */ /* 0x000fe20003f46070 */
[----:B------:R-:W-:Y:S02]  /*3d440*/  @P1 IMAD.MOV R71, RZ, RZ, R5 ;  /* 0x000000ffff471224 */ /* 0x000fe400078e0205 */
[----:B------:R-:W-:Y:S01]  /*3d450*/  IMAD.WIDE.U32 R4, R40, R49, RZ ;  /* 0x0000003128047225 */ /* 0x000fe200078e00ff */
[----:B------:R-:W-:-:S03]  /*3d460*/  SEL R2, RZ, 0x1, P2 ;  /* 0x00000001ff027807 */ /* 0x000fc60001000000 */
        /* <DEDUP_REMOVED lines=42> */
[----:B------:R-:W-:Y:S01]  /*3d710*/  IMAD.IADD R79, R79, 0x1, R60 ;  /* 0x000000014f4f7824 */ /* 0x000fe200078e023c */
[----:B------:R-:W-:Y:S01]  /*3d720*/  IADD3 R60, PT, PT, R55, R56, -R25 ;  /* 0x00000038373c7210 */ /* 0x000fe20007ffe819 */
[----:B------:R-:W-:-:S03]  /*3d730*/  IMAD.HI.U32 R53, R40, R49, R2 ;  /* 0x0000003128357227 */ /* 0x000fc600078e0002 */
[----:B------:R-:W-:Y:S01]  /*3d740*/  IADD3 R54, PT, PT, -R79, R54, R63 ;  /* 0x000000364f367210 */ /* 0x000fe20007ffe13f */
[----:B------:R-:W-:-:S04]  /*3d750*/  IMAD.HI.U32 R83, R22, R48, R2 ;  /* 0x0000003016537227 */ /* 0x000fc800078e0002 */
[----:B------:R-:W-:-:S04]  /*3d760*/  IMAD.WIDE.U32 R2, R22, R48, RZ ;  /* 0x0000003016027225 */ /* 0x000fc800078e00ff */
[----:B------:R-:W-:Y:S01]  /*3d770*/  IMAD.WIDE.U32 R78, R47, R48, RZ ;  /* 0x000000302f4e7225 */ /* 0x000fe200078e00ff */
[----:B------:R-:W-:Y:S02]  /*3d780*/  IADD3 R73, PT, PT, R2, R58, RZ ;  /* 0x0000003a02497210 */ /* 0x000fe40007ffe0ff */
[----:B------:R-:W-:Y:S01]  /*3d790*/  IADD3 R58, PT, PT, R69, R6, -R7 ;  /* 0x00000006453a7210 */ /* 0x000fe20007ffe807 */
[----:B------:R-:W-:Y:S01]  /*3d7a0*/  @P1 IMAD.MOV R53, RZ, RZ, R5 ;  /* 0x000000ffff351224 */ /* 0x000fe200078e0205 */
[----:B------:R-:W-:Y:S01]  /*3d7b0*/  ISETP.GE.U32.AND P2, PT, R73, R2, PT ;  /* 0x000000024900720c */ /* 0x000fe20003f46070 */
[----:B------:R-:W-:Y:S01]  /*3d7c0*/  HFMA2 R6, -RZ, RZ, 0, 0 ;  /* 0x00000000ff067431 */ /* 0x000fe200000001ff */
[----:B------:R-:W-:Y:S01]  /*3d7d0*/  MOV R2, 0x0 ;  /* 0x0000000000027802 */ /* 0x000fe20000000f00 */
[----:B------:R-:W-:Y:S02]  /*3d7e0*/  IMAD.MOV.U32 R7, RZ, RZ, 0x1 ;  /* 0x00000001ff077424 */ /* 0x000fe400078e00ff */
[----:B------:R-:W-:-:S02]  /*3d7f0*/  IMAD.MOV.U32 R56, RZ, RZ, 0x0 ;  /* 0x00000000ff387424 */ /* 0x000fc400078e00ff */
[----:B------:R-:W-:-:S06]  /*3d800*/  IMAD R49, R49, R23, RZ ;  /* 0x0000001731317224 */ /* 0x000fcc00078e02ff */
[----:B------:R-:W-:Y:S02]  /*3d810*/  @P2 IMAD.MOV R83, RZ, RZ, R3 ;  /* 0x000000ffff532224 */ /* 0x000fe400078e0203 */
[----:B------:R-:W-:Y:S02]  /*3d820*/  IMAD.MOV.U32 R3, RZ, RZ, 0x1 ;  /* 0x00000001ff037424 */ /* 0x000fe400078e00ff */
[----:B------:R-:W-:Y:S02]  /*3d830*/  IMAD.IADD R63, R78, 0x1, R83 ;  /* 0x000000014e3f7824 */ /* 0x000fe400078e0253 */
[----:B------:R-:W-:Y:S02]  /*3d840*/  IMAD.IADD R83, R54, 0x1, R53 ;  /* 0x0000000136537824 */ /* 0x000fe400078e0235 */
[----:B------:R-:W-:Y:S01]  /*3d850*/  IMAD.HI.U32 R54, R47, R48, R2 ;  /* 0x000000302f367227 */ /* 0x000fe200078e0002 */
[----:B------:R-:W-:-:S03]  /*3d860*/  ISETP.GE.U32.AND P1, PT, R63, R78, PT ;  /* 0x0000004e3f00720c */ /* 0x000fc60003f26070 */
[C---:B------:R-:W-:Y:S02]  /*3d870*/  IMAD R5, R83.reuse, R43, RZ ;  /* 0x0000002b53057224 */ /* 0x040fe400078e02ff */
        /* <DEDUP_REMOVED lines=15> */
[----:B------:R-:W-:Y:S01]  /*3d970*/  IMAD.HI.U32 R25, R83, R39, R56 ;  /* 0x0000002753197227 */ /* 0x000fe200078e0038 */
[----:B------:R-:W-:-:S03]  /*3d980*/  MOV R7, 0x1 ;  /* 0x0000000100077802 */ /* 0x000fc60000000f00 */
        /* <DEDUP_REMOVED lines=12> */
[----:B------:R-:W-:Y:S01]  /*3da50*/  @P1 IMAD.MOV R25, RZ, RZ, R3 ;  /* 0x000000ffff191224 */ /* 0x000fe200078e0203 */
[----:B------:R-:W-:Y:S01]  /*3da60*/  ISETP.GE.U32.AND P2, PT, R55, R6, PT ;  /* 0x000000063700720c */ /* 0x000fe20003f46070 */
[----:B------:R-:W-:-:S03]  /*3da70*/  IMAD.MOV.U32 R3, RZ, RZ, 0x1 ;  /* 0x00000001ff037424 */ /* 0x000fc600078e00ff */
[----:B------:R-:W-:Y:S01]  /*3da80*/  IADD3 R25, PT, PT, R56, R25, RZ ;  /* 0x0000001938197210 */ /* 0x000fe20007ffe0ff */
        /* <DEDUP_REMOVED lines=8> */
[----:B------:R-:W-:Y:S02]  /*3db10*/  ISETP.GE.U32.AND P2, PT, R71, R6, PT ;  /* 0x000000064700720c */ /* 0x000fe40003f46070 */
[----:B------:R-:W-:Y:S01]  /*3db20*/  IADD3 R59, PT, PT, R56, R3, RZ ;  /* 0x00000003383b7210 */ /* 0x000fe20007ffe0ff */
[----:B------:R-:W-:-:S03]  /*3db30*/  IMAD.MOV.U32 R3, RZ, RZ, 0x1 ;  /* 0x00000001ff037424 */ /* 0x000fc600078e00ff */
[----:B------:R-:W-:Y:S01]  /*3db40*/  ISETP.GE.U32.AND P1, PT, R59, R56, PT ;  /* 0x000000383b00720c */ /* 0x000fe20003f26070 */
[----:B------:R-:W-:-:S04]  /*3db50*/  IMAD.HI.U32 R56, R83, R37, R2 ;  /* 0x0000002553387227 */ /* 0x000fc800078e0002 */
[----:B------:R-:W-:-:S04]  /*3db60*/  IMAD.HI.U32 R6, R0, R21, R2 ;  /* 0x0000001500067227 */ /* 0x000fc800078e0002 */
[----:B------:R-:W-:-:S04]  /*3db70*/  IMAD.HI.U32 R64, R83, R34, R2 ;  /* 0x0000002253407227 */ /* 0x000fc800078e0002 */
[----:B------:R-:W-:Y:S01]  /*3db80*/  @P1 IMAD.MOV R56, RZ, RZ, R57 ;  /* 0x000000ffff381224 */ /* 0x000fe200078e0239 */
[----:B------:R-:W-:Y:S01]  /*3db90*/  ISETP.GE.U32.AND P1, PT, R83, R53, PT ;  /* 0x000000355300720c */ /* 0x000fe20003f26070 */
[----:B------:R-:W-:-:S04]  /*3dba0*/  IMAD.HI.U32 R53, R45, R21, R2 ;  /* 0x000000152d357227 */ /* 0x000fc800078e0002 */
[----:B------:R-:W-:Y:S02]  /*3dbb0*/  @P2 IMAD.MOV R6, RZ, RZ, R7 ;  /* 0x000000ffff062224 */ /* 0x000fe400078e0207 */
[----:B------:R-:W-:-:S04]  /*3dbc0*/  IMAD.WIDE.U32 R2, R45, R21, RZ ;  /* 0x000000152d027225 */ /* 0x000fc800078e00ff */
[----:B------:R-:W-:Y:S02]  /*3dbd0*/  IMAD.IADD R57, R2, 0x1, R6 ;  /* 0x0000000102397824 */ /* 0x000fe400078e0206 */
[----:B------:R-:W-:Y:S01]  /*3dbe0*/  IMAD.WIDE.U32 R6, R83, R34, RZ ;  /* 0x0000002253067225 */ /* 0x000fe200078e00ff */
[----:B------:R-:W-:Y:S02]  /*3dbf0*/  @P1 IADD3 R77, PT, PT, R5, RZ, RZ ;  /* 0x000000ff054d1210 */ /* 0x000fe40007ffe0ff */
[----:B------:R-:W-:Y:S01]  /*3dc00*/  ISETP.GE.U32.AND P3, PT, R57, R2, PT ;  /* 0x000000023900720c */ /* 0x000fe20003f66070 */
[----:B------:R-:W-:-:S05]  /*3dc10*/  IMAD.IADD R79, R6, 0x1, R56 ;  /* 0x00000001064f7824 */ /* 0x000fca00078e0238 */
[----:B------:R-:W-:Y:S01]  /*3dc20*/  ISETP.GE.U32.AND P2, PT, R79, R6, PT ;  /* 0x000000064f00720c */ /* 0x000fe20003f46070 */
[----:B------:R-:W-:-:S06]  /*3dc30*/  IMAD R6, R83, R42, RZ ;  /* 0x0000002a53067224 */ /* 0x000fcc00078e02ff */
[----:B------:R-:W-:-:S06]  /*3dc40*/  @P3 IADD3 R53, PT, PT, R3, RZ, RZ ;  /* 0x000000ff03353210 */ /* 0x000fcc0007ffe0ff */
[----:B------:R-:W-:Y:S01]  /*3dc50*/  @P2 IMAD.MOV R64, RZ, RZ, R7 ;  /* 0x000000ffff402224 */ /* 0x000fe200078e0207 */
[----:B------:R-:W-:Y:S01]  /*3dc60*/  ISETP.GE.U32.AND P2, PT, R49, R6, PT ;  /* 0x000000063100720c */ /* 0x000fe20003f46070 */
[----:B------:R-:W-:Y:S01]  /*3dc70*/  VIADD R7, R4, 0xfffffc2f ;  /* 0xfffffc2f04077836 */ /* 0x000fe20000000000 */
[----:B------:R-:W-:Y:S01]  /*3dc80*/  IADD3 R6, PT, PT, R61, R49, -R6 ;  /* 0x000000313d067210 */ /* 0x000fe20007ffe806 */
[----:B------:R-:W-:Y:S01]  /*3dc90*/  @P1 IMAD.MOV R7, RZ, RZ, R4 ;  /* 0x000000ffff071224 */ /* 0x000fe200078e0204 */
[----:B------:R-:W-:Y:S01]  /*3dca0*/  SEL R2, RZ, 0x1, P2 ;  /* 0x00000001ff027807 */ /* 0x000fe20001000000 */
[----:B------:R-:W-:Y:S02]  /*3dcb0*/  IMAD R64, R83, R35, R64 ;  /* 0x0000002353407224 */ /* 0x000fe400078e0240 */
[----:B------:R-:W-:-:S04]  /*3dcc0*/  IMAD.WIDE.U32 R4, R40, R48, RZ ;  /* 0x0000003028047225 */ /* 0x000fc800078e00ff */
[----:B------:R-:W-:Y:S02]  /*3dcd0*/  IMAD.IADD R7, R2, 0x1, R7 ;  /* 0x0000000102077824 */ /* 0x000fe400078e0207 */
[----:B------:R-:W-:-:S03]  /*3dce0*/  IMAD.IADD R83, R4, 0x1, R54 ;  /* 0x0000000104537824 */ /* 0x000fc600078e0236 */
        /* <DEDUP_REMOVED lines=51> */
[----:B------:R-:W-:-:S06]  /*3e020*/  IMAD.WIDE.U32 R4, R17, R18, RZ ;  /* 0x0000001211047225 */ /* 0x000fcc00078e00ff */
[----:B------:R-:W-:Y:S01]  /*3e030*/  @P2 IADD3 R64, PT, PT, R3, RZ, RZ ;  /* 0x000000ff03402210 */ /* 0x000fe20007ffe0ff */
        /* <DEDUP_REMOVED lines=26> */
[----:B------:R-:W-:Y:S01]  /*3e1e0*/  IMAD.WIDE.U32 R4, R81, R38, RZ ;  /* 0x0000002651047225 */ /* 0x000fe200078e00ff */
[----:B------:R-:W-:Y:S02]  /*3e1f0*/  IADD3 R49, PT, PT, R2, R46, RZ ;  /* 0x0000002e02317210 */ /* 0x000fe40007ffe0ff */
[----:B------:R-:W-:Y:S01]  /*3e200*/  IADD3 R46, PT, PT, R67, R24, -R69 ;  /* 0x00000018432e7210 */ /* 0x000fe20007ffe845 */
[----:B------:R-:W-:Y:S01]  /*3e210*/  IMAD.IADD R65, R4, 0x1, R65 ;  /* 0x0000000104417824 */ /* 0x000fe200078e0241 */
[----:B------:R-:W-:Y:S01]  /*3e220*/  ISETP.GE.U32.AND P3, PT, R49, R2, PT ;  /* 0x000000023100720c */ /* 0x000fe20003f66070 */
[C---:B------:R-:W-:Y:S02]  /*3e230*/  VIADD R67, R85.reuse, 0xfffffc2f ;  /* 0xfffffc2f55437836 */ /* 0x040fe40000000000 */
[----:B------:R-:W-:Y:S02]  /*3e240*/  @P1 IADD3 R67, PT, PT, R85, RZ, RZ ;  /* 0x000000ff55431210 */ /* 0x000fe40007ffe0ff */
[----:B------:R-:W-:Y:S01]  /*3e250*/  ISETP.GE.U32.AND P2, PT, R65, R4, PT ;  /* 0x000000044100720c */ /* 0x000fe20003f46070 */
[----:B------:R-:W-:-:S07]  /*3e260*/  IMAD.MOV.U32 R4, RZ, RZ, 0x0 ;  /* 0x00000000ff047424 */ /* 0x000fce00078e00ff */
[----:B------:R-:W-:Y:S02]  /*3e270*/  @P3 IMAD.MOV R7, RZ, RZ, R3 ;  /* 0x000000ffff073224 */ /* 0x000fe400078e0203 */
[----:B------:R-:W-:-:S04]  /*3e280*/  IMAD.WIDE.U32 R2, R81, R39, RZ ;  /* 0x0000002751027225 */ /* 0x000fc800078e00ff */
[----:B------:R-:W-:Y:S02]  /*3e290*/  @P2 IMAD.MOV R61, RZ, RZ, R5 ;  /* 0x000000ffff3d2224 */ /* 0x000fe400078e0205 */
[----:B------:R-:W-:Y:S02]  /*3e2a0*/  IMAD.MOV.U32 R5, RZ, RZ, 0x1 ;  /* 0x00000001ff057424 */ /* 0x000fe400078e00ff */
[----:B------:R-:W-:Y:S02]  /*3e2b0*/  IMAD.IADD R69, R2, 0x1, R61 ;  /* 0x0000000102457824 */ /* 0x000fe400078e023d */
[----:B------:R-:W-:Y:S02]  /*3e2c0*/  IMAD R61, R48, R23, RZ ;  /* 0x00000017303d7224 */ /* 0x000fe400078e02ff */
[----:B------:R-:W-:Y:S01]  /*3e2d0*/  IMAD R48, R81, R42, RZ ;  /* 0x0000002a51307224 */ /* 0x000fe200078e02ff */
[----:B------:R-:W-:Y:S01]  /*3e2e0*/  ISETP.GE.U32.AND P3, PT, R69, R2, PT ;  /* 0x000000024500720c */ /* 0x000fe20003f66070 */
[----:B------:R-:W-:-:S03]  /*3e2f0*/  IMAD.HI.U32 R75, R81, R39, R4 ;  /* 0x00000027514b7227 */ /* 0x000fc600078e0004 */
[----:B------:R-:W-:Y:S01]  /*3e300*/  ISETP.GE.U32.AND P2, PT, R61, R48, PT ;  /* 0x000000303d00720c */ /* 0x000fe20003f46070 */
[----:B------:R-:W-:Y:S01]  /*3e310*/  VIADD R5, R65, 0xfffffffe ;  /* 0xfffffffe41057836 */ /* 0x000fe20000000000 */
[----:B------:R-:W-:Y:S01]  /*3e320*/  IADD3 R48, PT, PT, R51, R61, -R48 ;  /* 0x0000003d33307210 */ /* 0x000fe20007ffe830 */
[----:B------:R-:W-:Y:S01]  /*3e330*/  @P1 IMAD.MOV R5, RZ, RZ, R65 ;  /* 0x000000ffff051224 */ /* 0x000fe200078e0241 */
[----:B------:R-:W-:-:S05]  /*3e340*/  SEL R4, RZ, 0x1, P2 ;  /* 0x00000001ff047807 */ /* 0x000fca0001000000 */
[----:B------:R-:W-:Y:S02]  /*3e350*/  IMAD.IADD R67, R4, 0x1, R67 ;  /* 0x0000000104437824 */ /* 0x000fe400078e0243 */
[----:B------:R-:W-:Y:S02]  /*3e360*/  @P3 IMAD.MOV R75, RZ, RZ, R3 ;  /* 0x000000ffff4b3224 */ /* 0x000fe400078e0203 */
[----:B------:R-:W-:Y:S01]  /*3e370*/  IMAD.WIDE.U32 R2, R81, R36, RZ ;  /* 0x0000002451027225 */ /* 0x000fe200078e00ff */
[----:B------:R-:W-:Y:S02]  /*3e380*/  ISETP.NE.AND P3, PT, R67, RZ, PT ;  /* 0x000000ff4300720c */ /* 0x000fe40003f65270 */
[----:B------:R-:W-:Y:S02]  /*3e390*/  ISETP.GE.U32.AND P2, PT, R6, R67, PT ;  /* 0x000000430600720c */ /* 0x000fe40003f46070 */
[----:B------:R-:W-:Y:S02]  /*3e3a0*/  SEL R4, R4, RZ, !P3 ;  /* 0x000000ff04047207 */ /* 0x000fe40005800000 */
[----:B------:R-:W-:-:S02]  /*3e3b0*/  IADD3 R25, PT, PT, R2, R75, RZ ;  /* 0x0000004b02197210 */ /* 0x000fc40007ffe0ff */
[----:B------:R-:W-:Y:S01]  /*3e3c0*/  SEL R24, R4, 0x1, P2 ;  /* 0x0000000104187807 */ /* 0x000fe20001000000 */
[----:B------:R-:W-:Y:S01]  /*3e3d0*/  IMAD.MOV.U32 R4, RZ, RZ, 0x0 ;  /* 0x00000000ff047424 */ /* 0x000fe200078e00ff */
        /* <DEDUP_REMOVED lines=13> */
[----:B------:R-:W-:Y:S02]  /*3e4b0*/  IADD3 R69, PT, PT, R4, R69, R24 ;  /* 0x0000004504457210 */ /* 0x000fe40007ffe018 */
[----:B------:R-:W-:Y:S01]  /*3e4c0*/  IADD3 R63, PT, PT, R2, R5, RZ ;  /* 0x00000005023f7210 */ /* 0x000fe20007ffe0ff */
        /* <DEDUP_REMOVED lines=10> */
[----:B------:R-:W-:Y:S02]  /*3e570*/  @P3 IMAD.MOV R73, RZ, RZ, R3 ;  /* 0x000000ffff493224 */ /* 0x000fe400078e0203 */
[----:B------:R-:W-:Y:S02]  /*3e580*/  HFMA2 R3, -RZ, RZ, 0, 5.9604644775390625e-08 ;  /* 0x00000001ff037431 */ /* 0x000fe400000001ff */
[----:B------:R-:W-:Y:S01]  /*3e590*/  IMAD.WIDE.U32 R4, R81, R34, RZ ;  /* 0x0000002251047225 */ /* 0x000fe200078e00ff */
[----:B------:R-:W-:Y:S02]  /*3e5a0*/  ISETP.NE.AND P2, PT, R59, RZ, PT ;  /* 0x000000ff3b00720c */ /* 0x000fe40003f45270 */
[----:B------:R-:W-:Y:S01]  /*3e5b0*/  ISETP.GE.U32.AND P1, PT, R46, R59, PT ;  /* 0x0000003b2e00720c */ /* 0x000fe20003f26070 */
[----:B------:R-:W-:Y:S01]  /*3e5c0*/  IMAD.IADD R73, R4, 0x1, R73 ;  /* 0x0000000104497824 */ /* 0x000fe200078e0249 */
[----:B------:R-:W-:-:S02]  /*3e5d0*/  SEL R2, R2, RZ, !P2 ;  /* 0x000000ff02027207 */ /* 0x000fc40005000000 */
[----:B------:R-:W-:Y:S01]  /*3e5e0*/  IADD3 R59, PT, PT, R53, R46, -R59 ;  /* 0x0000002e353b7210 */ /* 0x000fe20007ffe83b */
[----:B------:R-:W-:Y:S01]  /*3e5f0*/  IMAD.MOV.U32 R53, RZ, RZ, 0x1 ;  /* 0x00000001ff357424 */ /* 0x000fe200078e00ff */
        /* <DEDUP_REMOVED lines=14> */
[C---:B------:R-:W-:Y:S01]  /*3e6e0*/  ISETP.GE.U32.AND P3, PT, R64.reuse, R2, PT ;  /* 0x000000024000720c */ /* 0x040fe20003f66070 */
[----:B------:R-:W-:Y:S01]  /*3e6f0*/  IMAD R50, R81, R35, R50 ;  /* 0x0000002351327224 */ /* 0x000fe200078e0232 */
[----:B------:R-:W-:Y:S01]  /*3e700*/  IADD3 R73, PT, PT, R25, R73, R24 ;  /* 0x0000004919497210 */ /* 0x000fe20007ffe018 */
[----:B------:R-:W-:Y:S01]  /*3e710*/  IMAD.HI.U32 R75, R47, R21, R4 ;  /* 0x000000152f4b7227 */ /* 0x000fe200078e0004 */
[----:B------:R-:W-:-:S02]  /*3e720*/  IADD3 R60, PT, PT, R64, R60, -R63 ;  /* 0x0000003c403c7210 */ /* 0x000fc40007ffe83f */
[C---:B------:R-:W-:Y:S01]  /*3e730*/  ISETP.NE.AND P2, PT, R73.reuse, RZ, PT ;  /* 0x000000ff4900720c */ /* 0x040fe20003f45270 */
[----:B------:R-:W-:Y:S01]  /*3e740*/  IMAD.WIDE.U32 R4, R40, R21, RZ ;  /* 0x0000001528047225 */ /* 0x000fe200078e00ff */
[----:B------:R-:W-:Y:S02]  /*3e750*/  ISETP.GT.U32.AND P1, PT, R73, R44, PT ;  /* 0x0000002c4900720c */ /* 0x000fe40003f24070 */
[----:B------:R-:W-:-:S03]  /*3e760*/  SEL R25, R25, RZ, !P2 ;  /* 0x000000ff19197207 */ /* 0x000fc60005000000 */
[----:B------:R-:W-:Y:S01]  /*3e770*/  @P3 IMAD.MOV R75, RZ, RZ, R3 ;  /* 0x000000ffff4b3224 */ /* 0x000fe200078e0203 */
[----:B------:R-:W-:Y:S01]  /*3e780*/  SEL R25, R25, 0x1, !P1 ;  /* 0x0000000119197807 */ /* 0x000fe20004800000 */
[----:B------:R-:W-:-:S03]  /*3e790*/  IMAD.WIDE.U32 R2, R45, R18, RZ ;  /* 0x000000122d027225 */ /* 0x000fc600078e00ff */
[----:B------:R-:W-:Y:S01]  /*3e7a0*/  IADD3 R54, PT, PT, R25, R50, R24 ;  /* 0x0000003219367210 */ /* 0x000fe20007ffe018 */
[----:B------:R-:W-:Y:S01]  /*3e7b0*/  IMAD.IADD R75, R4, 0x1, R75 ;  /* 0x00000001044b7824 */ /* 0x000fe200078e024b */
[----:B------:R-:W-:Y:S01]  /*3e7c0*/  IADD3 R7, PT, PT, R2, R7, RZ ;  /* 0x0000000702077210 */ /* 0x000fe20007ffe0ff */
[----:B------:R-:W-:Y:S01]  /*3e7d0*/  IMAD.MOV.U32 R24, RZ, RZ, 0x0 ;  /* 0x00000000ff187424 */ /* 0x000fe200078e00ff */
[----:B------:R-:W-:Y:S01]  /*3e7e0*/  IADD3 R54, PT, PT, R79, R54, RZ ;  /* 0x000000364f367210 */ /* 0x000fe20007ffe0ff */
[----:B------:R-:W-:Y:S01]  /*3e7f0*/  IMAD.MOV.U32 R25, RZ, RZ, 0x1 ;  /* 0x00000001ff197424 */ /* 0x000fe200078e00ff */
[----:B------:R-:W-:Y:S02]  /*3e800*/  ISETP.GE.U32.AND P2, PT, R7, R2, PT ;  /* 0x000000020700720c */ /* 0x000fe40003f46070 */
[----:B------:R-:W-:Y:S01]  /*3e810*/  ISETP.GE.U32.AND P1, PT, R75, R4, PT ;  /* 0x000000044b00720c */ /* 0x000fe20003f26070 */
[----:B------:R-:W-:Y:S01]  /*3e820*/  IMAD.HI.U32 R81, R45, R18, R24 ;  /* 0x000000122d517227 */ /* 0x000fe200078e0018 */
[----:B------:R-:W-:-:S03]  /*3e830*/  IADD3 R77, PT, PT, -R54, R52, R83 ;  /* 0x00000034364d7210 */ /* 0x000fc60007ffe153 */
[----:B------:R-:W-:-:S04]  /*3e840*/  IMAD.HI.U32 R50, R40, R21, R24 ;  /* 0x0000001528327227 */ /* 0x000fc800078e0018 */
[----:B------:R-:W-:Y:S02]  /*3e850*/  IMAD.MOV.U32 R24, RZ, RZ, RZ ;  /* 0x000000ffff187224 */ /* 0x000fe400078e00ff */
[----:B------:R-:W-:Y:S02]  /*3e860*/  @P2 IMAD.MOV R81, RZ, RZ, R3 ;  /* 0x000000ffff512224 */ /* 0x000fe400078e0203 */
        /* <DEDUP_REMOVED lines=9> */
[----:B------:R-:W-:Y:S02]  /*3e900*/  IMAD.HI.U32 R24, R77, R42, R24 ;  /* 0x0000002a4d187227 */ /* 0x000fe400078e0018 */
[----:B------:R-:W-:Y:S02]  /*3e910*/  @P1 IADD3 R52, PT, PT, R3, RZ, RZ ;  /* 0x000000ff03341210 */ /* 0x000fe40007ffe0ff */
        /* <DEDUP_REMOVED lines=16> */
[----:B------:R-:W-:Y:S01]  /*3ea20*/  ISETP.GE.U32.AND P2, PT, R83, R4, PT ;  /* 0x000000045300720c */ /* 0x000fe20003f46070 */
[----:B------:R-:W-:Y:S02]  /*3ea30*/  VIADD R51, R24, 0xfffffc2f ;  /* 0xfffffc2f18337836 */ /* 0x000fe40000000000 */
[----:B------:R-:W-:-:S02]  /*3ea40*/  @P1 IMAD.MOV R51, RZ, RZ, R24 ;  /* 0x000000ffff331224 */ /* 0x000fc400078e0218 */
[----:B------:R-:W-:Y:S02]  /*3ea50*/  IMAD.MOV.U32 R4, RZ, RZ, 0x0 ;  /* 0x00000000ff047424 */ /* 0x000fe400078e00ff */
[----:B------:R-:W-:Y:S02]  /*3ea60*/  VIADD R55, R83, 0xfffffffe ;  /* 0xfffffffe53377836 */ /* 0x000fe40000000000 */
[----:B------:R-:W-:Y:S02]  /*3ea70*/  @P1 IMAD.MOV R55, RZ, RZ, R83 ;  /* 0x000000ffff371224 */ /* 0x000fe400078e0253 */
[----:B------:R-:W-:Y:S01]  /*3ea80*/  @P3 IADD3 R25, PT, PT, R3, RZ, RZ ;  /* 0x000000ff03193210 */ /* 0x000fe20007ffe0ff */
[----:B------:R-:W-:-:S04]  /*3ea90*/  IMAD.WIDE.U32 R2, R77, R39, RZ ;  /* 0x000000274d027225 */ /* 0x000fc800078e00ff */
[----:B------:R-:W-:Y:S01]  /*3eaa0*/  @P2 IMAD.MOV R85, RZ, RZ, R5 ;  /* 0x000000ffff552224 */ /* 0x000fe200078e0205 */
[----:B------:R-:W-:Y:S02]  /*3eab0*/  ISETP.GE.U32.AND P2, PT, R21, R50, PT ;  /* 0x000000321500720c */ /* 0x000fe40003f46070 */
[----:B------:R-:W-:Y:S01]  /*3eac0*/  MOV R5, 0x1 ;  /* 0x0000000100057802 */ /* 0x000fe20000000f00 */
[----:B------:R-:W-:Y:S01]  /*3ead0*/  IMAD.IADD R85, R2, 0x1, R85 ;  /* 0x0000000102557824 */ /* 0x000fe200078e0255 */
[----:B------:R-:W-:Y:S01]  /*3eae0*/  IADD3 R21, PT, PT, R19, R21, -R50 ;  /* 0x0000001513157210 */ /* 0x000fe20007ffe832 */
[----:B------:R-:W-:-:S03]  /*3eaf0*/  IMAD.HI.U32 R61, R77, R39, R4 ;  /* 0x000000274d3d7227 */ /* 0x000fc600078e0004 */
[----:B------:R-:W-:Y:S02]  /*3eb00*/  ISETP.GE.U32.AND P3, PT, R85, R2, PT ;  /* 0x000000025500720c */ /* 0x000fe40003f66070 */
[----:B------:R-:W-:-:S05]  /*3eb10*/  SEL R2, RZ, 0x1, P2 ;  /* 0x00000001ff027807 */ /* 0x000fca0001000000 */
[----:B------:R-:W-:-:S05]  /*3eb20*/  IMAD.IADD R51, R2, 0x1, R51 ;  /* 0x0000000102337824 */ /* 0x000fca00078e0233 */
[----:B------:R-:W-:Y:S01]  /*3eb30*/  ISETP.GE.U32.AND P2, PT, R48, R51, PT ;  /* 0x000000333000720c */ /* 0x000fe20003f46070 */
[----:B------:R-:W-:Y:S01]  /*3eb40*/  @P3 IMAD.MOV R61, RZ, RZ, R3 ;  /* 0x000000ffff3d3224 */ /* 0x000fe200078e0203 */
[----:B------:R-:W-:Y:S02]  /*3eb50*/  ISETP.NE.AND P3, PT, R51, RZ, PT ;  /* 0x000000ff3300720c */ /* 0x000fe40003f65270 */
[----:B------:R-:W-:Y:S02]  /*3eb60*/  IADD3 R51, PT, PT, R87, R48, -R51 ;  /* 0x0000003057337210 */ /* 0x000fe40007ffe833 */
[----:B------:R-:W-:Y:S01]  /*3eb70*/  SEL R4, R2, RZ, !P3 ;  /* 0x000000ff02047207 */ /* 0x000fe20005800000 */
[----:B------:R-:W-:-:S03]  /*3eb80*/  IMAD.WIDE.U32 R2, R77, R36, RZ ;  /* 0x000000244d027225 */ /* 0x000fc600078e00ff */
[----:B------:R-:W-:Y:S01]  /*3eb90*/  SEL R24, R4, 0x1, P2 ;  /* 0x0000000104187807 */ /* 0x000fe20001000000 */
[----:B------:R-:W-:Y:S02]  /*3eba0*/  IMAD.IADD R61, R2, 0x1, R61 ;  /* 0x00000001023d7824 */ /* 0x000fe400078e023d */
[----:B------:R-:W-:Y:S01]  /*3ebb0*/  IMAD.MOV.U32 R4, RZ, RZ, 0x0 ;  /* 0x00000000ff047424 */ /* 0x000fe200078e00ff */
[----:B------:R-:W-:Y:S02]  /*3ebc0*/  IADD3 R55, PT, PT, R24, R55, RZ ;  /* 0x0000003718377210 */ /* 0x000fe40007ffe0ff */
[----:B------:R-:W-:Y:S01]  /*3ebd0*/  ISETP.GE.U32.AND P4, PT, R61, R2, PT ;  /* 0x000000023d00720c */ /* 0x000fe20003f86070 */
[----:B------:R-:W-:Y:S01]  /*3ebe0*/  IMAD.HI.U32 R5, R77, R36, R4 ;  /* 0x000000244d057227 */ /* 0x000fe200078e0004 */
[----:B------:R-:W-:Y:S02]  /*3ebf0*/  ISETP.NE.AND P3, PT, R55, RZ, PT ;  /* 0x000000ff3700720c */ /* 0x000fe40003f65270 */
[----:B------:R-:W-:-:S02]  /*3ec00*/  ISETP.GE.U32.AND P2, PT, R6, R55, PT ;  /* 0x000000370600720c */ /* 0x000fc40003f46070 */
[----:B------:R-:W-:Y:S02]  /*3ec10*/  SEL R24, R24, RZ, !P3 ;  /* 0x000000ff18187207 */ /* 0x000fe40005800000 */
[----:B------:R-:W-:Y:S01]  /*3ec20*/  IADD3 R49, PT, PT, R49, R6, -R55 ;  /* 0x0000000631317210 */ /* 0x000fe20007ffe837 */
[----:B------:R-:W-:Y:S01]  /*3ec30*/  IMAD.MOV.U32 R6, RZ, RZ, 0x0 ;  /* 0x00000000ff067424 */ /* 0x000fe200078e00ff */
[----:B------:R-:W-:Y:S02]  /*3ec40*/  SEL R4, R24, 0x1, P2 ;  /* 0x0000000118047807 */ /* 0x000fe40001000000 */
[----:B------:R-:W-:Y:S01]  /*3ec50*/  SEL R24, RZ, 0xffffffff, P1 ;  /* 0xffffffffff187807 */ /* 0x000fe20000800000 */
[----:B------:R-:W-:Y:S02]  /*3ec60*/  @P4 IMAD.MOV R5, RZ, RZ, R3 ;  /* 0x000000ffff054224 */ /* 0x000fe400078e0203 */
[----:B------:R-:W-:Y:S01]  /*3ec70*/  IMAD.WIDE.U32 R2, R77, R37, RZ ;  /* 0x000000254d027225 */ /* 0x000fe200078e00ff */
[----:B------:R-:W-:-:S03]  /*3ec80*/  IADD3 R85, PT, PT, R4, R85, R24 ;  /* 0x0000005504557210 */ /* 0x000fc60007ffe018 */
[----:B------:R-:W-:Y:S01]  /*3ec90*/  IMAD.IADD R57, R2, 0x1, R5 ;  /* 0x0000000102397824 */ /* 0x000fe200078e0205 */
[----:B------:R-:W-:Y:S01]  /*3eca0*/  ISETP.NE.AND P2, PT, R85, RZ, PT ;  /* 0x000000ff5500720c */ /* 0x000fe20003f45270 */
[----:B------:R-:W-:Y:S01]  /*3ecb0*/  IMAD.MOV.U32 R5, RZ, RZ, 0x1 ;  /* 0x00000001ff057424 */ /* 0x000fe200078e00ff */
[----:B------:R-:W-:Y:S02]  /*3ecc0*/  ISETP.GE.U32.AND P1, PT, R58, R85, PT ;  /* 0x000000553a00720c */ /* 0x000fe40003f26070 */
[----:B------:R-:W-:Y:S02]  /*3ecd0*/  SEL R4, R4, RZ, !P2 ;  /* 0x000000ff04047207 */ /* 0x000fe40005000000 */
[----:B------:R-:W-:Y:S02]  /*3ece0*/  ISETP.GE.U32.AND P3, PT, R57, R2, PT ;  /* 0x000000023900720c */ /* 0x000fe40003f66070 */
[----:B------:R-:W-:Y:S01]  /*3ecf0*/  SEL R2, R4, 0x1, P1 ;  /* 0x0000000104027807 */ /* 0x000fe20000800000 */
[----:B------:R-:W-:Y:S01]  /*3ed00*/  IMAD.MOV.U32 R4, RZ, RZ, 0x0 ;  /* 0x00000000ff047424 */ /* 0x000fe200078e00ff */
[----:B------:R-:W-:-:S02]  /*3ed10*/  IADD3 R85, PT, PT, R7, R58, -R85 ;  /* 0x0000003a07557210 */ /* 0x000fc40007ffe855 */
[----:B------:R-:W-:Y:S01]  /*3ed20*/  IADD3 R61, PT, PT, R2, R61, R24 ;  /* 0x0000003d023d7210 */ /* 0x000fe20007ffe018 */
[----:B------:R-:W-:Y:S01]  /*3ed30*/  IMAD.HI.U32 R65, R77, R37, R4 ;  /* 0x000000254d417227 */ /* 0x000fe200078e0004 */
[----:B------:R-:W-:Y:S02]  /*3ed40*/  MOV R7, 0x1 ;  /* 0x0000000100077802 */ /* 0x000fe40000000f00 */
[----:B------:R-:W-:Y:S02]  /*3ed50*/  ISETP.NE.AND P2, PT, R61, RZ, PT ;  /* 0x000000ff3d00720c */ /* 0x000fe40003f45270 */
[----:B------:R-:W-:Y:S02]  /*3ed60*/  ISETP.GE.U32.AND P1, PT, R62, R61, PT ;  /* 0x0000003d3e00720c */ /* 0x000fe40003f26070 */
[----:B------:R-:W-:Y:S02]  /*3ed70*/  SEL R4, R2, RZ, !P2 ;  /* 0x000000ff02047207 */ /* 0x000fe40005000000 */
[----:B------:R-:W-:Y:S01]  /*3ed80*/  @P3 IADD3 R65, PT, PT, R3, RZ, RZ ;  /* 0x000000ff03413210 */ /* 0x000fe20007ffe0ff */
[----:B------:R-:W-:Y:S01]  /*3ed90*/  IMAD.WIDE.U32 R2, R77, R34, RZ ;  /* 0x000000224d027225 */ /* 0x000fe200078e00ff */
[----:B------:R-:W-:-:S02]  /*3eda0*/  SEL R52, R4, 0x1, P1 ;  /* 0x0000000104347807 */ /* 0x000fc40000800000 */
[----:B------:R-:W-:Y:S01]  /*3edb0*/  IADD3 R61, PT, PT, R79, R62, -R61 ;  /* 0x0000003e4f3d7210 */ /* 0x000fe20007ffe83d */
[----:B------:R-:W-:Y:S01]  /*3edc0*/  IMAD.IADD R65, R2, 0x1, R65 ;  /* 0x0000000102417824 */ /* 0x000fe200078e0241 */
[----:B------:R-:W-:Y:S01]  /*3edd0*/  IADD3 R54, PT, PT, R52, R57, R24 ;  /* 0x0000003934367210 */ /* 0x000fe20007ffe018 */
[----:B------:R-:W-:-:S03]  /*3ede0*/  IMAD.MOV.U32 R4, RZ, RZ, 0x0 ;  /* 0x00000000ff047424 */ /* 0x000fc600078e00ff */
[----:B------:R-:W-:Y:S01]  /*3edf0*/  ISETP.NE.AND P2, PT, R54, RZ, PT ;  /* 0x000000ff3600720c */ /* 0x000fe20003f45270 */
[----:B------:R-:W-:Y:S01]  /*3ee00*/  IMAD.HI.U32 R46, R77, R34, R4 ;  /* 0x000000224d2e7227 */ /* 0x000fe200078e0004 */
[----:B------:R-:W-:Y:S02]  /*3ee10*/  ISETP.GE.U32.AND P3, PT, R65, R2, PT ;  /* 0x000000024100720c */ /* 0x000fe40003f66070 */
[----:B------:R-:W-:Y:S01]  /*3ee20*/  ISETP.GE.U32.AND P1, PT, R59, R54, PT ;  /* 0x000000363b00720c */ /* 0x000fe20003f26070 */
[----:B------:R-:W-:Y:S01]  /*3ee30*/  IMAD R5, R20, R16, RZ ;  /* 0x0000001014057224 */ /* 0x000fe200078e02ff */
[----:B------:R-:W-:Y:S01]  /*3ee40*/  SEL R52, R52, RZ, !P2 ;  /* 0x000000ff34347207 */ /* 0x000fe20005000000 */
[----:B------:R-:W-:Y:S01]  /*3ee50*/  IMAD.MOV.U32 R4, RZ, RZ, RZ ;  /* 0x000000ffff047224 */ /* 0x000fe200078e00ff */
[----:B------:R-:W-:Y:S02]  /*3ee60*/  IADD3 R59, PT, PT, R81, R59, -R54 ;  /* 0x0000003b513b7210 */ /* 0x000fe40007ffe836 */
[----:B------:R-:W-:Y:S01]  /*3ee70*/  SEL R52, R52, 0x1, P1 ;  /* 0x0000000134347807 */ /* 0x000fe20000800000 */
[----:B------:R-:W-:-:S03]  /*3ee80*/  IMAD.HI.U32 R57, R23, R20, R4 ;  /* 0x0000001417397227 */ /* 0x000fc600078e0004 */
[----:B------:R-:W-:Y:S01]  /*3ee90*/  IADD3 R63, PT, PT, R52, R65, R24 ;  /* 0x00000041343f7210 */ /* 0x000fe20007ffe018 */
[----:B------:R-:W-:Y:S01]  /*3eea0*/  @P3 IMAD.MOV R46, RZ, RZ, R3 ;  /* 0x000000ffff2e3224 */ /* 0x000fe200078e0203 */
[----:B------:R-:W-:Y:S01]  /*3eeb0*/  ISETP.GE.U32.AND P3, PT, R57, R5, PT ;  /* 0x000000053900720c */ /* 0x000fe20003f66070 */
[----:B------:R-:W-:Y:S01]  /*3eec0*/  IMAD.WIDE.U32 R2, R40, R18, RZ ;  /* 0x0000001228027225 */ /* 0x000fe200078e00ff */
[C---:B------:R-:W-:Y:S02]  /*3eed0*/  ISETP.NE.AND P2, PT, R63.reuse, RZ, PT ;  /* 0x000000ff3f00720c */ /* 0x040fe40003f45270 */
[----:B------:R-:W-:Y:S01]  /*3eee0*/  ISETP.GT.U32.AND P1, PT, R63, R60, PT ;  /* 0x0000003c3f00720c */ /* 0x000fe20003f24070 */
[----:B------:R-:W-:Y:S01]  /*3eef0*/  IMAD.IADD R65, R2, 0x1, R25 ;  /* 0x0000000102417824 */ /* 0x000fe200078e0219 */
[----:B------:R-:W-:Y:S01]  /*3ef00*/  SEL R52, R52, RZ, !P2 ;  /* 0x000000ff34347207 */ /* 0x000fe20005000000 */
[----:B------:R-:W-:Y:S02]  /*3ef10*/  IMAD R46, R77, R35, R46 ;  /* 0x000000234d2e7224 */ /* 0x000fe400078e022e */
[----:B------:R-:W-:Y:S01]  /*3ef20*/  IMAD.MOV.U32 R4, RZ, RZ, 0x0 ;  /* 0x00000000ff047424 */ /* 0x000fe200078e00ff */
[----:B------:R-:W-:Y:S01]  /*3ef30*/  SEL R25, R52, 0x1, !P1 ;  /* 0x0000000134197807 */ /* 0x000fe20004800000 */
[----:B------:R-:W-:Y:S01]  /*3ef40*/  HFMA2 R52, -RZ, RZ, 0, 0 ;  /* 0x00000000ff347431 */ /* 0x000fe200000001ff */
[----:B------:R-:W-:Y:S01]  /*3ef50*/  ISETP.GE.U32.AND P2, PT, R65, R2, PT ;  /* 0x000000024100720c */ /* 0x000fe20003f46070 */
[----:B------:R-:W-:Y:S01]  /*3ef60*/  IMAD.MOV.U32 R5, RZ, RZ, 0x1 ;  /* 0x00000001ff057424 */ /* 0x000fe200078e00ff */
[----:B------:R-:W-:Y:S01]  /*3ef70*/  IADD3 R46, PT, PT, R25, R46, R24 ;  /* 0x0000002e192e7210 */ /* 0x000fe20007ffe018 */
[----:B------:R-:W-:-:S04]  /*3ef80*/  IMAD.WIDE.U32 R24, R17, R20, RZ ;  /* 0x0000001411187225 */ /* 0x000fc800078e00ff */
[----:B------:R-:W-:Y:S02]  /*3ef90*/  IMAD.IADD R46, R73, 0x1, R46 ;  /* 0x00000001492e7824 */ /* 0x000fe400078e022e */
[----:B------:R-:W-:-:S03]  /*3efa0*/  IMAD.HI.U32 R52, R40, R18, R52 ;  /* 0x0000001228347227 */ /* 0x000fc600078e0034 */
[----:B------:R-:W-:Y:S01]  /*3efb0*/  IADD3 R67, PT, PT, -R46, R44, R75 ;  /* 0x0000002c2e437210 */ /* 0x000fe20007ffe14b */
[----:B------:R-:W-:Y:S02]  /*3efc0*/  @P2 IMAD.MOV R52, RZ, RZ, R3 ;  /* 0x000000ffff342224 */ /* 0x000fe400078e0203 */
[----:B------:R-:W-:-:S04]  /*3efd0*/  IMAD.HI.U32 R53, R16, R20, R4 ;  /* 0x0000001410357227 */ /* 0x000fc800078e0004 */
[----:B------:R-:W-:Y:S02]  /*3efe0*/  IMAD.IADD R67, R67, 0x1, R52 ;  /* 0x0000000143437824 */ /* 0x000fe400078e0234 */
[----:B------:R-:W-:Y:S02]  /*3eff0*/  IMAD.MOV.U32 R4, RZ, RZ, RZ ;  /* 0x000000ffff047224 */ /* 0x000fe400078e00ff */
[----:B------:R-:W-:Y:S02]  /*3f000*/  IMAD R5, R67, R43, RZ ;  /* 0x0000002b43057224 */ /* 0x000fe400078e02ff */
[----:B------:R-:W-:-:S04]  /*3f010*/  IMAD.HI.U32 R16, R16, R20, RZ ;  /* 0x0000001410107227 */ /* 0x000fc800078e00ff */
[----:B------:R-:W-:Y:S01]  /*3f020*/  IMAD.HI.U32 R71, R67, R42, R4 ;  /* 0x0000002a43477227 */ /* 0x000fe200078e0004 */
[----:B------:R-:W-:-:S03]  /*3f030*/  @P3 IADD3 R53, PT, PT, R16, RZ, RZ ;  /* 0x000000ff10353210 */ /* 0x000fc60007ffe0ff */
[----:B------:R-:W-:Y:S01]  /*3f040*/  IMAD.MOV.U32 R2, RZ, RZ, 0x0 ;  /* 0x00000000ff027424 */ /* 0x000fe200078e00ff */
[----:B------:R-:W-:Y:S01]  /*3f050*/  ISETP.GE.U32.AND P1, PT, R71, R5, PT ;  /* 0x000000054700720c */ /* 0x000fe20003f26070 */
[----:B------:R-:W-:Y:S02]  /*3f060*/  IMAD.IADD R53, R24, 0x1, R53 ;  /* 0x0000000118357824 */ /* 0x000fe400078e0235 */
[----:B------:R-:W-:Y:S02]  /*3f070*/  IMAD.MOV.U32 R3, RZ, RZ, 0x1 ;  /* 0x00000001ff037424 */ /* 0x000fe400078e00ff */
[----:B------:R-:W-:Y:S01]  /*3f080*/  IMAD.WIDE.U32 R4, R0, R20, RZ ;  /* 0x0000001400047225 */ /* 0x000fe200078e00ff */
[----:B------:R-:W-:-:S03]  /*3f090*/  ISETP.GE.U32.AND P2, PT, R53, R24, PT ;  /* 0x000000183500720c */ /* 0x000fc60003f46070 */
[----:B------:R-:W-:-:S04]  /*3f0a0*/  IMAD.HI.U32 R69, R17, R20, R2 ;  /* 0x0000001411457227 */ /* 0x000fc800078e0002 */
[----:B------:R-:W-:-:S04]  /*3f0b0*/  IMAD.HI.U32 R75, R67, R43, R2 ;  /* 0x0000002b434b7227 */ /* 0x000fc800078e0002 */
[----:B------:R-:W-:Y:S02]  /*3f0c0*/  IMAD.HI.U32 R2, R67, R43, RZ ;  /* 0x0000002b43027227 */ /* 0x000fe400078e00ff */
[----:B------:R-:W-:Y:S02]  /*3f0d0*/  @P2 IADD3 R69, PT, PT, R25, RZ, RZ ;  /* 0x000000ff19452210 */ /* 0x000fe40007ffe0ff */
[----:B------:R-:W-:Y:S01]  /*3f0e0*/  IMAD.WIDE.U32 R16, R67, R38, RZ ;  /* 0x0000002643107225 */ /* 0x000fe200078e00ff */
[----:B------:R-:W-:-:S03]  /*3f0f0*/  MOV R25, 0x1 ;  /* 0x0000000100197802 */ /* 0x000fc60000000f00 */
[----:B------:R-:W-:Y:S01]  /*3f100*/  @P1 IMAD.MOV R75, RZ, RZ, R2 ;  /* 0x000000ffff4b1224 */ /* 0x000fe200078e0202 */
[C---:B------:R-:W-:Y:S01]  /*3f110*/  ISETP.GE.U32.AND P1, PT, R67.reuse, R52, PT ;  /* 0x000000344300720c */ /* 0x040fe20003f26070 */
[----:B------:R-:W-:Y:S02]  /*3f120*/  IMAD R73, R18, R23, RZ ;  /* 0x0000001712497224 */ /* 0x000fe400078e02ff */
[----:B------:R-:W-:Y:S02]  /*3f130*/  IMAD.IADD R75, R16, 0x1, R75 ;  /* 0x00000001104b7824 */ /* 0x000fe400078e024b */
[----:B------:R-:W-:Y:S02]  /*3f140*/  IMAD R18, R67, R42, RZ ;  /* 0x0000002a43127224 */ /* 0x000fe400078e02ff */
[----:B------:R-:W-:Y:S01]  /*3f150*/  IMAD.IADD R69, R4, 0x1, R69 ;  /* 0x0000000104457824 */ /* 0x000fe200078e0245 */
[----:B------:R-:W-:Y:S01]  /*3f160*/  ISETP.GE.U32.AND P3, PT, R75, R16, PT ;  /* 0x000000104b00720c */ /* 0x000fe20003f66070 */
[----:B------:R-:W-:Y:S01]  /*3f170*/  IMAD.MOV.U32 R24, RZ, RZ, 0x0 ;  /* 0x00000000ff187424 */ /* 0x000fe200078e00ff */
[----:B------:R-:W-:Y:S01]  /*3f180*/  ISETP.GE.U32.AND P2, PT, R73, R18, PT ;  /* 0x000000124900720c */ /* 0x000fe20003f46070 */
[----:B------:R-:W-:Y:S01]  /*3f190*/  IMAD.MOV.U32 R2, RZ, RZ, 0x0 ;  /* 0x00000000ff027424 */ /* 0x000fe200078e00ff */
[----:B------:R-:W-:Y:S01]  /*3f1a0*/  ISETP.GE.U32.AND P4, PT, R69, R4, PT ;  /* 0x000000044500720c */ /* 0x000fe20003f86070 */
[----:B------:R-:W-:Y:S01]  /*3f1b0*/  IMAD.HI.U32 R25, R67, R38, R24 ;  /* 0x0000002643197227 */ /* 0x000fe200078e0018 */
[----:B------:R-:W-:-:S03]  /*3f1c0*/  SEL R24, RZ, 0x1, P2 ;  /* 0x00000001ff187807 */ /* 0x000fc60001000000 */
[----:B------:R-:W-:Y:S01]  /*3f1d0*/  HFMA2 R4, -RZ, RZ, 0, 0 ;  /* 0x00000000ff047431 */ /* 0x000fe200000001ff */
[----:B------:R-:W-:Y:S01]  /*3f1e0*/  IADD3 R18, PT, PT, R57, R73, -R18 ;  /* 0x0000004939127210 */ /* 0x000fe20007ffe812 */
[----:B------:R-:W-:Y:S02]  /*3f1f0*/  VIADD R83, R71, 0xfffffc2f ;  /* 0xfffffc2f47537836 */ /* 0x000fe40000000000 */
[----:B------:R-:W-:-:S04]  /*3f200*/  IMAD.HI.U32 R77, R0, R20, R2 ;  /* 0x00000014004d7227 */ /* 0x000fc800078e0002 */
[----:B------:R-:W-:Y:S02]  /*3f210*/  @P1 IMAD.MOV R83, RZ, RZ, R71 ;  /* 0x000000ffff531224 */ /* 0x000fe400078e0247 */
[----:B------:R-:W-:-:S04]  /*3f220*/  IMAD.WIDE.U32 R2, R67, R39, RZ ;  /* 0x0000002743027225 */ /* 0x000fc800078e00ff */
[----:B------:R-:W-:Y:S02]  /*3f230*/  @P3 IMAD.MOV R25, RZ, RZ, R17 ;  /* 0x000000ffff193224 */ /* 0x000fe400078e0211 */
[----:B------:R-:W-:Y:S02]  /*3f240*/  IMAD.IADD R0, R24, 0x1, R83 ;  /* 0x0000000118007824 */ /* 0x000fe400078e0253 */
[----:B------:R-:W-:Y:S02]  /*3f250*/  IMAD.IADD R44, R2, 0x1, R25 ;  /* 0x00000001022c7824 */ /* 0x000fe400078e0219 */
[----:B------:R-:W-:Y:S01]  /*3f260*/  @P4 IMAD.MOV R77, RZ, RZ, R5 ;  /* 0x000000ffff4d4224 */ /* 0x000fe200078e0205 */
[----:B------:R-:W-:Y:S01]  /*3f270*/  ISETP.NE.AND P3, PT, R0, RZ, PT ;  /* 0x000000ff0000720c */ /* 0x000fe20003f65270 */
[----:B------:R-:W-:Y:S01]  /*3f280*/  IMAD.WIDE.U32 R16, R45, R20, RZ ;  /* 0x000000142d107225 */ /* 0x000fe200078e00ff */
[----:B------:R-:W-:Y:S02]  /*3f290*/  ISETP.GE.U32.AND P4, PT, R44, R2, PT ;  /* 0x000000022c00720c */ /* 0x000fe40003f86070 */
[----:B------:R-:W-:Y:S01]  /*3f2a0*/  ISETP.GE.U32.AND P2, PT, R21, R0, PT ;  /* 0x000000001500720c */ /* 0x000fe20003f46070 */
[----:B------:R-:W-:Y:S01]  /*3f2b0*/  VIADD R25, R75, 0xfffffffe ;  /* 0xfffffffe4b197836 */ /* 0x000fe20000000000 */
[----:B------:R-:W-:Y:S01]  /*3f2c0*/  SEL R24, R24, RZ, !P3 ;  /* 0x000000ff18187207 */ /* 0x000fe20005800000 */
[----:B------:R-:W-:Y:S01]  /*3f2d0*/  IMAD.IADD R19, R16, 0x1, R77 ;  /* 0x0000000110137824 */ /* 0x000fe200078e024d */
[----:B------:R-:W-:Y:S01]  /*3f2e0*/  IADD3 R0, PT, PT, R53, R21, -R0 ;  /* 0x0000001535007210 */ /* 0x000fe20007ffe800 */
[----:B------:R-:W-:Y:S01]  /*3f2f0*/  @P1 IMAD.MOV R25, RZ, RZ, R75 ;  /* 0x000000ffff191224 */ /* 0x000fe200078e024b */
[----:B------:R-:W-:Y:S01]  /*3f300*/  SEL R2, R24, 0x1, P2 ;  /* 0x0000000118027807 */ /* 0x000fe20001000000 */
[----:B------:R-:W-:Y:S01]  /*3f310*/  IMAD.MOV.U32 R5, RZ, RZ, 0x1 ;  /* 0x00000001ff057424 */ /* 0x000fe200078e00ff */
[----:B------:R-:W-:-:S02]  /*3f320*/  ISETP.GE.U32.AND P5, PT, R19, R16, PT ;  /* 0x000000101300720c */ /* 0x000fc40003fa6070 */
        /* <DEDUP_REMOVED lines=8> */
[----:B------:R-:W-:Y:S01]  /*3f3b0*/  IMAD.HI.U32 R75, R45, R20, R4 ;  /* 0x000000142d4b7227 */ /* 0x000fe200078e0004 */
[----:B------:R-:W-:-:S03]  /*3f3c0*/  SEL R45, RZ, 0xffffffff, P1 ;  /* 0xffffffffff2d7807 */ /* 0x000fc60000800000 */
[----:B------:R-:W-:Y:S02]  /*3f3d0*/  IMAD.IADD R46, R24, 0x1, R71 ;  /* 0x00000001182e7824 */ /* 0x000fe400078e0247 */
[----:B------:R-:W-:Y:S02]  /*3f3e0*/  @P5 IMAD.MOV R75, RZ, RZ, R17 ;  /* 0x000000ffff4b5224 */ /* 0x000fe400078e0211 */
[----:B------:R-:W-:Y:S01]  /*3f3f0*/  IMAD.WIDE.U32 R4, R22, R20, RZ ;  /* 0x0000001416047225 */ /* 0x000fe200078e00ff */
[----:B------:R-:W-:Y:S02]  /*3f400*/  ISETP.GE.U32.AND P3, PT, R46, R24, PT ;  /* 0x000000182e00720c */ /* 0x000fe40003f66070 */
        /* <DEDUP_REMOVED lines=14> */
[----:B------:R-:W-:-:S02]  /*3f4f0*/  IMAD.MOV.U32 R24, RZ, RZ, 0x0 ;  /* 0x00000000ff187424 */ /* 0x000fc400078e00ff */
[----:B------:R-:W-:Y:S01]  /*3f500*/  IMAD.IADD R48, R2, 0x1, R55 ;  /* 0x0000000102307824 */ /* 0x000fe200078e0237 */
[----:B------:R-:W-:Y:S01]  /*3f510*/  IADD3 R46, PT, PT, R4, R46, R45 ;  /* 0x0000002e042e7210 */ /* 0x000fe20007ffe02d */
[----:B------:R-:W-:-:S03]  /*3f520*/  IMAD.MOV.U32 R25, RZ, RZ, 0x1 ;  /* 0x00000001ff197424 */ /* 0x000fc600078e00ff */
[----:B------:R-:W-:Y:S01]  /*3f530*/  ISETP.GE.U32.AND P3, PT, R48, R2, PT ;  /* 0x000000023000720c */ /* 0x000fe20003f66070 */
[----:B------:R-:W-:Y:S01]  /*3f540*/  IMAD.HI.U32 R55, R22, R20, R24 ;  /* 0x0000001416377227 */ /* 0x000fe200078e0018 */
[----:B------:R-:W-:Y:S02]  /*3f550*/  ISETP.NE.AND P2, PT, R46, RZ, PT ;  /* 0x000000ff2e00720c */ /* 0x000fe40003f45270 */
[----:B------:R-:W-:Y:S01]  /*3f560*/  ISETP.GE.U32.AND P1, PT, R85, R46, PT ;  /* 0x0000002e5500720c */ /* 0x000fe20003f26070 */
[----:B------:R-:W-:Y:S01]  /*3f570*/  @P4 IMAD.MOV R55, RZ, RZ, R5 ;  /* 0x000000ffff374224 */ /* 0x000fe200078e0205 */
[----:B------:R-:W-:Y:S01]  /*3f580*/  SEL R2, R4, RZ, !P2 ;  /* 0x000000ff04027207 */ /* 0x000fe20005000000 */
[----:B------:R-:W-:Y:S01]  /*3f590*/  IMAD.HI.U32 R25, R67, R37, R6 ;  /* 0x0000002543197227 */ /* 0x000fe200078e0006 */
[----:B------:R-:W-:Y:S02]  /*3f5a0*/  IADD3 R17, PT, PT, R17, R85, -R46 ;  /* 0x0000005511117210 */ /* 0x000fe40007ffe82e */
[----:B------:R-:W-:Y:S01]  /*3f5b0*/  SEL R22, R2, 0x1, P1 ;  /* 0x0000000102167807 */ /* 0x000fe20000800000 */
[----:B------:R-:W-:-:S03]  /*3f5c0*/  IMAD.WIDE.U32 R4, R47, R20, RZ ;  /* 0x000000142f047225 */ /* 0x000fc600078e00ff */
[----:B------:R-:W-:Y:S01]  /*3f5d0*/  IADD3 R48, PT, PT, R22, R48, R45 ;  /* 0x0000003016307210 */ /* 0x000fe20007ffe02d */
[----:B------:R-:W-:-:S03]  /*3f5e0*/  IMAD.WIDE.U32 R6, R67, R34, RZ ;  /* 0x0000002243067225 */ /* 0x000fc600078e00ff */
[----:B------:R-:W-:Y:S01]  /*3f5f0*/  ISETP.NE.AND P2, PT, R48, RZ, PT ;  /* 0x000000ff3000720c */ /* 0x000fe20003f45270 */
[----:B------:R-:W-:Y:S01]  /*3f600*/  @P3 IMAD.MOV R25, RZ, RZ, R3 ;  /* 0x000000ffff193224 */ /* 0x000fe200078e0203 */
[----:B------:R-:W-:Y:S01]  /*3f610*/  ISETP.GE.U32.AND P1, PT, R61, R48, PT ;  /* 0x000000303d00720c */ /* 0x000fe20003f26070 */
[----:B------:R-:W-:Y:S01]  /*3f620*/  IMAD.IADD R55, R4, 0x1, R55 ;  /* 0x0000000104377824 */ /* 0x000fe200078e0237 */
[----:B------:R-:W-:Y:S01]  /*3f630*/  SEL R22, R22, RZ, !P2 ;  /* 0x000000ff16167207 */ /* 0x000fe20005000000 */
[----:B------:R-:W-:Y:S02]  /*3f640*/  IMAD.IADD R71, R6, 0x1, R25 ;  /* 0x0000000106477824 */ /* 0x000fe400078e0219 */
[----:B------:R-:W-:Y:S02]  /*3f650*/  HFMA2 R3, -RZ, RZ, 0, 5.9604644775390625e-08 ;  /* 0x00000001ff037431 */ /* 0x000fe400000001ff */
[----:B------:R-:W-:Y:S01]  /*3f660*/  IMAD.MOV.U32 R2, RZ, RZ, 0x0 ;  /* 0x00000000ff027424 */ /* 0x000fe200078e00ff */
[----:B------:R-:W-:Y:S01]  /*3f670*/  ISETP.GE.U32.AND P4, PT, R55, R4, PT ;  /* 0x000000043700720c */ /* 0x000fe20003f86070 */
        /* <DEDUP_REMOVED lines=17> */
[----:B------:R-:W-:-:S02]  /*3f790*/  IMAD R24, R67, R35, R24 ;  /* 0x0000002343187224 */ /* 0x000fc400078e0218 */
[----:B------:R-:W-:Y:S01]  /*3f7a0*/  IMAD.HI.U32 R4, R40, R20, R4 ;  /* 0x0000001428047227 */ /* 0x000fe200078e0004 */
[----:B------:R-:W-:Y:S02]  /*3f7b0*/  ISETP.GE.U32.AND P2, PT, R7, R2, PT ;  /* 0x000000020700720c */ /* 0x000fe40003f46070 */
[----:B------:R-:W-:Y:S01]  /*3f7c0*/  IADD3 R22, PT, PT, R22, R24, R45 ;  /* 0x0000001816167210 */ /* 0x000fe20007ffe02d */
[----:B------:R-:W-:Y:S02]  /*3f7d0*/  IMAD.MOV.U32 R2, RZ, RZ, RZ ;  /* 0x000000ffff027224 */ /* 0x000fe400078e00ff */
[----:B------:R-:W-:Y:S02]  /*3f7e0*/  IMAD R20, R20, R23, RZ ;  /* 0x0000001714147224 */ /* 0x000fe400078e02ff */
        /* <DEDUP_REMOVED lines=10> */
[----:B------:R-:W-:Y:S02]  /*3f890*/  HFMA2 R3, -RZ, RZ, 0, 5.9604644775390625e-08 ;  /* 0x00000001ff037431 */ /* 0x000fe400000001ff */
[----:B------:R-:W-:Y:S02]  /*3f8a0*/  IMAD R5, R45, R42, RZ ;  /* 0x0000002a2d057224 */ /* 0x000fe400078e02ff */
[----:B------:R-:W-:Y:S02]  /*3f8b0*/  VIADD R23, R25, 0xfffffc2f ;  /* 0xfffffc2f19177836 */ /* 0x000fe40000000000 */
[----:B------:R-:W-:Y:S02]  /*3f8c0*/  IMAD.IADD R22, R20, 0x1, -R5 ;  /* 0x0000000114167824 */ /* 0x000fe400078e0a05 */
[----:B------:R-:W-:-:S02]  /*3f8d0*/  @P1 IMAD.MOV R23, RZ, RZ, R25 ;  /* 0x000000ffff171224 */ /* 0x000fc400078e0219 */
[----:B------:R-:W-:Y:S01]  /*3f8e0*/  IMAD.HI.U32 R47, R45, R43, R2 ;  /* 0x0000002b2d2f7227 */ /* 0x000fe200078e0002 */
[----:B------:R-:W-:-:S03]  /*3f8f0*/  IADD3 R25, PT, PT, -R8, R22, RZ ;  /* 0x0000001608197210 */ /* 0x000fc60007ffe1ff */
[----:B------:R-:W-:Y:S01]  /*3f900*/  IMAD.WIDE.U32 R2, R45, R38, RZ ;  /* 0x000000262d027225 */ /* 0x000fe200078e00ff */
[----:B------:R-:W-:-:S03]  /*3f910*/  ISETP.GE.U32.AND P0, PT, R25, R22, P0 ;  /* 0x000000161900720c */ /* 0x000fc60000706070 */
[----:B------:R-:W-:Y:S01]  /*3f920*/  @P2 IMAD.MOV R47, RZ, RZ, R4 ;  /* 0x000000ffff2f2224 */ /* 0x000fe200078e0204 */
[----:B------:R-:W-:Y:S01]  /*3f930*/  ISETP.GE.U32.AND P2, PT, R20, R5, PT ;  /* 0x000000051400720c */ /* 0x000fe20003f46070 */
[----:B------:R-:W-:Y:S01]  /*3f940*/  IMAD.MOV.U32 R4, RZ, RZ, 0x0 ;  /* 0x00000000ff047424 */ /* 0x000fe200078e00ff */
[----:B------:R-:W-:Y:S01]  /*3f950*/  SEL R20, RZ, 0x1, !P0 ;  /* 0x00000001ff147807 */ /* 0x000fe20004000000 */
[----:B------:R-:W-:Y:S01]  /*3f960*/  IMAD.IADD R63, R2, 0x1, R47 ;  /* 0x00000001023f7824 */ /* 0x000fe200078e022f */
[----:B------:R-:W-:Y:S01]  /*3f970*/  SEL R8, RZ, 0x1, P2 ;  /* 0x00000001ff087807 */ /* 0x000fe20001000000 */
[----:B------:R-:W-:-:S03]  /*3f980*/  IMAD.MOV.U32 R5, RZ, RZ, 0x1 ;  /* 0x00000001ff057424 */ /* 0x000fc600078e00ff */
[----:B------:R-:W-:Y:S01]  /*3f990*/  ISETP.GE.U32.AND P3, PT, R63, R2, PT ;  /* 0x000000023f00720c */ /* 0x000fe20003f66070 */
[----:B------:R-:W-:-:S04]  /*3f9a0*/  IMAD.HI.U32 R57, R45, R38, R4 ;  /* 0x000000262d397227 */ /* 0x000fc800078e0004 */
[----:B------:R-:W-:Y:S02]  /*3f9b0*/  IMAD.IADD R23, R8, 0x1, R23 ;  /* 0x0000000108177824 */ /* 0x000fe400078e0217 */
[----:B------:R-:W-:-:S03]  /*3f9c0*/  IMAD.WIDE.U32 R4, R45, R39, RZ ;  /* 0x000000272d047225 */ /* 0x000fc600078e00ff */
[----:B------:R-:W-:Y:S01]  /*3f9d0*/  ISETP.NE.AND P2, PT, R23, RZ, PT ;  /* 0x000000ff1700720c */ /* 0x000fe20003f45270 */
[C---:B------:R-:W-:Y:S01]  /*3f9e0*/  IMAD.IADD R47, R18.reuse, 0x1, -R23 ;  /* 0x00000001122f7824 */ /* 0x040fe200078e0a17 */
[----:B------:R-:W-:Y:S01]  /*3f9f0*/  ISETP.GE.U32.AND P0, PT, R18, R23, PT ;  /* 0x000000171200720c */ /* 0x000fe20003f06070 */
[----:B------:R-:W-:Y:S01]  /*3fa00*/  IMAD.IADD R2, R9, 0x1, R20 ;  /* 0x0000000109027824 */ /* 0x000fe200078e0214 */
[----:B------:R-:W-:Y:S01]  /*3fa10*/  @P3 IADD3 R57, PT, PT, R3, RZ, RZ ;  /* 0x000000ff03393210 */ /* 0x000fe20007ffe0ff */
[----:B------:R-:W-:Y:S01]  /*3fa20*/  VIADD R9, R63, 0xfffffffe ;  /* 0xfffffffe3f097836 */ /* 0x000fe20000000000 */
[----:B------:R-:W-:Y:S01]  /*3fa30*/  SEL R8, R8, RZ, !P2 ;  /* 0x000000ff08087207 */ /* 0x000fe20005000000 */
[----:B------:R-:W-:Y:S01]  /*3fa40*/  IMAD.IADD R24, R47, 0x1, -R2 ;  /* 0x000000012f187824 */ /* 0x000fe200078e0a02 */
[----:B------:R-:W-:Y:S01]  /*3fa50*/  ISETP.NE.AND P4, PT, R2, RZ, PT ;  /* 0x000000ff0200720c */ /* 0x000fe20003f85270 */
[----:B------:R-:W-:Y:S01]  /*3fa60*/  IMAD.IADD R57, R4, 0x1, R57 ;  /* 0x0000000104397824 */ /* 0x000fe200078e0239 */
[----:B------:R-:W-:Y:S01]  /*3fa70*/  SEL R8, R8, 0x1, P0 ;  /* 0x0000000108087807 */ /* 0x000fe20000000000 */
[----:B------:R-:W-:Y:S01]  /*3fa80*/  @P1 IMAD.MOV R9, RZ, RZ, R63 ;  /* 0x000000ffff091224 */ /* 0x000fe200078e023f */
[----:B------:R-:W-:Y:S01]  /*3fa90*/  ISETP.GE.U32.AND P3, PT, R24, R47, PT ;  /* 0x0000002f1800720c */ /* 0x000fe20003f66070 */
[----:B------:R-:W-:Y:S01]  /*3faa0*/  IMAD.MOV.U32 R2, RZ, RZ, 0x0 ;  /* 0x00000000ff027424 */ /* 0x000fe200078e00ff */
[----:B------:R-:W-:Y:S01]  /*3fab0*/  ISETP.GE.U32.AND P2, PT, R57, R4, PT ;  /* 0x000000043900720c */ /* 0x000fe20003f46070 */
[----:B------:R-:W-:Y:S01]  /*3fac0*/  IMAD.IADD R9, R8, 0x1, R9 ;  /* 0x0000000108097824 */ /* 0x000fe200078e0209 */
[----:B------:R-:W-:-:S02]  /*3fad0*/  SEL R20, R20, 0x1, !P4 ;  /* 0x0000000114147807 */ /* 0x000fc40006000000 */
[----:B------:R-:W-:Y:S01]  /*3fae0*/  MOV R3, 0x1 ;  /* 0x0000000100037802 */ /* 0x000fe20000000f00 */
[----:B------:R-:W-:Y:S01]  /*3faf0*/  IMAD.IADD R4, R0, 0x1, -R9 ;  /* 0x0000000100047824 */ /* 0x000fe200078e0a09 */
[----:B------:R-:W-:Y:S02]  /*3fb00*/  SEL R47, R20, RZ, P3 ;  /* 0x000000ff142f7207 */ /* 0x000fe40001800000 */
[----:B------:R-:W-:Y:S01]  /*3fb10*/  ISETP.GE.U32.AND P0, PT, R0, R9, PT ;  /* 0x000000090000720c */ /* 0x000fe20003f06070 */
[----:B------:R-:W-:Y:S01]  /*3fb20*/  IMAD.HI.U32 R21, R45, R39, R2 ;  /* 0x000000272d157227 */ /* 0x000fe200078e0002 */
[----:B------:R-:W-:-:S03]  /*3fb30*/  SEL R0, RZ, 0xffffffff, P1 ;  /* 0xffffffffff007807 */ /* 0x000fc60000800000 */
[----:B------:R-:W-:Y:S02]  /*3fb40*/  IMAD.IADD R53, R10, 0x1, R47 ;  /* 0x000000010a357824 */ /* 0x000fe400078e022f */
[----:B------:R-:W-:-:S03]  /*3fb50*/  IMAD.WIDE.U32 R2, R45, R36, RZ ;  /* 0x000000242d027225 */ /* 0x000fc600078e00ff */
[----:B------:R-:W-:Y:S01]  /*3fb60*/  ISETP.NE.AND P4, PT, R53, RZ, PT ;  /* 0x000000ff3500720c */ /* 0x000fe20003f85270 */
[----:B------:R-:W-:Y:S01]  /*3fb70*/  @P2 IMAD.MOV R21, RZ, RZ, R5 ;  /* 0x000000ffff152224 */ /* 0x000fe200078e0205 */
[----:B------:R-:W-:Y:S01]  /*3fb80*/  ISETP.NE.AND P2, PT, R9, RZ, PT ;  /* 0x000000ff0900720c */ /* 0x000fe20003f45270 */
[----:B------:R-:W-:Y:S02]  /*3fb90*/  IMAD.IADD R23, R4, 0x1, -R53 ;  /* 0x0000000104177824 */ /* 0x000fe400078e0a35 */
[----:B------:R-:W-:Y:S01]  /*3fba0*/  IMAD.MOV.U32 R5, RZ, RZ, 0x1 ;  /* 0x00000001ff057424 */ /* 0x000fe200078e00ff */
[----:B------:R-:W-:Y:S02]  /*3fbb0*/  IADD3 R21, PT, PT, R2, R21, RZ ;  /* 0x0000001502157210 */ /* 0x000fe40007ffe0ff */
[----:B------:R-:W-:Y:S02]  /*3fbc0*/  SEL R8, R8, RZ, !P2 ;  /* 0x000000ff08087207 */ /* 0x000fe40005000000 */
[----:B------:R-:W-:Y:S01]  /*3fbd0*/  ISETP.GE.U32.AND P3, PT, R23, R4, PT ;  /* 0x000000041700720c */ /* 0x000fe20003f66070 */
[----:B------:R-:W-:Y:S01]  /*3fbe0*/  IMAD.MOV.U32 R4, RZ, RZ, 0x0 ;  /* 0x00000000ff047424 */ /* 0x000fe200078e00ff */
[----:B------:R-:W-:-:S02]  /*3fbf0*/  ISETP.GE.U32.AND P2, PT, R21, R2, PT ;  /* 0x000000021500720c */ /* 0x000fc40003f46070 */
[----:B------:R-:W-:Y:S01]  /*3fc00*/  SEL R2, R47, 0x1, !P4 ;  /* 0x000000012f027807 */ /* 0x000fe20006000000 */
[----:B------:R-:W-:Y:S01]  /*3fc10*/  IMAD.HI.U32 R47, R45, R36, R4 ;  /* 0x000000242d2f7227 */ /* 0x000fe200078e0004 */
        /* <DEDUP_REMOVED lines=8> */
[----:B------:R-:W-:Y:S02]  /*3fca0*/  ISETP.NE.AND P2, PT, R2, RZ, PT ;  /* 0x000000ff0200720c */ /* 0x000fe40003f45270 */
[----:B------:R-:W-:Y:S01]  /*3fcb0*/  IADD3 R22, PT, PT, R5, -R2, RZ ;  /* 0x8000000205167210 */ /* 0x000fe20007ffe0ff */
[----:B------:R-:W-:Y:S01]  /*3fcc0*/  IMAD.WIDE.U32 R2, R45, R37, RZ ;  /* 0x000000252d027225 */ /* 0x000fe200078e00ff */
[----:B------:R-:W-:Y:S02]  /*3fcd0*/  SEL R9, R9, RZ, !P1 ;  /* 0x000000ff09097207 */ /* 0x000fe40004800000 */
[----:B------:R-:W-:Y:S01]  /*3fce0*/  ISETP.GE.U32.AND P1, PT, R22, R5, PT ;  /* 0x000000051600720c */ /* 0x000fe20003f26070 */
[----:B------:R-:W-:Y:S01]  /*3fcf0*/  IMAD.IADD R47, R2, 0x1, R47 ;  /* 0x00000001022f7824 */ /* 0x000fe200078e022f */
[----:B------:R-:W-:Y:S01]  /*3fd00*/  SEL R4, R4, 0x1, !P2 ;  /* 0x0000000104047807 */ /* 0x000fe20005000000 */
[----:B------:R-:W-:Y:S01]  /*3fd10*/  IMAD.MOV.U32 R5, RZ, RZ, 0x1 ;  /* 0x00000001ff057424 */ /* 0x000fe200078e00ff */
[----:B------:R-:W-:-:S02]  /*3fd20*/  SEL R9, R9, 0x1, P0 ;  /* 0x0000000109097807 */ /* 0x000fc40000000000 */
[----:B------:R-:W-:Y:S01]  /*3fd30*/  SEL R49, R4, RZ, P1 ;  /* 0x000000ff04317207 */ /* 0x000fe20000800000 */
[----:B------:R-:W-:Y:S01]  /*3fd40*/  IMAD.MOV.U32 R4, RZ, RZ, 0x0 ;  /* 0x00000000ff047424 */ /* 0x000fe200078e00ff */
[----:B------:R-:W-:Y:S02]  /*3fd50*/  IADD3 R8, PT, PT, R9, R21, R0 ;  /* 0x0000001509087210 */ /* 0x000fe40007ffe000 */
[----:B------:R-:W-:Y:S01]  /*3fd60*/  ISETP.GE.U32.AND P2, PT, R47, R2, PT ;  /* 0x000000022f00720c */ /* 0x000fe20003f46070 */
[----:B------:R-:W-:Y:S01]  /*3fd70*/  IMAD.IADD R11, R12, 0x1, R49 ;  /* 0x000000010c0b7824 */ /* 0x000fe200078e0231 */
[----:B------:R-:W-:Y:S01]  /*3fd80*/  ISETP.NE.AND P1, PT, R8, RZ, PT ;  /* 0x000000ff0800720c */ /* 0x000fe20003f25270 */
[C---:B------:R-:W-:Y:S01]  /*3fd90*/  IMAD.IADD R2, R19.reuse, 0x1, -R8 ;  /* 0x0000000113027824 */ /* 0x040fe200078e0a08 */
[----:B------:R-:W-:Y:S02]  /*3fda0*/  ISETP.GE.U32.AND P0, PT, R19, R8, PT ;  /* 0x000000081300720c */ /* 0x000fe40003f06070 */
[----:B------:R-:W-:-:S02]  /*3fdb0*/  ISETP.NE.AND P3, PT, R11, RZ, PT ;  /* 0x000000ff0b00720c */ /* 0x000fc40003f65270 */
[----:B------:R-:W-:Y:S01]  /*3fdc0*/  IADD3 R21, PT, PT, R2, -R11, RZ ;  /* 0x8000000b02157210 */ /* 0x000fe20007ffe0ff */
[----:B------:R-:W-:Y:S01]  /*3fdd0*/  IMAD.HI.U32 R11, R45, R37, R4 ;  /* 0x000000252d0b7227 */ /* 0x000fe200078e0004 */
[----:B------:R-:W-:Y:S02]  /*3fde0*/  SEL R9, R9, RZ, !P1 ;  /* 0x000000ff09097207 */ /* 0x000fe40004800000 */
        /* <DEDUP_REMOVED lines=8> */
[----:B------:R-:W-:-:S02]  /*3fe70*/  IMAD.IADD R11, R4, 0x1, R11 ;  /* 0x00000001040b7824 */ /* 0x000fc400078e020b */
[----:B------:R-:W-:Y:S01]  /*3fe80*/  IMAD.IADD R20, R13, 0x1, R8 ;  /* 0x000000010d147824 */ /* 0x000fe200078e0208 */
[C---:B------:R-:W-:Y:S01]  /*3fe90*/  ISETP.GE.U32.AND P0, PT, R17.reuse, R2, PT ;  /* 0x000000021100720c */ /* 0x040fe20003f06070 */
[----:B------:R-:W-:Y:S01]  /*3fea0*/  IMAD.IADD R17, R17, 0x1, -R2 ;  /* 0x0000000111117824 */ /* 0x000fe200078e0a02 */
[----:B------:R-:W-:Y:S01]  /*3feb0*/  ISETP.NE.AND P1, PT, R2, RZ, PT ;  /* 0x000000ff0200720c */ /* 0x000fe20003f25270 */
[----:B------:R-:W-:Y:S01]  /*3fec0*/  HFMA2 R2, -RZ, RZ, 0, 0 ;  /* 0x00000000ff027431 */ /* 0x000fe200000001ff */
[----:B------:R-:W-:Y:S01]  /*3fed0*/  ISETP.NE.AND P3, PT, R20, RZ, PT ;  /* 0x000000ff1400720c */ /* 0x000fe20003f65270 */
[----:B------:R-:W-:Y:S01]  /*3fee0*/  IMAD.IADD R20, R17, 0x1, -R20 ;  /* 0x0000000111147824 */ /* 0x000fe200078e0a14 */
[----:B------:R-:W-:Y:S02]  /*3fef0*/  SEL R9, R9, RZ, !P1 ;  /* 0x000000ff09097207 */ /* 0x000fe40004800000 */
[----:B------:R-:W-:Y:S02]  /*3ff00*/  ISETP.GE.U32.AND P2, PT, R11, R4, PT ;  /* 0x000000040b00720c */ /* 0x000fe40003f46070 */
[----:B------:R-:W-:-:S02]  /*3ff10*/  SEL R9, R9, 0x1, P0 ;  /* 0x0000000109097807 */ /* 0x000fc40000000000 */
[----:B------:R-:W-:Y:S01]  /*3ff20*/  ISETP.GE.U32.AND P1, PT, R20, R17, PT ;  /* 0x000000111400720c */ /* 0x000fe20003f26070 */
[----:B------:R-:W-:Y:S01]  /*3ff30*/  IMAD.HI.U32 R2, R45, R34, R2 ;  /* 0x000000222d027227 */ /* 0x000fe200078e0002 */
        /* <DEDUP_REMOVED lines=9> */
[----:B------:R-:W-:Y:S01]  /*3ffd0*/  IMAD R2, R45, R35, R2 ;  /* 0x000000232d027224 */ /* 0x000fe200078e0202 */
        /* <DEDUP_REMOVED lines=48> */
.L_x_105:
[----:B0-----:R-:W-:Y:S05]  /*402e0*/  BSYNC.RECONVERGENT B0 ;  /* 0x0000000000007941 */ /* 0x001fea0003800200 */
.L_x_104:
[----:B------:R-:W-:-:S04]  /*402f0*/  UIADD3 UR4, UPT, UPT, UR4, 0x1, URZ ;  /* 0x0000000104047890 */ /* 0x000fc8000fffe0ff */
[----:B------:R-:W-:-:S09]  /*40300*/  UISETP.NE.AND UP0, UPT, UR4, 0x8, UPT ;  /* 0x000000080400788c */ /* 0x000fd2000bf05270 */
[----:B------:R-:W-:Y:S05]  /*40310*/  BRA.U UP0, `(.L_x_132) ;  /* 0xfffffefd00787547 */ /* 0x000fea000b83ffff */
[----:B------:R-:W0:Y:S01]  /*40320*/  LDCU.128 UR4, c[0x0][0x3c0] ;  /* 0x00007800ff0477ac */ /* 0x000e220008000c00 */
[----:B------:R-:W-:Y:S01]  /*40330*/  BSSY.RECONVERGENT B0, `(.L_x_133) ;  /* 0x0000056000007945 */ /* 0x000fe20003800200 */
[----:B------:R-:W1:Y:S01]  /*40340*/  LDCU.128 UR12, c[0x0][0x3d0] ;  /* 0x00007a00ff0c77ac */ /* 0x000e620008000c00 */
[----:B0-----:R-:W-:Y:S01]  /*40350*/  VIADD R8, R41, -UR4 ;  /* 0x8000000429087c36 */ /* 0x001fe20008000000 */
[----:B------:R-:W-:-:S04]  /*40360*/  ISETP.NE.AND P0, PT, RZ, UR4, PT ;  /* 0x00000004ff007c0c */ /* 0x000fc8000bf05270 */
[----:B------:R-:W-:-:S04]  /*40370*/  ISETP.GE.U32.AND P0, PT, R8, R41, P0 ;  /* 0x000000290800720c */ /* 0x000fc80000706070 */
[----:B------:R-:W-:-:S05]  /*40380*/  SEL R0, RZ, 0x1, !P0 ;  /* 0x00000001ff007807 */ /* 0x000fca0004000000 */
[----:B------:R-:W-:Y:S01]  /*40390*/  VIADD R7, R0, UR5 ;  /* 0x0000000500077c36 */ /* 0x000fe20008000000 */
[----:B------:R-:W0:Y:S04]  /*403a0*/  LDCU.64 UR4, c[0x3][0xc8] ;  /* 0x00c01900ff0477ac */ /* 0x000e280008000a00 */
[----:B------:R-:W-:Y:S02]  /*403b0*/  ISETP.NE.AND P0, PT, R7, RZ, PT ;  /* 0x000000ff0700720c */ /* 0x000fe40003f05270 */
[----:B-----5:R-:W-:Y:S02]  /*403c0*/  IADD3 R7, PT, PT, R32, -R7, RZ ;  /* 0x8000000720077210 */ /* 0x020fe40007ffe0ff */
[----:B------:R-:W-:Y:S02]  /*403d0*/  SEL R0, R0, 0x1, !P0 ;  /* 0x0000000100007807 */ /* 0x000fe40004000000 */
[----:B------:R-:W-:-:S04]  /*403e0*/  ISETP.GE.U32.AND P0, PT, R7, R32, PT ;  /* 0x000000200700720c */ /* 0x000fc80003f06070 */
[----:B------:R-:W-:-:S05]  /*403f0*/  SEL R0, R0, RZ, P0 ;  /* 0x000000ff00007207 */ /* 0x000fca0000000000 */
[----:B------:R-:W-:Y:S01]  /*40400*/  VIADD R10, R0, UR6 ;  /* 0x00000006000a7c36 */ /* 0x000fe20008000000 */
[----:B------:R-:W2:Y:S04]  /*40410*/  LDCU UR6, c[0x3][0xd4] ;  /* 0x00c01a80ff0677ac */ /* 0x000ea80008000800 */
[----:B------:R-:W-:Y:S01]  /*40420*/  ISETP.NE.AND P0, PT, R10, RZ, PT ;  /* 0x000000ff0a00720c */ /* 0x000fe20003f05270 */
[----:B------:R-:W-:-:S03]  /*40430*/  IMAD.IADD R10, R31, 0x1, -R10 ;  /* 0x000000011f0a7824 */ /* 0x000fc600078e0a0a */
[----:B------:R-:W-:Y:S02]  /*40440*/  SEL R0, R0, 0x1, !P0 ;  /* 0x0000000100007807 */ /* 0x000fe40004000000 */
[----:B------:R-:W-:-:S04]  /*40450*/  ISETP.GE.U32.AND P0, PT, R10, R31, PT ;  /* 0x0000001f0a00720c */ /* 0x000fc80003f06070 */
[----:B------:R-:W-:-:S05]  /*40460*/  SEL R0, R0, RZ, P0 ;  /* 0x000000ff00007207 */ /* 0x000fca0000000000 */
[----:B------:R-:W-:Y:S01]  /*40470*/  VIADD R9, R0, UR7 ;  /* 0x0000000700097c36 */ /* 0x000fe20008000000 */
[----:B------:R-:W3:Y:S04]  /*40480*/  LDCU UR7, c[0x3][0xc0] ;  /* 0x00c01800ff0777ac */ /* 0x000ee80008000800 */
[----:B------:R-:W-:Y:S01]  /*40490*/  ISETP.NE.AND P0, PT, R9, RZ, PT ;  /* 0x000000ff0900720c */ /* 0x000fe20003f05270 */
[----:B------:R-:W-:-:S03]  /*404a0*/  IMAD.IADD R9, R30, 0x1, -R9 ;  /* 0x000000011e097824 */ /* 0x000fc600078e0a09 */
[----:B------:R-:W-:Y:S02]  /*404b0*/  SEL R0, R0, 0x1, !P0 ;  /* 0x0000000100007807 */ /* 0x000fe40004000000 */
[----:B------:R-:W-:-:S04]  /*404c0*/  ISETP.GE.U32.AND P0, PT, R9, R30, PT ;  /* 0x0000001e0900720c */ /* 0x000fc80003f06070 */
[----:B------:R-:W-:-:S05]  /*404d0*/  SEL R0, R0, RZ, P0 ;  /* 0x000000ff00007207 */ /* 0x000fca0000000000 */
[----:B-1----:R-:W-:-:S05]  /*404e0*/  VIADD R12, R0, UR12 ;  /* 0x0000000c000c7c36 */ /* 0x002fca0008000000 */
[----:B------:R-:W-:Y:S02]  /*404f0*/  ISETP.NE.AND P0, PT, R12, RZ, PT ;  /* 0x000000ff0c00720c */ /* 0x000fe40003f05270 */
[----:B------:R-:W-:Y:S02]  /*40500*/  IADD3 R12, PT, PT, R29, -R12, RZ ;  /* 0x8000000c1d0c7210 */ /* 0x000fe40007ffe0ff */
[----:B------:R-:W-:Y:S02]  /*40510*/  SEL R0, R0, 0x1, !P0 ;  /* 0x0000000100007807 */ /* 0x000fe40004000000 */
[----:B------:R-:W-:-:S04]  /*40520*/  ISETP.GE.U32.AND P0, PT, R12, R29, PT ;  /* 0x0000001d0c00720c */ /* 0x000fc80003f06070 */
[----:B------:R-:W-:-:S05]  /*40530*/  SEL R0, R0, RZ, P0 ;  /* 0x000000ff00007207 */ /* 0x000fca0000000000 */
[----:B------:R-:W-:-:S05]  /*40540*/  VIADD R11, R0, UR13 ;  /* 0x0000000d000b7c36 */ /* 0x000fca0008000000 */
[----:B------:R-:W-:Y:S01]  /*40550*/  ISETP.NE.AND P0, PT, R11, RZ, PT ;  /* 0x000000ff0b00720c */ /* 0x000fe20003f05270 */
[----:B------:R-:W-:-:S03]  /*40560*/  IMAD.IADD R11, R28, 0x1, -R11 ;  /* 0x000000011c0b7824 */ /* 0x000fc600078e0a0b */
        /* <DEDUP_REMOVED lines=10> */
[----:B------:R-:W-:Y:S02]  /*40610*/  LOP3.LUT P0, RZ, R13, R0, RZ, 0xfc, !PT ;  /* 0x000000000dff7212 */ /* 0x000fe4000780fcff */
[----:B------:R-:W-:-:S04]  /*40620*/  IADD3 R13, PT, PT, R26, -R13, RZ ;  /* 0x8000000d1a0d7210 */ /* 0x000fc80007ffe0ff */
[----:B------:R-:W-:-:S13]  /*40630*/  ISETP.LT.U32.OR P0, PT, R13, R26, !P0 ;  /* 0x0000001a0d00720c */ /* 0x000fda0004701470 */
[----:B0-23--:R-:W-:Y:S05]  /*40640*/  @P0 BRA `(.L_x_134) ;  /* 0x0000000000900947 */ /* 0x00dfea0003800000 */
        /* <DEDUP_REMOVED lines=36> */
.L_x_134:
[----:B------:R-:W-:Y:S05]  /*40890*/  BSYNC.RECONVERGENT B0 ;  /* 0x0000000000007941 */ /* 0x000fea0003800200 */
.L_x_133:
[----:B------:R-:W-:Y:S01]  /*408a0*/  LOP3.LUT R0, R10, R8, R7, 0xfe, !PT ;  /* 0x000000080a007212 */ /* 0x000fe200078efe07 */
[----:B------:R-:W0:Y:S01]  /*408b0*/  LDCU.64 UR8, c[0x3][0xd8] ;  /* 0x00c01b00ff0877ac */ /* 0x000e220008000a00 */
[----:B------:R-:W-:Y:S01]  /*408c0*/  BSSY.RECONVERGENT B0, `(.L_x_135) ;  /* 0x0000101000007945 */ /* 0x000fe20003800200 */
[----:B------:R-:W-:Y:S01]  /*408d0*/  HFMA2 R38, -RZ, RZ, 0, 0 ;  /* 0x00000000ff267431 */ /* 0x000fe200000001ff */
[----:B------:R-:W-:Y:S01]  /*408e0*/  LOP3.LUT R0, R12, R0, R9, 0xfe, !PT ;  /* 0x000000000c007212 */ /* 0x000fe200078efe09 */
[----:B------:R-:W1:Y:S01]  /*408f0*/  LDCU.128 UR16, c[0x3][0xc0] ;  /* 0x00c01800ff1077ac */ /* 0x000e620008000c00 */
[----:B------:R-:W-:Y:S01]  /*40900*/  IMAD.MOV.U32 R49, RZ, RZ, RZ ;  /* 0x000000ffff317224 */ /* 0x000fe200078e00ff */
[----:B------:R-:W-:Y:S01]  /*40910*/  MOV R2, UR6 ;  /* 0x0000000600027c02 */ /* 0x000fe20008000f00 */
[----:B------:R-:W-:Y:S01]  /*40920*/  IMAD.MOV.U32 R34, RZ, RZ, RZ ;  /* 0x000000ffff227224 */ /* 0x000fe200078e00ff */
[----:B------:R-:W-:Y:S01]  /*40930*/  LOP3.LUT R0, R14, R0, R11, 0xfe, !PT ;  /* 0x000000000e007212 */ /* 0x000fe200078efe0b */
[----:B------:R-:W2:Y:S01]  /*40940*/  LDCU.128 UR24, c[0x3][0xc0] ;  /* 0x00c01800ff1877ac */ /* 0x000ea20008000c00 */
[----:B------:R-:W-:-:S02]  /*40950*/  IMAD.MOV.U32 R36, RZ, RZ, RZ ;  /* 0x000000ffff247224 */ /* 0x000fc400078e00ff */
[----:B------:R-:W-:Y:S01]  /*40960*/  LOP3.LUT P0, RZ, R0, R13, RZ, 0xfc, !PT ;  /* 0x0000000d00ff7212 */ /* 0x000fe2000780fcff */
[----:B------:R-:W3:Y:S01]  /*40970*/  LDCU.128 UR20, c[0x3][0xd0] ;  /* 0x00c01a00ff1477ac */ /* 0x000ee20008000c00 */
[----:B------:R-:W-:Y:S02]  /*40980*/  IMAD.MOV.U32 R33, RZ, RZ, RZ ;  /* 0x000000ffff217224 */ /* 0x000fe400078e00ff */
[----:B------:R-:W-:Y:S01]  /*40990*/  IMAD.MOV.U32 R17, RZ, RZ, RZ ;  /* 0x000000ffff117224 */ /* 0x000fe200078e00ff */
[----:B------:R-:W4:Y:S01]  /*409a0*/  LDCU.128 UR28, c[0x3][0xd0] ;  /* 0x00c01a00ff1c77ac */ /* 0x000f220008000c00 */
[----:B------:R-:W-:Y:S02]  /*409b0*/  IMAD.MOV.U32 R40, RZ, RZ, RZ ;  /* 0x000000ffff287224 */ /* 0x000fe400078e00ff */
[----:B------:R-:W-:Y:S02]  /*409c0*/  IMAD.MOV.U32 R57, RZ, RZ, RZ ;  /* 0x000000ffff397224 */ /* 0x000fe400078e00ff */
[----:B------:R-:W-:-:S02]  /*409d0*/  IMAD.U32 R0, RZ, RZ, UR4 ;  /* 0x00000004ff007e24 */ /* 0x000fc4000f8e00ff */
[----:B------:R-:W-:Y:S02]  /*409e0*/  IMAD.U32 R3, RZ, RZ, UR5 ;  /* 0x00000005ff037e24 */ /* 0x000fe4000f8e00ff */
[----:B0-----:R-:W-:Y:S02]  /*409f0*/  IMAD.U32 R5, RZ, RZ, UR8 ;  /* 0x00000008ff057e24 */ /* 0x001fe4000f8e00ff */
[----:B------:R-:W-:Y:S02]  /*40a00*/  IMAD.U32 R4, RZ, RZ, UR9 ;  /* 0x00000009ff047e24 */ /* 0x000fe4000f8e00ff */
[----:B------:R-:W-:Y:S01]  /*40a10*/  IMAD.U32 R6, RZ, RZ, UR7 ;  /* 0x00000007ff067e24 */ /* 0x000fe2000f8e00ff */
[----:B-123--:R-:W-:Y:S06]  /*40a20*/  @!P0 BRA `(.L_x_136) ;  /* 0x0000000c00a88947 */ /* 0x00efec0003800000 */
[----:B------:R-:W0:Y:S01]  /*40a30*/  LDCU UR12, c[0x3][0xc4] ;  /* 0x00c01880ff0c77ac */ /* 0x000e220008000800 */
[----:B------:R-:W-:Y:S01]  /*40a40*/  IMAD.MOV.U32 R46, RZ, RZ, 0x1 ;  /* 0x00000001ff2e7424 */ /* 0x000fe200078e00ff */
[----:B------:R-:W-:Y:S01]  /*40a50*/  MOV R47, UR4 ;  /* 0x00000004002f7c02 */ /* 0x000fe20008000f00 */
[----:B------:R-:W-:Y:S01]  /*40a60*/  IMAD.U32 R45, RZ, RZ, UR7 ;  /* 0x00000007ff2d7e24 */ /* 0x000fe2000f8e00ff */
[----:B------:R-:W1:Y:S01]  /*40a70*/  LDCU UR13, c[0x3][0xd0] ;  /* 0x00c01a00ff0d77ac */ /* 0x000e620008000800 */
[----:B------:R-:W-:Y:S01]  /*40a80*/  IMAD.U32 R48, RZ, RZ, UR5 ;  /* 0x00000005ff307e24 */ /* 0x000fe2000f8e00ff */
[----:B------:R-:W-:Y:S01]  /*40a90*/  MOV R37, RZ ;  /* 0x000000ff00257202 */ /* 0x000fe20000000f00 */
[----:B------:R-:W-:Y:S02]  /*40aa0*/  IMAD.U32 R50, RZ, RZ, UR6 ;  /* 0x00000006ff327e24 */ /* 0x000fe4000f8e00ff */
[----:B------:R-:W-:Y:S02]  /*40ab0*/  IMAD.U32 R51, RZ, RZ, UR8 ;  /* 0x00000008ff337e24 */ /* 0x000fe4000f8e00ff */
[----:B------:R-:W-:-:S02]  /*40ac0*/  IMAD.U32 R52, RZ, RZ, UR9 ;  /* 0x00000009ff347e24 */ /* 0x000fc4000f8e00ff */
[----:B------:R-:W-:Y:S02]  /*40ad0*/  IMAD.MOV.U32 R39, RZ, RZ, RZ ;  /* 0x000000ffff277224 */ /* 0x000fe400078e00ff */
[----:B------:R-:W-:Y:S02]  /*40ae0*/  IMAD.MOV.U32 R44, RZ, RZ, RZ ;  /* 0x000000ffff2c7224 */ /* 0x000fe400078e00ff */
[----:B------:R-:W-:Y:S01]  /*40af0*/  IMAD.MOV.U32 R35, RZ, RZ, RZ ;  /* 0x000000ffff237224 */ /* 0x000fe200078e00ff */
[----:B0-----:R-:W-:Y:S01]  /*40b00*/  MOV R54, UR12 ;  /* 0x0000000c00367c02 */ /* 0x001fe20008000f00 */
[----:B------:R-:W-:Y:S02]  /*40b10*/  IMAD.MOV.U32 R42, RZ, RZ, RZ ;  /* 0x000000ffff2a7224 */ /* 0x000fe400078e00ff */
[----:B------:R-:W-:Y:S02]  /*40b20*/  IMAD.MOV.U32 R15, RZ, RZ, RZ ;  /* 0x000000ffff0f7224 */ /* 0x000fe400078e00ff */
[----:B------:R-:W-:-:S02]  /*40b30*/  IMAD.MOV.U32 R16, RZ, RZ, RZ ;  /* 0x000000ffff107224 */ /* 0x000fc400078e00ff */
[----:B-1----:R-:W-:-:S07]  /*40b40*/  IMAD.U32 R43, RZ, RZ, UR13 ;  /* 0x0000000dff2b7e24 */ /* 0x002fce000f8e00ff */
.L_x_150:
[----:B------:R-:W-:Y:S01]  /*40b50*/  LOP3.LUT R53, R8, 0x1, RZ, 0xc0, !PT ;  /* 0x0000000108357812 */ /* 0x000fe200078ec0ff */
[----:B------:R-:W-:Y:S03]  /*40b60*/  BSSY.RECONVERGENT B1, `(.L_x_137) ;  /* 0x0000023000017945 */ /* 0x000fe60003800200 */
[----:B------:R-:W-:-:S13]  /*40b70*/  ISETP.NE.U32.AND P0, PT, R53, 0x1, PT ;  /* 0x000000013500780c */ /* 0x000fda0003f05070 */
[----:B------:R-:W-:Y:S05]  /*40b80*/  @!P0 BRA `(.L_x_138) ;  /* 0x0000000000808947 */ /* 0x000fea0003800000 */
.L_x_141:
        /* <DEDUP_REMOVED lines=13> */
[----:B------:R-:W-:Y:S02]  /*40c60*/  VIADD R39, R39, UR17 ;  /* 0x0000001127277c36 */ /* 0x000fe40008000000 */
[----:B------:R-:W-:Y:S02]  /*40c70*/  VIADD R37, R37, UR18 ;  /* 0x0000001225257c36 */ /* 0x000fe40008000000 */
[----:B------:R-:W-:Y:S02]  /*40c80*/  VIADD R44, R44, UR19 ;  /* 0x000000132c2c7c36 */ /* 0x000fe40008000000 */
[----:B------:R-:W-:Y:S02]  /*40c90*/  VIADD R42, R42, UR21 ;  /* 0x000000152a2a7c36 */ /* 0x000fe40008000000 */
[----:B------:R-:W-:-:S02]  /*40ca0*/  VIADD R15, R15, UR22 ;  /* 0x000000160f0f7c36 */ /* 0x000fc40008000000 */
[----:B------:R-:W-:-:S07]  /*40cb0*/  VIADD R16, R16, UR23 ;  /* 0x0000001710107c36 */ /* 0x000fce0008000000 */
.L_x_140:
[----:B----4-:R-:W-:Y:S05]  /*40cc0*/  BSYNC.RECONVERGENT B2 ;  /* 0x0000000000027941 */ /* 0x010fea0003800200 */
.L_x_139:
        /* <DEDUP_REMOVED lines=12> */
.L_x_138:
[----:B----4-:R-:W-:Y:S05]  /*40d90*/  BSYNC.RECONVERGENT B1 ;  /* 0x0000000000017941 */ /* 0x010fea0003800200 */
.L_x_137:
[----:B------:R-:W-:Y:S01]  /*40da0*/  LOP3.LUT R53, R45, 0x1, RZ, 0xc0, !PT ;  /* 0x000000012d357812 */ /* 0x000fe200078ec0ff */
[----:B------:R-:W-:Y:S03]  /*40db0*/  BSSY.RECONVERGENT B1, `(.L_x_142) ;  /* 0x0000023000017945 */ /* 0x000fe60003800200 */
[----:B------:R-:W-:-:S13]  /*40dc0*/  ISETP.NE.U32.AND P0, PT, R53, 0x1, PT ;  /* 0x000000013500780c */ /* 0x000fda0003f05070 */
[----:B------:R-:W-:Y:S05]  /*40dd0*/  @!P0 BRA `(.L_x_143) ;  /* 0x0000000000808947 */ /* 0x000fea0003800000 */
.L_x_146:
        /* <DEDUP_REMOVED lines=19> */
.L_x_145:
[----:B------:R-:W-:Y:S05]  /*40f10*/  BSYNC.RECONVERGENT B2 ;  /* 0x0000000000027941 */ /* 0x000fea0003800200 */
.L_x_144:
        /* <DEDUP_REMOVED lines=12> */
.L_x_143:
[----:B------:R-:W-:Y:S05]  /*40fe0*/  BSYNC.RECONVERGENT B1 ;  /* 0x0000000000017941 */ /* 0x000fea0003800200 */
.L_x_142:
        /* <DEDUP_REMOVED lines=10> */
[----:B------:R-:W-:Y:S02]  /*41090*/  ISETP.GT.U32.AND P0, PT, R12, R43, PT ;  /* 0x0000002b0c00720c */ /* 0x000fe40003f04070 */
[----:B------:R-:W-:Y:S02]  /*410a0*/  ISETP.GT.U32.AND P1, PT, R11, R50, PT ;  /* 0x000000320b00720c */ /* 0x000fe40003f24070 */
[----:B------:R-:W-:-:S02]  /*410b0*/  SEL R53, RZ, 0x2, P3 ;  /* 0x00000002ff357807 */ /* 0x000fc40001800000 */
[----:B------:R-:W-:Y:S02]  /*410c0*/  SEL R56, RZ, 0x4, P4 ;  /* 0x00000004ff387807 */ /* 0x000fe40002000000 */
[----:B------:R-:W-:Y:S02]  /*410d0*/  SEL R59, RZ, 0x8, P5 ;  /* 0x00000008ff3b7807 */ /* 0x000fe40002800000 */
[----:B------:R-:W-:Y:S02]  /*410e0*/  ISETP.GE.U32.AND P2, PT, R12, R43, PT ;  /* 0x0000002b0c00720c */ /* 0x000fe40003f46070 */
[----:B------:R-:W-:Y:S02]  /*410f0*/  IADD3 R55, PT, PT, R60, R55, R58 ;  /* 0x000000373c377210 */ /* 0x000fe40007ffe03a */
[----:B------:R-:W-:Y:S02]  /*41100*/  ISETP.GE.U32.AND P3, PT, R11, R50, PT ;  /* 0x000000320b00720c */ /* 0x000fe40003f66070 */
[----:B------:R-:W-:-:S02]  /*41110*/  SEL R58, RZ, 0x10, !P0 ;  /* 0x00000010ff3a7807 */ /* 0x000fc40004000000 */
[----:B------:R-:W-:Y:S02]  /*41120*/  SEL R60, RZ, 0x20, !P1 ;  /* 0x00000020ff3c7807 */ /* 0x000fe40004800000 */
[----:B------:R-:W-:Y:S02]  /*41130*/  ISETP.GT.U32.AND P0, PT, R14, R51, PT ;  /* 0x000000330e00720c */ /* 0x000fe40003f04070 */
[----:B------:R-:W-:Y:S02]  /*41140*/  ISETP.GT.U32.AND P1, PT, R13, R52, PT ;  /* 0x000000340d00720c */ /* 0x000fe40003f24070 */
[----:B------:R-:W-:Y:S02]  /*41150*/  IADD3 R53, PT, PT, R59, R53, R56 ;  /* 0x000000353b357210 */ /* 0x000fe40007ffe038 */
[----:B------:R-:W-:Y:S02]  /*41160*/  SEL R56, RZ, 0x10, P2 ;  /* 0x00000010ff387807 */ /* 0x000fe40001000000 */
[----:B------:R-:W-:-:S02]  /*41170*/  SEL R59, RZ, 0x20, P3 ;  /* 0x00000020ff3b7807 */ /* 0x000fc40001800000 */
[----:B------:R-:W-:Y:S02]  /*41180*/  ISETP.GE.U32.AND P2, PT, R14, R51, PT ;  /* 0x000000330e00720c */ /* 0x000fe40003f46070 */
[----:B------:R-:W-:Y:S02]  /*41190*/  IADD3 R55, PT, PT, R60, R55, R58 ;  /* 0x000000373c377210 */ /* 0x000fe40007ffe03a */
[----:B------:R-:W-:Y:S02]  /*411a0*/  ISETP.GE.U32.AND P3, PT, R13, R52, PT ;  /* 0x000000340d00720c */ /* 0x000fe40003f66070 */
[----:B------:R-:W-:Y:S02]  /*411b0*/  SEL R58, RZ, 0x40, !P0 ;  /* 0x00000040ff3a7807 */ /* 0x000fe40004000000 */
[----:B------:R-:W-:Y:S02]  /*411c0*/  SEL R60, RZ, 0x80, !P1 ;  /* 0x00000080ff3c7807 */ /* 0x000fe40004800000 */
[----:B------:R-:W-:-:S02]  /*411d0*/  ISETP.GT.U32.AND P0, PT, R8, R45, PT ;  /* 0x0000002d0800720c */ /* 0x000fc40003f04070 */
[----:B------:R-:W-:Y:S02]  /*411e0*/  IADD3 R53, PT, PT, R59, R53, R56 ;  /* 0x000000353b357210 */ /* 0x000fe40007ffe038 */
[----:B------:R-:W-:Y:S02]  /*411f0*/  SEL R56, RZ, 0x40, P2 ;  /* 0x00000040ff387807 */ /* 0x000fe40001000000 */
[----:B------:R-:W-:Y:S02]  /*41200*/  SEL R59, RZ, 0x80, P3 ;  /* 0x00000080ff3b7807 */ /* 0x000fe40001800000 */
[----:B------:R-:W-:Y:S02]  /*41210*/  ISETP.GE.U32.AND P1, PT, R8, R45, PT ;  /* 0x0000002d0800720c */ /* 0x000fe40003f26070 */
[----:B------:R-:W-:Y:S02]  /*41220*/  IADD3 R55, PT, PT, R60, R55, R58 ;  /* 0x000000373c377210 */ /* 0x000fe40007ffe03a */
[----:B------:R-:W-:-:S02]  /*41230*/  SEL R60, RZ, 0x1, !P0 ;  /* 0x00000001ff3c7807 */ /* 0x000fc40004000000 */
[----:B------:R-:W-:Y:S02]  /*41240*/  IADD3 R53, PT, PT, R59, R53, R56 ;  /* 0x000000353b357210 */ /* 0x000fe40007ffe038 */
[----:B------:R-:W-:Y:S01]  /*41250*/  SEL R58, RZ, 0x1, P1 ;  /* 0x00000001ff3a7807 */ /* 0x000fe20000800000 */
[----:B------:R-:W-:-:S03]  /*41260*/  IMAD.IADD R56, R60, 0x1, R55 ;  /* 0x000000013c387824 */ /* 0x000fc600078e0237 */
[----:B------:R-:W-:-:S04]  /*41270*/  IADD3 R53, PT, PT, R58, R53, RZ ;  /* 0x000000353a357210 */ /* 0x000fc80007ffe0ff */
[----:B------:R-:W-:-:S13]  /*41280*/  ISETP.GE.U32.AND P0, PT, R56, R53, PT ;  /* 0x000000353800720c */ /* 0x000fda0003f06070 */
[----:B------:R-:W-:Y:S05]  /*41290*/  @!P0 BRA `(.L_x_148) ;  /* 0x0000000000bc8947 */ /* 0x000fea0003800000 */
[----:B------:R-:W-:Y:S01]  /*412a0*/  IMAD.IADD R56, R54, 0x1, R58 ;  /* 0x0000000136387824 */ /* 0x000fe200078e023a */
[----:B------:R-:W-:Y:S01]  /*412b0*/  IADD3 R44, PT, PT, R33, R44, RZ ;  /* 0x0000002c212c7210 */ /* 0x000fe20007ffe0ff */
[----:B------:R-:W-:Y:S02]  /*412c0*/  IMAD.IADD R8, R8, 0x1, -R45 ;  /* 0x0000000108087824 */ /* 0x000fe400078e0a2d */
        /* <DEDUP_REMOVED lines=12> */
[----:B------:R-:W-:-:S03]  /*41390*/  IMAD.IADD R16, R57, 0x1, R16 ;  /* 0x0000000139107824 */ /* 0x000fc600078e0210 */
        /* <DEDUP_REMOVED lines=31> */
.L_x_148:
        /* <DEDUP_REMOVED lines=46> */
.L_x_149:
[----:B------:R-:W-:Y:S05]  /*41870*/  BSYNC.RECONVERGENT B1 ;  /* 0x0000000000017941 */ /* 0x000fea0003800200 */
.L_x_147:
[----:B------:R-:W-:-:S04]  /*41880*/  LOP3.LUT R53, R10, R8, R7, 0xfe, !PT ;  /* 0x000000080a357212 */ /* 0x000fc800078efe07 */
[----:B------:R-:W-:-:S04]  /*41890*/  LOP3.LUT R53, R12, R53, R9, 0xfe, !PT ;  /* 0x000000350c357212 */ /* 0x000fc800078efe09 */
[----:B------:R-:W-:-:S04]  /*418a0*/  LOP3.LUT R56, R14, R53, R11, 0xfe, !PT ;  /* 0x000000350e387212 */ /* 0x000fc800078efe0b */
[----:B------:R-:W-:-:S13]  /*418b0*/  LOP3.LUT P0, RZ, R56, R13, RZ, 0xfc, !PT ;  /* 0x0000000d38ff7212 */ /* 0x000fda000780fcff */
[----:B------:R-:W-:Y:S05]  /*418c0*/  @P0 BRA `(.L_x_150) ;  /* 0xfffffff000a00947 */ /* 0x000fea000383ffff */
.L_x_136:
[----:B----4-:R-:W-:Y:S05]  /*418d0*/  BSYNC.RECONVERGENT B0 ;  /* 0x0000000000007941 */ /* 0x010fea0003800200 */
.L_x_135:
[----:B------:R-:W0:Y:S01]  /*418e0*/  LDCU.128 UR4, c[0x0][0x3e0] ;  /* 0x00007c00ff0477ac */ /* 0x000e220008000c00 */
[----:B------:R-:W-:Y:S01]  /*418f0*/  BSSY.RECONVERGENT B0, `(.L_x_151) ;  /* 0x000005b000007945 */ /* 0x000fe20003800200 */
[----:B------:R-:W1:Y:S01]  /*41900*/  LDCU.128 UR12, c[0x0][0x3f0] ;  /* 0x00007e00ff0c77ac */ /* 0x000e620008000c00 */
[----:B0-----:R-:W-:Y:S01]  /*41910*/  VIADD R7, R25, -UR4 ;  /* 0x8000000419077c36 */ /* 0x001fe20008000000 */
[----:B------:R-:W-:-:S04]  /*41920*/  ISETP.NE.AND P0, PT, RZ, UR4, PT ;  /* 0x00000004ff007c0c */ /* 0x000fc8000bf05270 */
[----:B------:R-:W-:-:S04]  /*41930*/  ISETP.GE.U32.AND P1, PT, R7, R25, P0 ;  /* 0x000000190700720c */ /* 0x000fc80000726070 */
[----:B------:R-:W-:-:S05]  /*41940*/  SEL R8, RZ, 0x1, !P1 ;  /* 0x00000001ff087807 */ /* 0x000fca0004800000 */
[----:B------:R-:W-:-:S04]  /*41950*/  VIADD R9, R8, UR5 ;  /* 0x0000000508097c36 */ /* 0x000fc80008000000 */
[----:B------:R-:W-:Y:S01]  /*41960*/  IMAD.IADD R10, R24, 0x1, -R9 ;  /* 0x00000001180a7824 */ /* 0x000fe200078e0a09 */
[----:B------:R-:W-:-:S04]  /*41970*/  ISETP.NE.AND P2, PT, R9, RZ, PT ;  /* 0x000000ff0900720c */ /* 0x000fc80003f45270 */
[----:B------:R-:W-:Y:S02]  /*41980*/  ISETP.GE.U32.AND P1, PT, R10, R24, PT ;  /* 0x000000180a00720c */ /* 0x000fe40003f26070 */
[----:B------:R-:W-:Y:S01]  /*41990*/  SEL R8, R8, 0x1, !P2 ;  /* 0x0000000108087807 */ /* 0x000fe20005000000 */
[----:B------:R-:W0:Y:S03]  /*419a0*/  LDC.64 R24, c[0x3][0xd0] ;  /* 0x00c03400ff187b82 */ /* 0x000e260000000a00 */
[----:B------:R-:W-:-:S05]  /*419b0*/  SEL R8, R8, RZ, P1 ;  /* 0x000000ff08087207 */ /* 0x000fca0000800000 */
[----:B------:R-:W-:-:S05]  /*419c0*/  VIADD R12, R8, UR6 ;  /* 0x00000006080c7c36 */ /* 0x000fca0008000000 */
[----:B------:R-:W-:Y:S02]  /*419d0*/  IADD3 R13, PT, PT, R23, -R12, RZ ;  /* 0x8000000c170d7210 */ /* 0x000fe40007ffe0ff */
[----:B------:R-:W-:Y:S02]  /*419e0*/  ISETP.NE.AND P2, PT, R12, RZ, PT ;  /* 0x000000ff0c00720c */ /* 0x000fe40003f45270 */
        /* <DEDUP_REMOVED lines=9> */
[----:B-1----:R-:W-:-:S04]  /*41a80*/  VIADD R14, R8, UR12 ;  /* 0x0000000c080e7c36 */ /* 0x002fc80008000000 */
[----:B------:R-:W-:Y:S01]  /*41a90*/  IMAD.IADD R15, R21, 0x1, -R14 ;  /* 0x00000001150f7824 */ /* 0x000fe200078e0a0e */
[----:B------:R-:W-:-:S04]  /*41aa0*/  ISETP.NE.AND P2, PT, R14, RZ, PT ;  /* 0x000000ff0e00720c */ /* 0x000fc80003f45270 */
[----:B------:R-:W-:Y:S02]  /*41ab0*/  ISETP.GE.U32.AND P1, PT, R15, R21, PT ;  /* 0x000000150f00720c */ /* 0x000fe40003f26070 */
[----:B------:R-:W-:-:S04]  /*41ac0*/  SEL R8, R8, 0x1, !P2 ;  /* 0x0000000108087807 */ /* 0x000fc80005000000 */
[----:B------:R-:W-:-:S05]  /*41ad0*/  SEL R11, R8, RZ, P1 ;  /* 0x000000ff080b7207 */ /* 0x000fca0000800000 */
[----:B------:R-:W-:-:S05]  /*41ae0*/  VIADD R9, R11, UR13 ;  /* 0x0000000d0b097c36 */ /* 0x000fca0008000000 */
[----:B------:R-:W-:Y:S02]  /*41af0*/  IADD3 R14, PT, PT, R20, -R9, RZ ;  /* 0x80000009140e7210 */ /* 0x000fe40007ffe0ff */
[----:B------:R-:W-:Y:S02]  /*41b00*/  ISETP.NE.AND P2, PT, R9, RZ, PT ;  /* 0x000000ff0900720c */ /* 0x000fe40003f45270 */
[----:B------:R-:W1:Y:S01]  /*41b10*/  LDC.64 R8, c[0x3][0xc0] ;  /* 0x00c03000ff087b82 */ /* 0x000e620000000a00 */
        /* <DEDUP_REMOVED lines=8> */
[----:B------:R-:W-:Y:S02]  /*41ba0*/  SEL R11, R11, RZ, P1 ;  /* 0x000000ff0b0b7207 */ /* 0x000fe40000800000 */
[----:B-1----:R-:W-:-:S03]  /*41bb0*/  ISETP.GT.U32.AND P1, PT, R49, R8, PT ;  /* 0x000000083100720c */ /* 0x002fc60003f24070 */
[----:B------:R-:W-:Y:S01]  /*41bc0*/  VIADD R20, R11, UR15 ;  /* 0x0000000f0b147c36 */ /* 0x000fe20008000000 */
[----:B------:R-:W-:-:S04]  /*41bd0*/  SEL R21, RZ, 0x1, !P1 ;  /* 0x00000001ff157807 */ /* 0x000fc80004800000 */
[----:B------:R-:W-:Y:S01]  /*41be0*/  LOP3.LUT P1, RZ, R20, R11, RZ, 0xfc, !PT ;  /* 0x0000000b14ff7212 */ /* 0x000fe2000782fcff */
[----:B------:R-:W-:Y:S01]  /*41bf0*/  IMAD.IADD R22, R21, 0x1, R34 ;  /* 0x0000000115167824 */ /* 0x000fe200078e0222 */
[----:B------:R-:W1:Y:S01]  /*41c00*/  LDC R11, c[0x3][0xd8] ;  /* 0x00c03600ff0b7b82 */ /* 0x000e620000000800 */
[----:B------:R-:W-:-:S03]  /*41c10*/  IMAD.IADD R20, R18, 0x1, -R20 ;  /* 0x0000000112147824 */ /* 0x000fc600078e0a14 */
[----:B------:R-:W-:Y:S02]  /*41c20*/  ISETP.NE.AND P2, PT, R22, RZ, PT ;  /* 0x000000ff1600720c */ /* 0x000fe40003f45270 */
[----:B------:R-:W-:Y:S02]  /*41c30*/  ISETP.LT.U32.OR P1, PT, R20, R18, !P1 ;  /* 0x000000121400720c */ /* 0x000fe40004f21470 */
[----:B------:R-:W2:Y:S01]  /*41c40*/  LDC.64 R34, c[0x3][0xc8] ;  /* 0x00c03200ff227b82 */ /* 0x000ea20000000a00 */
[----:B------:R-:W-:-:S10]  /*41c50*/  IADD3 R19, PT, PT, -R22, R9, RZ ;  /* 0x0000000916137210 */ /* 0x000fd40007ffe1ff */
[----:B0-----:R-:W-:Y:S05]  /*41c60*/  @P1 BRA `(.L_x_152) ;  /* 0x00000000008c1947 */ /* 0x001fea0003800000 */
[----:B------:R-:W-:Y:S01]  /*41c70*/  IMAD.IADD R7, R7, 0x1, R8 ;  /* 0x0000000107077824 */ /* 0x000fe200078e0208 */
[----:B------:R-:W0:Y:S04]  /*41c80*/  LDCU UR4, c[0x3][0xdc] ;  /* 0x00c01b80ff0477ac */ /* 0x000e280008000800 */
[----:B------:R-:W-:-:S04]  /*41c90*/  ISETP.GE.U32.AND P1, PT, R7, R8, PT ;  /* 0x000000080700720c */ /* 0x000fc80003f26070 */
[----:B------:R-:W-:-:S04]  /*41ca0*/  SEL R18, RZ, 0x1, P1 ;  /* 0x00000001ff127807 */ /* 0x000fc80000800000 */
        /* <DEDUP_REMOVED lines=30> */
[----:B0-----:R-:W-:-:S07]  /*41e90*/  IADD3 R20, PT, PT, R20, UR4, R23 ;  /* 0x0000000414147c10 */ /* 0x001fce000fffe017 */
.L_x_152:
[----:B------:R-:W-:Y:S05]  /*41ea0*/  BSYNC.RECONVERGENT B0 ;  /* 0x0000000000007941 */ /* 0x000fea0003800200 */
.L_x_151:
[----:B------:R-:W-:Y:S01]  /*41eb0*/  ISETP.GT.U32.AND P1, PT, R22, R9, PT ;  /* 0x000000091600720c */ /* 0x000fe20003f24070 */
[-C--:B------:R-:W-:Y:S01]  /*41ec0*/  IMAD R23, R19, R20.reuse, RZ ;  /* 0x0000001413177224 */ /* 0x080fe200078e02ff */
[----:B------:R-:W-:Y:S01]  /*41ed0*/  SEL R21, R21, RZ, !P2 ;  /* 0x000000ff15157207 */ /* 0x000fe20005000000 */
[----:B------:R-:W-:Y:S01]  /*41ee0*/  IMAD.IADD R49, R8, 0x1, -R49 ;  /* 0x0000000108317824 */ /* 0x000fe200078e0a31 */
[----:B------:R-:W0:Y:S01]  /*41ef0*/  LDCU.128 UR16, c[0x3][0xd0] ;  /* 0x00c01a00ff1077ac */ /* 0x000e220008000c00 */
[----:B------:R-:W-:Y:S01]  /*41f00*/  IMAD.MOV.U32 R22, RZ, RZ, RZ ;  /* 0x000000ffff167224 */ /* 0x000fe200078e00ff */
[----:B------:R-:W-:Y:S01]  /*41f10*/  SEL R21, R21, 0x1, !P1 ;  /* 0x0000000115157807 */ /* 0x000fe20004800000 */
[----:B------:R-:W-:Y:S01]  /*41f20*/  IMAD.HI.U32 R18, R19, R20, RZ ;  /* 0x0000001413127227 */ /* 0x000fe200078e00ff */
[----:B------:R-:W3:Y:S01]  /*41f30*/  LDCU.128 UR20, c[0x3][0xc0] ;  /* 0x00c01800ff1477ac */ /* 0x000ee20008000c00 */
[----:B------:R-:W-:Y:S01]  /*41f40*/  BSSY.RECONVERGENT B0, `(.L_x_153) ;  /* 0x000090f000007945 */ /* 0x000fe20003800200 */
[----:B------:R-:W-:Y:S01]  /*41f50*/  IADD3 R37, PT, PT, R21, R36, RZ ;  /* 0x0000002415257210 */ /* 0x000fe20007ffe0ff */
[-C--:B------:R-:W-:Y:S01]  /*41f60*/  IMAD.HI.U32 R75, R49, R20.reuse, R22 ;  /* 0x00000014314b7227 */ /* 0x080fe200078e0016 */
[----:B------:R-:W4:Y:S02]  /*41f70*/  LDCU UR4, c[0x0][0x3c0] ;  /* 0x00007800ff0477ac */ /* 0x000f240008000800 */
[----:B------:R-:W-:Y:S01]  /*41f80*/  ISETP.NE.AND P2, PT, R37, RZ, PT ;  /* 0x000000ff2500720c */ /* 0x000fe20003f45270 */
[----:B------:R-:W-:Y:S01]  /*41f90*/  IMAD.MOV.U32 R22, RZ, RZ, 0x0 ;  /* 0x00000000ff167424 */ /* 0x000fe200078e00ff */
[----:B------:R-:W-:Y:S01]  /*41fa0*/  ISETP.GE.U32.AND P1, PT, R75, R23, PT ;  /* 0x000000174b00720c */ /* 0x000fe20003f26070 */
[----:B------:R-:W-:Y:S01]  /*41fb0*/  IMAD.MOV.U32 R23, RZ, RZ, 0x1 ;  /* 0x00000001ff177424 */ /* 0x000fe200078e00ff */
[----:B------:R-:W-:Y:S01]  /*41fc0*/  SEL R21, R21, RZ, !P2 ;  /* 0x000000ff15157207 */ /* 0x000fe20005000000 */
[----:B--2---:R-:W-:Y:S01]  /*41fd0*/  IMAD.IADD R53, R34, 0x1, -R37 ;  /* 0x0000000122357824 */ /* 0x004fe200078e0a25 */
[----:B------:R-:W2:Y:S01]  /*41fe0*/  LDCU.128 UR24, c[0x0][0x3d0] ;  /* 0x00007a00ff1877ac */ /* 0x000ea20008000c00 */
[----:B------:R-:W-:-:S04]  /*41ff0*/  IMAD.HI.U32 R39, R19, R20, R22 ;  /* 0x0000001413277227 */ /* 0x000fc800078e0016 */
[----:B------:R-:W-:-:S04]  /*42000*/  IMAD.WIDE.U32 R22, R53, R20, RZ ;  /* 0x0000001435167225 */ /* 0x000fc800078e00ff */
[----:B------:R-:W-:Y:S01]  /*42010*/  @P1 IMAD.MOV R39, RZ, RZ, R18 ;  /* 0x000000ffff271224 */ /* 0x000fe200078e0212 */
[----:B------:R-:W-:Y:S01]  /*42020*/  ISETP.GT.U32.AND P1, PT, R37, R34, PT ;  /* 0x000000222500720c */ /* 0x000fe20003f24070 */
[----:B------:R-:W-:Y:S02]  /*42030*/  IMAD.MOV.U32 R36, RZ, RZ, 0x0 ;  /* 0x00000000ff247424 */ /* 0x000fe400078e00ff */
[----:B------:R-:W-:Y:S01]  /*42040*/  IMAD.IADD R58, R22, 0x1, R39 ;  /* 0x00000001163a7824 */ /* 0x000fe200078e0227 */
[----:B------:R-:W-:Y:S01]  /*42050*/  SEL R18, R21, 0x1, !P1 ;  /* 0x0000000115127807 */ /* 0x000fe20004800000 */
[----:B------:R-:W-:Y:S02]  /*42060*/  IMAD.MOV.U32 R37, RZ, RZ, 0x1 ;  /* 0x00000001ff257424 */ /* 0x000fe400078e00ff */
[----:B------:R-:W-:Y:S01]  /*42070*/  IMAD.MOV.U32 R66, RZ, RZ, 0x0 ;  /* 0x00000000ff427424 */ /* 0x000fe200078e00ff */
[----:B------:R-:W-:Y:S01]  /*42080*/  ISETP.GE.U32.AND P1, PT, R58, R22, PT ;  /* 0x000000163a00720c */ /* 0x000fe20003f26070 */
[----:B------:R-:W-:Y:S01]  /*42090*/  IMAD.MOV.U32 R67, RZ, RZ, 0x1 ;  /* 0x00000001ff437424 */ /* 0x000fe200078e00ff */
[----:B------:R-:W-:Y:S01]  /*420a0*/  IADD3 R22, PT, PT, R18, R33, RZ ;  /* 0x0000002112167210 */ /* 0x000fe20007ffe0ff */
        /* <DEDUP_REMOVED lines=11> */
[----:B------:R-:W-:Y:S02]  /*42160*/  IMAD.MOV.U32 R23, RZ, RZ, 0x1 ;  /* 0x00000001ff177424 */ /* 0x000fe400078e00ff */
[----:B------:R-:W-:Y:S01]  /*42170*/  IMAD.WIDE.U32 R54, R21, R16, RZ ;  /* 0x0000001015367225 */ /* 0x000fe200078e00ff */
[----:B------:R-:W-:Y:S02]  /*42180*/  ISETP.GE.U32.AND P1, PT, R62, R36, PT ;  /* 0x000000243e00720c */ /* 0x000fe40003f26070 */
[----:B------:R-:W-:Y:S01]  /*42190*/  IADD3 R39, PT, PT, R33, R38, RZ ;  /* 0x0000002621277210 */ /* 0x000fe20007ffe0ff */
        /* <DEDUP_REMOVED lines=14> */
[----:B------:R-:W-:Y:S01]  /*42280*/  IADD3 R22, PT, PT, R18, R17, RZ ;  /* 0x0000001112167210 */ /* 0x000fe20007ffe0ff */
[----:B------:R-:W-:Y:S02]  /*42290*/  IMAD.MOV.U32 R65, RZ, RZ, 0x1 ;  /* 0x00000001ff417424 */ /* 0x000fe400078e00ff */
[----:B------:R-:W-:Y:S01]  /*422a0*/  IMAD.MOV.U32 R72, RZ, RZ, 0x0 ;  /* 0x00000000ff487424 */ /* 0x000fe200078e00ff */
[----:B------:R-:W-:Y:S01]  /*422b0*/  ISETP.NE.AND P2, PT, R22, RZ, PT ;  /* 0x000000ff1600720c */ /* 0x000fe20003f45270 */
[----:B------:R-:W-:-:S03]  /*422c0*/  IMAD.IADD R37, R25, 0x1, -R22 ;  /* 0x0000000119257824 */ /* 0x000fc600078e0a16 */
[----:B------:R-:W-:Y:S01]  /*422d0*/  SEL R18, R18, RZ, !P2 ;  /* 0x000000ff12127207 */ /* 0x000fe20005000000 */
[----:B------:R-:W-:-:S04]  /*422e0*/  IMAD.WIDE.U32 R42, R37, R20, RZ ;  /* 0x00000014252a7225 */ /* 0x000fc800078e00ff */
[----:B------:R-:W-:Y:S01]  /*422f0*/  @P1 IMAD.MOV R39, RZ, RZ, R23 ;  /* 0x000000ffff271224 */ /* 0x000fe200078e0217 */
[----:B------:R-:W-:-:S03]  /*42300*/  ISETP.GT.U32.AND P1, PT, R22, R25, PT ;  /* 0x000000191600720c */ /* 0x000fc60003f24070 */
[----:B------:R-:W-:Y:S01]  /*42310*/  IMAD.IADD R22, R42, 0x1, R39 ;  /* 0x000000012a167824 */ /* 0x000fe200078e0227 */
[----:B------:R-:W-:Y:S01]  /*42320*/  SEL R17, R18, 0x1, !P1 ;  /* 0x0000000112117807 */ /* 0x000fe20004800000 */
[----:B------:R-:W-:-:S03]  /*42330*/  IMAD.MOV.U32 R39, RZ, RZ, 0x1 ;  /* 0x00000001ff277424 */ /* 0x000fc600078e00ff */
[----:B------:R-:W-:Y:S01]  /*42340*/  ISETP.GE.U32.AND P1, PT, R22, R42, PT ;  /* 0x0000002a1600720c */ /* 0x000fe20003f26070 */
[----:B------:R-:W-:Y:S02]  /*42350*/  IMAD.IADD R40, R17, 0x1, R40 ;  /* 0x0000000111287824 */ /* 0x000fe400078e0228 */
[----:B------:R-:W-:-:S03]  /*42360*/  IMAD.HI.U32 R69, R37, R20, R38 ;  /* 0x0000001425457227 */ /* 0x000fc600078e0026 */
[C---:B-1----:R-:W-:Y:S01]  /*42370*/  IADD3 R59, PT, PT, -R40.reuse, R11, RZ ;  /* 0x0000000b283b7210 */ /* 0x042fe20007ffe1ff */
        /* <DEDUP_REMOVED lines=11> */
[----:B------:R-:W-:Y:S01]  /*42430*/  IMAD.MOV.U32 R38, RZ, RZ, RZ ;  /* 0x000000ffff267224 */ /* 0x000fe200078e00ff */
[----:B0-----:R-:W-:Y:S01]  /*42440*/  IADD3 R57, PT, PT, -R57, UR19, -R18 ;  /* 0x0000001339397c10 */ /* 0x001fe2000fffe912 */
[----:B------:R-:W-:Y:S02]  /*42450*/  IMAD.MOV.U32 R42, RZ, RZ, RZ ;  /* 0x000000ffff2a7224 */ /* 0x000fe400078e00ff */
[----:B------:R-:W-:-:S04]  /*42460*/  IMAD.HI.U32 R17, R19, R16, RZ ;  /* 0x0000001013117227 */ /* 0x000fc800078e00ff */
[----:B------:R-:W-:-:S04]  /*42470*/  IMAD.WIDE.U32 R50, R57, R20, RZ ;  /* 0x0000001439327225 */ /* 0x000fc800078e00ff */
[----:B------:R-:W-:Y:S02]  /*42480*/  @P2 IMAD.MOV R43, RZ, RZ, R39 ;  /* 0x000000ffff2b2224 */ /* 0x000fe400078e0227 */
[----:B------:R-:W-:Y:S02]  /*42490*/  IMAD R39, R19, R16, RZ ;  /* 0x0000001013277224 */ /* 0x000fe400078e02ff */
[----:B------:R-:W-:Y:S01]  /*424a0*/  IMAD.HI.U32 R66, R57, R20, R66 ;  /* 0x0000001439427227 */ /* 0x000fe200078e0042 */
[----:B------:R-:W-:-:S03]  /*424b0*/  IADD3 R44, PT, PT, R50, R43, RZ ;  /* 0x0000002b322c7210 */ /* 0x000fc60007ffe0ff */
[----:B------:R-:W-:Y:S01]  /*424c0*/  IMAD.HI.U32 R40, R49, R16, R38 ;  /* 0x0000001031287227 */ /* 0x000fe200078e0026 */
[----:B------:R-:W-:Y:S02]  /*424d0*/  ISETP.GE.U32.AND P1, PT, R44, R50, PT ;  /* 0x000000322c00720c */ /* 0x000fe40003f26070 */
[----:B------:R-:W-:Y:S01]  /*424e0*/  MOV R50, 0x0 ;  /* 0x0000000000327802 */ /* 0x000fe20000000f00 */
[-C--:B------:R-:W-:Y:S02]  /*424f0*/  IMAD R43, R19, R14.reuse, RZ ;  /* 0x0000000e132b7224 */ /* 0x080fe400078e02ff */
[----:B------:R-:W-:-:S04]  /*42500*/  IMAD.HI.U32 R23, R49, R14, R42 ;  /* 0x0000000e31177227 */ /* 0x000fc800078e002a */
[----:B------:R-:W-:Y:S01]  /*42510*/  IMAD.MOV.U32 R42, RZ, RZ, 0x0 ;  /* 0x00000000ff2a7424 */ /* 0x000fe200078e00ff */
[----:B------:R-:W-:-:S03]  /*42520*/  ISETP.GE.U32.AND P2, PT, R23, R43, PT ;  /* 0x0000002b1700720c */ /* 0x000fc60003f46070 */
[----:B------:R-:W-:Y:S01]  /*42530*/  @P1 IMAD.MOV R66, RZ, RZ, R51 ;  /* 0x000000ffff421224 */ /* 0x000fe200078e0233 */
[----:B------:R-:W-:Y:S01]  /*42540*/  ISETP.GE.U32.AND P1, PT, R40, R39, PT ;  /* 0x000000272800720c */ /* 0x000fe20003f26070 */
[----:B------:R-:W-:Y:S02]  /*42550*/  IMAD.MOV.U32 R51, RZ, RZ, 0x1 ;  /* 0x00000001ff337424 */ /* 0x000fe400078e00ff */
[----:B------:R-:W-:Y:S02]  /*42560*/  IMAD R39, R9, R66, RZ ;  /* 0x0000004209277224 */ /* 0x000fe400078e02ff */
[----:B------:R-:W-:-:S04]  /*42570*/  IMAD.HI.U32 R73, R19, R16, R50 ;  /* 0x0000001013497227 */ /* 0x000fc800078e0032 */
[----:B------:R-:W-:-:S04]  /*42580*/  IMAD.HI.U32 R36, R66, R8, R38 ;  /* 0x0000000842247227 */ /* 0x000fc800078e0026 */
[----:B------:R-:W-:Y:S01]  /*42590*/  @P1 IMAD.MOV R73, RZ, RZ, R17 ;  /* 0x000000ffff491224 */ /* 0x000fe200078e0211 */
[----:B------:R-:W-:Y:S01]  /*425a0*/  ISETP.GE.U32.AND P1, PT, R36, R39, PT ;  /* 0x000000272400720c */ /* 0x000fe20003f26070 */
[----:B------:R-:W-:Y:S02]  /*425b0*/  IMAD.MOV.U32 R43, RZ, RZ, 0x1 ;  /* 0x00000001ff2b7424 */ /* 0x000fe400078e00ff */
[----:B------:R-:W-:Y:S02]  /*425c0*/  HFMA2 R39, -RZ, RZ, 0, 5.9604644775390625e-08 ;  /* 0x00000001ff277431 */ /* 0x000fe400000001ff */
[----:B------:R-:W-:-:S04]  /*425d0*/  IMAD.HI.U32 R17, R19, R14, RZ ;  /* 0x0000000e13117227 */ /* 0x000fc800078e00ff */
[----:B------:R-:W-:Y:S02]  /*425e0*/  IMAD.IADD R73, R60, 0x1, R73 ;  /* 0x000000013c497824 */ /* 0x000fe400078e0249 */
[----:B------:R-:W-:-:S04]  /*425f0*/  IMAD.HI.U32 R43, R19, R14, R42 ;  /* 0x0000000e132b7227 */ /* 0x000fc800078e002a */
[----:B------:R-:W-:Y:S01]  /*42600*/  @P2 IMAD.MOV R43, RZ, RZ, R17 ;  /* 0x000000ffff2b2224 */ /* 0x000fe200078e0211 */
[----:B------:R-:W-:Y:S01]  /*42610*/  ISETP.GE.U32.AND P2, PT, R73, R60, PT ;  /* 0x0000003c4900720c */ /* 0x000fe20003f46070 */
[----:B------:R-:W-:-:S04]  /*42620*/  IMAD.WIDE.U32 R50, R53, R14, RZ ;  /* 0x0000000e35327225 */ /* 0x000fc800078e00ff */
[----:B------:R-:W-:Y:S02]  /*42630*/  IMAD.MOV.U32 R38, RZ, RZ, 0x0 ;  /* 0x00000000ff267424 */ /* 0x000fe400078e00ff */
[----:B------:R-:W-:-:S04]  /*42640*/  IMAD.HI.U32 R18, R66, R9, RZ ;  /* 0x0000000942127227 */ /* 0x000fc800078e00ff */
[----:B------:R-:W-:Y:S02]  /*42650*/  IMAD.IADD R52, R50, 0x1, R43 ;  /* 0x0000000132347824 */ /* 0x000fe400078e022b */
[----:B------:R-:W-:-:S03]  /*42660*/  IMAD.HI.U32 R17, R66, R9, R38 ;  /* 0x0000000942117227 */ /* 0x000fc600078e0026 */
[----:B------:R-:W-:Y:S01]  /*42670*/  ISETP.GE.U32.AND P3, PT, R52, R50, PT ;  /* 0x000000323400720c */ /* 0x000fe20003f66070 */
[----:B------:R-:W-:-:S04]  /*42680*/  IMAD.WIDE.U32 R42, R66, R34, RZ ;  /* 0x00000022422a7225 */ /* 0x000fc800078e00ff */
[----:B------:R-:W-:Y:S02]  /*42690*/  @P1 IMAD.MOV R17, RZ, RZ, R18 ;  /* 0x000000ffff111224 */ /* 0x000fe400078e0212 */
[----:B------:R-:W-:Y:S01]  /*426a0*/  IMAD.HI.U32 R33, R53, R16, R38 ;  /* 0x0000001035217227 */ /* 0x000fe200078e0026 */
[----:B------:R-:W-:-:S03]  /*426b0*/  @P2 IADD3 R33, PT, PT, R61, RZ, RZ ;  /* 0x000000ff3d212210 */ /* 0x000fc60007ffe0ff */
[----:B------:R-:W-:Y:S02]  /*426c0*/  IMAD.IADD R18, R42, 0x1, R17 ;  /* 0x000000012a127824 */ /* 0x000fe400078e0211 */
[----:B------:R-:W-:Y:S02]  /*426d0*/  IMAD.IADD R17, R54, 0x1, R33 ;  /* 0x0000000136117824 */ /* 0x000fe400078e0221 */
[----:B------:R-:W-:Y:S01]  /*426e0*/  IMAD.HI.U32 R45, R53, R14, R38 ;  /* 0x0000000e352d7227 */ /* 0x000fe200078e0026 */
[----:B------:R-:W-:Y:S02]  /*426f0*/  ISETP.GE.U32.AND P1, PT, R18, R42, PT ;  /* 0x0000002a1200720c */ /* 0x000fe40003f26070 */
[----:B------:R-:W-:Y:S01]  /*42700*/  ISETP.GE.U32.AND P2, PT, R17, R54, PT ;  /* 0x000000361100720c */ /* 0x000fe20003f46070 */
[----:B------:R-:W-:-:S04]  /*42710*/  IMAD.WIDE.U32 R60, R21, R14, RZ ;  /* 0x0000000e153c7225 */ /* 0x000fc800078e00ff */
[----:B------:R-:W-:Y:S02]  /*42720*/  @P3 IMAD.MOV R45, RZ, RZ, R51 ;  /* 0x000000ffff2d3224 */ /* 0x000fe400078e0233 */
[----:B------:R-:W-:-:S04]  /*42730*/  IMAD.HI.U32 R63, R66, R34, R38 ;  /* 0x00000022423f7227 */ /* 0x000fc800078e0026 */
[----:B------:R-:W-:Y:S02]  /*42740*/  IMAD.IADD R54, R60, 0x1, R45 ;  /* 0x000000013c367824 */ /* 0x000fe400078e022d */
[----:B------:R-:W-:Y:S01]  /*42750*/  @P1 IMAD.MOV R63, RZ, RZ, R43 ;  /* 0x000000ffff3f1224 */ /* 0x000fe200078e022b */
[----:B------:R-:W-:Y:S01]  /*42760*/  MOV R43, 0x1 ;  /* 0x00000001002b7802 */ /* 0x000fe20000000f00 */
[----:B------:R-:W-:Y:S01]  /*42770*/  IMAD.HI.U32 R33, R21, R16, R38 ;  /* 0x0000001015217227 */ /* 0x000fe200078e0026 */
[----:B------:R-:W-:-:S03]  /*42780*/  ISETP.GE.U32.AND P1, PT, R54, R60, PT ;  /* 0x0000003c3600720c */ /* 0x000fc60003f26070 */
[----:B------:R-:W-:-:S04]  /*42790*/  IMAD.WIDE.U32 R38, R47, R16, RZ ;  /* 0x000000102f267225 */ /* 0x000fc800078e00ff */
[----:B------:R-:W-:Y:S02]  /*427a0*/  @P2 IMAD.MOV R33, RZ, RZ, R55 ;  /* 0x000000ffff212224 */ /* 0x000fe400078e0237 */
[----:B------:R-:W-:-:S04]  /*427b0*/  IMAD.WIDE.U32 R50, R66, R35, RZ ;  /* 0x0000002342327225 */ /* 0x000fc800078e00ff */
[----:B------:R-:W-:Y:S02]  /*427c0*/  IMAD.MOV.U32 R42, RZ, RZ, 0x0 ;  /* 0x00000000ff2a7424 */ /* 0x000fe400078e00ff */
[----:B------:R-:W-:Y:S02]  /*427d0*/  IMAD.IADD R46, R38, 0x1, R33 ;  /* 0x00000001262e7824 */ /* 0x000fe400078e0221 */
[----:B------:R-:W-:Y:S02]  /*427e0*/  IMAD.IADD R63, R50, 0x1, R63 ;  /* 0x00000001323f7824 */ /* 0x000fe400078e023f */
[----:B------:R-:W-:Y:S01]  /*427f0*/  IMAD R33, R49, R20, RZ ;  /* 0x0000001431217224 */ /* 0x000fe200078e02ff */
[----:B------:R-:W-:Y:S01]  /*42800*/  ISETP.GE.U32.AND P3, PT, R46, R38, PT ;  /* 0x000000262e00720c */ /* 0x000fe20003f66070 */
[----:B------:R-:W-:Y:S01]  /*42810*/  IMAD R56, R8, R66, RZ ;  /* 0x0000004208387224 */ /* 0x000fe200078e02ff */
[----:B------:R-:W-:Y:S01]  /*42820*/  ISETP.GE.U32.AND P2, PT, R63, R50, PT ;  /* 0x000000323f00720c */ /* 0x000fe20003f46070 */
[----:B------:R-:W-:Y:S01]  /*42830*/  IMAD.HI.U32 R45, R21, R14, R42 ;  /* 0x0000000e152d7227 */ /* 0x000fe200078e002a */
[----:B------:R-:W-:-:S03]  /*42840*/  @P1 IADD3 R45, PT, PT, R61, RZ, RZ ;  /* 0x000000ff3d2d1210 */ /* 0x000fc60007ffe0ff */
[----:B------:R-:W-:Y:S01]  /*42850*/  HFMA2 R38, -RZ, RZ, 0, 0 ;  /* 0x00000000ff267431 */ /* 0x000fe200000001ff */
[----:B------:R-:W-:Y:S01]  /*42860*/  ISETP.GE.U32.AND P1, PT, R33, R56, PT ;  /* 0x000000382100720c */ /* 0x000fe20003f26070 */
[C---:B------:R-:W-:Y:S01]  /*42870*/  IMAD.HI.U32 R55, R47.reuse, R16, R64 ;  /* 0x000000102f377227 */ /* 0x040fe200078e0040 */
[----:B------:R-:W-:Y:S02]  /*42880*/  IADD3 R33, PT, PT, R40, R33, -R56 ;  /* 0x0000002128217210 */ /* 0x000fe40007ffe838 */
[----:B------:R-:W-:Y:S01]  /*42890*/  SEL R67, RZ, 0x1, P1 ;  /* 0x00000001ff437807 */ /* 0x000fe20000800000 */
[----:B------:R-:W-:-:S04]  /*428a0*/  IMAD.WIDE.U32 R64, R47, R14, RZ ;  /* 0x0000000e2f407225 */ /* 0x000fc800078e00ff */
[----:B------:R-:W-:Y:S02]  /*428b0*/  IMAD.IADD R20, R64, 0x1, R45 ;  /* 0x0000000140147824 */ /* 0x000fe400078e022d */
[----:B------:R-:W-:Y:S02]  /*428c0*/  IMAD.IADD R36, R67, 0x1, R36 ;  /* 0x0000000143247824 */ /* 0x000fe400078e0224 */
[----:B------:R-:W-:Y:S01]  /*428d0*/  IMAD.HI.U32 R71, R66, R35, R42 ;  /* 0x0000002342477227 */ /* 0x000fe200078e002a */
[----:B------:R-:W-:Y:S02]  /*428e0*/  ISETP.GE.U32.AND P5, PT, R20, R64, PT ;  /* 0x000000401400720c */ /* 0x000fe40003fa6070 */
[----:B------:R-:W-:Y:S01]  /*428f0*/  ISETP.GE.U32.AND P1, PT, R75, R36, PT ;  /* 0x000000244b00720c */ /* 0x000fe20003f26070 */
[----:B------:R-:W-:Y:S01]  /*42900*/  @P2 IMAD.MOV R71, RZ, RZ, R51 ;  /* 0x000000ffff472224 */ /* 0x000fe200078e0233 */
[----:B------:R-:W-:Y:S01]  /*42910*/  ISETP.NE.AND P2, PT, R36, RZ, PT ;  /* 0x000000ff2400720c */ /* 0x000fe20003f45270 */
[----:B------:R-:W-:Y:S01]  /*42920*/  IMAD.WIDE.U32 R60, R66, R24, RZ ;  /* 0x00000018423c7225 */ /* 0x000fe200078e00ff */
[----:B------:R-:W-:-:S02]  /*42930*/  IADD3 R73, PT, PT, R73, R75, -R36 ;  /* 0x0000004b49497210 */ /* 0x000fc40007ffe824 */
[----:B------:R-:W-:Y:S01]  /*42940*/  SEL R67, R67, RZ, !P2 ;  /* 0x000000ff43437207 */ /* 0x000fe20005000000 */
[----:B------:R-:W-:Y:S02]  /*42950*/  IMAD.IADD R45, R60, 0x1, R71 ;  /* 0x000000013c2d7824 */ /* 0x000fe400078e0247 */
[----:B------:R-:W-:Y:S01]  /*42960*/  IMAD.HI.U32 R51, R47, R14, R42 ;  /* 0x0000000e2f337227 */ /* 0x000fe200078e002a */
[----:B------:R-:W-:-:S03]  /*42970*/  SEL R67, R67, 0x1, P1 ;  /* 0x0000000143437807 */ /* 0x000fc60000800000 */
[----:B------:R-:W-:Y:S01]  /*42980*/  @P3 IMAD.MOV R55, RZ, RZ, R39 ;  /* 0x000000ffff373224 */ /* 0x000fe200078e0227 */
[----:B------:R-:W-:Y:S01]  /*42990*/  ISETP.GE.U32.AND P3, PT, R45, R60, PT ;  /* 0x0000003c2d00720c */ /* 0x000fe20003f66070 */
[----:B------:R-:W-:Y:S02]  /*429a0*/  @P5 IMAD.MOV R51, RZ, RZ, R65 ;  /* 0x000000ffff335224 */ /* 0x000fe400078e0241 */
[----:B------:R-:W-:Y:S02]  /*429b0*/  IMAD.IADD R65, R67, 0x1, R18 ;  /* 0x0000000143417824 */ /* 0x000fe400078e0212 */
[----:B------:R-:W-:-:S03]  /*429c0*/  IMAD.WIDE.U32 R42, R37, R16, RZ ;  /* 0x00000010252a7225 */ /* 0x000fc600078e00ff */
[----:B------:R-:W-:Y:S01]  /*429d0*/  ISETP.NE.AND P2, PT, R65, RZ, PT ;  /* 0x000000ff4100720c */ /* 0x000fe20003f45270 */
[----:B------:R-:W-:Y:S01]  /*429e0*/  IMAD.MOV.U32 R39, RZ, RZ, 0x1 ;  /* 0x00000001ff277424 */ /* 0x000fe200078e00ff */
[----:B------:R-:W-:Y:S01]  /*429f0*/  ISETP.GE.U32.AND P1, PT, R58, R65, PT ;  /* 0x000000413a00720c */ /* 0x000fe20003f26070 */
[----:B------:R-:W-:Y:S01]  /*42a00*/  IMAD.IADD R55, R42, 0x1, R55 ;  /* 0x000000012a377824 */ /* 0x000fe200078e0237 */
[----:B------:R-:W-:Y:S01]  /*42a10*/  SEL R18, R67, RZ, !P2 ;  /* 0x000000ff43127207 */ /* 0x000fe20005000000 */
[----:B------:R-:W-:Y:S01]  /*42a20*/  IMAD.HI.U32 R71, R66, R24, R38 ;  /* 0x0000001842477227 */ /* 0x000fe200078e0026 */
[----:B------:R-:W-:Y:S02]  /*42a30*/  IADD3 R65, PT, PT, R17, R58, -R65 ;  /* 0x0000003a11417210 */ /* 0x000fe40007ffe841 */
[----:B------:R-:W-:Y:S01]  /*42a40*/  SEL R18, R18, 0x1, P1 ;  /* 0x0000000112127807 */ /* 0x000fe20000800000 */
[----:B------:R-:W-:Y:S01]  /*42a50*/  @P3 IMAD.MOV R71, RZ, RZ, R61 ;  /* 0x000000ffff473224 */ /* 0x000fe200078e023d */
[----:B------:R-:W-:Y:S01]  /*42a60*/  ISETP.GE.U32.AND P4, PT, R55, R42, PT ;  /* 0x0000002a3700720c */ /* 0x000fe20003f86070 */
[----:B------:R-:W-:-:S04]  /*42a70*/  IMAD.WIDE.U32 R60, R66, R25, RZ ;  /* 0x00000019423c7225 */ /* 0x000fc800078e00ff */
[----:B------:R-:W-:Y:S01]  /*42a80*/  IMAD.IADD R63, R18, 0x1, R63 ;  /* 0x00000001123f7824 */ /* 0x000fe200078e023f */
[----:B------:R-:W-:Y:S01]  /*42a90*/  IADD3 R67, PT, PT, R60, R71, RZ ;  /* 0x000000473c437210 */ /* 0x000fe20007ffe0ff */
[----:B------:R-:W-:-:S03]  /*42aa0*/  IMAD.HI.U32 R77, R37, R16, R38 ;  /* 0x00000010254d7227 */ /* 0x000fc600078e0026 */
[----:B------:R-:W-:Y:S01]  /*42ab0*/  ISETP.GE.U32.AND P3, PT, R67, R60, PT ;  /* 0x0000003c4300720c */ /* 0x000fe20003f66070 */
[-C--:B------:R-:W-:Y:S01]  /*42ac0*/  IMAD.HI.U32 R71, R59, R16.reuse, R38 ;  /* 0x000000103b477227 */ /* 0x080fe200078e0026 */
[----:B------:R-:W-:Y:S02]  /*42ad0*/  ISETP.NE.AND P2, PT, R63, RZ, PT ;  /* 0x000000ff3f00720c */ /* 0x000fe40003f45270 */
[----:B------:R-:W-:Y:S01]  /*42ae0*/  ISETP.GE.U32.AND P1, PT, R62, R63, PT ;  /* 0x0000003f3e00720c */ /* 0x000fe20003f26070 */
[----:B------:R-:W-:Y:S01]  /*42af0*/  @P4 IMAD.MOV R77, RZ, RZ, R43 ;  /* 0x000000ffff4d4224 */ /* 0x000fe200078e022b */
[----:B------:R-:W-:Y:S01]  /*42b00*/  SEL R18, R18, RZ, !P2 ;  /* 0x000000ff12127207 */ /* 0x000fe20005000000 */
[----:B------:R-:W-:Y:S01]  /*42b10*/  IMAD.WIDE.U32 R42, R59, R16, RZ ;  /* 0x000000103b2a7225 */ /* 0x000fe200078e00ff */
[----:B------:R-:W-:Y:S02]  /*42b20*/  IADD3 R46, PT, PT, R46, R62, -R63 ;  /* 0x0000003e2e2e7210 */ /* 0x000fe40007ffe83f */
[----:B------:R-:W-:Y:S01]  /*42b30*/  SEL R18, R18, 0x1, P1 ;  /* 0x0000000112127807 */ /* 0x000fe20000800000 */
[----:B------:R-:W-:-:S02]  /*42b40*/  IMAD.IADD R64, R42, 0x1, R77 ;  /* 0x000000012a407824 */ /* 0x000fc400078e024d */
[----:B------:R-:W-:-:S03]  /*42b50*/  IMAD.HI.U32 R77, R66, R25, R38 ;  /* 0x00000019424d7227 */ /* 0x000fc600078e0026 */
[----:B------:R-:W-:Y:S01]  /*42b60*/  ISETP.GE.U32.AND P4, PT, R64, R42, PT ;  /* 0x0000002a4000720c */ /* 0x000fe20003f86070 */
[----:B------:R-:W-:Y:S02]  /*42b70*/  @P3 IMAD.MOV R77, RZ, RZ, R61 ;  /* 0x000000ffff4d3224 */ /* 0x000fe400078e023d */
[----:B------:R-:W-:Y:S02]  /*42b80*/  IMAD.IADD R61, R18, 0x1, R45 ;  /* 0x00000001123d7824 */ /* 0x000fe400078e022d */
[----:B------:R-:W-:-:S03]  /*42b90*/  IMAD.WIDE.U32 R38, R66, R11, RZ ;  /* 0x0000000b42267225 */ /* 0x000fc600078e00ff */
[----:B------:R-:W-:Y:S01]  /*42ba0*/  ISETP.NE.AND P2, PT, R61, RZ, PT ;  /* 0x000000ff3d00720c */ /* 0x000fe20003f45270 */
[----:B------:R-:W-:Y:S01]  /*42bb0*/  IMAD.IADD R77, R38, 0x1, R77 ;  /* 0x00000001264d7824 */ /* 0x000fe200078e024d */
[----:B------:R-:W-:Y:S01]  /*42bc0*/  ISETP.GE.U32.AND P1, PT, R48, R61, PT ;  /* 0x0000003d3000720c */ /* 0x000fe20003f26070 */
[----:B------:R-:W-:Y:S01]  /*42bd0*/  IMAD.MOV.U32 R42, RZ, RZ, 0x0 ;  /* 0x00000000ff2a7424 */ /* 0x000fe200078e00ff */
[----:B------:R-:W-:Y:S01]  /*42be0*/  SEL R18, R18, RZ, !P2 ;  /* 0x000000ff12127207 */ /* 0x000fe20005000000 */
[----:B------:R-:W-:Y:S01]  /*42bf0*/  IMAD R36, R49, R16, RZ ;  /* 0x0000001031247224 */ /* 0x000fe200078e02ff */
[----:B------:R-:W-:Y:S02]  /*42c00*/  ISETP.GE.U32.AND P3, PT, R77, R38, PT ;  /* 0x000000264d00720c */ /* 0x000fe40003f66070 */
[----:B------:R-:W-:Y:S02]  /*42c10*/  SEL R18, R18, 0x1, P1 ;  /* 0x0000000112127807 */ /* 0x000fe40000800000 */
[----:B------:R-:W-:Y:S01]  /*42c20*/  @P4 IADD3 R71, PT, PT, R43, RZ, RZ ;  /* 0x000000ff2b474210 */ /* 0x000fe20007ffe0ff */
[----:B------:R-:W-:Y:S01]  /*42c30*/  IMAD.MOV.U32 R43, RZ, RZ, 0x1 ;  /* 0x00000001ff2b7424 */ /* 0x000fe200078e00ff */
[----:B------:R-:W-:Y:S01]  /*42c40*/  IADD3 R48, PT, PT, R55, R48, -R61 ;  /* 0x0000003037307210 */ /* 0x000fe20007ffe83d */
[----:B------:R-:W-:-:S02]  /*42c50*/  IMAD.IADD R67, R18, 0x1, R67 ;  /* 0x0000000112437824 */ /* 0x000fc400078e0243 */
[----:B------:R-:W-:-:S03]  /*42c60*/  IMAD.HI.U32 R45, R66, R11, R42 ;  /* 0x0000000b422d7227 */ /* 0x000fc600078e002a */
[----:B------:R-:W-:Y:S01]  /*42c70*/  ISETP.NE.AND P2, PT, R67, RZ, PT ;  /* 0x000000ff4300720c */ /* 0x000fe20003f45270 */
[----:B------:R-:W-:Y:S01]  /*42c80*/  @P3 IMAD.MOV R45, RZ, RZ, R39 ;  /* 0x000000ffff2d3224 */ /* 0x000fe200078e0227 */
[----:B------:R-:W-:Y:S01]  /*42c90*/  ISETP.GE.U32.AND P1, PT, R22, R67, PT ;  /* 0x000000431600720c */ /* 0x000fe20003f26070 */
[----:B------:R-:W-:Y:S01]  /*42ca0*/  IMAD.WIDE.U32 R38, R57, R16, RZ ;  /* 0x0000001039267225 */ /* 0x000fe200078e00ff */
[----:B------:R-:W-:Y:S02]  /*42cb0*/  SEL R42, R18, RZ, !P2 ;  /* 0x000000ff122a7207 */ /* 0x000fe40005000000 */
[----:B------:R-:W-:Y:S01]  /*42cc0*/  IADD3 R67, PT, PT, R64, R22, -R67 ;  /* 0x0000001640437210 */ /* 0x000fe20007ffe843 */
[----:B------:R-:W-:Y:S01]  /*42cd0*/  IMAD R45, R66, UR19, R45 ;  /* 0x00000013422d7c24 */ /* 0x000fe2000f8e022d */
[----:B------:R-:W-:Y:S01]  /*42ce0*/  IADD3 R18, PT, PT, R38, R71, RZ ;  /* 0x0000004726127210 */ /* 0x000fe20007ffe0ff */
[----:B------:R-:W-:Y:S01]  /*42cf0*/  IMAD.MOV.U32 R22, RZ, RZ, 0x0 ;  /* 0x00000000ff167424 */ /* 0x000fe200078e00ff */
[----:B------:R-:W-:Y:S01]  /*42d00*/  SEL R68, R42, 0x1, P1 ;  /* 0x000000012a447807 */ /* 0x000fe20000800000 */
[----:B------:R-:W-:Y:S01]  /*42d10*/  IMAD.MOV.U32 R42, RZ, RZ, 0x0 ;  /* 0x00000000ff2a7424 */ /* 0x000fe200078e00ff */
[----:B------:R-:W-:-:S03]  /*42d20*/  ISETP.GE.U32.AND P3, PT, R18, R38, PT ;  /* 0x000000261200720c */ /* 0x000fc60003f66070 */
[----:B------:R-:W-:Y:S02]  /*42d30*/  IMAD.IADD R50, R68, 0x1, R77 ;  /* 0x0000000144327824 */ /* 0x000fe400078e024d */
[----:B------:R-:W-:-:S03]  /*42d40*/  IMAD.HI.U32 R60, R57, R16, R42 ;  /* 0x00000010393c7227 */ /* 0x000fc600078e002a */
[C---:B------:R-:W-:Y:S02]  /*42d50*/  ISETP.NE.AND P2, PT, R50.reuse, RZ, PT ;  /* 0x000000ff3200720c */ /* 0x040fe40003f45270 */
[----:B------:R-:W-:Y:S02]  /*42d60*/  ISETP.GT.U32.AND P1, PT, R50, R69, PT ;  /* 0x000000453200720c */ /* 0x000fe40003f24070 */
[----:B------:R-:W-:Y:S01]  /*42d70*/  SEL R68, R68, RZ, !P2 ;  /* 0x000000ff44447207 */ /* 0x000fe20005000000 */
[----:B------:R-:W-:Y:S02]  /*42d80*/  @P3 IMAD.MOV R60, RZ, RZ, R39 ;  /* 0x000000ffff3c3224 */ /* 0x000fe400078e0227 */
[----:B------:R-:W-:Y:S01]  /*42d90*/  IMAD.WIDE.U32 R38, R37, R14, RZ ;  /* 0x0000000e25267225 */ /* 0x000fe200078e00ff */
[----:B------:R-:W-:-:S03]  /*42da0*/  SEL R43, R68, 0x1, !P1 ;  /* 0x00000001442b7807 */ /* 0x000fc60004800000 */
[----:B------:R-:W-:Y:S01]  /*42db0*/  IMAD.IADD R51, R38, 0x1, R51 ;  /* 0x0000000126337824 */ /* 0x000fe200078e0233 */
[----:B------:R-:W-:Y:S01]  /*42dc0*/  IADD3 R43, PT, PT, R44, -R45, -R43 ;  /* 0x8000002d2c2b7210 */ /* 0x000fe20007ffe82b */
[----:B------:R-:W-:Y:S02]  /*42dd0*/  IMAD.MOV.U32 R44, RZ, RZ, RZ ;  /* 0x000000ffff2c7224 */ /* 0x000fe400078e00ff */
[----:B------:R-:W-:Y:S01]  /*42de0*/  IMAD.MOV.U32 R68, RZ, RZ, 0x0 ;  /* 0x00000000ff447424 */ /* 0x000fe200078e00ff */
[----:B------:R-:W-:Y:S01]  /*42df0*/  ISETP.GE.U32.AND P1, PT, R51, R38, PT ;  /* 0x000000263300720c */ /* 0x000fe20003f26070 */
[----:B------:R-:W-:Y:S01]  /*42e00*/  IMAD.IADD R71, R43, 0x1, R60 ;  /* 0x000000012b477824 */ /* 0x000fe200078e023c */
[----:B------:R-:W-:Y:S01]  /*42e10*/  MOV R43, 0x1 ;  /* 0x00000001002b7802 */ /* 0x000fe20000000f00 */
[----:B------:R-:W-:Y:S02]  /*42e20*/  IMAD.MOV.U32 R38, RZ, RZ, 0x0 ;  /* 0x00000000ff267424 */ /* 0x000fe400078e00ff */
[----:B------:R-:W-:-:S02]  /*42e30*/  IMAD R45, R71, R9, RZ ;  /* 0x00000009472d7224 */ /* 0x000fc400078e02ff */
[----:B------:R-:W-:-:S04]  /*42e40*/  IMAD.HI.U32 R66, R37, R14, R42 ;  /* 0x0000000e25427227 */ /* 0x000fc800078e002a */
[----:B------:R-:W-:-:S04]  /*42e50*/  IMAD.HI.U32 R44, R71, R8, R44 ;  /* 0x00000008472c7227 */ /* 0x000fc800078e002c */
[----:B------:R-:W-:Y:S01]  /*42e60*/  @P1 IMAD.MOV R66, RZ, RZ, R39 ;  /* 0x000000ffff421224 */ /* 0x000fe200078e0227 */
        /* <DEDUP_REMOVED lines=8> */
[----:B------:R-:W-:-:S03]  /*42ef0*/  IMAD.WIDE.U32 R38, R59, R14, RZ ;  /* 0x0000000e3b267225 */ /* 0x000fc600078e00ff */
[----:B------:R-:W-:Y:S01]  /*42f00*/  SEL R56, RZ, 0xffffffff, P1 ;  /* 0xffffffffff387807 */ /* 0x000fe20000800000 */
[----:B------:R-:W-:Y:S01]  /*42f10*/  IMAD.WIDE.U32 R42, R71, R34, RZ ;  /* 0x00000022472a7225 */ /* 0x000fe200078e00ff */
[----:B------:R-:W-:-:S03]  /*42f20*/  IADD3 R77, PT, PT, R38, R66, RZ ;  /* 0x00000042264d7210 */ /* 0x000fc60007ffe0ff */
[----:B------:R-:W-:Y:S01]  /*42f30*/  IMAD.IADD R79, R42, 0x1, R79 ;  /* 0x000000012a4f7824 */ /* 0x000fe200078e024f */
[----:B------:R-:W-:Y:S01]  /*42f40*/  ISETP.GE.U32.AND P3, PT, R77, R38, PT ;  /* 0x000000264d00720c */ /* 0x000fe20003f66070 */
[----:B------:R-:W-:Y:S02]  /*42f50*/  IMAD R75, R71, R8, RZ ;  /* 0x00000008474b7224 */ /* 0x000fe400078e02ff */
[C---:B------:R-:W-:Y:S01]  /*42f60*/  VIADD R83, R44.reuse, 0xfffffc2f ;  /* 0xfffffc2f2c537836 */ /* 0x040fe20000000000 */
[----:B------:R-:W-:Y:S01]  /*42f70*/  ISETP.GE.U32.AND P2, PT, R79, R42, PT ;  /* 0x0000002a4f00720c */ /* 0x000fe20003f46070 */
[----:B------:R-:W-:Y:S01]  /*42f80*/  IMAD.MOV.U32 R42, RZ, RZ, 0x0 ;  /* 0x00000000ff2a7424 */ /* 0x000fe200078e00ff */
[----:B------:R-:W-:Y:S01]  /*42f90*/  @P1 IADD3 R83, PT, PT, R44, RZ, RZ ;  /* 0x000000ff2c531210 */ /* 0x000fe20007ffe0ff */
[----:B------:R-:W-:-:S04]  /*42fa0*/  IMAD.WIDE.U32 R16, R71, R24, RZ ;  /* 0x0000001847107225 */ /* 0x000fc800078e00ff */
[----:B------:R-:W-:Y:S02]  /*42fb0*/  IMAD.MOV.U32 R60, RZ, RZ, 0x0 ;  /* 0x00000000ff3c7424 */ /* 0x000fe400078e00ff */
[----:B------:R-:W-:Y:S02]  /*42fc0*/  @P3 IMAD.MOV R45, RZ, RZ, R39 ;  /* 0x000000ffff2d3224 */ /* 0x000fe400078e0227 */
[----:B------:R-:W-:-:S04]  /*42fd0*/  IMAD.WIDE.U32 R38, R71, R35, RZ ;  /* 0x0000002347267225 */ /* 0x000fc800078e00ff */
[----:B------:R-:W-:Y:S01]  /*42fe0*/  @P2 IMAD.MOV R81, RZ, RZ, R43 ;  /* 0x000000ffff512224 */ /* 0x000fe200078e022b */
[----:B------:R-:W-:Y:S01]  /*42ff0*/  ISETP.GE.U32.AND P2, PT, R36, R75, PT ;  /* 0x0000004b2400720c */ /* 0x000fe20003f46070 */
[----:B------:R-:W-:Y:S01]  /*43000*/  IMAD.MOV.U32 R43, RZ, RZ, 0x1 ;  /* 0x00000001ff2b7424 */ /* 0x000fe200078e00ff */
[----:B------:R-:W-:Y:S01]  /*43010*/  IADD3 R36, PT, PT, R23, R36, -R75 ;  /* 0x0000002417247210 */ /* 0x000fe20007ffe84b */
[----:B------:R-:W-:Y:S02]  /*43020*/  IMAD.IADD R81, R38, 0x1, R81 ;  /* 0x0000000126517824 */ /* 0x000fe400078e0251 */
[----:B------:R-:W-:-:S03]  /*43030*/  IMAD.HI.U32 R43, R71, R35, R42 ;  /* 0x00000023472b7227 */ /* 0x000fc600078e002a */
[----:B------:R-:W-:Y:S01]  /*43040*/  ISETP.GE.U32.AND P3, PT, R81, R38, PT ;  /* 0x000000265100720c */ /* 0x000fe20003f66070 */
[----:B------:R-:W-:Y:S01]  /*43050*/  IMAD.MOV.U32 R23, RZ, RZ, 0x1 ;  /* 0x00000001ff177424 */ /* 0x000fe200078e00ff */
[----:B------:R-:W-:-:S05]  /*43060*/  SEL R38, RZ, 0x1, P2 ;  /* 0x00000001ff267807 */ /* 0x000fca0001000000 */
[----:B------:R-:W-:-:S05]  /*43070*/  IMAD.IADD R40, R38, 0x1, R83 ;  /* 0x0000000126287824 */ /* 0x000fca00078e0253 */
[----:B------:R-:W-:Y:S01]  /*43080*/  ISETP.GE.U32.AND P2, PT, R33, R40, PT ;  /* 0x000000282100720c */ /* 0x000fe20003f46070 */
[----:B------:R-:W-:Y:S01]  /*43090*/  @P3 IMAD.MOV R43, RZ, RZ, R39 ;  /* 0x000000ffff2b3224 */ /* 0x000fe200078e0227 */
[----:B------:R-:W-:Y:S01]  /*430a0*/  ISETP.NE.AND P3, PT, R40, RZ, PT ;  /* 0x000000ff2800720c */ /* 0x000fe20003f65270 */
[----:B------:R-:W-:Y:S01]  /*430b0*/  VIADD R39, R79, 0xfffffffe ;  /* 0xfffffffe4f277836 */ /* 0x000fe20000000000 */
[----:B------:R-:W-:Y:S01]  /*430c0*/  IADD3 R40, PT, PT, R52, R33, -R40 ;  /* 0x0000002134287210 */ /* 0x000fe20007ffe828 */
[----:B------:R-:W-:Y:S01]  /*430d0*/  @P1 IMAD.MOV R39, RZ, RZ, R79 ;  /* 0x000000ffff271224 */ /* 0x000fe200078e024f */
[----:B------:R-:W-:Y:S02]  /*430e0*/  SEL R38, R38, RZ, !P3 ;  /* 0x000000ff26267207 */ /* 0x000fe40005800000 */
[----:B------:R-:W-:Y:S02]  /*430f0*/  IADD3 R43, PT, PT, R16, R43, RZ ;  /* 0x0000002b102b7210 */ /* 0x000fe40007ffe0ff */
[----:B------:R-:W-:Y:S01]  /*43100*/  SEL R42, R38, 0x1, P2 ;  /* 0x00000001262a7807 */ /* 0x000fe20001000000 */
[----:B------:R-:W-:Y:S01]  /*43110*/  IMAD.MOV.U32 R38, RZ, RZ, 0x0 ;  /* 0x00000000ff267424 */ /* 0x000fe200078e00ff */
[----:B------:R-:W-:Y:S01]  /*43120*/  ISETP.GE.U32.AND P4, PT, R43, R16, PT ;  /* 0x000000102b00720c */ /* 0x000fe20003f86070 */
[----:B------:R-:W-:-:S02]  /*43130*/  IMAD.MOV.U32 R16, RZ, RZ, 0x0 ;  /* 0x00000000ff107424 */ /* 0x000fc400078e00ff */
[----:B------:R-:W-:Y:S02]  /*43140*/  IMAD.IADD R44, R42, 0x1, R39 ;  /* 0x000000012a2c7824 */ /* 0x000fe400078e0227 */
[----:B------:R-:W-:-:S03]  /*43150*/  IMAD.MOV.U32 R39, RZ, RZ, 0x1 ;  /* 0x00000001ff277424 */ /* 0x000fc600078e00ff */
[----:B------:R-:W-:Y:S01]  /*43160*/  ISETP.NE.AND P3, PT, R44, RZ, PT ;  /* 0x000000ff2c00720c */ /* 0x000fe20003f65270 */
[----:B------:R-:W-:Y:S01]  /*43170*/  IMAD.HI.U32 R79, R71, R24, R38 ;  /* 0x00000018474f7227 */ /* 0x000fe200078e0026 */
[----:B------:R-:W-:Y:S02]  /*43180*/  ISETP.GE.U32.AND P2, PT, R73, R44, PT ;  /* 0x0000002c4900720c */ /* 0x000fe40003f46070 */
[----:B------:R-:W-:Y:S01]  /*43190*/  SEL R42, R42, RZ, !P3 ;  /* 0x000000ff2a2a7207 */ /* 0x000fe20005800000 */
[----:B------:R-:W-:Y:S01]  /*431a0*/  IMAD.WIDE.U32 R38, R71, R25, RZ ;  /* 0x0000001947267225 */ /* 0x000fe200078e00ff */
[----:B------:R-:W-:Y:S02]  /*431b0*/  IADD3 R44, PT, PT, R54, R73, -R44 ;  /* 0x00000049362c7210 */ /* 0x000fe40007ffe82c */
[----:B------:R-:W-:Y:S01]  /*431c0*/  SEL R42, R42, 0x1, P2 ;  /* 0x000000012a2a7807 */ /* 0x000fe20001000000 */
[----:B------:R-:W-:Y:S02]  /*431d0*/  @P4 IMAD.MOV R79, RZ, RZ, R17 ;  /* 0x000000ffff4f4224 */ /* 0x000fe400078e0211 */
[----:B------:R-:W-:Y:S01]  /*431e0*/  IMAD.MOV.U32 R17, RZ, RZ, 0x1 ;  /* 0x00000001ff117424 */ /* 0x000fe200078e00ff */
[----:B------:R-:W-:-:S02]  /*431f0*/  IADD3 R58, PT, PT, R42, R81, R56 ;  /* 0x000000512a3a7210 */ /* 0x000fc40007ffe038 */
[----:B------:R-:W-:Y:S01]  /*43200*/  IADD3 R79, PT, PT, R38, R79, RZ ;  /* 0x0000004f264f7210 */ /* 0x000fe20007ffe0ff */
[----:B------:R-:W-:Y:S01]  /*43210*/  IMAD.HI.U32 R81, R71, R25, R16 ;  /* 0x0000001947517227 */ /* 0x000fe200078e0010 */
[----:B------:R-:W-:Y:S02]  /*43220*/  ISETP.NE.AND P2, PT, R58, RZ, PT ;  /* 0x000000ff3a00720c */ /* 0x000fe40003f45270 */
[----:B------:R-:W-:Y:S01]  /*43230*/  ISETP.GE.U32.AND P3, PT, R79, R38, PT ;  /* 0x000000264f00720c */ /* 0x000fe20003f66070 */
[----:B------:R-:W-:Y:S01]  /*43240*/  IMAD R17, R19, R15, RZ ;  /* 0x0000000f13117224 */ /* 0x000fe200078e02ff */
[----:B------:R-:W-:Y:S01]  /*43250*/  ISETP.GE.U32.AND P1, PT, R65, R58, PT ;  /* 0x0000003a4100720c */ /* 0x000fe20003f26070 */
[----:B------:R-:W-:Y:S01]  /*43260*/  IMAD.MOV.U32 R16, RZ, RZ, RZ ;  /* 0x000000ffff107224 */ /* 0x000fe200078e00ff */
[----:B------:R-:W-:Y:S02]  /*43270*/  SEL R42, R42, RZ, !P2 ;  /* 0x000000ff2a2a7207 */ /* 0x000fe40005000000 */
[----:B------:R-:W-:Y:S01]  /*43280*/  IADD3 R20, PT, PT, R20, R65, -R58 ;  /* 0x0000004114147210 */ /* 0x000fe20007ffe83a */
[----:B------:R-:W-:Y:S01]  /*43290*/  IMAD.HI.U32 R55, R49, R15, R16 ;  /* 0x0000000f31377227 */ /* 0x000fe200078e0010 */
[----:B------:R-:W-:-:S03]  /*432a0*/  SEL R42, R42, 0x1, P1 ;  /* 0x000000012a2a7807 */ /* 0x000fc60000800000 */
[----:B------:R-:W-:Y:S01]  /*432b0*/  IMAD.MOV.U32 R58, RZ, RZ, 0x0 ;  /* 0x00000000ff3a7424 */ /* 0x000fe200078e00ff */
        /* <DEDUP_REMOVED lines=8> */
[----:B------:R-:W-:-:S02]  /*43340*/  HFMA2 R42, -RZ, RZ, 0, 0 ;  /* 0x00000000ff2a7431 */ /* 0x000fc400000001ff */
[----:B------:R-:W-:Y:S01]  /*43350*/  IMAD.MOV.U32 R43, RZ, RZ, 0x1 ;  /* 0x00000001ff2b7424 */ /* 0x000fe200078e00ff */
[----:B------:R-:W-:Y:S01]  /*43360*/  IADD3 R46, PT, PT, R51, R46, -R63 ;  /* 0x0000002e332e7210 */ /* 0x000fe20007ffe83f */
[----:B------:R-:W-:Y:S01]  /*43370*/  IMAD.MOV.U32 R17, RZ, RZ, 0x1 ;  /* 0x00000001ff117424 */ /* 0x000fe200078e00ff */
[----:B------:R-:W-:Y:S02]  /*43380*/  ISETP.GE.U32.AND P3, PT, R61, R38, PT ;  /* 0x000000263d00720c */ /* 0x000fe40003f66070 */
[----:B------:R-:W-:Y:S01]  /*43390*/  SEL R38, R16, 0x1, P1 ;  /* 0x0000000110267807 */ /* 0x000fe20000800000 */
[----:B------:R-:W-:-:S03]  /*433a0*/  IMAD.MOV.U32 R16, RZ, RZ, 0x0 ;  /* 0x00000000ff107424 */ /* 0x000fc600078e00ff */
[----:B------:R-:W-:Y:S01]  /*433b0*/  IADD3 R79, PT, PT, R38, R79, R56 ;  /* 0x0000004f264f7210 */ /* 0x000fe20007ffe038 */
[----:B------:R-:W-:-:S03]  /*433c0*/  IMAD.HI.U32 R42, R71, R11, R42 ;  /* 0x0000000b472a7227 */ /* 0x000fc600078e002a */
[----:B------:R-:W-:Y:S01]  /*433d0*/  ISETP.NE.AND P2, PT, R79, RZ, PT ;  /* 0x000000ff4f00720c */ /* 0x000fe20003f45270 */
[C---:B------:R-:W-:Y:S01]  /*433e0*/  IMAD.HI.U32 R81, R19.reuse, R15, R16 ;  /* 0x0000000f13517227 */ /* 0x040fe200078e0010 */
[----:B------:R-:W-:Y:S02]  /*433f0*/  ISETP.GE.U32.AND P1, PT, R48, R79, PT ;  /* 0x0000004f3000720c */ /* 0x000fe40003f26070 */
[----:B------:R-:W-:Y:S01]  /*43400*/  SEL R38, R38, RZ, !P2 ;  /* 0x000000ff26267207 */ /* 0x000fe20005000000 */
[----:B------:R-:W-:Y:S01]  /*43410*/  IMAD.HI.U32 R16, R19, R15, RZ ;  /* 0x0000000f13107227 */ /* 0x000fe200078e00ff */
[----:B------:R-:W-:Y:S02]  /*43420*/  IADD3 R48, PT, PT, R77, R48, -R79 ;  /* 0x000000304d307210 */ /* 0x000fe40007ffe84f */
[----:B------:R-:W-:Y:S01]  /*43430*/  SEL R43, R38, 0x1, P1 ;  /* 0x00000001262b7807 */ /* 0x000fe20000800000 */
[----:B------:R-:W-:Y:S02]  /*43440*/  @P4 IMAD.MOV R81, RZ, RZ, R16 ;  /* 0x000000ffff514224 */ /* 0x000fe400078e0210 */
[----:B------:R-:W-:Y:S01]  /*43450*/  @P3 IMAD.MOV R42, RZ, RZ, R39 ;  /* 0x000000ffff2a3224 */ /* 0x000fe200078e0227 */
[----:B------:R-:W-:Y:S01]  /*43460*/  IADD3 R62, PT, PT, R43, R61, R56 ;  /* 0x0000003d2b3e7210 */ /* 0x000fe20007ffe038 */
[----:B------:R-:W-:-:S03]  /*43470*/  IMAD.WIDE.U32 R16, R53, R15, RZ ;  /* 0x0000000f35107225 */ /* 0x000fc600078e00ff */
[----:B------:R-:W-:Y:S01]  /*43480*/  ISETP.NE.AND P2, PT, R62, RZ, PT ;  /* 0x000000ff3e00720c */ /* 0x000fe20003f45270 */
[----:B------:R-:W-:Y:S01]  /*43490*/  IMAD R42, R71, UR19, R42 ;  /* 0x00000013472a7c24 */ /* 0x000fe2000f8e022a */
[----:B------:R-:W-:Y:S01]  /*434a0*/  IADD3 R71, PT, PT, R16, R81, RZ ;  /* 0x0000005110477210 */ /* 0x000fe20007ffe0ff */
[----:B------:R-:W-:Y:S01]  /*434b0*/  IMAD.WIDE.U32 R38, R57, R14, RZ ;  /* 0x0000000e39267225 */ /* 0x000fe200078e00ff */
[----:B------:R-:W-:Y:S02]  /*434c0*/  ISETP.GT.U32.AND P1, PT, R62, R67, PT ;  /* 0x000000433e00720c */ /* 0x000fe40003f24070 */
[----:B------:R-:W-:Y:S01]  /*434d0*/  SEL R43, R43, RZ, !P2 ;  /* 0x000000ff2b2b7207 */ /* 0x000fe20005000000 */
[----:B------:R-:W-:Y:S01]  /*434e0*/  IMAD.IADD R45, R38, 0x1, R45 ;  /* 0x00000001262d7824 */ /* 0x000fe200078e022d */
[----:B------:R-:W-:Y:S01]  /*434f0*/  ISETP.GE.U32.AND P2, PT, R71, R16, PT ;  /* 0x000000104700720c */ /* 0x000fe20003f46070 */
[----:B------:R-:W-:Y:S01]  /*43500*/  IMAD.MOV.U32 R61, RZ, RZ, 0x1 ;  /* 0x00000001ff3d7424 */ /* 0x000fe200078e00ff */
[----:B------:R-:W-:-:S02]  /*43510*/  SEL R43, R43, 0x1, !P1 ;  /* 0x000000012b2b7807 */ /* 0x000fc40004800000 */
[----:B------:R-:W-:Y:S01]  /*43520*/  ISETP.GE.U32.AND P1, PT, R45, R38, PT ;  /* 0x000000262d00720c */ /* 0x000fe20003f26070 */
[----:B------:R-:W-:Y:S01]  /*43530*/  IMAD.HI.U32 R60, R57, R14, R60 ;  /* 0x0000000e393c7227 */ /* 0x000fe200078e003c */
[----:B------:R-:W-:-:S03]  /*43540*/  IADD3 R81, PT, PT, R43, R42, R56 ;  /* 0x0000002a2b517210 */ /* 0x000fc60007ffe038 */
[----:B------:R-:W-:Y:S01]  /*43550*/  IMAD.MOV.U32 R42, RZ, RZ, 0x0 ;  /* 0x00000000ff2a7424 */ /* 0x000fe200078e00ff */
[----:B------:R-:W-:Y:S01]  /*43560*/  IADD3 R81, PT, PT, R50, R81, RZ ;  /* 0x0000005132517210 */ /* 0x000fe20007ffe0ff */
[----:B------:R-:W-:Y:S02]  /*43570*/  IMAD.MOV.U32 R43, RZ, RZ, 0x1 ;  /* 0x00000001ff2b7424 */ /* 0x000fe400078e00ff */
[----:B------:R-:W-:Y:S01]  /*43580*/  IMAD.MOV.U32 R38, RZ, RZ, 0x0 ;  /* 0x00000000ff267424 */ /* 0x000fe200078e00ff */
[----:B------:R-:W-:Y:S01]  /*43590*/  IADD3 R81, PT, PT, -R81, R69, R18 ;  /* 0x0000004551517210 */ /* 0x000fe20007ffe112 */
[----:B------:R-:W-:-:S04]  /*435a0*/  IMAD.HI.U32 R43, R53, R15, R42 ;  /* 0x0000000f352b7227 */ /* 0x000fc800078e002a */
[----:B------:R-:W-:Y:S02]  /*435b0*/  @P2 IMAD.MOV R43, RZ, RZ, R17 ;  /* 0x000000ffff2b2224 */ /* 0x000fe400078e0211 */
[----:B------:R-:W-:-:S04]  /*435c0*/  IMAD.WIDE.U32 R16, R21, R15, RZ ;  /* 0x0000000f15107225 */ /* 0x000fc800078e00ff */
[----:B------:R-:W-:Y:S01]  /*435d0*/  @P1 IMAD.MOV R60, RZ, RZ, R39 ;  /* 0x000000ffff3c1224 */ /* 0x000fe200078e0227 */
[----:B------:R-:W-:Y:S01]  /*435e0*/  MOV R39, 0x1 ;  /* 0x0000000100277802 */ /* 0x000fe20000000f00 */
[----:B------:R-:W-:Y:S02]  /*435f0*/  IMAD.IADD R69, R16, 0x1, R43 ;  /* 0x0000000110457824 */ /* 0x000fe400078e022b */
[----:B------:R-:W-:Y:S02]  /*43600*/  IMAD.IADD R18, R81, 0x1, R60 ;  /* 0x0000000151127824 */ /* 0x000fe400078e023c */
[----:B------:R-:W-:Y:S01]  /*43610*/  IMAD.MOV.U32 R42, RZ, RZ, RZ ;  /* 0x000000ffff2a7224 */ /* 0x000fe200078e00ff */
[----:B------:R-:W-:Y:S01]  /*43620*/  ISETP.GE.U32.AND P2, PT, R69, R16, PT ;  /* 0x000000104500720c */ /* 0x000fe20003f46070 */
[----:B------:R-:W-:Y:S02]  /*43630*/  IMAD R43, R18, R9, RZ ;  /* 0x00000009122b7224 */ /* 0x000fe400078e02ff */
[----:B------:R-:W-:-:S04]  /*43640*/  IMAD.HI.U32 R81, R21, R15, R38 ;  /* 0x0000000f15517227 */ /* 0x000fc800078e0026 */
[----:B------:R-:W-:-:S04]  /*43650*/  IMAD.HI.U32 R61, R18, R8, R42 ;  /* 0x00000008123d7227 */ /* 0x000fc800078e002a */
[----:B------:R-:W-:Y:S01]  /*43660*/  IMAD.MOV.U32 R16, RZ, RZ, 0x0 ;  /* 0x00000000ff107424 */ /* 0x000fe200078e00ff */
[----:B------:R-:W-:Y:S01]  /*43670*/  ISETP.GE.U32.AND P1, PT, R61, R43, PT ;  /* 0x0000002b3d00720c */ /* 0x000fe20003f26070 */
[----:B------:R-:W-:Y:S02]  /*43680*/  @P2 IMAD.MOV R81, RZ, RZ, R17 ;  /* 0x000000ffff512224 */ /* 0x000fe400078e0211 */
[----:B------:R-:W-:Y:S02]  /*43690*/  IMAD.MOV.U32 R17, RZ, RZ, 0x1 ;  /* 0x00000001ff117424 */ /* 0x000fe400078e00ff */
[----:B------:R-:W-:-:S04]  /*436a0*/  IMAD.WIDE.U32 R38, R47, R15, RZ ;  /* 0x0000000f2f267225 */ /* 0x000fc800078e00ff */
[----:B------:R-:W-:-:S04]  /*436b0*/  IMAD.HI.U32 R83, R18, R9, R16 ;  /* 0x0000000912537227 */ /* 0x000fc800078e0010 */
[----:B------:R-:W-:-:S04]  /*436c0*/  IMAD.HI.U32 R16, R18, R9, RZ ;  /* 0x0000000912107227 */ /* 0x000fc800078e00ff */
[----:B------:R-:W-:Y:S01]  /*436d0*/  IMAD.WIDE.U32 R42, R18, R34, RZ ;  /* 0x00000022122a7225 */ /* 0x000fe200078e00ff */
[----:B------:R-:W-:Y:S02]  /*436e0*/  @P1 IADD3 R83, PT, PT, R16, RZ, RZ ;  /* 0x000000ff10531210 */ /* 0x000fe40007ffe0ff */
[----:B------:R-:W-:Y:S01]  /*436f0*/  ISETP.GE.U32.AND P1, PT, R18, R60, PT ;  /* 0x0000003c1200720c */ /* 0x000fe20003f26070 */
[----:B------:R-:W-:Y:S02]  /*43700*/  IMAD.IADD R81, R38, 0x1, R81 ;  /* 0x0000000126517824 */ /* 0x000fe400078e0251 */
[----:B------:R-:W-:Y:S02]  /*43710*/  IMAD.IADD R83, R42, 0x1, R83 ;  /* 0x000000012a537824 */ /* 0x000fe400078e0253 */
[----:B------:R-:W-:Y:S01]  /*43720*/  IMAD.MOV.U32 R16, RZ, RZ, 0x0 ;  /* 0x00000000ff107424 */ /* 0x000fe200078e00ff */
[----:B------:R-:W-:Y:S01]  /*43730*/  ISETP.GE.U32.AND P3, PT, R81, R38, PT ;  /* 0x000000265100720c */ /* 0x000fe20003f66070 */
[----:B------:R-:W-:Y:S01]  /*43740*/  IMAD R14, R49, R14, RZ ;  /* 0x0000000e310e7224 */ /* 0x000fe200078e02ff */
[----:B------:R-:W-:Y:S01]  /*43750*/  ISETP.GE.U32.AND P2, PT, R83, R42, PT ;  /* 0x0000002a5300720c */ /* 0x000fe20003f46070 */
[----:B------:R-:W-:-:S04]  /*43760*/  IMAD.HI.U32 R38, R47, R15, R16 ;  /* 0x0000000f2f267227 */ /* 0x000fc800078e0010 */
[----:B------:R-:W-:-:S04]  /*43770*/  IMAD.HI.U32 R85, R18, R34, R16 ;  /* 0x0000002212557227 */ /* 0x000fc800078e0010 */
[----:B------:R-:W-:-:S04]  /*43780*/  IMAD.WIDE.U32 R16, R18, R35, RZ ;  /* 0x0000002312107225 */ /* 0x000fc800078e00ff */
[----:B------:R-:W-:Y:S02]  /*43790*/  @P3 IMAD.MOV R38, RZ, RZ, R39 ;  /* 0x000000ffff263224 */ /* 0x000fe400078e0227 */
[----:B------:R-:W-:Y:S01]  /*437a0*/  @P2 IMAD.MOV R85, RZ, RZ, R43 ;  /* 0x000000ffff552224 */ /* 0x000fe200078e022b */
[----:B------:R-:W-:Y:S01]  /*437b0*/  IADD3 R43, PT, PT, R61, -0x3d1, RZ ;  /* 0xfffffc2f3d2b7810 */ /* 0x000fe20007ffe0ff */
[----:B------:R-:W-:Y:S02]  /*437c0*/  IMAD R39, R18, R8, RZ ;  /* 0x0000000812277224 */ /* 0x000fe400078e02ff */
[----:B------:R-:W-:Y:S02]  /*437d0*/  IMAD.IADD R75, R16, 0x1, R85 ;  /* 0x00000001104b7824 */ /* 0x000fe400078e0255 */
[----:B------:R-:W-:Y:S01]  /*437e0*/  @P1 IMAD.MOV R43, RZ, RZ, R61 ;  /* 0x000000ffff2b1224 */ /* 0x000fe200078e023d */
[----:B------:R-:W-:Y:S01]  /*437f0*/  ISETP.GE.U32.AND P2, PT, R14, R39, PT ;  /* 0x000000270e00720c */ /* 0x000fe20003f46070 */
[----:B------:R-:W-:Y:S01]  /*43800*/  IMAD.HI.U32 R85, R18, R35, R22 ;  /* 0x0000002312557227 */ /* 0x000fe200078e0016 */
[----:B------:R-:W-:-:S02]  /*43810*/  ISETP.GE.U32.AND P4, PT, R75, R16, PT ;  /* 0x000000104b00720c */ /* 0x000fc40003f86070 */
[----:B------:R-:W-:Y:S01]  /*43820*/  SEL R16, RZ, 0x1, P2 ;  /* 0x00000001ff107807 */ /* 0x000fe20001000000 */
[----:B------:R-:W-:Y:S01]  /*43830*/  IMAD.MOV.U32 R60, RZ, RZ, RZ ;  /* 0x000000ffff3c7224 */ /* 0x000fe200078e00ff */
[----:B------:R-:W-:Y:S01]  /*43840*/  IADD3 R23, PT, PT, R83, -0x2, RZ ;  /* 0xfffffffe53177810 */ /* 0x000fe20007ffe0ff */
[----:B------:R-:W-:Y:S02]  /*43850*/  @P1 IMAD.MOV R23, RZ, RZ, R83 ;  /* 0x000000ffff171224 */ /* 0x000fe400078e0253 */
[----:B------:R-:W-:Y:S02]  /*43860*/  IMAD.IADD R61, R16, 0x1, R43 ;  /* 0x00000001103d7824 */ /* 0x000fe400078e022b */
[----:B------:R-:W-:-:S03]  /*43870*/  IMAD.WIDE.U32 R42, R37, R15, RZ ;  /* 0x0000000f252a7225 */ /* 0x000fc600078e00ff */
[----:B------:R-:W-:Y:S01]  /*43880*/  ISETP.NE.AND P3, PT, R61, RZ, PT ;  /* 0x000000ff3d00720c */ /* 0x000fe20003f65270 */
[----:B------:R-:W-:Y:S01]  /*43890*/  @P4 IMAD.MOV R85, RZ, RZ, R17 ;  /* 0x000000ffff554224 */ /* 0x000fe200078e0211 */
[----:B------:R-:W-:Y:S01]  /*438a0*/  ISETP.GE.U32.AND P2, PT, R36, R61, PT ;  /* 0x0000003d2400720c */ /* 0x000fe20003f46070 */
[----:B------:R-:W-:Y:S01]  /*438b0*/  IMAD.MOV.U32 R56, RZ, RZ, RZ ;  /* 0x000000ffff387224 */ /* 0x000fe200078e00ff */
[----:B------:R-:W-:Y:S01]  /*438c0*/  SEL R22, R16, RZ, !P3 ;  /* 0x000000ff10167207 */ /* 0x000fe20005800000 */
[----:B------:R-:W-:Y:S01]  /*438d0*/  IMAD.WIDE.U32 R16, R18, R24, RZ ;  /* 0x0000001812107225 */ /* 0x000fe200078e00ff */
[----:B------:R-:W-:Y:S02]  /*438e0*/  IADD3 R73, PT, PT, R42, R38, RZ ;  /* 0x000000262a497210 */ /* 0x000fe40007ffe0ff */
[----:B------:R-:W-:Y:S01]  /*438f0*/  SEL R50, R22, 0x1, P2 ;  /* 0x0000000116327807 */ /* 0x000fe20001000000 */
[----:B------:R-:W-:Y:S01]  /*43900*/  IMAD.IADD R83, R16, 0x1, R85 ;  /* 0x0000000110537824 */ /* 0x000fe200078e0255 */
[----:B------:R-:W-:Y:S01]  /*43910*/  SEL R38, RZ, 0xffffffff, P1 ;  /* 0xffffffffff267807 */ /* 0x000fe20000800000 */
[----:B------:R-:W-:Y:S01]  /*43920*/  IMAD.MOV.U32 R22, RZ, RZ, 0x0 ;  /* 0x00000000ff167424 */ /* 0x000fe200078e00ff */
[----:B------:R-:W-:Y:S01]  /*43930*/  IADD3 R61, PT, PT, R71, R36, -R61 ;  /* 0x00000024473d7210 */ /* 0x000fe20007ffe83d */
[----:B------:R-:W-:Y:S01]  /*43940*/  IMAD.IADD R33, R50, 0x1, R23 ;  /* 0x0000000132217824 */ /* 0x000fe200078e0217 */
[----:B------:R-:W-:Y:S01]  /*43950*/  ISETP.GE.U32.AND P4, PT, R83, R16, PT ;  /* 0x000000105300720c */ /* 0x000fe20003f86070 */
[----:B------:R-:W-:-:S02]  /*43960*/  IMAD.MOV.U32 R23, RZ, RZ, 0x1 ;  /* 0x00000001ff177424 */ /* 0x000fc400078e00ff */
[----:B------:R-:W-:Y:S01]  /*43970*/  IMAD.MOV.U32 R16, RZ, RZ, 0x0 ;  /* 0x00000000ff107424 */ /* 0x000fe200078e00ff */
[----:B------:R-:W-:Y:S01]  /*43980*/  ISETP.NE.AND P3, PT, R33, RZ, PT ;  /* 0x000000ff2100720c */ /* 0x000fe20003f65270 */
[--C-:B------:R-:W-:Y:S01]  /*43990*/  IMAD.HI.U32 R85, R18, R24, R22.reuse ;  /* 0x0000001812557227 */ /* 0x100fe200078e0016 */
[----:B------:R-:W-:Y:S02]  /*439a0*/  ISETP.GE.U32.AND P2, PT, R40, R33, PT ;  /* 0x000000212800720c */ /* 0x000fe40003f46070 */
[----:B------:R-:W-:Y:S01]  /*439b0*/  SEL R50, R50, RZ, !P3 ;  /* 0x000000ff32327207 */ /* 0x000fe20005800000 */
[----:B------:R-:W-:Y:S01]  /*439c0*/  IMAD.HI.U32 R89, R18, R25, R22 ;  /* 0x0000001912597227 */ /* 0x000fe200078e0016 */
[----:B------:R-:W-:Y:S02]  /*439d0*/  ISETP.GE.U32.AND P3, PT, R73, R42, PT ;  /* 0x0000002a4900720c */ /* 0x000fe40003f66070 */
[----:B------:R-:W-:Y:S01]  /*439e0*/  SEL R50, R50, 0x1, P2 ;  /* 0x0000000132327807 */ /* 0x000fe20001000000 */
[----:B------:R-:W-:Y:S01]  /*439f0*/  @P4 IMAD.MOV R85, RZ, RZ, R17 ;  /* 0x000000ffff554224 */ /* 0x000fe200078e0211 */
[----:B------:R-:W-:Y:S01]  /*43a00*/  IADD3 R40, PT, PT, R69, R40, -R33 ;  /* 0x0000002845287210 */ /* 0x000fe20007ffe821 */
[----:B------:R-:W-:Y:S01]  /*43a10*/  IMAD.MOV.U32 R17, RZ, RZ, 0x1 ;  /* 0x00000001ff117424 */ /* 0x000fe200078e00ff */
[----:B------:R-:W-:Y:S01]  /*43a20*/  IADD3 R75, PT, PT, R50, R75, R38 ;  /* 0x0000004b324b7210 */ /* 0x000fe20007ffe026 */
[----:B------:R-:W-:-:S03]  /*43a30*/  IMAD.WIDE.U32 R22, R18, R11, RZ ;  /* 0x0000000b12167225 */ /* 0x000fc600078e00ff */
[----:B------:R-:W-:Y:S01]  /*43a40*/  ISETP.NE.AND P2, PT, R75, RZ, PT ;  /* 0x000000ff4b00720c */ /* 0x000fe20003f45270 */
[----:B------:R-:W-:Y:S01]  /*43a50*/  IMAD.HI.U32 R87, R37, R15, R16 ;  /* 0x0000000f25577227 */ /* 0x000fe200078e0010 */
[----:B------:R-:W-:Y:S02]  /*43a60*/  ISETP.GE.U32.AND P1, PT, R44, R75, PT ;  /* 0x0000004b2c00720c */ /* 0x000fe40003f26070 */
[----:B------:R-:W-:Y:S01]  /*43a70*/  SEL R50, R50, RZ, !P2 ;  /* 0x000000ff32327207 */ /* 0x000fe20005000000 */
[----:B------:R-:W-:Y:S01]  /*43a80*/  IMAD.WIDE.U32 R16, R18, R25, RZ ;  /* 0x0000001912107225 */ /* 0x000fe200078e00ff */
[----:B------:R-:W-:Y:S02]  /*43a90*/  IADD3 R75, PT, PT, R81, R44, -R75 ;  /* 0x0000002c514b7210 */ /* 0x000fe40007ffe84b */
[----:B------:R-:W-:Y:S01]  /*43aa0*/  SEL R50, R50, 0x1, P1 ;  /* 0x0000000132327807 */ /* 0x000fe20000800000 */
[----:B------:R-:W-:Y:S02]  /*43ab0*/  IMAD.IADD R85, R16, 0x1, R85 ;  /* 0x0000000110557824 */ /* 0x000fe400078e0255 */
[----:B------:R-:W-:Y:S01]  /*43ac0*/  @P3 IMAD.MOV R87, RZ, RZ, R43 ;  /* 0x000000ffff573224 */ /* 0x000fe200078e022b */
[----:B------:R-:W-:Y:S01]  /*43ad0*/  IADD3 R83, PT, PT, R50, R83, R38 ;  /* 0x0000005332537210 */ /* 0x000fe20007ffe026 */
[----:B------:R-:W-:Y:S01]  /*43ae0*/  IMAD.WIDE.U32 R42, R59, R15, RZ ;  /* 0x0000000f3b2a7225 */ /* 0x000fe200078e00ff */
[----:B------:R-:W-:-:S02]  /*43af0*/  ISETP.GE.U32.AND P3, PT, R85, R16, PT ;  /* 0x000000105500720c */ /* 0x000fc40003f66070 */
[----:B------:R-:W-:Y:S01]  /*43b00*/  ISETP.NE.AND P2, PT, R83, RZ, PT ;  /* 0x000000ff5300720c */ /* 0x000fe20003f45270 */
[----:B------:R-:W-:Y:S01]  /*43b10*/  IMAD.MOV.U32 R16, RZ, RZ, 0x0 ;  /* 0x00000000ff107424 */ /* 0x000fe200078e00ff */
[----:B------:R-:W-:Y:S01]  /*43b20*/  ISETP.GE.U32.AND P1, PT, R20, R83, PT ;  /* 0x000000531400720c */ /* 0x000fe20003f26070 */
[----:B------:R-:W-:Y:S01]  /*43b30*/  IMAD R81, R49, R12, RZ ;  /* 0x0000000c31517224 */ /* 0x000fe200078e02ff */
[----:B------:R-:W-:Y:S02]  /*43b40*/  SEL R50, R50, RZ, !P2 ;  /* 0x000000ff32327207 */ /* 0x000fe40005000000 */
[----:B------:R-:W-:Y:S02]  /*43b50*/  IADD3 R65, PT, PT, R42, R87, RZ ;  /* 0x000000572a417210 */ /* 0x000fe40007ffe0ff */
[----:B------:R-:W-:Y:S02]  /*43b60*/  SEL R50, R50, 0x1, P1 ;  /* 0x0000000132327807 */ /* 0x000fe40000800000 */
[----:B------:R-:W-:Y:S01]  /*43b70*/  ISETP.GE.U32.AND P4, PT, R65, R42, PT ;  /* 0x0000002a4100720c */ /* 0x000fe20003f86070 */
[----:B------:R-:W-:Y:S01]  /*43b80*/  @P3 IMAD.MOV R89, RZ, RZ, R17 ;  /* 0x000000ffff593224 */ /* 0x000fe200078e0211 */
[----:B------:R-:W-:Y:S01]  /*43b90*/  IADD3 R85, PT, PT, R50, R85, R38 ;  /* 0x0000005532557210 */ /* 0x000fe20007ffe026 */
[----:B------:R-:W-:-:S02]  /*43ba0*/  IMAD.MOV.U32 R17, RZ, RZ, 0x1 ;  /* 0x00000001ff117424 */ /* 0x000fc400078e00ff */
[----:B------:R-:W-:Y:S02]  /*43bb0*/  HFMA2 R42, -RZ, RZ, 0, 0 ;  /* 0x00000000ff2a7431 */ /* 0x000fe400000001ff */
        /* <DEDUP_REMOVED lines=10> */
[----:B------:R-:W-:Y:S01]  /*43c60*/  IMAD.WIDE.U32 R16, R57, R15, RZ ;  /* 0x0000000f39107225 */ /* 0x000fe200078e00ff */
[----:B------:R-:W-:-:S02]  /*43c70*/  IADD3 R63, PT, PT, R89, R63, R38 ;  /* 0x0000003f593f7210 */ /* 0x000fc40007ffe026 */
[----:B------:R-:W-:Y:S01]  /*43c80*/  IADD3 R65, PT, PT, R65, R46, -R85 ;  /* 0x0000002e41417210 */ /* 0x000fe20007ffe855 */
[----:B------:R-:W-:Y:S01]  /*43c90*/  IMAD R43, R19, R12, RZ ;  /* 0x0000000c132b7224 */ /* 0x000fe200078e02ff */
[C---:B------:R-:W-:Y:S01]  /*43ca0*/  ISETP.NE.AND P2, PT, R63.reuse, RZ, PT ;  /* 0x000000ff3f00720c */ /* 0x040fe20003f45270 */
[----:B------:R-:W-:Y:S01]  /*43cb0*/  IMAD.IADD R77, R16, 0x1, R87 ;  /* 0x00000001104d7824 */ /* 0x000fe200078e0257 */
[----:B------:R-:W-:Y:S01]  /*43cc0*/  ISETP.GT.U32.AND P1, PT, R63, R48, PT ;  /* 0x000000303f00720c */ /* 0x000fe20003f24070 */
[----:B------:R-:W-:Y:S01]  /*43cd0*/  @P3 IMAD.MOV R79, RZ, RZ, R23 ;  /* 0x000000ffff4f3224 */ /* 0x000fe200078e0217 */
[----:B------:R-:W-:Y:S01]  /*43ce0*/  SEL R89, R89, RZ, !P2 ;  /* 0x000000ff59597207 */ /* 0x000fe20005000000 */
[----:B------:R-:W-:Y:S01]  /*43cf0*/  IMAD.HI.U32 R51, R49, R12, R42 ;  /* 0x0000000c31337227 */ /* 0x000fe200078e002a */
[----:B------:R-:W-:Y:S02]  /*43d00*/  ISETP.GE.U32.AND P2, PT, R77, R16, PT ;  /* 0x000000104d00720c */ /* 0x000fe40003f46070 */
[----:B------:R-:W-:Y:S01]  /*43d10*/  SEL R89, R89, 0x1, !P1 ;  /* 0x0000000159597807 */ /* 0x000fe20004800000 */
[----:B------:R-:W-:Y:S01]  /*43d20*/  IMAD R79, R18, UR19, R79 ;  /* 0x00000013124f7c24 */ /* 0x000fe2000f8e024f */
[----:B------:R-:W-:Y:S01]  /*43d30*/  ISETP.GE.U32.AND P3, PT, R51, R43, PT ;  /* 0x0000002b3300720c */ /* 0x000fe20003f66070 */
[----:B------:R-:W-:Y:S01]  /*43d40*/  IMAD.MOV.U32 R42, RZ, RZ, 0x0 ;  /* 0x00000000ff2a7424 */ /* 0x000fe200078e00ff */
[----:B------:R-:W-:Y:S01]  /*43d50*/  MOV R23, 0x1 ;  /* 0x0000000100177802 */ /* 0x000fe20000000f00 */
[----:B------:R-:W-:Y:S01]  /*43d60*/  IMAD.MOV.U32 R43, RZ, RZ, 0x1 ;  /* 0x00000001ff2b7424 */ /* 0x000fe200078e00ff */
[----:B------:R-:W-:Y:S01]  /*43d70*/  IADD3 R79, PT, PT, R89, R79, R38 ;  /* 0x0000004f594f7210 */ /* 0x000fe20007ffe026 */
[----:B------:R-:W-:-:S02]  /*43d80*/  IMAD.MOV.U32 R22, RZ, RZ, 0x0 ;  /* 0x00000000ff167424 */ /* 0x000fc400078e00ff */
[----:B------:R-:W-:-:S04]  /*43d90*/  IMAD.HI.U32 R18, R57, R15, R42 ;  /* 0x0000000f39127227 */ /* 0x000fc800078e002a */
[----:B------:R-:W-:Y:S02]  /*43da0*/  IMAD.IADD R62, R62, 0x1, R79 ;  /* 0x000000013e3e7824 */ /* 0x000fe400078e024f */
[----:B------:R-:W-:-:S03]  /*43db0*/  IMAD.HI.U32 R16, R19, R12, RZ ;  /* 0x0000000c13107227 */ /* 0x000fc600078e00ff */
[----:B------:R-:W-:Y:S01]  /*43dc0*/  IADD3 R79, PT, PT, -R62, R67, R45 ;  /* 0x000000433e4f7210 */ /* 0x000fe20007ffe12d */
[----:B------:R-:W-:-:S04]  /*43dd0*/  IMAD.HI.U32 R43, R19, R12, R22 ;  /* 0x0000000c132b7227 */ /* 0x000fc800078e0016 */
[----:B------:R-:W-:Y:S02]  /*43de0*/  @P2 IMAD.MOV R18, RZ, RZ, R17 ;  /* 0x000000ffff122224 */ /* 0x000fe400078e0211 */
[----:B------:R-:W-:Y:S02]  /*43df0*/  @P3 IMAD.MOV R43, RZ, RZ, R16 ;  /* 0x000000ffff2b3224 */ /* 0x000fe400078e0210 */
[----:B------:R-:W-:Y:S02]  /*43e00*/  HFMA2 R16, -RZ, RZ, 0, 0 ;  /* 0x00000000ff107431 */ /* 0x000fe400000001ff */
[----:B------:R-:W-:-:S04]  /*43e10*/  IMAD.WIDE.U32 R22, R53, R12, RZ ;  /* 0x0000000c35167225 */ /* 0x000fc800078e00ff */
[----:B------:R-:W-:Y:S02]  /*43e20*/  IMAD.IADD R79, R79, 0x1, R18 ;  /* 0x000000014f4f7824 */ /* 0x000fe400078e0212 */
[----:B------:R-:W-:Y:S02]  /*43e30*/  IMAD.IADD R45, R22, 0x1, R43 ;  /* 0x00000001162d7824 */ /* 0x000fe400078e022b */
[----:B------:R-:W-:Y:S02]  /*43e40*/  IMAD R43, R79, R9, RZ ;  /* 0x000000094f2b7224 */ /* 0x000fe400078e02ff */
[----:B------:R-:W-:Y:S01]  /*43e50*/  IMAD.MOV.U32 R42, RZ, RZ, RZ ;  /* 0x000000ffff2a7224 */ /* 0x000fe200078e00ff */
[----:B------:R-:W-:Y:S01]  /*43e60*/  ISETP.GE.U32.AND P2, PT, R45, R22, PT ;  /* 0x000000162d00720c */ /* 0x000fe20003f46070 */
[----:B------:R-:W-:Y:S02]  /*43e70*/  IMAD.MOV.U32 R17, RZ, RZ, 0x1 ;  /* 0x00000001ff117424 */ /* 0x000fe400078e00ff */
[----:B------:R-:W-:-:S04]  /*43e80*/  IMAD.HI.U32 R67, R79, R8, R42 ;  /* 0x000000084f437227 */ /* 0x000fc800078e002a */
[----:B------:R-:W-:Y:S01]  /*43e90*/  IMAD.HI.U32 R89, R53, R12, R16 ;  /* 0x0000000c35597227 */ /* 0x000fe200078e0010 */
[----:B------:R-:W-:-:S03]  /*43ea0*/  ISETP.GE.U32.AND P1, PT, R67, R43, PT ;  /* 0x0000002b4300720c */ /* 0x000fc60003f26070 */
[----:B------:R-:W-:-:S04]  /*43eb0*/  IMAD.HI.U32 R87, R79, R9, R16 ;  /* 0x000000094f577227 */ /* 0x000fc800078e0010 */
[----:B------:R-:W-:Y:S02]  /*43ec0*/  @P2 IMAD.MOV R89, RZ, RZ, R23 ;  /* 0x000000ffff592224 */ /* 0x000fe400078e0217 */
[----:B------:R-:W-:-:S04]  /*43ed0*/  IMAD.WIDE.U32 R22, R21, R12, RZ ;  /* 0x0000000c15167225 */ /* 0x000fc800078e00ff */
[----:B------:R-:W-:-:S04]  /*43ee0*/  IMAD.HI.U32 R16, R79, R9, RZ ;  /* 0x000000094f107227 */ /* 0x000fc800078e00ff */
[----:B------:R-:W-:Y:S02]  /*43ef0*/  IMAD.IADD R89, R22, 0x1, R89 ;  /* 0x0000000116597824 */ /* 0x000fe400078e0259 */
[----:B------:R-:W-:-:S04]  /*43f00*/  IMAD.WIDE.U32 R42, R79, R34, RZ ;  /* 0x000000224f2a7225 */ /* 0x000fc800078e00ff */
[----:B------:R-:W-:Y:S01]  /*43f10*/  @P1 IMAD.MOV R87, RZ, RZ, R16 ;  /* 0x000000ffff571224 */ /* 0x000fe200078e0210 */
[----:B------:R-:W-:Y:S01]  /*43f20*/  ISETP.GE.U32.AND P1, PT, R89, R22, PT ;  /* 0x000000165900720c */ /* 0x000fe20003f26070 */
[----:B------:R-:W-:Y:S02]  /*43f30*/  IMAD.MOV.U32 R16, RZ, RZ, 0x0 ;  /* 0x00000000ff107424 */ /* 0x000fe400078e00ff */
[----:B------:R-:W-:Y:S01]  /*43f40*/  IMAD.MOV.U32 R22, RZ, RZ, 0x0 ;  /* 0x00000000ff167424 */ /* 0x000fe200078e00ff */
[----:B------:R-:W-:Y:S01]  /*43f50*/  IADD3 R87, PT, PT, R42, R87, RZ ;  /* 0x000000572a577210 */ /* 0x000fe20007ffe0ff */
[----:B------:R-:W-:-:S03]  /*43f60*/  IMAD.HI.U32 R91, R21, R12, R16 ;  /* 0x0000000c155b7227 */ /* 0x000fc600078e0010 */
[----:B------:R-:W-:Y:S01]  /*43f70*/  ISETP.GE.U32.AND P2, PT, R87, R42, PT ;  /* 0x0000002a5700720c */ /* 0x000fe20003f46070 */
[----:B------:R-:W-:Y:S01]  /*43f80*/  IMAD.HI.U32 R93, R79, R34, R16 ;  /* 0x000000224f5d7227 */ /* 0x000fe200078e0010 */
[----:B------:R-:W-:-:S03]  /*43f90*/  IADD3 R42, PT, PT, R55, R14, -R39 ;  /* 0x0000000e372a7210 */ /* 0x000fc60007ffe827 */
[----:B------:R-:W-:Y:S01]  /*43fa0*/  @P1 IMAD.MOV R91, RZ, RZ, R23 ;  /* 0x000000ffff5b1224 */ /* 0x000fe200078e0217 */
[----:B------:R-:W-:Y:S01]  /*43fb0*/  ISETP.GE.U32.AND P1, PT, R79, R18, PT ;  /* 0x000000124f00720c */ /* 0x000fe20003f26070 */
[----:B------:R-:W-:-:S03]  /*43fc0*/  IMAD.WIDE.U32 R16, R47, R12, RZ ;  /* 0x0000000c2f107225 */ /* 0x000fc600078e00ff */
[----:B------:R-:W-:Y:S01]  /*43fd0*/  SEL R36, RZ, 0xffffffff, P1 ;  /* 0xffffffffff247807 */ /* 0x000fe20000800000 */
[----:B------:R-:W-:Y:S01]  /*43fe0*/  IMAD R18, R49, R15, RZ ;  /* 0x0000000f31127224 */ /* 0x000fe200078e02ff */
[----:B------:R-:W-:Y:S01]  /*43ff0*/  IADD3 R91, PT, PT, R16, R91, RZ ;  /* 0x0000005b105b7210 */ /* 0x000fe20007ffe0ff */
[----:B------:R-:W-:Y:S02]  /*44000*/  @P2 IMAD.MOV R93, RZ, RZ, R43 ;  /* 0x000000ffff5d2224 */ /* 0x000fe400078e022b */
[----:B------:R-:W-:Y:S01]  /*44010*/  IMAD R43, R79, R8, RZ ;  /* 0x000000084f2b7224 */ /* 0x000fe200078e02ff */
[----:B------:R-:W-:Y:S01]  /*44020*/  ISETP.GE.U32.AND P3, PT, R91, R16, PT ;  /* 0x000000105b00720c */ /* 0x000fe20003f66070 */
[----:B------:R-:W-:-:S03]  /*44030*/  IMAD.WIDE.U32 R38, R79, R35, RZ ;  /* 0x000000234f267225 */ /* 0x000fc600078e00ff */
[----:B------:R-:W-:Y:S01]  /*44040*/  ISETP.GE.U32.AND P2, PT, R18, R43, PT ;  /* 0x0000002b1200720c */ /* 0x000fe20003f46070 */
[----:B------:R-:W-:Y:S01]  /*44050*/  VIADD R55, R67, 0xfffffc2f ;  /* 0xfffffc2f43377836 */ /* 0x000fe20000000000 */
[----:B------:R-:W-:Y:S01]  /*44060*/  IADD3 R18, PT, PT, R51, R18, -R43 ;  /* 0x0000001233127210 */ /* 0x000fe20007ffe82b */
[----:B------:R-:W-:Y:S01]  /*44070*/  @P1 IMAD.MOV R55, RZ, RZ, R67 ;  /* 0x000000ffff371224 */ /* 0x000fe200078e0243 */
[----:B------:R-:W-:Y:S01]  /*44080*/  SEL R16, RZ, 0x1, P2 ;  /* 0x00000001ff107807 */ /* 0x000fe20001000000 */
[----:B------:R-:W-:Y:S02]  /*44090*/  IMAD.IADD R93, R38, 0x1, R93 ;  /* 0x00000001265d7824 */ /* 0x000fe400078e025d */
[----:B------:R-:W-:Y:S01]  /*440a0*/  IMAD.MOV.U32 R23, RZ, RZ, 0x1 ;  /* 0x00000001ff177424 */ /* 0x000fe200078e00ff */
[----:B------:R-:W-:Y:S01]  /*440b0*/  IADD3 R55, PT, PT, R16, R55, RZ ;  /* 0x0000003710377210 */ /* 0x000fe20007ffe0ff */
[----:B------:R-:W-:Y:S01]  /*440c0*/  IMAD.MOV.U32 R14, RZ, RZ, 0x0 ;  /* 0x00000000ff0e7424 */ /* 0x000fe200078e00ff */
[----:B------:R-:W-:Y:S01]  /*440d0*/  ISETP.GE.U32.AND P4, PT, R93, R38, PT ;  /* 0x000000265d00720c */ /* 0x000fe20003f86070 */
[----:B------:R-:W-:Y:S01]  /*440e0*/  IMAD.HI.U32 R50, R47, R12, R22 ;  /* 0x0000000c2f327227 */ /* 0x000fe200078e0016 */
[----:B------:R-:W-:-:S02]  /*440f0*/  ISETP.GE.U32.AND P2, PT, R42, R55, PT ;  /* 0x000000372a00720c */ /* 0x000fc40003f46070 */
[----:B------:R-:W-:Y:S01]  /*44100*/  IADD3 R45, PT, PT, R45, R42, -R55 ;  /* 0x0000002a2d2d7210 */ /* 0x000fe20007ffe837 */
[----:B------:R-:W-:Y:S01]  /*44110*/  @P3 IMAD.MOV R50, RZ, RZ, R17 ;  /* 0x000000ffff323224 */ /* 0x000fe200078e0211 */
[----:B------:R-:W-:Y:S01]  /*44120*/  ISETP.NE.AND P3, PT, R55, RZ, PT ;  /* 0x000000ff3700720c */ /* 0x000fe20003f65270 */
[----:B------:R-:W-:Y:S02]  /*44130*/  IMAD.MOV.U32 R15, RZ, RZ, 0x1 ;  /* 0x00000001ff0f7424 */ /* 0x000fe400078e00ff */
[----:B------:R-:W-:Y:S01]  /*44140*/  VIADD R17, R87, 0xfffffffe ;  /* 0xfffffffe57117836 */ /* 0x000fe20000000000 */
[----:B------:R-:W-:Y:S01]  /*44150*/  SEL R16, R16, RZ, !P3 ;  /* 0x000000ff10107207 */ /* 0x000fe20005800000 */
[----:B------:R-:W-:Y:S02]  /*44160*/  @P1 IMAD.MOV R17, RZ, RZ, R87 ;  /* 0x000000ffff111224 */ /* 0x000fe400078e0257 */
[----:B------:R-:W-:Y:S01]  /*44170*/  IMAD.HI.U32 R23, R79, R35, R14 ;  /* 0x000000234f177227 */ /* 0x000fe200078e000e */
[----:B------:R-:W-:-:S03]  /*44180*/  SEL R22, R16, 0x1, P2 ;  /* 0x0000000110167807 */ /* 0x000fc60001000000 */
[----:B------:R-:W-:Y:S01]  /*44190*/  @P4 IMAD.MOV R23, RZ, RZ, R39 ;  /* 0x000000ffff174224 */ /* 0x000fe200078e0227 */
[----:B------:R-:W-:Y:S01]  /*441a0*/  IADD3 R38, PT, PT, R22, R17, RZ ;  /* 0x0000001116267210 */ /* 0x000fe20007ffe0ff */
[----:B------:R-:W-:-:S03]  /*441b0*/  IMAD.WIDE.U32 R14, R79, R24, RZ ;  /* 0x000000184f0e7225 */ /* 0x000fc600078e00ff */
[----:B------:R-:W-:Y:S01]  /*441c0*/  ISETP.NE.AND P3, PT, R38, RZ, PT ;  /* 0x000000ff2600720c */ /* 0x000fe20003f65270 */
[----:B------:R-:W-:Y:S01]  /*441d0*/  IMAD.IADD R39, R14, 0x1, R23 ;  /* 0x000000010e277824 */ /* 0x000fe200078e0217 */
[----:B------:R-:W-:Y:S01]  /*441e0*/  ISETP.GE.U32.AND P2, PT, R61, R38, PT ;  /* 0x000000263d00720c */ /* 0x000fe20003f46070 */
[----:B------:R-:W-:Y:S01]  /*441f0*/  IMAD.MOV.U32 R16, RZ, RZ, 0x0 ;  /* 0x00000000ff107424 */ /* 0x000fe200078e00ff */
[----:B------:R-:W-:Y:S01]  /*44200*/  IADD3 R38, PT, PT, R89, R61, -R38 ;  /* 0x0000003d59267210 */ /* 0x000fe20007ffe826 */
[----:B------:R-:W-:Y:S01]  /*44210*/  IMAD.MOV.U32 R17, RZ, RZ, 0x1 ;  /* 0x00000001ff117424 */ /* 0x000fe200078e00ff */
[----:B------:R-:W-:Y:S01]  /*44220*/  ISETP.GE.U32.AND P4, PT, R39, R14, PT ;  /* 0x0000000e2700720c */ /* 0x000fe20003f86070 */
[----:B------:R-:W-:Y:S01]  /*44230*/  IMAD.MOV.U32 R62, RZ, RZ, 0x0 ;  /* 0x00000000ff3e7424 */ /* 0x000fe200078e00ff */
[----:B------:R-:W-:Y:S01]  /*44240*/  SEL R14, R22, RZ, !P3 ;  /* 0x000000ff160e7207 */ /* 0x000fe20005800000 */
[----:B------:R-:W-:-:S03]  /*44250*/  IMAD.WIDE.U32 R22, R37, R12, RZ ;  /* 0x0000000c25167225 */ /* 0x000fc600078e00ff */
[----:B------:R-:W-:Y:S01]  /*44260*/  SEL R52, R14, 0x1, P2 ;  /* 0x000000010e347807 */ /* 0x000fe20001000000 */
[----:B------:R-:W-:-:S03]  /*44270*/  IMAD.HI.U32 R67, R79, R24, R16 ;  /* 0x000000184f437227 */ /* 0x000fc600078e0010 */
[----:B------:R-:W-:Y:S01]  /*44280*/  IADD3 R93, PT, PT, R52, R93, R36 ;  /* 0x0000005d345d7210 */ /* 0x000fe20007ffe024 */
[----:B------:R-:W-:Y:S02]  /*44290*/  IMAD.IADD R33, R22, 0x1, R50 ;  /* 0x0000000116217824 */ /* 0x000fe400078e0232 */
[----:B------:R-:W-:Y:S01]  /*442a0*/  @P4 IMAD.MOV R67, RZ, RZ, R15 ;  /* 0x000000ffff434224 */ /* 0x000fe200078e020f */
[----:B------:R-:W-:Y:S01]  /*442b0*/  ISETP.NE.AND P2, PT, R93, RZ, PT ;  /* 0x000000ff5d00720c */ /* 0x000fe20003f45270 */
[----:B------:R-:W-:Y:S01]  /*442c0*/  IMAD.WIDE.U32 R16, R79, R25, RZ ;  /* 0x000000194f107225 */ /* 0x000fe200078e00ff */
[----:B------:R-:W-:Y:S02]  /*442d0*/  ISETP.GE.U32.AND P1, PT, R40, R93, PT ;  /* 0x0000005d2800720c */ /* 0x000fe40003f26070 */
[----:B------:R-:W-:Y:S01]  /*442e0*/  SEL R52, R52, RZ, !P2 ;  /* 0x000000ff34347207 */ /* 0x000fe20005000000 */
[----:B------:R-:W-:Y:S01]  /*442f0*/  IMAD.IADD R67, R16, 0x1, R67 ;  /* 0x0000000110437824 */ /* 0x000fe200078e0243 */
[----:B------:R-:W-:Y:S01]  /*44300*/  ISETP.GE.U32.AND P4, PT, R33, R22, PT ;  /* 0x000000162100720c */ /* 0x000fe20003f86070 */
[----:B------:R-:W-:Y:S01]  /*44310*/  IMAD.MOV.U32 R14, RZ, RZ, 0x0 ;  /* 0x00000000ff0e7424 */ /* 0x000fe200078e00ff */
[----:B------:R-:W-:Y:S01]  /*44320*/  SEL R52, R52, 0x1, P1 ;  /* 0x0000000134347807 */ /* 0x000fe20000800000 */
[----:B------:R-:W-:Y:S01]  /*44330*/  HFMA2 R22, -RZ, RZ, 0, 0 ;  /* 0x00000000ff167431 */ /* 0x000fe200000001ff */
[----:B------:R-:W-:-:S02]  /*44340*/  ISETP.GE.U32.AND P3, PT, R67, R16, PT ;  /* 0x000000104300720c */ /* 0x000fc40003f66070 */
[----:B------:R-:W-:Y:S02]  /*44350*/  IADD3 R50, PT, PT, R52, R39, R36 ;  /* 0x0000002734327210 */ /* 0x000fe40007ffe024 */
[----:B------:R-:W-:Y:S02]  /*44360*/  MOV R15, 0x1 ;  /* 0x00000001000f7802 */ /* 0x000fe40000000f00 */
[----:B------:R-:W-:Y:S02]  /*44370*/  ISETP.NE.AND P2, PT, R50, RZ, PT ;  /* 0x000000ff3200720c */ /* 0x000fe40003f45270 */
[----:B------:R-:W-:Y:S01]  /*44380*/  ISETP.GE.U32.AND P1, PT, R75, R50, PT ;  /* 0x000000324b00720c */ /* 0x000fe20003f26070 */
[----:B------:R-:W-:Y:S01]  /*44390*/  IMAD.HI.U32 R69, R37, R12, R14 ;  /* 0x0000000c25457227 */ /* 0x000fe200078e000e */
[----:B------:R-:W-:Y:S02]  /*443a0*/  SEL R52, R52, RZ, !P2 ;  /* 0x000000ff34347207 */ /* 0x000fe40005000000 */
[----:B------:R-:W-:Y:S01]  /*443b0*/  IADD3 R91, PT, PT, R91, R40, -R93 ;  /* 0x000000285b5b7210 */ /* 0x000fe20007ffe85d */
[----:B------:R-:W-:Y:S01]  /*443c0*/  @P4 IMAD.MOV R69, RZ, RZ, R23 ;  /* 0x000000ffff454224 */ /* 0x000fe200078e0217 */
[----:B------:R-:W-:Y:S01]  /*443d0*/  SEL R52, R52, 0x1, P1 ;  /* 0x0000000134347807 */ /* 0x000fe20000800000 */
[----:B------:R-:W-:Y:S01]  /*443e0*/  IMAD.HI.U32 R23, R79, R25, R14 ;  /* 0x000000194f177227 */ /* 0x000fe200078e000e */
[----:B------:R-:W-:-:S02]  /*443f0*/  IADD3 R33, PT, PT, R33, R75, -R50 ;  /* 0x0000004b21217210 */ /* 0x000fc40007ffe832 */
[----:B------:R-:W-:Y:S01]  /*44400*/  IADD3 R67, PT, PT, R52, R67, R36 ;  /* 0x0000004334437210 */ /* 0x000fe20007ffe024 */
[----:B------:R-:W-:-:S03]  /*44410*/  IMAD.WIDE.U32 R14, R59, R12, RZ ;  /* 0x0000000c3b0e7225 */ /* 0x000fc600078e00ff */
[----:B------:R-:W-:Y:S01]  /*44420*/  ISETP.NE.AND P2, PT, R67, RZ, PT ;  /* 0x000000ff4300720c */ /* 0x000fe20003f45270 */
[----:B------:R-:W-:Y:S01]  /*44430*/  @P3 IMAD.MOV R23, RZ, RZ, R17 ;  /* 0x000000ffff173224 */ /* 0x000fe200078e0211 */
[----:B------:R-:W-:Y:S01]  /*44440*/  ISETP.GE.U32.AND P1, PT, R20, R67, PT ;  /* 0x000000431400720c */ /* 0x000fe20003f26070 */
[----:B------:R-:W-:Y:S01]  /*44450*/  IMAD.WIDE.U32 R16, R79, R11, RZ ;  /* 0x0000000b4f107225 */ /* 0x000fe200078e00ff */
[----:B------:R-:W-:-:S03]  /*44460*/  SEL R52, R52, RZ, !P2 ;  /* 0x000000ff34347207 */ /* 0x000fc60005000000 */
[----:B------:R-:W-:Y:S01]  /*44470*/  IMAD.IADD R39, R14, 0x1, R69 ;  /* 0x000000010e277824 */ /* 0x000fe200078e0245 */
[----:B------:R-:W-:Y:S01]  /*44480*/  SEL R69, R52, 0x1, P1 ;  /* 0x0000000134457807 */ /* 0x000fe20000800000 */
[----:B------:R-:W-:Y:S02]  /*44490*/  IMAD.IADD R71, R16, 0x1, R23 ;  /* 0x0000000110477824 */ /* 0x000fe400078e0217 */
[----:B------:R-:W-:Y:S01]  /*444a0*/  IMAD.MOV.U32 R23, RZ, RZ, 0x1 ;  /* 0x00000001ff177424 */ /* 0x000fe200078e00ff */
[----:B------:R-:W-:Y:S02]  /*444b0*/  ISETP.GE.U32.AND P4, PT, R39, R14, PT ;  /* 0x0000000e2700720c */ /* 0x000fe40003f86070 */
[----:B------:R-:W-:Y:S01]  /*444c0*/  ISETP.GE.U32.AND P3, PT, R71, R16, PT ;  /* 0x000000104700720c */ /* 0x000fe20003f66070 */
[----:B------:R-:W-:Y:S01]  /*444d0*/  IMAD.HI.U32 R73, R59, R12, R22 ;  /* 0x0000000c3b497227 */ /* 0x000fe200078e0016 */
[----:B------:R-:W-:Y:S02]  /*444e0*/  IADD3 R44, PT, PT, R69, R71, R36 ;  /* 0x00000047452c7210 */ /* 0x000fe40007ffe024 */
[----:B------:R-:W-:Y:S01]  /*444f0*/  IADD3 R39, PT, PT, R39, R20, -R67 ;  /* 0x0000001427277210 */ /* 0x000fe20007ffe843 */
[----:B------:R-:W-:Y:S01]  /*44500*/  IMAD.HI.U32 R22, R79, R11, R22 ;  /* 0x0000000b4f167227 */ /* 0x000fe200078e0016 */
[----:B------:R-:W-:-:S02]  /*44510*/  ISETP.NE.AND P2, PT, R44, RZ, PT ;  /* 0x000000ff2c00720c */ /* 0x000fc40003f45270 */
[----:B------:R-:W-:Y:S01]  /*44520*/  ISETP.GT.U32.AND P1, PT, R44, R65, PT ;  /* 0x000000412c00720c */ /* 0x000fe20003f24070 */
[----:B------:R-:W-:Y:S01]  /*44530*/  IMAD.MOV.U32 R16, RZ, RZ, 0x0 ;  /* 0x00000000ff107424 */ /* 0x000fe200078e00ff */
[----:B------:R-:W-:Y:S01]  /*44540*/  SEL R69, R69, RZ, !P2 ;  /* 0x000000ff45457207 */ /* 0x000fe20005000000 */
[----:B------:R-:W-:Y:S02]  /*44550*/  @P4 IMAD.MOV R73, RZ, RZ, R15 ;  /* 0x000000ffff494224 */ /* 0x000fe400078e020f */
[----:B------:R-:W-:Y:S01]  /*44560*/  IMAD.WIDE.U32 R14, R57, R12, RZ ;  /* 0x0000000c390e7225 */ /* 0x000fe200078e00ff */
[----:B------:R-:W-:-:S03]  /*44570*/  SEL R69, R69, 0x1, !P1 ;  /* 0x0000000145457807 */ /* 0x000fc60004800000 */
[----:B------:R-:W-:Y:S01]  /*44580*/  @P3 IMAD.MOV R22, RZ, RZ, R17 ;  /* 0x000000ffff163224 */ /* 0x000fe200078e0211 */
[----:B------:R-:W-:Y:S01]  /*44590*/  MOV R17, 0x1 ;  /* 0x0000000100117802 */ /* 0x000fe20000000f00 */
[----:B------:R-:W-:Y:S02]  /*445a0*/  IMAD.IADD R46, R14, 0x1, R73 ;  /* 0x000000010e2e7824 */ /* 0x000fe400078e0249 */
[----:B------:R-:W-:-:S03]  /*445b0*/  IMAD R22, R79, UR19, R22 ;  /* 0x000000134f167c24 */ /* 0x000fc6000f8e0216 */
[----:B------:R-:W-:Y:S01]  /*445c0*/  ISETP.GE.U32.AND P2, PT, R46, R14, PT ;  /* 0x0000000e2e00720c */ /* 0x000fe20003f46070 */
[----:B------:R-:W-:Y:S01]  /*445d0*/  IMAD.MOV.U32 R14, RZ, RZ, 0x0 ;  /* 0x00000000ff0e7424 */ /* 0x000fe200078e00ff */
[----:B------:R-:W-:Y:S01]  /*445e0*/  IADD3 R22, PT, PT, R69, R22, R36 ;  /* 0x0000001645167210 */ /* 0x000fe20007ffe024 */
[----:B------:R-:W-:-:S04]  /*445f0*/  IMAD.HI.U32 R36, R57, R12, R16 ;  /* 0x0000000c39247227 */ /* 0x000fc800078e0010 */
[----:B------:R-:W-:Y:S02]  /*44600*/  IMAD.IADD R22, R63, 0x1, R22 ;  /* 0x000000013f167824 */ /* 0x000fe400078e0216 */
[-C--:B------:R-:W-:Y:S02]  /*44610*/  IMAD R17, R19, R13.reuse, RZ ;  /* 0x0000000d13117224 */ /* 0x080fe400078e02ff */
[----:B------:R-:W-:Y:S01]  /*44620*/  IMAD.MOV.U32 R16, RZ, RZ, RZ ;  /* 0x000000ffff107224 */ /* 0x000fe200078e00ff */
[----:B------:R-:W-:Y:S01]  /*44630*/  IADD3 R63, PT, PT, -R22, R48, R77 ;  /* 0x00000030163f7210 */ /* 0x000fe20007ffe14d */
[----:B------:R-:W-:Y:S02]  /*44640*/  @P2 IMAD.MOV R36, RZ, RZ, R15 ;  /* 0x000000ffff242224 */ /* 0x000fe400078e020f */
[----:B------:R-:W-:Y:S02]  /*44650*/  HFMA2 R15, -RZ, RZ, 0, 5.9604644775390625e-08 ;  /* 0x00000001ff0f7431 */ /* 0x000fe400000001ff */
[----:B------:R-:W-:-:S04]  /*44660*/  IMAD.HI.U32 R69, R49, R13, R16 ;  /* 0x0000000d31457227 */ /* 0x000fc800078e0010 */
[----:B------:R-:W-:Y:S01]  /*44670*/  IMAD.IADD R63, R63, 0x1, R36 ;  /* 0x000000013f3f7824 */ /* 0x000fe200078e0224 */
[----:B------:R-:W-:-:S03]  /*44680*/  ISETP.GE.U32.AND P2, PT, R69, R17, PT ;  /* 0x000000114500720c */ /* 0x000fc60003f46070 */
[----:B------:R-:W-:Y:S02]  /*44690*/  IMAD R17, R63, R9, RZ ;  /* 0x000000093f117224 */ /* 0x000fe400078e02ff */
[----:B------:R-:W-:-:S04]  /*446a0*/  IMAD.HI.U32 R73, R19, R13, R14 ;  /* 0x0000000d13497227 */ /* 0x000fc800078e000e */
[----:B------:R-:W-:-:S04]  /*446b0*/  IMAD.HI.U32 R71, R63, R8, R16 ;  /* 0x000000083f477227 */ /* 0x000fc800078e0010 */
[----:B------:R-:W-:Y:S01]  /*446c0*/  IMAD.HI.U32 R16, R19, R13, RZ ;  /* 0x0000000d13107227 */ /* 0x000fe200078e00ff */
[C---:B------:R-:W-:Y:S02]  /*446d0*/  ISETP.GE.U32.AND P1, PT, R71.reuse, R17, PT ;  /* 0x000000114700720c */ /* 0x040fe40003f26070 */
[----:B------:R-:W-:Y:S01]  /*446e0*/  IADD3 R87, PT, PT, R71, -0x3d1, RZ ;  /* 0xfffffc2f47577810 */ /* 0x000fe20007ffe0ff */
        /* <DEDUP_REMOVED lines=11> */
[----:B------:R-:W-:-:S03]  /*447a0*/  IMAD.HI.U32 R77, R53, R13, R16 ;  /* 0x0000000d354d7227 */ /* 0x000fc600078e0010 */
[----:B------:R-:W-:Y:S01]  /*447b0*/  IADD3 R79, PT, PT, R22, R79, RZ ;  /* 0x0000004f164f7210 */ /* 0x000fe20007ffe0ff */
[----:B------:R-:W-:Y:S01]  /*447c0*/  IMAD.WIDE.U32 R16, R21, R13, RZ ;  /* 0x0000000d15107225 */ /* 0x000fe200078e00ff */
[----:B------:R-:W-:Y:S02]  /*447d0*/  SEL R42, RZ, 0xffffffff, P1 ;  /* 0xffffffffff2a7807 */ /* 0x000fe40000800000 */
[----:B------:R-:W-:Y:S01]  /*447e0*/  ISETP.GE.U32.AND P2, PT, R79, R22, PT ;  /* 0x000000164f00720c */ /* 0x000fe20003f46070 */
[----:B------:R-:W-:Y:S02]  /*447f0*/  @P3 IMAD.MOV R77, RZ, RZ, R15 ;  /* 0x000000ffff4d3224 */ /* 0x000fe400078e020f */
[----:B------:R-:W-:Y:S02]  /*44800*/  IMAD.MOV.U32 R14, RZ, RZ, 0x0 ;  /* 0x00000000ff0e7424 */ /* 0x000fe400078e00ff */
[----:B------:R-:W-:Y:S02]  /*44810*/  IMAD.MOV.U32 R15, RZ, RZ, 0x1 ;  /* 0x00000001ff0f7424 */ /* 0x000fe400078e00ff */
[----:B------:R-:W-:-:S02]  /*44820*/  IMAD.IADD R77, R16, 0x1, R77 ;  /* 0x00000001104d7824 */ /* 0x000fc400078e024d */
[C---:B------:R-:W-:Y:S02]  /*44830*/  IMAD R12, R63.reuse, R8, RZ ;  /* 0x000000083f0c7224 */ /* 0x040fe400078e02ff */
[----:B------:R-:W-:Y:S01]  /*44840*/  IMAD.HI.U32 R83, R63, R34, R14 ;  /* 0x000000223f537227 */ /* 0x000fe200078e000e */
[----:B------:R-:W-:-:S03]  /*44850*/  ISETP.GE.U32.AND P3, PT, R77, R16, PT ;  /* 0x000000104d00720c */ /* 0x000fc60003f66070 */
[----:B------:R-:W-:Y:S01]  /*44860*/  @P2 IMAD.MOV R83, RZ, RZ, R23 ;  /* 0x000000ffff532224 */ /* 0x000fe200078e0217 */
[----:B------:R-:W-:Y:S01]  /*44870*/  ISETP.GE.U32.AND P2, PT, R81, R12, PT ;  /* 0x0000000c5100720c */ /* 0x000fe20003f46070 */
[----:B------:R-:W-:Y:S02]  /*44880*/  @P1 IMAD.MOV R87, RZ, RZ, R71 ;  /* 0x000000ffff571224 */ /* 0x000fe400078e0247 */
[----:B------:R-:W-:Y:S01]  /*44890*/  IMAD.WIDE.U32 R22, R63, R35, RZ ;  /* 0x000000233f167225 */ /* 0x000fe200078e00ff */
[----:B------:R-:W-:-:S03]  /*448a0*/  SEL R36, RZ, 0x1, P2 ;  /* 0x00000001ff247807 */ /* 0x000fc60001000000 */
[----:B------:R-:W-:-:S04]  /*448b0*/  IMAD.HI.U32 R85, R21, R13, R14 ;  /* 0x0000000d15557227 */ /* 0x000fc800078e000e */
[----:B------:R-:W-:Y:S02]  /*448c0*/  IMAD.IADD R43, R36, 0x1, R87 ;  /* 0x00000001242b7824 */ /* 0x000fe400078e0257 */
[----:B------:R-:W-:Y:S02]  /*448d0*/  @P3 IMAD.MOV R85, RZ, RZ, R17 ;  /* 0x000000ffff553224 */ /* 0x000fe400078e0211 */
[----:B------:R-:W-:Y:S01]  /*448e0*/  IMAD.IADD R83, R22, 0x1, R83 ;  /* 0x0000000116537824 */ /* 0x000fe200078e0253 */
[----:B------:R-:W-:Y:S01]  /*448f0*/  ISETP.NE.AND P3, PT, R43, RZ, PT ;  /* 0x000000ff2b00720c */ /* 0x000fe20003f65270 */
[----:B------:R-:W-:Y:S01]  /*44900*/  IMAD.WIDE.U32 R16, R47, R13, RZ ;  /* 0x0000000d2f107225 */ /* 0x000fe200078e00ff */
[----:B------:R-:W-:Y:S02]  /*44910*/  ISETP.GE.U32.AND P2, PT, R18, R43, PT ;  /* 0x0000002b1200720c */ /* 0x000fe40003f46070 */
[----:B------:R-:W-:Y:S01]  /*44920*/  ISETP.GE.U32.AND P4, PT, R83, R22, PT ;  /* 0x000000165300720c */ /* 0x000fe20003f86070 */
[----:B------:R-:W-:Y:S01]  /*44930*/  IMAD.IADD R51, R16, 0x1, R85 ;  /* 0x0000000110337824 */ /* 0x000fe200078e0255 */
[----:B------:R-:W-:Y:S01]  /*44940*/  SEL R36, R36, RZ, !P3 ;  /* 0x000000ff24247207 */ /* 0x000fe20005800000 */
[C---:B------:R-:W-:Y:S01]  /*44950*/  VIADD R71, R79.reuse, 0xfffffffe ;  /* 0xfffffffe4f477836 */ /* 0x040fe20000000000 */
[----:B------:R-:W-:Y:S01]  /*44960*/  @P1 IADD3 R71, PT, PT, R79, RZ, RZ ;  /* 0x000000ff4f471210 */ /* 0x000fe20007ffe0ff */
[----:B------:R-:W-:Y:S01]  /*44970*/  IMAD.HI.U32 R87, R63, R35, R14 ;  /* 0x000000233f577227 */ /* 0x000fe200078e000e */
[----:B------:R-:W-:-:S02]  /*44980*/  ISETP.GE.U32.AND P5, PT, R51, R16, PT ;  /* 0x000000103300720c */ /* 0x000fc40003fa6070 */
[----:B------:R-:W-:Y:S01]  /*44990*/  SEL R16, R36, 0x1, P2 ;  /* 0x0000000124107807 */ /* 0x000fe20001000000 */
[----:B------:R-:W-:Y:S01]  /*449a0*/  IMAD.HI.U32 R79, R47, R13, R14 ;  /* 0x0000000d2f4f7227 */ /* 0x000fe200078e000e */
[----:B------:R-:W-:-:S03]  /*449b0*/  IADD3 R43, PT, PT, R73, R18, -R43 ;  /* 0x00000012492b7210 */ /* 0x000fc60007ffe82b */
[----:B------:R-:W-:Y:S02]  /*449c0*/  IMAD.IADD R36, R16, 0x1, R71 ;  /* 0x0000000110247824 */ /* 0x000fe400078e0247 */
[----:B------:R-:W-:Y:S02]  /*449d0*/  @P4 IMAD.MOV R87, RZ, RZ, R23 ;  /* 0x000000ffff574224 */ /* 0x000fe400078e0217 */
[----:B------:R-:W-:Y:S01]  /*449e0*/  IMAD.WIDE.U32 R22, R63, R24, RZ ;  /* 0x000000183f167225 */ /* 0x000fe200078e00ff */
[----:B------:R-:W-:Y:S02]  /*449f0*/  ISETP.NE.AND P3, PT, R36, RZ, PT ;  /* 0x000000ff2400720c */ /* 0x000fe40003f65270 */
[----:B------:R-:W-:Y:S01]  /*44a00*/  ISETP.GE.U32.AND P2, PT, R45, R36, PT ;  /* 0x000000242d00720c */ /* 0x000fe20003f46070 */
[----:B------:R-:W-:Y:S01]  /*44a10*/  IMAD.IADD R71, R22, 0x1, R87 ;  /* 0x0000000116477824 */ /* 0x000fe200078e0257 */
[----:B------:R-:W-:Y:S01]  /*44a20*/  SEL R16, R16, RZ, !P3 ;  /* 0x000000ff10107207 */ /* 0x000fe20005800000 */
[----:B------:R-:W-:Y:S01]  /*44a30*/  IMAD.HI.U32 R85, R63, R24, R14 ;  /* 0x000000183f557227 */ /* 0x000fe200078e000e */
[----:B------:R-:W-:-:S02]  /*44a40*/  IADD3 R45, PT, PT, R77, R45, -R36 ;  /* 0x0000002d4d2d7210 */ /* 0x000fc40007ffe824 */
[----:B------:R-:W-:Y:S01]  /*44a50*/  ISETP.GE.U32.AND P4, PT, R71, R22, PT ;  /* 0x000000164700720c */ /* 0x000fe20003f86070 */
[----:B------:R-:W-:Y:S01]  /*44a60*/  @P5 IMAD.MOV R79, RZ, RZ, R17 ;  /* 0x000000ffff4f5224 */ /* 0x000fe200078e0211 */
[----:B------:R-:W-:Y:S01]  /*44a70*/  SEL R48, R16, 0x1, P2 ;  /* 0x0000000110307807 */ /* 0x000fe20001000000 */
[----:B------:R-:W-:-:S03]  /*44a80*/  IMAD.WIDE.U32 R14, R37, R13, RZ ;  /* 0x0000000d250e7225 */ /* 0x000fc600078e00ff */
[----:B------:R-:W-:Y:S01]  /*44a90*/  IADD3 R83, PT, PT, R48, R83, R42 ;  /* 0x0000005330537210 */ /* 0x000fe20007ffe02a */
[----:B------:R-:W-:Y:S02]  /*44aa0*/  IMAD.IADD R55, R14, 0x1, R79 ;  /* 0x000000010e377824 */ /* 0x000fe400078e024f */
[----:B------:R-:W-:Y:S01]  /*44ab0*/  IMAD.MOV.U32 R16, RZ, RZ, 0x0 ;  /* 0x00000000ff107424 */ /* 0x000fe200078e00ff */
[----:B------:R-:W-:Y:S01]  /*44ac0*/  ISETP.NE.AND P2, PT, R83, RZ, PT ;  /* 0x000000ff5300720c */ /* 0x000fe20003f45270 */
[----:B------:R-:W-:Y:S01]  /*44ad0*/  IMAD.MOV.U32 R17, RZ, RZ, 0x1 ;  /* 0x00000001ff117424 */ /* 0x000fe200078e00ff */
[----:B------:R-:W-:Y:S02]  /*44ae0*/  ISETP.GE.U32.AND P1, PT, R38, R83, PT ;  /* 0x000000532600720c */ /* 0x000fe40003f26070 */
[----:B------:R-:W-:Y:S01]  /*44af0*/  SEL R48, R48, RZ, !P2 ;  /* 0x000000ff30307207 */ /* 0x000fe20005000000 */
[----:B------:R-:W-:Y:S01]  /*44b00*/  IMAD.HI.U32 R79, R63, R25, R16 ;  /* 0x000000193f4f7227 */ /* 0x000fe200078e0010 */
[----:B------:R-:W-:-:S02]  /*44b10*/  @P4 IADD3 R85, PT, PT, R23, RZ, RZ ;  /* 0x000000ff17554210 */ /* 0x000fc40007ffe0ff */
[----:B------:R-:W-:Y:S01]  /*44b20*/  SEL R52, R48, 0x1, P1 ;  /* 0x0000000130347807 */ /* 0x000fe20000800000 */
[----:B------:R-:W-:Y:S01]  /*44b30*/  IMAD.WIDE.U32 R22, R63, R25, RZ ;  /* 0x000000193f167225 */ /* 0x000fe200078e00ff */
[----:B------:R-:W-:Y:S02]  /*44b40*/  ISETP.GE.U32.AND P4, PT, R55, R14, PT ;  /* 0x0000000e3700720c */ /* 0x000fe40003f86070 */
[----:B------:R-:W-:Y:S01]  /*44b50*/  IADD3 R48, PT, PT, R52, R71, R42 ;  /* 0x0000004734307210 */ /* 0x000fe20007ffe02a */
[----:B------:R-:W-:Y:S01]  /*44b60*/  IMAD.IADD R61, R22, 0x1, R85 ;  /* 0x00000001163d7824 */ /* 0x000fe200078e0255 */
[----:B------:R-:W-:Y:S01]  /*44b70*/  IADD3 R51, PT, PT, R51, R38, -R83 ;  /* 0x0000002633337210 */ /* 0x000fe20007ffe853 */
[----:B------:R-:W-:Y:S01]  /*44b80*/  IMAD.HI.U32 R85, R37, R13, R16 ;  /* 0x0000000d25557227 */ /* 0x000fe200078e0010 */
[----:B------:R-:W-:Y:S02]  /*44b90*/  ISETP.NE.AND P2, PT, R48, RZ, PT ;  /* 0x000000ff3000720c */ /* 0x000fe40003f45270 */
[----:B------:R-:W-:-:S02]  /*44ba0*/  ISETP.GE.U32.AND P3, PT, R61, R22, PT ;  /* 0x000000163d00720c */ /* 0x000fc40003f66070 */
[----:B------:R-:W-:Y:S02]  /*44bb0*/  ISETP.GE.U32.AND P1, PT, R91, R48, PT ;  /* 0x000000305b00720c */ /* 0x000fe40003f26070 */
[----:B------:R-:W-:Y:S01]  /*44bc0*/  SEL R52, R52, RZ, !P2 ;  /* 0x000000ff34347207 */ /* 0x000fe20005000000 */
[----:B------:R-:W-:Y:S01]  /*44bd0*/  @P4 IMAD.MOV R85, RZ, RZ, R15 ;  /* 0x000000ffff554224 */ /* 0x000fe200078e020f */
[----:B------:R-:W-:Y:S01]  /*44be0*/  IADD3 R55, PT, PT, R55, R91, -R48 ;  /* 0x0000005b37377210 */ /* 0x000fe20007ffe830 */
[----:B------:R-:W-:Y:S01]  /*44bf0*/  IMAD.WIDE.U32 R14, R59, R13, RZ ;  /* 0x0000000d3b0e7225 */ /* 0x000fe200078e00ff */
[----:B------:R-:W-:-:S03]  /*44c00*/  SEL R52, R52, 0x1, P1 ;  /* 0x0000000134347807 */ /* 0x000fc60000800000 */
[----:B------:R-:W-:Y:S01]  /*44c10*/  IMAD.IADD R71, R14, 0x1, R85 ;  /* 0x000000010e477824 */ /* 0x000fe200078e0255 */
[----:B------:R-:W-:Y:S01]  /*44c20*/  IADD3 R40, PT, PT, R52, R61, R42 ;  /* 0x0000003d34287210 */ /* 0x000fe20007ffe02a */
[----:B------:R-:W-:Y:S01]  /*44c30*/  IMAD.HI.U32 R85, R59, R13, R16 ;  /* 0x0000000d3b557227 */ /* 0x000fe200078e0010 */
[----:B------:R-:W-:Y:S02]  /*44c40*/  @P3 IADD3 R79, PT, PT, R23, RZ, RZ ;  /* 0x000000ff174f3210 */ /* 0x000fe40007ffe0ff */
[----:B------:R-:W-:Y:S01]  /*44c50*/  ISETP.NE.AND P2, PT, R40, RZ, PT ;  /* 0x000000ff2800720c */ /* 0x000fe20003f45270 */
[-C--:B------:R-:W-:Y:S01]  /*44c60*/  IMAD.WIDE.U32 R22, R63, R11.reuse, RZ ;  /* 0x0000000b3f167225 */ /* 0x080fe200078e00ff */
[----:B------:R-:W-:Y:S02]  /*44c70*/  ISETP.GE.U32.AND P4, PT, R71, R14, PT ;  /* 0x0000000e4700720c */ /* 0x000fe40003f86070 */
[----:B------:R-:W-:Y:S01]  /*44c80*/  ISETP.GE.U32.AND P1, PT, R33, R40, PT ;  /* 0x000000282100720c */ /* 0x000fe20003f26070 */
[----:B------:R-:W-:Y:S01]  /*44c90*/  IMAD.IADD R79, R22, 0x1, R79 ;  /* 0x00000001164f7824 */ /* 0x000fe200078e024f */
[----:B------:R-:W-:Y:S01]  /*44ca0*/  SEL R52, R52, RZ, !P2 ;  /* 0x000000ff34347207 */ /* 0x000fe20005000000 */
[----:B------:R-:W-:Y:S01]  /*44cb0*/  IMAD.HI.U32 R16, R63, R11, R16 ;  /* 0x0000000b3f107227 */ /* 0x000fe200078e0010 */
[----:B------:R-:W-:-:S02]  /*44cc0*/  IADD3 R33, PT, PT, R71, R33, -R40 ;  /* 0x0000002147217210 */ /* 0x000fc40007ffe828 */
[----:B------:R-:W-:Y:S01]  /*44cd0*/  ISETP.GE.U32.AND P3, PT, R79, R22, PT ;  /* 0x000000164f00720c */ /* 0x000fe20003f66070 */
[----:B------:R-:W-:Y:S01]  /*44ce0*/  IMAD R61, R19, R10, RZ ;  /* 0x0000000a133d7224 */ /* 0x000fe200078e02ff */
[----:B------:R-:W-:Y:S01]  /*44cf0*/  SEL R75, R52, 0x1, P1 ;  /* 0x00000001344b7807 */ /* 0x000fe20000800000 */
[----:B------:R-:W-:Y:S02]  /*44d00*/  IMAD.MOV.U32 R22, RZ, RZ, 0x0 ;  /* 0x00000000ff167424 */ /* 0x000fe400078e00ff */
[----:B------:R-:W-:Y:S01]  /*44d10*/  @P4 IMAD.MOV R85, RZ, RZ, R15 ;  /* 0x000000ffff554224 */ /* 0x000fe200078e020f */
[----:B------:R-:W-:Y:S01]  /*44d20*/  IADD3 R50, PT, PT, R75, R79, R42 ;  /* 0x0000004f4b327210 */ /* 0x000fe20007ffe02a */
[----:B------:R-:W-:-:S03]  /*44d30*/  IMAD.WIDE.U32 R14, R57, R13, RZ ;  /* 0x0000000d390e7225 */ /* 0x000fc600078e00ff */
[C---:B------:R-:W-:Y:S01]  /*44d40*/  ISETP.NE.AND P2, PT, R50.reuse, RZ, PT ;  /* 0x000000ff3200720c */ /* 0x040fe20003f45270 */
[----:B------:R-:W-:Y:S01]  /*44d50*/  IMAD.HI.U32 R60, R49, R10, R60 ;  /* 0x0000000a313c7227 */ /* 0x000fe200078e003c */
[----:B------:R-:W-:Y:S02]  /*44d60*/  ISETP.GT.U32.AND P1, PT, R50, R39, PT ;  /* 0x000000273200720c */ /* 0x000fe40003f24070 */
[----:B------:R-:W-:Y:S01]  /*44d70*/  SEL R75, R75, RZ, !P2 ;  /* 0x000000ff4b4b7207 */ /* 0x000fe20005000000 */
[----:B------:R-:W-:Y:S01]  /*44d80*/  @P3 IMAD.MOV R16, RZ, RZ, R23 ;  /* 0x000000ffff103224 */ /* 0x000fe200078e0217 */
[----:B------:R-:W-:Y:S01]  /*44d90*/  IADD3 R20, PT, PT, R14, R85, RZ ;  /* 0x000000550e147210 */ /* 0x000fe20007ffe0ff */
[----:B------:R-:W-:Y:S01]  /*44da0*/  IMAD.MOV.U32 R23, RZ, RZ, 0x1 ;  /* 0x00000001ff177424 */ /* 0x000fe200078e00ff */
[----:B------:R-:W-:Y:S01]  /*44db0*/  SEL R75, R75, 0x1, !P1 ;  /* 0x000000014b4b7807 */ /* 0x000fe20004800000 */
[----:B------:R-:W-:Y:S01]  /*44dc0*/  IMAD R63, R63, UR19, R16 ;  /* 0x000000133f3f7c24 */ /* 0x000fe2000f8e0210 */
[----:B------:R-:W-:Y:S01]  /*44dd0*/  ISETP.GE.U32.AND P2, PT, R20, R14, PT ;  /* 0x0000000e1400720c */ /* 0x000fe20003f46070 */
[----:B------:R-:W-:Y:S01]  /*44de0*/  IMAD.MOV.U32 R16, RZ, RZ, 0x0 ;  /* 0x00000000ff107424 */ /* 0x000fe200078e00ff */
[----:B------:R-:W-:Y:S01]  /*44df0*/  ISETP.GE.U32.AND P3, PT, R60, R61, PT ;  /* 0x0000003d3c00720c */ /* 0x000fe20003f66070 */
[----:B------:R-:W-:Y:S01]  /*44e00*/  IMAD.HI.U32 R14, R19, R10, RZ ;  /* 0x0000000a130e7227 */ /* 0x000fe200078e00ff */
[----:B------:R-:W-:-:S03]  /*44e10*/  IADD3 R75, PT, PT, R75, R63, R42 ;  /* 0x0000003f4b4b7210 */ /* 0x000fc60007ffe02a */
[----:B------:R-:W-:-:S04]  /*44e20*/  IMAD.HI.U32 R63, R57, R13, R22 ;  /* 0x0000000d393f7227 */ /* 0x000fc800078e0016 */
[----:B------:R-:W-:Y:S02]  /*44e30*/  IMAD.IADD R75, R44, 0x1, R75 ;  /* 0x000000012c4b7824 */ /* 0x000fe400078e024b */
[----:B------:R-:W-:Y:S02]  /*44e40*/  @P2 IMAD.MOV R63, RZ, RZ, R15 ;  /* 0x000000ffff3f2224 */ /* 0x000fe400078e020f */
[----:B------:R-:W-:Y:S01]  /*44e50*/  IMAD.MOV.U32 R22, RZ, RZ, RZ ;  /* 0x000000ffff167224 */ /* 0x000fe200078e00ff */
[----:B------:R-:W-:Y:S01]  /*44e60*/  IADD3 R42, PT, PT, -R75, R65, R46 ;  /* 0x000000414b2a7210 */ /* 0x000fe20007ffe12e */
[----:B------:R-:W-:Y:S01]  /*44e70*/  IMAD.HI.U32 R61, R19, R10, R16 ;  /* 0x0000000a133d7227 */ /* 0x000fe200078e0010 */
[----:B------:R-:W-:Y:S02]  /*44e80*/  @P3 IADD3 R61, PT, PT, R14, RZ, RZ ;  /* 0x000000ff0e3d3210 */ /* 0x000fe40007ffe0ff */
[----:B------:R-:W-:Y:S01]  /*44e90*/  IADD3 R46, PT, PT, R69, R81, -R12 ;  /* 0x00000051452e7210 */ /* 0x000fe20007ffe80c */
[----:B------:R-:W-:-:S02]  /*44ea0*/  IMAD.IADD R42, R42, 0x1, R63 ;  /* 0x000000012a2a7824 */ /* 0x000fc400078e023f */
[----:B------:R-:W-:Y:S02]  /*44eb0*/  HFMA2 R12, -RZ, RZ, 0, 0 ;  /* 0x00000000ff0c7431 */ /* 0x000fe400000001ff */
[----:B------:R-:W-:-:S04]  /*44ec0*/  IMAD.WIDE.U32 R16, R53, R10, RZ ;  /* 0x0000000a35107225 */ /* 0x000fc800078e00ff */
[----:B------:R-:W-:Y:S02]  /*44ed0*/  IMAD R23, R42, R9, RZ ;  /* 0x000000092a177224 */ /* 0x000fe400078e02ff */
        /* <DEDUP_REMOVED lines=8> */
[----:B------:R-:W-:Y:S01]  /*44f60*/  IMAD.HI.U32 R79, R42, R9, R14 ;  /* 0x000000092a4f7227 */ /* 0x000fe200078e000e */
[----:B------:R-:W-:-:S03]  /*44f70*/  @P2 IADD3 R65, PT, PT, R17, RZ, RZ ;  /* 0x000000ff11412210 */ /* 0x000fc60007ffe0ff */
[----:B------:R-:W-:-:S04]  /*44f80*/  IMAD.HI.U32 R14, R42, R9, RZ ;  /* 0x000000092a0e7227 */ /* 0x000fc800078e00ff */
[----:B------:R-:W-:Y:S01]  /*44f90*/  @P1 IMAD.MOV R79, RZ, RZ, R14 ;  /* 0x000000ffff4f1224 */ /* 0x000fe200078e020e */
[----:B------:R-:W-:Y:S01]  /*44fa0*/  ISETP.GE.U32.AND P1, PT, R42, R63, PT ;  /* 0x0000003f2a00720c */ /* 0x000fe20003f26070 */
[----:B------:R-:W-:Y:S01]  /*44fb0*/  IMAD.WIDE.U32 R16, R21, R10, RZ ;  /* 0x0000000a15107225 */ /* 0x000fe200078e00ff */
[----:B------:R-:W-:Y:S02]  /*44fc0*/  MOV R63, 0x1 ;  /* 0x00000001003f7802 */ /* 0x000fe40000000f00 */
[----:B------:R-:W-:Y:S01]  /*44fd0*/  SEL R18, RZ, 0xffffffff, P1 ;  /* 0xffffffffff127807 */ /* 0x000fe20000800000 */
[----:B------:R-:W-:Y:S02]  /*44fe0*/  IMAD.IADD R79, R22, 0x1, R79 ;  /* 0x00000001164f7824 */ /* 0x000fe400078e024f */
[----:B------:R-:W-:Y:S02]  /*44ff0*/  IMAD R44, R49, R13, RZ ;  /* 0x0000000d312c7224 */ /* 0x000fe400078e02ff */
[----:B------:R-:W-:Y:S01]  /*45000*/  IMAD R67, R42, R8, RZ ;  /* 0x000000082a437224 */ /* 0x000fe200078e02ff */
[----:B------:R-:W-:Y:S01]  /*45010*/  ISETP.GE.U32.AND P3, PT, R79, R22, PT ;  /* 0x000000164f00720c */ /* 0x000fe20003f66070 */
[----:B------:R-:W-:-:S02]  /*45020*/  IMAD.IADD R65, R16, 0x1, R65 ;  /* 0x0000000110417824 */ /* 0x000fc400078e0241 */
[----:B------:R-:W-:Y:S01]  /*45030*/  IMAD.MOV.U32 R14, RZ, RZ, 0x0 ;  /* 0x00000000ff0e7424 */ /* 0x000fe200078e00ff */
[----:B------:R-:W-:Y:S01]  /*45040*/  ISETP.GE.U32.AND P2, PT, R44, R67, PT ;  /* 0x000000432c00720c */ /* 0x000fe20003f46070 */
[----:B------:R-:W-:Y:S01]  /*45050*/  VIADD R13, R75, 0xfffffc2f ;  /* 0xfffffc2f4b0d7836 */ /* 0x000fe20000000000 */
[----:B------:R-:W-:Y:S01]  /*45060*/  ISETP.GE.U32.AND P4, PT, R65, R16, PT ;  /* 0x000000104100720c */ /* 0x000fe20003f86070 */
[----:B------:R-:W-:Y:S01]  /*45070*/  @P1 IMAD.MOV R13, RZ, RZ, R75 ;  /* 0x000000ffff0d1224 */ /* 0x000fe200078e024b */
[----:B------:R-:W-:Y:S01]  /*45080*/  SEL R22, RZ, 0x1, P2 ;  /* 0x00000001ff167807 */ /* 0x000fe20001000000 */
[----:B------:R-:W-:Y:S01]  /*45090*/  IMAD.HI.U32 R87, R42, R34, R62 ;  /* 0x000000222a577227 */ /* 0x000fe200078e003e */
[----:B------:R-:W-:-:S03]  /*450a0*/  IADD3 R67, PT, PT, R60, R44, -R67 ;  /* 0x0000002c3c437210 */ /* 0x000fc60007ffe843 */
[----:B------:R-:W-:-:S04]  /*450b0*/  IMAD.HI.U32 R85, R21, R10, R14 ;  /* 0x0000000a15557227 */ /* 0x000fc800078e000e */
[----:B------:R-:W-:-:S04]  /*450c0*/  IMAD.WIDE.U32 R14, R42, R35, RZ ;  /* 0x000000232a0e7225 */ /* 0x000fc800078e00ff */
[----:B------:R-:W-:Y:S02]  /*450d0*/  @P3 IMAD.MOV R87, RZ, RZ, R23 ;  /* 0x000000ffff573224 */ /* 0x000fe400078e0217 */
[----:B------:R-:W-:Y:S02]  /*450e0*/  IMAD.IADD R63, R22, 0x1, R13 ;  /* 0x00000001163f7824 */ /* 0x000fe400078e020d */
[----:B------:R-:W-:Y:S02]  /*450f0*/  IMAD.IADD R75, R14, 0x1, R87 ;  /* 0x000000010e4b7824 */ /* 0x000fe400078e0257 */
[----:B------:R-:W-:Y:S01]  /*45100*/  @P4 IMAD.MOV R85, RZ, RZ, R17 ;  /* 0x000000ffff554224 */ /* 0x000fe200078e0211 */
[----:B------:R-:W-:Y:S01]  /*45110*/  ISETP.NE.AND P3, PT, R63, RZ, PT ;  /* 0x000000ff3f00720c */ /* 0x000fe20003f65270 */
[----:B------:R-:W-:Y:S01]  /*45120*/  VIADD R23, R79, 0xfffffffe ;  /* 0xfffffffe4f177836 */ /* 0x000fe20000000000 */
[----:B------:R-:W-:Y:S01]  /*45130*/  ISETP.GE.U32.AND P4, PT, R75, R14, PT ;  /* 0x0000000e4b00720c */ /* 0x000fe20003f86070 */
[----:B------:R-:W-:Y:S01]  /*45140*/  @P1 IMAD.MOV R23, RZ, RZ, R79 ;  /* 0x000000ffff171224 */ /* 0x000fe200078e024f */
[----:B------:R-:W-:Y:S01]  /*45150*/  ISETP.GE.U32.AND P2, PT, R46, R63, PT ;  /* 0x0000003f2e00720c */ /* 0x000fe20003f46070 */
[----:B------:R-:W-:Y:S01]  /*45160*/  IMAD.WIDE.U32 R16, R47, R10, RZ ;  /* 0x0000000a2f107225 */ /* 0x000fe200078e00ff */
[----:B------:R-:W-:-:S02]  /*45170*/  SEL R22, R22, RZ, !P3 ;  /* 0x000000ff16167207 */ /* 0x000fc40005800000 */
[----:B------:R-:W-:Y:S01]  /*45180*/  IADD3 R40, PT, PT, R61, R46, -R63 ;  /* 0x0000002e3d287210 */ /* 0x000fe20007ffe83f */
[----:B------:R-:W-:Y:S01]  /*45190*/  IMAD.MOV.U32 R13, RZ, RZ, 0x1 ;  /* 0x00000001ff0d7424 */ /* 0x000fe200078e00ff */
[----:B------:R-:W-:Y:S01]  /*451a0*/  SEL R14, R22, 0x1, P2 ;  /* 0x00000001160e7807 */ /* 0x000fe20001000000 */
[----:B------:R-:W-:Y:S02]  /*451b0*/  IMAD.IADD R69, R16, 0x1, R85 ;  /* 0x0000000110457824 */ /* 0x000fe400078e0255 */
[----:B------:R-:W-:Y:S01]  /*451c0*/  IMAD.HI.U32 R79, R42, R35, R12 ;  /* 0x000000232a4f7227 */ /* 0x000fe200078e000c */
[----:B------:R-:W-:Y:S02]  /*451d0*/  IADD3 R52, PT, PT, R14, R23, RZ ;  /* 0x000000170e347210 */ /* 0x000fe40007ffe0ff */
[----:B------:R-:W-:Y:S01]  /*451e0*/  ISETP.GE.U32.AND P5, PT, R69, R16, PT ;  /* 0x000000104500720c */ /* 0x000fe20003fa6070 */
[----:B------:R-:W-:Y:S01]  /*451f0*/  IMAD.WIDE.U32 R22, R42, R24, RZ ;  /* 0x000000182a167225 */ /* 0x000fe200078e00ff */
[----:B------:R-:W-:-:S02]  /*45200*/  ISETP.NE.AND P3, PT, R52, RZ, PT ;  /* 0x000000ff3400720c */ /* 0x000fc40003f65270 */
[----:B------:R-:W-:Y:S01]  /*45210*/  ISETP.GE.U32.AND P2, PT, R43, R52, PT ;  /* 0x000000342b00720c */ /* 0x000fe20003f46070 */
[----:B------:R-:W-:Y:S01]  /*45220*/  @P4 IMAD.MOV R79, RZ, RZ, R15 ;  /* 0x000000ffff4f4224 */ /* 0x000fe200078e020f */
[----:B------:R-:W-:Y:S01]  /*45230*/  SEL R14, R14, RZ, !P3 ;  /* 0x000000ff0e0e7207 */ /* 0x000fe20005800000 */
[-C--:B------:R-:W-:Y:S01]  /*45240*/  IMAD.HI.U32 R73, R47, R10.reuse, R12 ;  /* 0x0000000a2f497227 */ /* 0x080fe200078e000c */
        /* <DEDUP_REMOVED lines=8> */
[----:B------:R-:W-:Y:S01]  /*452d0*/  IMAD.IADD R73, R14, 0x1, R73 ;  /* 0x000000010e497824 */ /* 0x000fe200078e0249 */
[----:B------:R-:W-:Y:S01]  /*452e0*/  ISETP.GE.U32.AND P1, PT, R45, R54, PT ;  /* 0x000000362d00720c */ /* 0x000fe20003f26070 */
[----:B------:R-:W-:Y:S01]  /*452f0*/  IMAD.HI.U32 R75, R42, R24, R12 ;  /* 0x000000182a4b7227 */ /* 0x000fe200078e000c */
[----:B------:R-:W-:Y:S02]  /*45300*/  SEL R16, R16, RZ, !P2 ;  /* 0x000000ff10107207 */ /* 0x000fe40005000000 */
[----:B------:R-:W-:Y:S01]  /*45310*/  ISETP.GE.U32.AND P4, PT, R73, R14, PT ;  /* 0x0000000e4900720c */ /* 0x000fe20003f86070 */
[----:B------:R-:W-:Y:S01]  /*45320*/  IMAD.WIDE.U32 R12, R42, R25, RZ ;  /* 0x000000192a0c7225 */ /* 0x000fe200078e00ff */
[----:B------:R-:W-:Y:S02]  /*45330*/  SEL R14, R16, 0x1, P1 ;  /* 0x00000001100e7807 */ /* 0x000fe40000800000 */
[----:B------:R-:W-:Y:S01]  /*45340*/  IADD3 R45, PT, PT, R69, R45, -R54 ;  /* 0x0000002d452d7210 */ /* 0x000fe20007ffe836 */
[----:B------:R-:W-:Y:S01]  /*45350*/  @P3 IMAD.MOV R75, RZ, RZ, R23 ;  /* 0x000000ffff4b3224 */ /* 0x000fe200078e0217 */
[----:B------:R-:W-:Y:S01]  /*45360*/  IADD3 R36, PT, PT, R14, R79, R18 ;  /* 0x0000004f0e247210 */ /* 0x000fe20007ffe012 */
[----:B------:R-:W-:-:S02]  /*45370*/  IMAD.MOV.U32 R16, RZ, RZ, 0x0 ;  /* 0x00000000ff107424 */ /* 0x000fc400078e00ff */
[----:B------:R-:W-:Y:S01]  /*45380*/  IMAD.MOV.U32 R17, RZ, RZ, 0x1 ;  /* 0x00000001ff117424 */ /* 0x000fe200078e00ff */
[----:B------:R-:W-:Y:S01]  /*45390*/  IADD3 R75, PT, PT, R12, R75, RZ ;  /* 0x0000004b0c4b7210 */ /* 0x000fe20007ffe0ff */
        /* <DEDUP_REMOVED lines=10> */
[----:B------:R-:W-:Y:S02]  /*45440*/  @P4 IMAD.MOV R77, RZ, RZ, R15 ;  /* 0x000000ffff4d4224 */ /* 0x000fe400078e020f */
[----:B------:R-:W-:Y:S01]  /*45450*/  IMAD.WIDE.U32 R14, R59, R10, RZ ;  /* 0x0000000a3b0e7225 */ /* 0x000fe200078e00ff */
[----:B------:R-:W-:Y:S02]  /*45460*/  IADD3 R38, PT, PT, R22, R75, R18 ;  /* 0x0000004b16267210 */ /* 0x000fe40007ffe012 */
[----:B------:R-:W-:Y:S01]  /*45470*/  @P3 IADD3 R23, PT, PT, R13, RZ, RZ ;  /* 0x000000ff0d173210 */ /* 0x000fe20007ffe0ff */
[----:B------:R-:W-:Y:S01]  /*45480*/  IMAD.WIDE.U32 R16, R42, R11, RZ ;  /* 0x0000000b2a107225 */ /* 0x000fe200078e00ff */
[----:B------:R-:W-:Y:S02]  /*45490*/  ISETP.NE.AND P2, PT, R38, RZ, PT ;  /* 0x000000ff2600720c */ /* 0x000fe40003f45270 */
[----:B------:R-:W-:Y:S01]  /*454a0*/  ISETP.GE.U32.AND P1, PT, R55, R38, PT ;  /* 0x000000263700720c */ /* 0x000fe20003f26070 */
[----:B------:R-:W-:-:S02]  /*454b0*/  IMAD.IADD R75, R14, 0x1, R77 ;  /* 0x000000010e4b7824 */ /* 0x000fc400078e024d */
[----:B------:R-:W-:Y:S01]  /*454c0*/  IMAD.IADD R79, R16, 0x1, R23 ;  /* 0x00000001104f7824 */ /* 0x000fe200078e0217 */
[----:B------:R-:W-:Y:S01]  /*454d0*/  MOV R23, 0x1 ;  /* 0x0000000100177802 */ /* 0x000fe20000000f00 */
[----:B------:R-:W-:Y:S01]  /*454e0*/  IMAD.MOV.U32 R12, RZ, RZ, 0x0 ;  /* 0x00000000ff0c7424 */ /* 0x000fe200078e00ff */
[----:B------:R-:W-:Y:S01]  /*454f0*/  ISETP.GE.U32.AND P4, PT, R75, R14, PT ;  /* 0x0000000e4b00720c */ /* 0x000fe20003f86070 */
[----:B------:R-:W-:Y:S01]  /*45500*/  IMAD.MOV.U32 R13, RZ, RZ, 0x1 ;  /* 0x00000001ff0d7424 */ /* 0x000fe200078e00ff */
[----:B------:R-:W-:Y:S01]  /*45510*/  SEL R14, R22, RZ, !P2 ;  /* 0x000000ff160e7207 */ /* 0x000fe20005000000 */
[----:B------:R-:W-:Y:S01]  /*45520*/  IMAD.MOV.U32 R22, RZ, RZ, 0x0 ;  /* 0x00000000ff167424 */ /* 0x000fe200078e00ff */
[----:B------:R-:W-:Y:S01]  /*45530*/  ISETP.GE.U32.AND P3, PT, R79, R16, PT ;  /* 0x000000104f00720c */ /* 0x000fe20003f66070 */
[-C--:B------:R-:W-:Y:S01]  /*45540*/  IMAD.HI.U32 R81, R59, R10.reuse, R12 ;  /* 0x0000000a3b517227 */ /* 0x080fe200078e000c */
[----:B------:R-:W-:Y:S02]  /*45550*/  SEL R77, R14, 0x1, P1 ;  /* 0x000000010e4d7807 */ /* 0x000fe40000800000 */
[----:B------:R-:W-:Y:S01]  /*45560*/  IADD3 R55, PT, PT, R75, R55, -R38 ;  /* 0x000000374b377210 */ /* 0x000fe20007ffe826 */
[----:B------:R-:W-:Y:S01]  /*45570*/  IMAD.WIDE.U32 R12, R57, R10, RZ ;  /* 0x0000000a390c7225 */ /* 0x000fe200078e00ff */
[----:B------:R-:W-:-:S03]  /*45580*/  IADD3 R16, PT, PT, R77, R79, R18 ;  /* 0x0000004f4d107210 */ /* 0x000fc60007ffe012 */
[----:B------:R-:W-:Y:S01]  /*45590*/  @P4 IMAD.MOV R81, RZ, RZ, R15 ;  /* 0x000000ffff514224 */ /* 0x000fe200078e020f */
[----:B------:R-:W-:Y:S01]  /*455a0*/  ISETP.NE.AND P2, PT, R16, RZ, PT ;  /* 0x000000ff1000720c */ /* 0x000fe20003f45270 */
[----:B------:R-:W-:Y:S01]  /*455b0*/  IMAD.HI.U32 R23, R42, R11, R22 ;  /* 0x0000000b2a177227 */ /* 0x000fe200078e0016 */
[----:B------:R-:W-:Y:S02]  /*455c0*/  ISETP.GT.U32.AND P1, PT, R16, R33, PT ;  /* 0x000000211000720c */ /* 0x000fe40003f24070 */
[----:B------:R-:W-:Y:S01]  /*455d0*/  SEL R77, R77, RZ, !P2 ;  /* 0x000000ff4d4d7207 */ /* 0x000fe20005000000 */
[----:B------:R-:W-:Y:S02]  /*455e0*/  @P3 IMAD.MOV R23, RZ, RZ, R17 ;  /* 0x000000ffff173224 */ /* 0x000fe400078e0211 */
[----:B------:R-:W-:Y:S01]  /*455f0*/  IMAD.IADD R17, R12, 0x1, R81 ;  /* 0x000000010c117824 */ /* 0x000fe200078e0251 */
[----:B------:R-:W-:Y:S01]  /*45600*/  SEL R77, R77, 0x1, !P1 ;  /* 0x000000014d4d7807 */ /* 0x000fe20004800000 */
[----:B------:R-:W-:-:S02]  /*45610*/  IMAD R23, R42, UR19, R23 ;  /* 0x000000132a177c24 */ /* 0x000fc4000f8e0217 */
[----:B------:R-:W-:Y:S01]  /*45620*/  IMAD.MOV.U32 R14, RZ, RZ, 0x0 ;  /* 0x00000000ff0e7424 */ /* 0x000fe200078e00ff */
[----:B------:R-:W-:Y:S01]  /*45630*/  ISETP.GE.U32.AND P2, PT, R17, R12, PT ;  /* 0x0000000c1100720c */ /* 0x000fe20003f46070 */
[----:B------:R-:W-:Y:S01]  /*45640*/  IMAD.MOV.U32 R15, RZ, RZ, 0x1 ;  /* 0x00000001ff0f7424 */ /* 0x000fe200078e00ff */
[----:B------:R-:W-:Y:S01]  /*45650*/  IADD3 R23, PT, PT, R77, R23, R18 ;  /* 0x000000174d177210 */ /* 0x000fe20007ffe012 */
[----:B------:R-:W-:Y:S02]  /*45660*/  IMAD.MOV.U32 R12, RZ, RZ, 0x0 ;  /* 0x00000000ff0c7424 */ /* 0x000fe400078e00ff */
        /* <DEDUP_REMOVED lines=29> */
[----:B------:R-:W-:Y:S02]  /*45840*/  HFMA2 R15, -RZ, RZ, 0, 5.9604644775390625e-08 ;  /* 0x00000001ff0f7431 */ /* 0x000fe400000001ff */
        /* <DEDUP_REMOVED lines=8> */
[----:B------:R-:W-:-:S02]  /*458d0*/  @P1 IADD3 R81, PT, PT, R77, RZ, RZ ;  /* 0x000000ff4d511210 */ /* 0x000fc40007ffe0ff */
[----:B------:R-:W-:Y:S01]  /*458e0*/  SEL R12, RZ, 0x1, P2 ;  /* 0x00000001ff0c7807 */ /* 0x000fe20001000000 */
[----:B------:R-:W-:-:S04]  /*458f0*/  IMAD.WIDE.U32 R14, R20, R35, RZ ;  /* 0x00000023140e7225 */ /* 0x000fc800078e00ff */
[----:B------:R-:W-:Y:S02]  /*45900*/  @P3 IMAD.MOV R83, RZ, RZ, R19 ;  /* 0x000000ffff533224 */ /* 0x000fe400078e0213 */
[----:B------:R-:W-:Y:S02]  /*45910*/  IMAD.IADD R22, R12, 0x1, R81 ;  /* 0x000000010c167824 */ /* 0x000fe400078e0251 */
[----:B------:R-:W-:Y:S02]  /*45920*/  IMAD.IADD R77, R14, 0x1, R83 ;  /* 0x000000010e4d7824 */ /* 0x000fe400078e0253 */
[----:B------:R-:W-:Y:S01]  /*45930*/  IMAD.MOV.U32 R18, RZ, RZ, 0x0 ;  /* 0x00000000ff127424 */ /* 0x000fe200078e00ff */
[----:B------:R-:W-:Y:S01]  /*45940*/  ISETP.NE.AND P3, PT, R22, RZ, PT ;  /* 0x000000ff1600720c */ /* 0x000fe20003f65270 */
[----:B------:R-:W-:Y:S01]  /*45950*/  IMAD.MOV.U32 R19, RZ, RZ, 0x1 ;  /* 0x00000001ff137424 */ /* 0x000fe200078e00ff */
[----:B------:R-:W-:Y:S01]  /*45960*/  ISETP.GE.U32.AND P4, PT, R77, R14, PT ;  /* 0x0000000e4d00720c */ /* 0x000fe20003f86070 */
[----:B------:R-:W-:Y:S01]  /*45970*/  IMAD.MOV.U32 R36, RZ, RZ, 0x0 ;  /* 0x00000000ff247424 */ /* 0x000fe200078e00ff */
[----:B------:R-:W-:Y:S01]  /*45980*/  ISETP.GE.U32.AND P2, PT, R67, R22, PT ;  /* 0x000000164300720c */ /* 0x000fe20003f46070 */
[----:B------:R-:W-:Y:S01]  /*45990*/  IMAD.HI.U32 R83, R21, R7, R18 ;  /* 0x0000000715537227 */ /* 0x000fe200078e0012 */
[----:B------:R-:W-:-:S02]  /*459a0*/  SEL R14, R12, RZ, !P3 ;  /* 0x000000ff0c0e7207 */ /* 0x000fc40005800000 */
[----:B------:R-:W-:Y:S01]  /*459b0*/  IADD3 R39, PT, PT, R39, R67, -R22 ;  /* 0x0000004327277210 */ /* 0x000fe20007ffe816 */
[----:B------:R-:W-:Y:S01]  /*459c0*/  VIADD R21, R79, 0xfffffffe ;  /* 0xfffffffe4f157836 */ /* 0x000fe20000000000 */
[----:B------:R-:W-:Y:S01]  /*459d0*/  SEL R42, R14, 0x1, P2 ;  /* 0x000000010e2a7807 */ /* 0x000fe20001000000 */
[----:B------:R-:W-:Y:S02]  /*459e0*/  @P1 IMAD.MOV R21, RZ, RZ, R79 ;  /* 0x000000ffff151224 */ /* 0x000fe400078e024f */
[----:B------:R-:W-:Y:S02]  /*459f0*/  @P5 IMAD.MOV R83, RZ, RZ, R13 ;  /* 0x000000ffff535224 */ /* 0x000fe400078e020d */
[----:B------:R-:W-:-:S04]  /*45a00*/  IMAD.WIDE.U32 R12, R47, R7, RZ ;  /* 0x000000072f0c7225 */ /* 0x000fc800078e00ff */
[----:B------:R-:W-:Y:S02]  /*45a10*/  IMAD.IADD R21, R42, 0x1, R21 ;  /* 0x000000012a157824 */ /* 0x000fe400078e0215 */
[----:B------:R-:W-:Y:S01]  /*45a20*/  IMAD.HI.U32 R81, R20, R35, R18 ;  /* 0x0000002314517227 */ /* 0x000fe200078e0012 */
[----:B------:R-:W-:Y:S02]  /*45a30*/  @P4 IADD3 R81, PT, PT, R15, RZ, RZ ;  /* 0x000000ff0f514210 */ /* 0x000fe40007ffe0ff */
[----:B------:R-:W-:Y:S01]  /*45a40*/  ISETP.NE.AND P3, PT, R21, RZ, PT ;  /* 0x000000ff1500720c */ /* 0x000fe20003f65270 */
[----:B------:R-:W-:Y:S01]  /*45a50*/  IMAD.IADD R61, R12, 0x1, R83 ;  /* 0x000000010c3d7824 */ /* 0x000fe200078e0253 */
[----:B------:R-:W-:Y:S01]  /*45a60*/  ISETP.GE.U32.AND P2, PT, R40, R21, PT ;  /* 0x000000152800720c */ /* 0x000fe20003f46070 */
[----:B------:R-:W-:Y:S01]  /*45a70*/  IMAD.WIDE.U32 R18, R20, R24, RZ ;  /* 0x0000001814127225 */ /* 0x000fe200078e00ff */
[----:B------:R-:W-:Y:S02]  /*45a80*/  IADD3 R53, PT, PT, R53, R40, -R21 ;  /* 0x0000002835357210 */ /* 0x000fe40007ffe815 */
[----:B------:R-:W-:Y:S01]  /*45a90*/  ISETP.GE.U32.AND P4, PT, R61, R12, PT ;  /* 0x0000000c3d00720c */ /* 0x000fe20003f86070 */
[----:B------:R-:W-:Y:S01]  /*45aa0*/  IMAD.IADD R79, R18, 0x1, R81 ;  /* 0x00000001124f7824 */ /* 0x000fe200078e0251 */
[----:B------:R-:W-:Y:S01]  /*45ab0*/  SEL R12, R42, RZ, !P3 ;  /* 0x000000ff2a0c7207 */ /* 0x000fe20005800000 */
[----:B------:R-:W-:Y:S01]  /*45ac0*/  IMAD.MOV.U32 R14, RZ, RZ, 0x0 ;  /* 0x00000000ff0e7424 */ /* 0x000fe200078e00ff */
[----:B------:R-:W-:Y:S01]  /*45ad0*/  SEL R42, RZ, 0xffffffff, P1 ;  /* 0xffffffffff2a7807 */ /* 0x000fe20000800000 */
[----:B------:R-:W-:Y:S01]  /*45ae0*/  IMAD.MOV.U32 R15, RZ, RZ, 0x1 ;  /* 0x00000001ff0f7424 */ /* 0x000fe200078e00ff */
[----:B------:R-:W-:Y:S01]  /*45af0*/  ISETP.GE.U32.AND P3, PT, R79, R18, PT ;  /* 0x000000124f00720c */ /* 0x000fe20003f66070 */
[----:B------:R-:W-:Y:S01]  /*45b00*/  IMAD.MOV.U32 R38, RZ, RZ, 0x0 ;  /* 0x00000000ff267424 */ /* 0x000fe200078e00ff */
[----:B------:R-:W-:Y:S01]  /*45b10*/  SEL R18, R12, 0x1, P2 ;  /* 0x000000010c127807 */ /* 0x000fe20001000000 */
[----:B------:R-:W-:-:S03]  /*45b20*/  IMAD.HI.U32 R63, R47, R7, R14 ;  /* 0x000000072f3f7227 */ /* 0x000fc600078e000e */
[----:B------:R-:W-:Y:S01]  /*45b30*/  IADD3 R44, PT, PT, R18, R77, R42 ;  /* 0x0000004d122c7210 */ /* 0x000fe20007ffe02a */
[----:B------:R-:W-:Y:S01]  /*45b40*/  IMAD.WIDE.U32 R46, R37, R7, RZ ;  /* 0x00000007252e7225 */ /* 0x000fe200078e00ff */
[----:B------:R-:W-:Y:S02]  /*45b50*/  @P4 IADD3 R63, PT, PT, R13, RZ, RZ ;  /* 0x000000ff0d3f4210 */ /* 0x000fe40007ffe0ff */
        /* <DEDUP_REMOVED lines=9> */
[----:B------:R-:W-:Y:S01]  /*45bf0*/  @P3 IMAD.MOV R15, RZ, RZ, R19 ;  /* 0x000000ffff0f3224 */ /* 0x000fe200078e0213 */
[----:B------:R-:W-:Y:S01]  /*45c00*/  IADD3 R46, PT, PT, R48, R79, R42 ;  /* 0x0000004f302e7210 */ /* 0x000fe20007ffe02a */
[----:B------:R-:W-:Y:S01]  /*45c10*/  IMAD.MOV.U32 R18, RZ, RZ, 0x0 ;  /* 0x00000000ff127424 */ /* 0x000fe200078e00ff */
[----:B------:R-:W-:Y:S01]  /*45c20*/  MOV R19, 0x1 ;  /* 0x0000000100137802 */ /* 0x000fe20000000f00 */
[----:B------:R-:W-:Y:S01]  /*45c30*/  IMAD.IADD R65, R12, 0x1, R15 ;  /* 0x000000010c417824 */ /* 0x000fe200078e020f */
[----:B------:R-:W-:Y:S01]  /*45c40*/  ISETP.NE.AND P2, PT, R46, RZ, PT ;  /* 0x000000ff2e00720c */ /* 0x000fe20003f45270 */
[----:B------:R-:W-:Y:S01]  /*45c50*/  IMAD.MOV.U32 R15, RZ, RZ, 0x1 ;  /* 0x00000001ff0f7424 */ /* 0x000fe200078e00ff */
[----:B------:R-:W-:Y:S01]  /*45c60*/  ISETP.GE.U32.AND P1, PT, R45, R46, PT ;  /* 0x0000002e2d00720c */ /* 0x000fe20003f26070 */
[----:B------:R-:W-:Y:S01]  /*45c70*/  IMAD.HI.U32 R69, R20, R25, R18 ;  /* 0x0000001914457227 */ /* 0x000fe200078e0012 */
[----:B------:R-:W-:-:S02]  /*45c80*/  ISETP.GE.U32.AND P3, PT, R65, R12, PT ;  /* 0x0000000c4100720c */ /* 0x000fc40003f66070 */
[----:B------:R-:W-:Y:S01]  /*45c90*/  SEL R48, R48, RZ, !P2 ;  /* 0x000000ff30307207 */ /* 0x000fe20005000000 */
[----:B------:R-:W-:Y:S01]  /*45ca0*/  IMAD.HI.U32 R77, R37, R7, R14 ;  /* 0x00000007254d7227 */ /* 0x000fe200078e000e */
[----:B------:R-:W-:Y:S02]  /*45cb0*/  IADD3 R46, PT, PT, R63, R45, -R46 ;  /* 0x0000002d3f2e7210 */ /* 0x000fe40007ffe82e */
[----:B------:R-:W-:Y:S01]  /*45cc0*/  SEL R37, R48, 0x1, P1 ;  /* 0x0000000130257807 */ /* 0x000fe20000800000 */
[----:B------:R-:W-:Y:S02]  /*45cd0*/  @P4 IMAD.MOV R77, RZ, RZ, R47 ;  /* 0x000000ffff4d4224 */ /* 0x000fe400078e022f */
[----:B------:R-:W-:Y:S01]  /*45ce0*/  IMAD.WIDE.U32 R14, R59, R7, RZ ;  /* 0x000000073b0e7225 */ /* 0x000fe200078e00ff */
[----:B------:R-:W-:-:S03]  /*45cf0*/  IADD3 R48, PT, PT, R37, R65, R42 ;  /* 0x0000004125307210 */ /* 0x000fc60007ffe02a */
[----:B------:R-:W-:Y:S01]  /*45d00*/  IMAD.WIDE.U32 R18, R20, R11, RZ ;  /* 0x0000000b14127225 */ /* 0x000fe200078e00ff */
[----:B------:R-:W-:Y:S02]  /*45d10*/  ISETP.NE.AND P2, PT, R48, RZ, PT ;  /* 0x000000ff3000720c */ /* 0x000fe40003f45270 */
[----:B------:R-:W-:Y:S01]  /*45d20*/  ISETP.GE.U32.AND P1, PT, R51, R48, PT ;  /* 0x000000303300720c */ /* 0x000fe20003f26070 */
[----:B------:R-:W-:Y:S02]  /*45d30*/  @P3 IMAD.MOV R69, RZ, RZ, R13 ;  /* 0x000000ffff453224 */ /* 0x000fe400078e020d */
[----:B------:R-:W-:Y:S02]  /*45d40*/  HFMA2 R13, -RZ, RZ, 0, 5.9604644775390625e-08 ;  /* 0x00000001ff0d7431 */ /* 0x000fe400000001ff */
[----:B------:R-:W-:Y:S02]  /*45d50*/  IMAD.IADD R47, R14, 0x1, R77 ;  /* 0x000000010e2f7824 */ /* 0x000fe400078e024d */
[----:B------:R-:W-:-:S02]  /*45d60*/  IMAD.IADD R69, R18, 0x1, R69 ;  /* 0x0000000112457824 */ /* 0x000fc400078e0245 */
[----:B------:R-:W-:Y:S01]  /*45d70*/  IMAD.MOV.U32 R12, RZ, RZ, 0x0 ;  /* 0x00000000ff0c7424 */ /* 0x000fe200078e00ff */
[----:B------:R-:W-:Y:S01]  /*45d80*/  ISETP.GE.U32.AND P4, PT, R47, R14, PT ;  /* 0x0000000e2f00720c */ /* 0x000fe20003f86070 */
[----:B------:R-:W-:Y:S01]  /*45d90*/  IMAD.MOV.U32 R52, RZ, RZ, 0x0 ;  /* 0x00000000ff347424 */ /* 0x000fe200078e00ff */
[----:B------:R-:W-:Y:S01]  /*45da0*/  SEL R14, R37, RZ, !P2 ;  /* 0x000000ff250e7207 */ /* 0x000fe20005000000 */
[----:B------:R-:W-:Y:S01]  /*45db0*/  IMAD.MOV.U32 R37, RZ, RZ, 0x1 ;  /* 0x00000001ff257424 */ /* 0x000fe200078e00ff */
[----:B------:R-:W-:Y:S01]  /*45dc0*/  ISETP.GE.U32.AND P3, PT, R69, R18, PT ;  /* 0x000000124500720c */ /* 0x000fe20003f66070 */
[----:B------:R-:W-:Y:S01]  /*45dd0*/  IMAD.HI.U32 R59, R59, R7, R12 ;  /* 0x000000073b3b7227 */ /* 0x000fe200078e000c */
[----:B------:R-:W-:Y:S02]  /*45de0*/  SEL R65, R14, 0x1, P1 ;  /* 0x000000010e417807 */ /* 0x000fe40000800000 */
[----:B------:R-:W-:Y:S01]  /*45df0*/  MOV R14, 0x0 ;  /* 0x00000000000e7802 */ /* 0x000fe20000000f00 */
        /* <DEDUP_REMOVED lines=8> */
[----:B------:R-:W-:Y:S01]  /*45e80*/  @P3 IMAD.MOV R37, RZ, RZ, R19 ;  /* 0x000000ffff253224 */ /* 0x000fe200078e0213 */
[----:B------:R-:W-:Y:S01]  /*45e90*/  IADD3 R47, PT, PT, R47, R51, -R48 ;  /* 0x000000332f2f7210 */ /* 0x000fe20007ffe830 */
[----:B------:R-:W-:Y:S01]  /*45ea0*/  IMAD.IADD R19, R12, 0x1, R59 ;  /* 0x000000010c137824 */ /* 0x000fe200078e023b */
[----:B------:R-:W-:Y:S01]  /*45eb0*/  SEL R65, R65, 0x1, !P1 ;  /* 0x0000000141417807 */ /* 0x000fe20004800000 */
[----:B------:R-:W-:-:S02]  /*45ec0*/  IMAD R37, R20, UR19, R37 ;  /* 0x0000001314257c24 */ /* 0x000fc4000f8e0225 */
[----:B------:R-:W-:Y:S01]  /*45ed0*/  IMAD.MOV.U32 R15, RZ, RZ, 0x1 ;  /* 0x00000001ff0f7424 */ /* 0x000fe200078e00ff */
[----:B------:R-:W-:Y:S01]  /*45ee0*/  ISETP.GE.U32.AND P2, PT, R19, R12, PT ;  /* 0x0000000c1300720c */ /* 0x000fe20003f46070 */
[----:B------:R-:W-:Y:S01]  /*45ef0*/  IMAD.MOV.U32 R12, RZ, RZ, RZ ;  /* 0x000000ffff0c7224 */ /* 0x000fe200078e00ff */
[----:B------:R-:W-:Y:S01]  /*45f00*/  IADD3 R37, PT, PT, R65, R37, R42 ;  /* 0x0000002541257210 */ /* 0x000fe20007ffe02a */
[----:B------:R-:W-:-:S04]  /*45f10*/  IMAD.HI.U32 R14, R57, R7, R14 ;  /* 0x00000007390e7227 */ /* 0x000fc800078e000e */
[----:B------:R-:W-:Y:S02]  /*45f20*/  IMAD.IADD R16, R16, 0x1, R37 ;  /* 0x0000000110107824 */ /* 0x000fe400078e0225 */
[----:B------:R-:W-:Y:S02]  /*45f30*/  IMAD R7, R49, R7, RZ ;  /* 0x0000000731077224 */ /* 0x000fe400078e02ff */
[----:B------:R-:W-:Y:S01]  /*45f40*/  IMAD.MOV.U32 R59, RZ, RZ, 0x1 ;  /* 0x00000001ff3b7424 */ /* 0x000fe200078e00ff */
[----:B------:R-:W-:Y:S01]  /*45f50*/  IADD3 R17, PT, PT, -R16, R33, R17 ;  /* 0x0000002110117210 */ /* 0x000fe20007ffe111 */
[----:B------:R-:W-:Y:S02]  /*45f60*/  @P2 IMAD.MOV R14, RZ, RZ, R13 ;  /* 0x000000ffff0e2224 */ /* 0x000fe400078e020d */
[----:B------:R-:W-:Y:S02]  /*45f70*/  IMAD.MOV.U32 R48, RZ, RZ, 0x0 ;  /* 0x00000000ff307424 */ /* 0x000fe400078e00ff */
[----:B------:R-:W-:-:S04]  /*45f80*/  IMAD.IADD R17, R17, 0x1, R14 ;  /* 0x0000000111117824 */ /* 0x000fc800078e020e */
[CC--:B------:R-:W-:Y:S02]  /*45f90*/  IMAD R13, R17.reuse, R9.reuse, RZ ;  /* 0x00000009110d7224 */ /* 0x0c0fe400078e02ff */
[----:B------:R-:W-:-:S04]  /*45fa0*/  IMAD.HI.U32 R16, R17, R9, RZ ;  /* 0x0000000911107227 */ /* 0x000fc800078e00ff */
[----:B------:R-:W-:-:S04]  /*45fb0*/  IMAD.HI.U32 R33, R17, R8, R12 ;  /* 0x0000000811217227 */ /* 0x000fc800078e000c */
[----:B------:R-:W-:Y:S01]  /*45fc0*/  HFMA2 R12, -RZ, RZ, 0, 0 ;  /* 0x00000000ff0c7431 */ /* 0x000fe200000001ff */
[C---:B------:R-:W-:Y:S01]  /*45fd0*/  ISETP.GE.U32.AND P1, PT, R33.reuse, R13, PT ;  /* 0x0000000d2100720c */ /* 0x040fe20003f26070 */
[----:B------:R-:W-:Y:S01]  /*45fe0*/  IMAD.MOV.U32 R13, RZ, RZ, 0x1 ;  /* 0x00000001ff0d7424 */ /* 0x000fe200078e00ff */
[----:B------:R-:W-:Y:S02]  /*45ff0*/  IADD3 R37, PT, PT, R33, -0x3d1, RZ ;  /* 0xfffffc2f21257810 */ /* 0x000fe40007ffe0ff */
[----:B------:R-:W-:-:S04]  /*46000*/  IMAD.HI.U32 R15, R17, R9, R12 ;  /* 0x00000009110f7227 */ /* 0x000fc800078e000c */
[----:B------:R-:W-:-:S05]  /*46010*/  IMAD.WIDE.U32 R12, R17, R34, RZ ;  /* 0x00000022110c7225 */ /* 0x000fca00078e00ff */
[----:B------:R-:W-:Y:S01]  /*46020*/  @P1 IMAD.MOV R15, RZ, RZ, R16 ;  /* 0x000000ffff0f1224 */ /* 0x000fe200078e0210 */
[C---:B------:R-:W-:Y:S01]  /*46030*/  ISETP.GE.U32.AND P1, PT, R17.reuse, R14, PT ;  /* 0x0000000e1100720c */ /* 0x040fe20003f26070 */
[----:B------:R-:W-:Y:S02]  /*46040*/  IMAD R16, R17, R8, RZ ;  /* 0x0000000811107224 */ /* 0x000fe400078e02ff */
[----:B------:R-:W-:Y:S02]  /*46050*/  IMAD.IADD R57, R12, 0x1, R15 ;  /* 0x000000010c397824 */ /* 0x000fe400078e020f */
[----:B------:R-:W-:Y:S01]  /*46060*/  IMAD.MOV.U32 R14, RZ, RZ, 0x0 ;  /* 0x00000000ff0e7424 */ /* 0x000fe200078e00ff */
[----:B------:R-:W-:Y:S01]  /*46070*/  ISETP.GE.U32.AND P2, PT, R7, R16, PT ;  /* 0x000000100700720c */ /* 0x000fe20003f46070 */
[----:B------:R-:W-:Y:S01]  /*46080*/  IMAD.MOV.U32 R15, RZ, RZ, 0x1 ;  /* 0x00000001ff0f7424 */ /* 0x000fe200078e00ff */
[C---:B------:R-:W-:Y:S01]  /*46090*/  ISETP.GE.U32.AND P3, PT, R57.reuse, R12, PT ;  /* 0x0000000c3900720c */ /* 0x040fe20003f66070 */
[----:B------:R-:W-:Y:S01]  /*460a0*/  VIADD R23, R57, 0xfffffffe ;  /* 0xfffffffe39177836 */ /* 0x000fe20000000000 */
[----:B------:R-:W-:Y:S01]  /*460b0*/  SEL R12, RZ, 0x1, P2 ;  /* 0x00000001ff0c7807 */ /* 0x000fe20001000000 */
[----:B------:R-:W-:-:S02]  /*460c0*/  IMAD.HI.U32 R49, R17, R34, R14 ;  /* 0x0000002211317227 */ /* 0x000fc400078e000e */
[----:B------:R-:W-:Y:S02]  /*460d0*/  @P1 IADD3 R23, PT, PT, R57, RZ, RZ ;  /* 0x000000ff39171210 */ /* 0x000fe40007ffe0ff */
[----:B------:R-:W-:Y:S02]  /*460e0*/  @P1 IMAD.MOV R37, RZ, RZ, R33 ;  /* 0x000000ffff251224 */ /* 0x000fe400078e0221 */
[----:B------:R-:W-:-:S04]  /*460f0*/  IMAD.WIDE.U32 R14, R17, R35, RZ ;  /* 0x00000023110e7225 */ /* 0x000fc800078e00ff */
[----:B------:R-:W-:Y:S01]  /*46100*/  IMAD.IADD R33, R12, 0x1, R37 ;  /* 0x000000010c217824 */ /* 0x000fe200078e0225 */
[----:B------:R-:W-:Y:S01]  /*46110*/  SEL R37, RZ, 0xffffffff, P1 ;  /* 0xffffffffff257807 */ /* 0x000fe20000800000 */
[----:B------:R-:W-:Y:S02]  /*46120*/  @P3 IMAD.MOV R49, RZ, RZ, R13 ;  /* 0x000000ffff313224 */ /* 0x000fe400078e020d */
[----:B------:R-:W-:Y:S01]  /*46130*/  IMAD.MOV.U32 R13, RZ, RZ, 0x1 ;  /* 0x00000001ff0d7424 */ /* 0x000fe200078e00ff */
[----:B------:R-:W-:Y:S01]  /*46140*/  ISETP.NE.AND P3, PT, R33, RZ, PT ;  /* 0x000000ff2100720c */ /* 0x000fe20003f65270 */
[----:B------:R-:W-:Y:S01]  /*46150*/  IMAD.IADD R49, R14, 0x1, R49 ;  /* 0x000000010e317824 */ /* 0x000fe200078e0231 */
        /* <DEDUP_REMOVED lines=14> */
[----:B------:R-:W-:Y:S01]  /*46240*/  IMAD.IADD R23, R12, 0x1, R23 ;  /* 0x000000010c177824 */ /* 0x000fe200078e0217 */
[----:B------:R-:W-:-:S02]  /*46250*/  MOV R14, 0x0 ;  /* 0x00000000000e7802 */ /* 0x000fc40000000f00 */
[----:B------:R-:W-:Y:S01]  /*46260*/  IADD3 R20, PT, PT, R22, R49, R37 ;  /* 0x0000003116147210 */ /* 0x000fe20007ffe025 */
[----:B------:R-:W-:Y:S01]  /*46270*/  IMAD.MOV.U32 R49, RZ, RZ, 0x1 ;  /* 0x00000001ff317424 */ /* 0x000fe200078e00ff */
        /* <DEDUP_REMOVED lines=28> */
[----:B------:R-:W-:Y:S02]  /*46440*/  ISETP.GE.U32.AND P2, PT, R43, R12, PT ;  /* 0x0000000c2b00720c */ /* 0x000fe40003f46070 */
[----:B------:R-:W-:-:S04]  /*46450*/  SEL R12, R22, 0x1, P1 ;  /* 0x00000001160c7807 */ /* 0x000fc80000800000 */
[----:B------:R-:W-:-:S04]  /*46460*/  IADD3 R22, PT, PT, R12, R43, R37 ;  /* 0x0000002b0c167210 */ /* 0x000fc80007ffe025 */
[----:B------:R-:W-:Y:S02]  /*46470*/  ISETP.NE.AND P3, PT, R22, RZ, PT ;  /* 0x000000ff1600720c */ /* 0x000fe40003f65270 */
[C---:B------:R-:W-:Y:S01]  /*46480*/  ISETP.GE.U32.AND P1, PT, R47.reuse, R22, PT ;  /* 0x000000162f00720c */ /* 0x040fe20003f26070 */
[----:B------:R-:W-:Y:S01]  /*46490*/  @P2 IMAD.MOV R14, RZ, RZ, R13 ;  /* 0x000000ffff0e2224 */ /* 0x000fe200078e020d */
[----:B------:R-:W-:Y:S01]  /*464a0*/  SEL R12, R12, RZ, !P3 ;  /* 0x000000ff0c0c7207 */ /* 0x000fe20005800000 */
[----:B------:R-:W-:Y:S01]  /*464b0*/  IMAD.IADD R22, R47, 0x1, -R22 ;  /* 0x000000012f167824 */ /* 0x000fe200078e0a16 */
[----:B------:R-:W-:Y:S01]  /*464c0*/  IADD3 R13, PT, PT, R36, -R33, RZ ;  /* 0x80000021240d7210 */ /* 0x000fe20007ffe0ff */
[----:B------:R-:W-:Y:S01]  /*464d0*/  IMAD R14, R17, UR19, R14 ;  /* 0x00000013110e7c24 */ /* 0x000fe2000f8e020e */
[----:B------:R-:W-:Y:S01]  /*464e0*/  SEL R12, R12, 0x1, P1 ;  /* 0x000000010c0c7807 */ /* 0x000fe20000800000 */
[----:B------:R-:W-:Y:S02]  /*464f0*/  IMAD.IADD R17, R7, 0x1, -R16 ;  /* 0x0000000107117824 */ /* 0x000fe400078e0a10 */
[----:B------:R-:W-:Y:S01]  /*46500*/  IMAD.IADD R16, R39, 0x1, -R10 ;  /* 0x0000000127107824 */ /* 0x000fe200078e0a0a */
[----:B------:R-:W-:Y:S01]  /*46510*/  IADD3 R37, PT, PT, R12, R14, R37 ;  /* 0x0000000e0c257210 */ /* 0x000fe20007ffe025 */
[----:B------:R-:W-:-:S02]  /*46520*/  IMAD.MOV.U32 R14, RZ, RZ, 0x0 ;  /* 0x00000000ff0e7424 */ /* 0x000fc400078e00ff */
[----:B------:R-:W-:Y:S02]  /*46530*/  IMAD.MOV.U32 R36, RZ, RZ, 0x0 ;  /* 0x00000000ff247424 */ /* 0x000fe400078e00ff */
[----:B------:R-:W-:Y:S02]  /*46540*/  IMAD.IADD R42, R18, 0x1, R37 ;  /* 0x00000001122a7824 */ /* 0x000fe400078e0225 */
[----:B------:R-:W-:Y:S02]  /*46550*/  HFMA2 R37, -RZ, RZ, 0, 5.9604644775390625e-08 ;  /* 0x00000001ff257431 */ /* 0x000fe400000001ff */
[----:B------:R-:W-:Y:S02]  /*46560*/  IMAD.MOV.U32 R39, RZ, RZ, 0x1 ;  /* 0x00000001ff277424 */ /* 0x000fe400078e00ff */
[----:B------:R-:W-:Y:S01]  /*46570*/  IMAD.HI.U32 R10, R13, R22, RZ ;  /* 0x000000160d0a7227 */ /* 0x000fe200078e00ff */
[----:B------:R-:W-:-:S03]  /*46580*/  IADD3 R42, PT, PT, -R42, R55, R19 ;  /* 0x000000372a2a7210 */ /* 0x000fc60007ffe113 */
[----:B------:R-:W-:Y:S02]  /*46590*/  IMAD.MOV.U32 R47, RZ, RZ, 0x1 ;  /* 0x00000001ff2f7424 */ /* 0x000fe400078e00ff */
[CC--:B------:R-:W-:Y:S02]  /*465a0*/  IMAD R57, R13.reuse, R42.reuse, RZ ;  /* 0x0000002a0d397224 */ /* 0x0c0fe400078e02ff */
[----:B------:R-:W-:-:S04]  /*465b0*/  IMAD.HI.U32 R7, R13, R42, RZ ;  /* 0x0000002a0d077227 */ /* 0x000fc800078e00ff */
[----:B------:R-:W-:-:S04]  /*465c0*/  IMAD.HI.U32 R56, R17, R42, R56 ;  /* 0x0000002a11387227 */ /* 0x000fc800078e0038 */
[----:B------:R-:W-:Y:S01]  /*465d0*/  IMAD.HI.U32 R15, R13, R42, R14 ;  /* 0x0000002a0d0f7227 */ /* 0x000fe200078e000e */
[----:B------:R-:W-:-:S03]  /*465e0*/  ISETP.GE.U32.AND P1, PT, R56, R57, PT ;  /* 0x000000393800720c */ /* 0x000fc60003f26070 */
[----:B------:R-:W-:-:S04]  /*465f0*/  IMAD.WIDE.U32 R18, R16, R42, RZ ;  /* 0x0000002a10127225 */ /* 0x000fc800078e00ff */
[----:B------:R-:W-:-:S06]  /*46600*/  IMAD.HI.U32 R58, R42, R42, R58 ;  /* 0x0000002a2a3a7227 */ /* 0x000fcc00078e003a */
[----:B------:R-:W-:-:S05]  /*46610*/  @P1 IMAD.MOV R15, RZ, RZ, R7 ;  /* 0x000000ffff0f1224 */ /* 0x000fca00078e0207 */
[----:B------:R-:W-:Y:S01]  /*46620*/  IADD3 R70, PT, PT, R18, R15, RZ ;  /* 0x0000000f12467210 */ /* 0x000fe20007ffe0ff */
[----:B------:R-:W-:-:S03]  /*46630*/  IMAD.MOV.U32 R15, RZ, RZ, 0x1 ;  /* 0x00000001ff0f7424 */ /* 0x000fc600078e00ff */
[----:B------:R-:W-:Y:S01]  /*46640*/  ISETP.GE.U32.AND P1, PT, R70, R18, PT ;  /* 0x000000124600720c */ /* 0x000fe20003f26070 */
[----:B------:R-:W-:Y:S02]  /*46650*/  IMAD.IADD R18, R53, 0x1, -R20 ;  /* 0x0000000135127824 */ /* 0x000fe400078e0a14 */
[----:B------:R-:W-:-:S04]  /*46660*/  IMAD.HI.U32 R69, R16, R42, R14 ;  /* 0x0000002a10457227 */ /* 0x000fc800078e000e */
[----:B------:R-:W-:-:S04]  /*46670*/  IMAD.WIDE.U32 R14, R18, R42, RZ ;  /* 0x0000002a120e7225 */ /* 0x000fc800078e00ff */
[----:B------:R-:W-:Y:S02]  /*46680*/  IMAD.IADD R20, R44, 0x1, -R23 ;  /* 0x000000012c147824 */ /* 0x000fe400078e0a17 */
[----:B------:R-:W-:Y:S02]  /*46690*/  @P1 IMAD.MOV R69, RZ, RZ, R19 ;  /* 0x000000ffff451224 */ /* 0x000fe400078e0213 */
[----:B------:R-:W-:-:S04]  /*466a0*/  IMAD.HI.U32 R7, R18, R42, R36 ;  /* 0x0000002a12077227 */ /* 0x000fc800078e0024 */
[----:B------:R-:W-:Y:S02]  /*466b0*/  IMAD.IADD R69, R14, 0x1, R69 ;  /* 0x000000010e457824 */ /* 0x000fe400078e0245 */
[----:B------:R-:W-:-:S03]  /*466c0*/  IMAD.WIDE.U32 R36, R20, R42, RZ ;  /* 0x0000002a14247225 */ /* 0x000fc600078e00ff */
[----:B------:R-:W-:Y:S01]  /*466d0*/  ISETP.GE.U32.AND P1, PT, R69, R14, PT ;  /* 0x0000000e4500720c */ /* 0x000fe20003f26070 */
[----:B------:R-:W-:-:S04]  /*466e0*/  IMAD.WIDE.U32 R44, R22, R42, RZ ;  /* 0x0000002a162c7225 */ /* 0x000fc800078e00ff */
[----:B------:R-:W-:-:S04]  /*466f0*/  IMAD.WIDE.U32 R50, R18, R22, RZ ;  /* 0x0000001612327225 */ /* 0x000fc800078e00ff */
[----:B------:R-:W-:-:S04]  /*46700*/  IMAD.MOV.U32 R53, RZ, RZ, 0x1 ;  /* 0x00000001ff357424 */ /* 0x000fc800078e00ff */
[----:B------:R-:W-:Y:S01]  /*46710*/  @P1 IMAD.MOV R7, RZ, RZ, R15 ;  /* 0x000000ffff071224 */ /* 0x000fe200078e020f */
[----:B------:R-:W-:Y:S02]  /*46720*/  IADD3 R15, PT, PT, R46, -R21, RZ ;  /* 0x800000152e0f7210 */ /* 0x000fe40007ffe0ff */
[----:B------:R-:W-:Y:S01]  /*46730*/  MOV R46, 0x0 ;  /* 0x00000000002e7802 */ /* 0x000fe20000000f00 */
[----:B------:R-:W-:Y:S02]  /*46740*/  IMAD.IADD R12, R36, 0x1, R7 ;  /* 0x00000001240c7824 */ /* 0x000fe400078e0207 */
[----:B------:R-:W-:-:S03]  /*46750*/  IMAD.HI.U32 R7, R20, R42, R38 ;  /* 0x0000002a14077227 */ /* 0x000fc600078e0026 */
[----:B------:R-:W-:Y:S01]  /*46760*/  ISETP.GE.U32.AND P1, PT, R12, R36, PT ;  /* 0x000000240c00720c */ /* 0x000fe20003f26070 */
[----:B------:R-:W-:-:S04]  /*46770*/  IMAD.WIDE.U32 R38, R15, R42, RZ ;  /* 0x0000002a0f267225 */ /* 0x000fc800078e00ff */
[----:B------:R-:W-:Y:S02]  /*46780*/  IMAD.MOV.U32 R36, RZ, RZ, 0x0 ;  /* 0x00000000ff247424 */ /* 0x000fe400078e00ff */
[----:B------:R-:W-:-:S06]  /*46790*/  IMAD.HI.U32 R57, R16, R22, R46 ;  /* 0x0000001610397227 */ /* 0x000fcc00078e002e */
[----:B------:R-:W-:Y:S02]  /*467a0*/  @P1 IMAD.MOV R7, RZ, RZ, R37 ;  /* 0x000000ffff071224 */ /* 0x000fe400078e0225 */
[----:B------:R-:W-:Y:S02]  /*467b0*/  IMAD.MOV.U32 R37, RZ, RZ, 0x1 ;  /* 0x00000001ff257424 */ /* 0x000fe400078e00ff */
[----:B------:R-:W-:Y:S02]  /*467c0*/  IMAD.IADD R7, R38, 0x1, R7 ;  /* 0x0000000126077824 */ /* 0x000fe400078e0207 */
[----:B------:R-:W-:-:S03]  /*467d0*/  IMAD.HI.U32 R37, R15, R42, R36 ;  /* 0x0000002a0f257227 */ /* 0x000fc600078e0024 */
[----:B------:R-:W-:Y:S01]  /*467e0*/  ISETP.GE.U32.AND P1, PT, R7, R38, PT ;  /* 0x000000260700720c */ /* 0x000fe20003f26070 */
[----:B------:R-:W-:Y:S02]  /*467f0*/  IMAD.MOV.U32 R36, RZ, RZ, RZ ;  /* 0x000000ffff247224 */ /* 0x000fe400078e00ff */
[----:B------:R-:W-:-:S10]  /*46800*/  IMAD.MOV.U32 R38, RZ, RZ, 0x0 ;  /* 0x00000000ff267424 */ /* 0x000fd400078e00ff */
[----:B------:R-:W-:Y:S01]  /*46810*/  @P1 IADD3 R37, PT, PT, R39, RZ, RZ ;  /* 0x000000ff27251210 */ /* 0x000fe20007ffe0ff */
[----:B------:R-:W-:-:S04]  /*46820*/  IMAD.MOV.U32 R39, RZ, RZ, 0x1 ;  /* 0x00000001ff277424 */ /* 0x000fc800078e00ff */
[----:B------:R-:W-:Y:S02]  /*46830*/  IMAD.IADD R40, R44, 0x1, R37 ;  /* 0x000000012c287824 */ /* 0x000fe400078e0225 */
[----:B------:R-:W-:Y:S02]  /*46840*/  IMAD R37, R13, R22, RZ ;  /* 0x000000160d257224 */ /* 0x000fe400078e02ff */
[----:B------:R-:W-:Y:S01]  /*46850*/  IMAD.HI.U32 R21, R22, R42, R38 ;  /* 0x0000002a16157227 */ /* 0x000fe200078e0026 */
[----:B------:R-:W-:-:S03]  /*46860*/  ISETP.GE.U32.AND P1, PT, R40, R44, PT ;  /* 0x0000002c2800720c */ /* 0x000fc60003f26070 */
[----:B------:R-:W-:-:S04]  /*46870*/  IMAD.HI.U32 R23, R17, R22, R36 ;  /* 0x0000001611177227 */ /* 0x000fc800078e0024 */
[----:B------:R-:W-:Y:S01]  /*46880*/  IMAD.HI.U32 R19, R13, R22, R38 ;  /* 0x000000160d137227 */ /* 0x000fe200078e0026 */
[----:B------:R-:W-:-:S03]  /*46890*/  ISETP.GE.U32.AND P2, PT, R23, R37, PT ;  /* 0x000000251700720c */ /* 0x000fc60003f46070 */
[----:B------:R-:W-:-:S04]  /*468a0*/  IMAD.WIDE.U32 R36, R42, R42, RZ ;  /* 0x0000002a2a247225 */ /* 0x000fc800078e00ff */
[----:B------:R-:W-:Y:S02]  /*468b0*/  @P1 IMAD.MOV R21, RZ, RZ, R45 ;  /* 0x000000ffff151224 */ /* 0x000fe400078e022d */
[----:B------:R-:W-:-:S03]  /*468c0*/  IMAD.WIDE.U32 R38, R16, R22, RZ ;  /* 0x0000001610267225 */ /* 0x000fc600078e00ff */
[----:B------:R-:W-:Y:S01]  /*468d0*/  IADD3 R21, PT, PT, R36, R21, RZ ;  /* 0x0000001524157210 */ /* 0x000fe20007ffe0ff */
[----:B------:R-:W-:-:S03]  /*468e0*/  @P2 IMAD.MOV R19, RZ, RZ, R10 ;  /* 0x000000ffff132224 */ /* 0x000fc600078e020a */
[----:B------:R-:W-:Y:S01]  /*468f0*/  ISETP.GE.U32.AND P1, PT, R21, R36, PT ;  /* 0x000000241500720c */ /* 0x000fe20003f26070 */
[----:B------:R-:W-:Y:S02]  /*46900*/  IMAD.IADD R64, R38, 0x1, R19 ;  /* 0x0000000126407824 */ /* 0x000fe400078e0213 */
[----:B------:R-:W-:-:S03]  /*46910*/  IMAD.MOV.U32 R36, RZ, RZ, RZ ;  /* 0x000000ffff247224 */ /* 0x000fc600078e00ff */
[----:B------:R-:W-:Y:S01]  /*46920*/  ISETP.GE.U32.AND P2, PT, R64, R38, PT ;  /* 0x000000264000720c */ /* 0x000fe20003f46070 */
[----:B------:R-:W-:-:S06]  /*46930*/  IMAD.MOV.U32 R38, RZ, RZ, 0x0 ;  /* 0x00000000ff267424 */ /* 0x000fcc00078e00ff */
[----:B------:R-:W-:-:S04]  /*46940*/  @P1 IMAD.MOV R58, RZ, RZ, R37 ;  /* 0x000000ffff3a1224 */ /* 0x000fc800078e0225 */
[----:B------:R-:W-:Y:S02]  /*46950*/  IMAD R37, R9, R58, RZ ;  /* 0x0000003a09257224 */ /* 0x000fe400078e02ff */
[----:B------:R-:W-:Y:S02]  /*46960*/  @P2 IMAD.MOV R57, RZ, RZ, R39 ;  /* 0x000000ffff392224 */ /* 0x000fe400078e0227 */
[----:B------:R-:W-:Y:S02]  /*46970*/  HFMA2 R39, -RZ, RZ, 0, 5.9604644775390625e-08 ;  /* 0x00000001ff277431 */ /* 0x000fe400000001ff */
[----:B------:R-:W-:-:S04]  /*46980*/  IMAD.HI.U32 R71, R58, R8, R36 ;  /* 0x000000083a477227 */ /* 0x000fc800078e0024 */
[----:B------:R-:W-:Y:S01]  /*46990*/  IMAD.IADD R57, R50, 0x1, R57 ;  /* 0x0000000132397824 */ /* 0x000fe200078e0239 */
[----:B------:R-:W-:Y:S01]  /*469a0*/  ISETP.GE.U32.AND P1, PT, R71, R37, PT ;  /* 0x000000254700720c */ /* 0x000fe20003f26070 */
[----:B------:R-:W-:-:S03]  /*469b0*/  IMAD.HI.U32 R10, R58, R9, RZ ;  /* 0x000000093a0a7227 */ /* 0x000fc600078e00ff */
[----:B------:R-:W-:Y:S01]  /*469c0*/  ISETP.GE.U32.AND P2, PT, R57, R50, PT ;  /* 0x000000323900720c */ /* 0x000fe20003f46070 */
[----:B------:R-:W-:-:S04]  /*469d0*/  IMAD.HI.U32 R45, R58, R9, R38 ;  /* 0x000000093a2d7227 */ /* 0x000fc800078e0026 */
[----:B------:R-:W-:Y:S02]  /*469e0*/  IMAD.MOV.U32 R36, RZ, RZ, 0x0 ;  /* 0x00000000ff247424 */ /* 0x000fe400078e00ff */
[----:B------:R-:W-:Y:S02]  /*469f0*/  IMAD.MOV.U32 R37, RZ, RZ, 0x1 ;  /* 0x00000001ff257424 */ /* 0x000fe400078e00ff */
[----:B------:R-:W-:-:S04]  /*46a00*/  IMAD.WIDE.U32 R46, R58, R34, RZ ;  /* 0x000000223a2e7225 */ /* 0x000fc800078e00ff */
[----:B------:R-:W-:Y:S02]  /*46a10*/  @P1 IMAD.MOV R45, RZ, RZ, R10 ;  /* 0x000000ffff2d1224 */ /* 0x000fe400078e020a */
[----:B------:R-:W-:-:S04]  /*46a20*/  IMAD.HI.U32 R65, R18, R22, R36 ;  /* 0x0000001612417227 */ /* 0x000fc800078e0024 */
[----:B------:R-:W-:Y:S02]  /*46a30*/  IMAD.IADD R45, R46, 0x1, R45 ;  /* 0x000000012e2d7824 */ /* 0x000fe400078e022d */
[----:B------:R-:W-:-:S03]  /*46a40*/  IMAD.WIDE.U32 R38, R20, R22, RZ ;  /* 0x0000001614267225 */ /* 0x000fc600078e00ff */
[----:B------:R-:W-:Y:S01]  /*46a50*/  ISETP.GE.U32.AND P1, PT, R45, R46, PT ;  /* 0x0000002e2d00720c */ /* 0x000fe20003f26070 */
[----:B------:R-:W-:Y:S02]  /*46a60*/  @P2 IMAD.MOV R65, RZ, RZ, R51 ;  /* 0x000000ffff412224 */ /* 0x000fe400078e0233 */
[----:B------:R-:W-:Y:S02]  /*46a70*/  IMAD R51, R17, R42, RZ ;  /* 0x0000002a11337224 */ /* 0x000fe400078e02ff */
[----:B------:R-:W-:Y:S01]  /*46a80*/  IMAD R62, R8, R58, RZ ;  /* 0x0000003a083e7224 */ /* 0x000fe200078e02ff */
[----:B------:R-:W-:Y:S01]  /*46a90*/  IADD3 R65, PT, PT, R38, R65, RZ ;  /* 0x0000004126417210 */ /* 0x000fe20007ffe0ff */
[----:B------:R-:W-:-:S03]  /*46aa0*/  IMAD.HI.U32 R19, R58, R34, R48 ;  /* 0x000000223a137227 */ /* 0x000fc600078e0030 */
[----:B------:R-:W-:Y:S01]  /*46ab0*/  ISETP.GE.U32.AND P2, PT, R65, R38, PT ;  /* 0x000000264100720c */ /* 0x000fe20003f46070 */
[----:B------:R-:W-:-:S04]  /*46ac0*/  IMAD.HI.U32 R33, R20, R22, R36 ;  /* 0x0000001614217227 */ /* 0x000fc800078e0024 */
[----:B------:R-:W-:Y:S01]  /*46ad0*/  @P1 IMAD.MOV R19, RZ, RZ, R47 ;  /* 0x000000ffff131224 */ /* 0x000fe200078e022f */
[----:B------:R-:W-:Y:S01]  /*46ae0*/  ISETP.GE.U32.AND P1, PT, R51, R62, PT ;  /* 0x0000003e3300720c */ /* 0x000fe20003f26070 */
[----:B------:R-:W-:Y:S01]  /*46af0*/  IMAD.WIDE.U32 R36, R58, R35, RZ ;  /* 0x000000233a247225 */ /* 0x000fe200078e00ff */
[----:B------:R-:W-:Y:S02]  /*46b00*/  IADD3 R62, PT, PT, R23, R51, -R62 ;  /* 0x00000033173e7210 */ /* 0x000fe40007ffe83e */
[----:B------:R-:W-:Y:S01]  /*46b10*/  SEL R10, RZ, 0x1, P1 ;  /* 0x00000001ff0a7807 */ /* 0x000fe20000800000 */
[----:B------:R-:W-:-:S04]  /*46b20*/  IMAD.WIDE.U32 R48, R15, R22, RZ ;  /* 0x000000160f307225 */ /* 0x000fc800078e00ff */
[----:B------:R-:W-:Y:S02]  /*46b30*/  @P2 IMAD.MOV R33, RZ, RZ, R39 ;  /* 0x000000ffff212224 */ /* 0x000fe400078e0227 */
[----:B------:R-:W-:Y:S02]  /*46b40*/  IMAD.IADD R19, R36, 0x1, R19 ;  /* 0x0000000124137824 */ /* 0x000fe400078e0213 */
[----:B------:R-:W-:Y:S01]  /*46b50*/  IMAD.IADD R71, R10, 0x1, R71 ;  /* 0x000000010a477824 */ /* 0x000fe200078e0247 */
[----:B------:R-:W-:Y:S01]  /*46b60*/  IADD3 R33, PT, PT, R48, R33, RZ ;  /* 0x0000002130217210 */ /* 0x000fe20007ffe0ff */
[----:B------:R-:W-:Y:S01]  /*46b70*/  IMAD.MOV.U32 R46, RZ, RZ, 0x0 ;  /* 0x00000000ff2e7424 */ /* 0x000fe200078e00ff */
[----:B------:R-:W-:Y:S01]  /*46b80*/  ISETP.GE.U32.AND P3, PT, R19, R36, PT ;  /* 0x000000241300720c */ /* 0x000fe20003f66070 */
[----:B------:R-:W-:Y:S01]  /*46b90*/  IMAD.MOV.U32 R47, RZ, RZ, 0x1 ;  /* 0x00000001ff2f7424 */ /* 0x000fe200078e00ff */
[----:B------:R-:W-:Y:S01]  /*46ba0*/  ISETP.GE.U32.AND P4, PT, R33, R48, PT ;  /* 0x000000302100720c */ /* 0x000fe20003f86070 */
[----:B------:R-:W-:Y:S01]  /*46bb0*/  IMAD.HI.U32 R43, R58, R35, R52 ;  /* 0x000000233a2b7227 */ /* 0x000fe200078e0034 */
[----:B------:R-:W-:-:S02]  /*46bc0*/  ISETP.NE.AND P2, PT, R71, RZ, PT ;  /* 0x000000ff4700720c */ /* 0x000fc40003f45270 */
[----:B------:R-:W-:Y:S01]  /*46bd0*/  ISETP.GE.U32.AND P1, PT, R56, R71, PT ;  /* 0x000000473800720c */ /* 0x000fe20003f26070 */
[----:B------:R-:W-:Y:S01]  /*46be0*/  IMAD.HI.U32 R47, R15, R22, R46 ;  /* 0x000000160f2f7227 */ /* 0x000fe200078e002e */
[----:B------:R-:W-:Y:S02]  /*46bf0*/  SEL R10, R10, RZ, !P2 ;  /* 0x000000ff0a0a7207 */ /* 0x000fe40005000000 */
[----:B------:R-:W-:Y:S01]  /*46c00*/  MOV R36, 0x0 ;  /* 0x0000000000247802 */ /* 0x000fe20000000f00 */
[----:B------:R-:W-:Y:S01]  /*46c10*/  IMAD.WIDE.U32 R54, R58, R24, RZ ;  /* 0x000000183a367225 */ /* 0x000fe200078e00ff */
[----:B------:R-:W-:Y:S02]  /*46c20*/  SEL R10, R10, 0x1, P1 ;  /* 0x000000010a0a7807 */ /* 0x000fe40000800000 */
[----:B------:R-:W-:Y:S01]  /*46c30*/  @P3 IADD3 R43, PT, PT, R37, RZ, RZ ;  /* 0x000000ff252b3210 */ /* 0x000fe20007ffe0ff */
[----:B------:R-:W-:Y:S01]  /*46c40*/  @P4 IMAD.MOV R47, RZ, RZ, R49 ;  /* 0x000000ffff2f4224 */ /* 0x000fe200078e0231 */
[----:B------:R-:W-:Y:S01]  /*46c50*/  IADD3 R56, PT, PT, R64, R56, -R71 ;  /* 0x0000003840387210 */ /* 0x000fe20007ffe847 */
[----:B------:R-:W-:-:S02]  /*46c60*/  IMAD.IADD R49, R10, 0x1, R45 ;  /* 0x000000010a317824 */ /* 0x000fc400078e022d */
[----:B------:R-:W-:Y:S02]  /*46c70*/  IMAD.IADD R43, R54, 0x1, R43 ;  /* 0x00000001362b7824 */ /* 0x000fe400078e022b */
[----:B------:R-:W-:Y:S01]  /*46c80*/  IMAD.WIDE.U32 R52, R22, R22, RZ ;  /* 0x0000001616347225 */ /* 0x000fe200078e00ff */
[----:B------:R-:W-:Y:S02]  /*46c90*/  ISETP.NE.AND P2, PT, R49, RZ, PT ;  /* 0x000000ff3100720c */ /* 0x000fe40003f45270 */
[----:B------:R-:W-:Y:S01]  /*46ca0*/  ISETP.GE.U32.AND P3, PT, R43, R54, PT ;  /* 0x000000362b00720c */ /* 0x000fe20003f66070 */
[----:B------:R-:W-:Y:S01]  /*46cb0*/  IMAD.IADD R66, R52, 0x1, R47 ;  /* 0x0000000134427824 */ /* 0x000fe200078e022f */
[----:B------:R-:W-:Y:S01]  /*46cc0*/  ISETP.GE.U32.AND P1, PT, R70, R49, PT ;  /* 0x000000314600720c */ /* 0x000fe20003f26070 */
[----:B------:R-:W-:Y:S01]  /*46cd0*/  IMAD.MOV.U32 R47, RZ, RZ, 0x1 ;  /* 0x00000001ff2f7424 */ /* 0x000fe200078e00ff */
[----:B------:R-:W-:Y:S01]  /*46ce0*/  SEL R10, R10, RZ, !P2 ;  /* 0x000000ff0a0a7207 */ /* 0x000fe20005000000 */
[----:B------:R-:W-:Y:S01]  /*46cf0*/  IMAD.MOV.U32 R37, RZ, RZ, 0x1 ;  /* 0x00000001ff257424 */ /* 0x000fe200078e00ff */
[----:B------:R-:W-:Y:S01]  /*46d00*/  ISETP.GE.U32.AND P4, PT, R66, R52, PT ;  /* 0x000000344200720c */ /* 0x000fe20003f86070 */
[----:B------:R-:W-:Y:S01]  /*46d10*/  IMAD.HI.U32 R39, R58, R24, R46 ;  /* 0x000000183a277227 */ /* 0x000fe200078e002e */
[----:B------:R-:W-:-:S02]  /*46d20*/  SEL R10, R10, 0x1, P1 ;  /* 0x000000010a0a7807 */ /* 0x000fc40000800000 */
[----:B------:R-:W-:Y:S01]  /*46d30*/  IADD3 R70, PT, PT, R57, R70, -R49 ;  /* 0x0000004639467210 */ /* 0x000fe20007ffe831 */
[----:B------:R-:W-:-:S04]  /*46d40*/  IMAD.HI.U32 R45, R22, R22, R36 ;  /* 0x00000016162d7227 */ /* 0x000fc800078e0024 */
[----:B------:R-:W-:Y:S02]  /*46d50*/  IMAD.IADD R14, R10, 0x1, R19 ;  /* 0x000000010a0e7824 */ /* 0x000fe400078e0213 */
[----:B------:R-:W-:Y:S02]  /*46d60*/  IMAD R47, R13, R15, RZ ;  /* 0x0000000f0d2f7224 */ /* 0x000fe400078e02ff */
[----:B------:R-:W-:Y:S01]  /*46d70*/  @P3 IMAD.MOV R39, RZ, RZ, R55 ;  /* 0x000000ffff273224 */ /* 0x000fe200078e0237 */
[----:B------:R-:W-:Y:S01]  /*46d80*/  ISETP.NE.AND P2, PT, R14, RZ, PT ;  /* 0x000000ff0e00720c */ /* 0x000fe20003f45270 */
[----:B------:R-:W-:Y:S01]  /*46d90*/  IMAD.WIDE.U32 R36, R58, R25, RZ ;  /* 0x000000193a247225 */ /* 0x000fe200078e00ff */
[----:B------:R-:W-:Y:S02]  /*46da0*/  ISETP.GE.U32.AND P1, PT, R69, R14, PT ;  /* 0x0000000e4500720c */ /* 0x000fe40003f26070 */
[----:B------:R-:W-:Y:S01]  /*46db0*/  SEL R10, R10, RZ, !P2 ;  /* 0x000000ff0a0a7207 */ /* 0x000fe20005000000 */
[----:B------:R-:W-:Y:S01]  /*46dc0*/  IMAD.MOV.U32 R46, RZ, RZ, RZ ;  /* 0x000000ffff2e7224 */ /* 0x000fe200078e00ff */
[----:B------:R-:W-:Y:S01]  /*46dd0*/  IADD3 R39, PT, PT, R36, R39, RZ ;  /* 0x0000002724277210 */ /* 0x000fe20007ffe0ff */
[----:B------:R-:W-:Y:S01]  /*46de0*/  @P4 IMAD.MOV R45, RZ, RZ, R53 ;  /* 0x000000ffff2d4224 */ /* 0x000fe200078e0235 */
[----:B------:R-:W-:Y:S01]  /*46df0*/  IADD3 R14, PT, PT, R65, R69, -R14 ;  /* 0x00000045410e7210 */ /* 0x000fe20007ffe80e */
[----:B------:R-:W-:Y:S01]  /*46e00*/  IMAD.HI.U32 R67, R17, R15, R46 ;  /* 0x0000000f11437227 */ /* 0x000fe200078e002e */
[----:B------:R-:W-:-:S02]  /*46e10*/  ISETP.GE.U32.AND P3, PT, R39, R36, PT ;  /* 0x000000242700720c */ /* 0x000fc40003f66070 */
[----:B------:R-:W-:Y:S01]  /*46e20*/  SEL R36, R10, 0x1, P1 ;  /* 0x000000010a247807 */ /* 0x000fe20000800000 */
[----:B------:R-:W-:Y:S01]  /*46e30*/  IMAD.MOV.U32 R52, RZ, RZ, 0x0 ;  /* 0x00000000ff347424 */ /* 0x000fe200078e00ff */
[----:B------:R-:W-:Y:S01]  /*46e40*/  ISETP.GE.U32.AND P4, PT, R67, R47, PT ;  /* 0x0000002f4300720c */ /* 0x000fe20003f86070 */
[----:B------:R-:W-:Y:S01]  /*46e50*/  IMAD.MOV.U32 R53, RZ, RZ, 0x1 ;  /* 0x00000001ff357424 */ /* 0x000fe200078e00ff */
[----:B------:R-:W-:Y:S01]  /*46e60*/  MOV R69, 0x1 ;  /* 0x0000000100457802 */ /* 0x000fe20000000f00 */
[----:B------:R-:W-:Y:S02]  /*46e70*/  IMAD.IADD R43, R36, 0x1, R43 ;  /* 0x00000001242b7824 */ /* 0x000fe400078e022b */
[----:B------:R-:W-:-:S03]  /*46e80*/  IMAD.HI.U32 R10, R13, R15, RZ ;  /* 0x0000000f0d0a7227 */ /* 0x000fc600078e00ff */
[----:B------:R-:W-:Y:S01]  /*46e90*/  ISETP.NE.AND P1, PT, R43, RZ, PT ;  /* 0x000000ff2b00720c */ /* 0x000fe20003f25270 */
[----:B------:R-:W-:Y:S01]  /*46ea0*/  IMAD.MOV.U32 R54, RZ, RZ, 0x0 ;  /* 0x00000000ff367424 */ /* 0x000fe200078e00ff */
[----:B------:R-:W-:Y:S01]  /*46eb0*/  ISETP.GE.U32.AND P2, PT, R12, R43, PT ;  /* 0x0000002b0c00720c */ /* 0x000fe20003f46070 */
[----:B------:R-:W-:Y:S01]  /*46ec0*/  IMAD.MOV.U32 R55, RZ, RZ, 0x1 ;  /* 0x00000001ff377424 */ /* 0x000fe200078e00ff */
[----:B------:R-:W-:Y:S01]  /*46ed0*/  IADD3 R12, PT, PT, R33, R12, -R43 ;  /* 0x0000000c210c7210 */ /* 0x000fe20007ffe82b */
[----:B------:R-:W-:Y:S01]  /*46ee0*/  IMAD.HI.U32 R19, R13, R15, R52 ;  /* 0x0000000f0d137227 */ /* 0x000fe200078e0034 */
[----:B------:R-:W-:-:S03]  /*46ef0*/  @P4 IADD3 R19, PT, PT, R10, RZ, RZ ;  /* 0x000000ff0a134210 */ /* 0x000fc60007ffe0ff */
[----:B------:R-:W-:Y:S01]  /*46f00*/  IMAD.IADD R10, R44, 0x1, R45 ;  /* 0x000000012c0a7824 */ /* 0x000fe200078e022d */
[----:B------:R-:W-:Y:S01]  /*46f10*/  SEL R45, R36, RZ, !P1 ;  /* 0x000000ff242d7207 */ /* 0x000fe20004800000 */
[----:B------:R-:W-:-:S03]  /*46f20*/  IMAD.HI.U32 R59, R58, R25, R54 ;  /* 0x000000193a3b7227 */ /* 0x000fc600078e0036 */
[----:B------:R-:W-:Y:S01]  /*46f30*/  SEL R54, R45, 0x1, P2 ;  /* 0x000000012d367807 */ /* 0x000fe20001000000 */
[----:B------:R-:W-:Y:S01]  /*46f40*/  @P3 IMAD.MOV R59, RZ, RZ, R37 ;  /* 0x000000ffff3b3224 */ /* 0x000fe200078e0225 */
[----:B------:R-:W-:Y:S01]  /*46f50*/  ISETP.GE.U32.AND P1, PT, R10, R44, PT ;  /* 0x0000002c0a00720c */ /* 0x000fe20003f26070 */
[----:B------:R-:W-:-:S04]  /*46f60*/  IMAD.WIDE.U32 R36, R16, R15, RZ ;  /* 0x0000000f10247225 */ /* 0x000fc800078e00ff */
[----:B------:R-:W-:Y:S01]  /*46f70*/  IMAD.IADD R46, R54, 0x1, R39 ;  /* 0x00000001362e7824 */ /* 0x000fe200078e0227 */
[----:B------:R-:W-:Y:S01]  /*46f80*/  IADD3 R19, PT, PT, R36, R19, RZ ;  /* 0x0000001324137210 */ /* 0x000fe20007ffe0ff */
[----:B------:R-:W-:-:S03]  /*46f90*/  IMAD.WIDE.U32 R52, R58, R11, RZ ;  /* 0x0000000b3a347225 */ /* 0x000fc600078e00ff */
[----:B------:R-:W-:Y:S01]  /*46fa0*/  ISETP.GE.U32.AND P5, PT, R19, R36, PT ;  /* 0x000000241300720c */ /* 0x000fe20003fa6070 */
[----:B------:R-:W-:Y:S01]  /*46fb0*/  IMAD.IADD R59, R52, 0x1, R59 ;  /* 0x00000001343b7824 */ /* 0x000fe200078e023b */
[----:B------:R-:W-:Y:S01]  /*46fc0*/  ISETP.NE.AND P3, PT, R46, RZ, PT ;  /* 0x000000ff2e00720c */ /* 0x000fe20003f65270 */
[----:B------:R-:W-:Y:S01]  /*46fd0*/  IMAD.MOV.U32 R44, RZ, RZ, 0x0 ;  /* 0x00000000ff2c7424 */ /* 0x000fe200078e00ff */
[----:B------:R-:W-:Y:S01]  /*46fe0*/  ISETP.GE.U32.AND P2, PT, R7, R46, PT ;  /* 0x0000002e0700720c */ /* 0x000fe20003f46070 */
[----:B------:R-:W-:Y:S01]  /*46ff0*/  IMAD.MOV.U32 R45, RZ, RZ, 0x1 ;  /* 0x00000001ff2d7424 */ /* 0x000fe200078e00ff */
[----:B------:R-:W-:Y:S01]  /*47000*/  SEL R54, R54, RZ, !P3 ;  /* 0x000000ff36367207 */ /* 0x000fe20005800000 */
[----:B------:R-:W-:Y:S01]  /*47010*/  IMAD R64, R17, R22, RZ ;  /* 0x0000001611407224 */ /* 0x000fe200078e02ff */
[----:B------:R-:W-:Y:S01]  /*47020*/  ISETP.GE.U32.AND P4, PT, R59, R52, PT ;  /* 0x000000343b00720c */ /* 0x000fe20003f86070 */
[----:B------:R-:W-:Y:S01]  /*47030*/  IMAD.HI.U32 R39, R58, R11, R44 ;  /* 0x0000000b3a277227 */ /* 0x000fe200078e002c */
[----:B------:R-:W-:-:S03]  /*47040*/  IADD3 R46, PT, PT, R66, R7, -R46 ;  /* 0x00000007422e7210 */ /* 0x000fc60007ffe82e */
[----:B------:R-:W-:Y:S01]  /*47050*/  IMAD.HI.U32 R61, R16, R15, R44 ;  /* 0x0000000f103d7227 */ /* 0x000fe200078e002c */
[----:B------:R-:W-:-:S03]  /*47060*/  SEL R44, R54, 0x1, P2 ;  /* 0x00000001362c7807 */ /* 0x000fc60001000000 */
[----:B------:R-:W-:Y:S02]  /*47070*/  @P5 IMAD.MOV R61, RZ, RZ, R37 ;  /* 0x000000ffff3d5224 */ /* 0x000fe400078e0225 */
[----:B------:R-:W-:-:S04]  /*47080*/  IMAD.WIDE.U32 R54, R18, R15, RZ ;  /* 0x0000000f12367225 */ /* 0x000fc800078e00ff */
[----:B------:R-:W-:Y:S02]  /*47090*/  IMAD.IADD R37, R44, 0x1, R59 ;  /* 0x000000012c257824 */ /* 0x000fe400078e023b */
[----:B------:R-:W-:Y:S02]  /*470a0*/  IMAD.IADD R61, R54, 0x1, R61 ;  /* 0x00000001363d7824 */ /* 0x000fe400078e023d */
[----:B------:R-:W-:Y:S01]  /*470b0*/  @P4 IMAD.MOV R39, RZ, RZ, R53 ;  /* 0x000000ffff274224 */ /* 0x000fe200078e0235 */
[----:B------:R-:W-:Y:S01]  /*470c0*/  ISETP.NE.AND P3, PT, R37, RZ, PT ;  /* 0x000000ff2500720c */ /* 0x000fe20003f65270 */
[----:B------:R-:W-:Y:S01]  /*470d0*/  IMAD.MOV.U32 R52, RZ, RZ, 0x0 ;  /* 0x00000000ff347424 */ /* 0x000fe200078e00ff */
[----:B------:R-:W-:Y:S01]  /*470e0*/  ISETP.GE.U32.AND P4, PT, R61, R54, PT ;  /* 0x000000363d00720c */ /* 0x000fe20003f86070 */
[----:B------:R-:W-:Y:S01]  /*470f0*/  IMAD R51, R58, UR19, R39 ;  /* 0x000000133a337c24 */ /* 0x000fe2000f8e0227 */
[----:B------:R-:W-:Y:S01]  /*47100*/  SEL R23, R44, RZ, !P3 ;  /* 0x000000ff2c177207 */ /* 0x000fe20005800000 */
[----:B------:R-:W-:Y:S01]  /*47110*/  HFMA2 R44, -RZ, RZ, 0, 0 ;  /* 0x00000000ff2c7431 */ /* 0x000fe200000001ff */
[----:B------:R-:W-:Y:S01]  /*47120*/  ISETP.GT.U32.AND P2, PT, R37, R40, PT ;  /* 0x000000282500720c */ /* 0x000fe20003f44070 */
[----:B------:R-:W-:-:S03]  /*47130*/  IMAD.MOV.U32 R53, RZ, RZ, 0x1 ;  /* 0x00000001ff357424 */ /* 0x000fc600078e00ff */
[----:B------:R-:W-:Y:S01]  /*47140*/  SEL R58, R23, 0x1, !P2 ;  /* 0x00000001173a7807 */ /* 0x000fe20005000000 */
[----:B------:R-:W-:-:S03]  /*47150*/  IMAD.HI.U32 R39, R42, R22, R52 ;  /* 0x000000162a277227 */ /* 0x000fc600078e0034 */
[----:B------:R-:W-:Y:S01]  /*47160*/  IADD3 R60, PT, PT, R21, -R51, -R58 ;  /* 0x80000033153c7210 */ /* 0x000fe20007ffe83a */
[----:B------:R-:W-:-:S04]  /*47170*/  IMAD.HI.U32 R45, R18, R15, R44 ;  /* 0x0000000f122d7227 */ /* 0x000fc800078e002c */
[----:B------:R-:W-:-:S04]  /*47180*/  IMAD.HI.U32 R21, R42, R22, RZ ;  /* 0x000000162a157227 */ /* 0x000fc800078e00ff */
[----:B------:R-:W-:-:S04]  /*47190*/  IMAD.WIDE.U32 R58, R20, R15, RZ ;  /* 0x0000000f143a7225 */ /* 0x000fc800078e00ff */
[----:B------:R-:W-:Y:S02]  /*471a0*/  @P4 IMAD.MOV R45, RZ, RZ, R55 ;  /* 0x000000ffff2d4224 */ /* 0x000fe400078e0237 */
[----:B------:R-:W-:Y:S02]  /*471b0*/  @P1 IMAD.MOV R39, RZ, RZ, R21 ;  /* 0x000000ffff271224 */ /* 0x000fe400078e0215 */
[----:B------:R-:W-:Y:S01]  /*471c0*/  IMAD.IADD R21, R58, 0x1, R45 ;  /* 0x000000013a157824 */ /* 0x000fe200078e022d */
[----:B------:R-:W-:Y:S01]  /*471d0*/  MOV R45, 0x1 ;  /* 0x00000001002d7802 */ /* 0x000fe20000000f00 */
[----:B------:R-:W-:-:S03]  /*471e0*/  IMAD.HI.U32 R51, R15, R15, R52 ;  /* 0x0000000f0f337227 */ /* 0x000fc600078e0034 */
[----:B------:R-:W-:Y:S01]  /*471f0*/  ISETP.GE.U32.AND P1, PT, R21, R58, PT ;  /* 0x0000003a1500720c */ /* 0x000fe20003f26070 */
[----:B------:R-:W-:-:S04]  /*47200*/  IMAD.HI.U32 R63, R20, R15, R44 ;  /* 0x0000000f143f7227 */ /* 0x000fc800078e002c */
[----:B------:R-:W-:-:S04]  /*47210*/  IMAD.WIDE.U32 R52, R15, R15, RZ ;  /* 0x0000000f0f347225 */ /* 0x000fc800078e00ff */
[----:B------:R-:W-:Y:S02]  /*47220*/  IMAD.IADD R60, R60, 0x1, R39 ;  /* 0x000000013c3c7824 */ /* 0x000fe400078e0227 */
[----:B------:R-:W-:Y:S02]  /*47230*/  IMAD.MOV.U32 R44, RZ, RZ, RZ ;  /* 0x000000ffff2c7224 */ /* 0x000fe400078e00ff */
[----:B------:R-:W-:Y:S01]  /*47240*/  @P1 IMAD.MOV R63, RZ, RZ, R59 ;  /* 0x000000ffff3f1224 */ /* 0x000fe200078e023b */
[C---:B------:R-:W-:Y:S01]  /*47250*/  ISETP.GE.U32.AND P2, PT, R60.reuse, R39, PT ;  /* 0x000000273c00720c */ /* 0x040fe20003f46070 */
[----:B------:R-:W-:Y:S02]  /*47260*/  IMAD R45, R60, R9, RZ ;  /* 0x000000093c2d7224 */ /* 0x000fe400078e02ff */
[----:B------:R-:W-:Y:S02]  /*47270*/  IMAD.IADD R63, R52, 0x1, R63 ;  /* 0x00000001343f7824 */ /* 0x000fe400078e023f */
[----:B------:R-:W-:-:S04]  /*47280*/  IMAD.HI.U32 R23, R60, R8, R44 ;  /* 0x000000083c177227 */ /* 0x000fc800078e002c */
[----:B------:R-:W-:Y:S01]  /*47290*/  HFMA2 R44, -RZ, RZ, 0, 0 ;  /* 0x00000000ff2c7431 */ /* 0x000fe200000001ff */
[----:B------:R-:W-:Y:S01]  /*472a0*/  ISETP.GE.U32.AND P1, PT, R63, R52, PT ;  /* 0x000000343f00720c */ /* 0x000fe20003f26070 */
[C---:B------:R-:W-:Y:S02]  /*472b0*/  IMAD R39, R60.reuse, R8, RZ ;  /* 0x000000083c277224 */ /* 0x040fe400078e02ff */
[----:B------:R-:W-:-:S03]  /*472c0*/  IMAD.HI.U32 R69, R60, R25, R68 ;  /* 0x000000193c457227 */ /* 0x000fc600078e0044 */
[----:B------:R-:W-:-:S07]  /*472d0*/  IADD3 R67, PT, PT, R67, R64, -R39 ;  /* 0x0000004043437210 */ /* 0x000fce0007ffe827 */
[----:B------:R-:W-:Y:S01]  /*472e0*/  @P1 IMAD.MOV R51, RZ, RZ, R53 ;  /* 0x000000ffff331224 */ /* 0x000fe200078e0235 */
        /* <DEDUP_REMOVED lines=8> */
[----:B------:R-:W-:Y:S02]  /*47370*/  IMAD.MOV.U32 R45, RZ, RZ, 0x1 ;  /* 0x00000001ff2d7424 */ /* 0x000fe400078e00ff */
[----:B------:R-:W-:Y:S01]  /*47380*/  IMAD.IADD R51, R48, 0x1, R51 ;  /* 0x0000000130337824 */ /* 0x000fe200078e0233 */
[----:B------:R-:W-:Y:S01]  /*47390*/  ISETP.GE.U32.AND P1, PT, R57, R52, PT ;  /* 0x000000343900720c */ /* 0x000fe20003f26070 */
[----:B------:R-:W-:-:S04]  /*473a0*/  IMAD.HI.U32 R49, R60, R34, R44 ;  /* 0x000000223c317227 */ /* 0x000fc800078e002c */
[----:B------:R-:W-:-:S08]  /*473b0*/  IMAD.WIDE.U32 R44, R60, R35, RZ ;  /* 0x000000233c2c7225 */ /* 0x000fd000078e00ff */
[----:B------:R-:W-:Y:S02]  /*473c0*/  @P1 IADD3 R49, PT, PT, R53, RZ, RZ ;  /* 0x000000ff35311210 */ /* 0x000fe40007ffe0ff */
[----:B------:R-:W-:Y:S01]  /*473d0*/  ISETP.GE.U32.AND P1, PT, R51, R48, PT ;  /* 0x000000303300720c */ /* 0x000fe20003f26070 */
[----:B------:R-:W-:Y:S02]  /*473e0*/  IMAD.MOV.U32 R48, RZ, RZ, 0x0 ;  /* 0x00000000ff307424 */ /* 0x000fe400078e00ff */
[----:B------:R-:W-:Y:S02]  /*473f0*/  IMAD.IADD R53, R44, 0x1, R49 ;  /* 0x000000012c357824 */ /* 0x000fe400078e0231 */
[----:B------:R-:W-:-:S03]  /*47400*/  IMAD.MOV.U32 R49, RZ, RZ, 0x1 ;  /* 0x00000001ff317424 */ /* 0x000fc600078e00ff */
[----:B------:R-:W-:Y:S01]  /*47410*/  ISETP.GE.U32.AND P3, PT, R53, R44, PT ;  /* 0x0000002c3500720c */ /* 0x000fe20003f66070 */
[----:B------:R-:W-:Y:S01]  /*47420*/  IMAD.HI.U32 R49, R60, R35, R48 ;  /* 0x000000233c317227 */ /* 0x000fe200078e0030 */
[----:B------:R-:W-:-:S03]  /*47430*/  IADD3 R48, PT, PT, R23, -0x3d1, RZ ;  /* 0xfffffc2f17307810 */ /* 0x000fc60007ffe0ff */
[----:B------:R-:W-:-:S08]  /*47440*/  @P2 IMAD.MOV R48, RZ, RZ, R23 ;  /* 0x000000ffff302224 */ /* 0x000fd000078e0217 */
[----:B------:R-:W-:Y:S01]  /*47450*/  @P3 IMAD.MOV R49, RZ, RZ, R45 ;  /* 0x000000ffff313224 */ /* 0x000fe200078e022d */
[----:B------:R-:W-:Y:S01]  /*47460*/  ISETP.GE.U32.AND P3, PT, R64, R39, PT ;  /* 0x000000274000720c */ /* 0x000fe20003f66070 */
[----:B------:R-:W-:-:S03]  /*47470*/  IMAD.WIDE.U32 R44, R60, R24, RZ ;  /* 0x000000183c2c7225 */ /* 0x000fc600078e00ff */
[----:B------:R-:W-:Y:S01]  /*47480*/  SEL R33, RZ, 0x1, P3 ;  /* 0x00000001ff217807 */ /* 0x000fe20001800000 */
[----:B------:R-:W-:Y:S02]  /*47490*/  IMAD.IADD R23, R44, 0x1, R49 ;  /* 0x000000012c177824 */ /* 0x000fe400078e0231 */
[----:B------:R-:W-:Y:S02]  /*474a0*/  IMAD.MOV.U32 R49, RZ, RZ, 0x1 ;  /* 0x00000001ff317424 */ /* 0x000fe400078e00ff */
[----:B------:R-:W-:Y:S01]  /*474b0*/  IMAD.IADD R55, R33, 0x1, R48 ;  /* 0x0000000121377824 */ /* 0x000fe200078e0230 */
[----:B------:R-:W-:Y:S01]  /*474c0*/  ISETP.GE.U32.AND P5, PT, R23, R44, PT ;  /* 0x0000002c1700720c */ /* 0x000fe20003fa6070 */
[----:B------:R-:W-:-:S03]  /*474d0*/  IMAD.MOV.U32 R48, RZ, RZ, 0x0 ;  /* 0x00000000ff307424 */ /* 0x000fc600078e00ff */
[----:B------:R-:W-:Y:S01]  /*474e0*/  ISETP.NE.AND P4, PT, R55, RZ, PT ;  /* 0x000000ff3700720c */ /* 0x000fe20003f85270 */
[----:B------:R-:W-:Y:S01]  /*474f0*/  IMAD.HI.U32 R71, R60, R24, R48 ;  /* 0x000000183c477227 */ /* 0x000fe200078e0030 */
[----:B------:R-:W-:Y:S02]  /*47500*/  ISETP.GE.U32.AND P3, PT, R62, R55, PT ;  /* 0x000000373e00720c */ /* 0x000fe40003f66070 */
[----:B------:R-:W-:Y:S02]  /*47510*/  SEL R33, R33, RZ, !P4 ;  /* 0x000000ff21217207 */ /* 0x000fe40006000000 */
[----:B------:R-:W-:Y:S01]  /*47520*/  IADD3 R48, PT, PT, R57, -0x2, RZ ;  /* 0xfffffffe39307810 */ /* 0x000fe20007ffe0ff */
[----:B------:R-:W-:Y:S01]  /*47530*/  @P2 IMAD.MOV R48, RZ, RZ, R57 ;  /* 0x000000ffff302224 */ /* 0x000fe200078e0239 */
[----:B------:R-:W-:Y:S01]  /*47540*/  SEL R33, R33, 0x1, P3 ;  /* 0x0000000121217807 */ /* 0x000fe20001800000 */
[----:B------:R-:W-:Y:S01]  /*47550*/  @P5 IMAD.MOV R71, RZ, RZ, R45 ;  /* 0x000000ffff475224 */ /* 0x000fe200078e022d */
[----:B------:R-:W-:Y:S01]  /*47560*/  IADD3 R19, PT, PT, R19, R62, -R55 ;  /* 0x0000003e13137210 */ /* 0x000fe20007ffe837 */
[----:B------:R-:W-:-:S04]  /*47570*/  IMAD.WIDE.U32 R44, R60, R25, RZ ;  /* 0x000000193c2c7225 */ /* 0x000fc800078e00ff */
[----:B------:R-:W-:Y:S01]  /*47580*/  IMAD.IADD R43, R33, 0x1, R48 ;  /* 0x00000001212b7824 */ /* 0x000fe200078e0230 */
[----:B------:R-:W-:Y:S01]  /*47590*/  SEL R48, RZ, 0xffffffff, P2 ;  /* 0xffffffffff307807 */ /* 0x000fe20001000000 */
[----:B------:R-:W-:-:S03]  /*475a0*/  IMAD.IADD R71, R44, 0x1, R71 ;  /* 0x000000012c477824 */ /* 0x000fc600078e0247 */
[----:B------:R-:W-:Y:S02]  /*475b0*/  ISETP.NE.AND P4, PT, R43, RZ, PT ;  /* 0x000000ff2b00720c */ /* 0x000fe40003f85270 */
[----:B------:R-:W-:Y:S02]  /*475c0*/  ISETP.GE.U32.AND P3, PT, R56, R43, PT ;  /* 0x0000002b3800720c */ /* 0x000fe40003f66070 */
[----:B------:R-:W-:Y:S02]  /*475d0*/  SEL R33, R33, RZ, !P4 ;  /* 0x000000ff21217207 */ /* 0x000fe40006000000 */
[----:B------:R-:W-:Y:S01]  /*475e0*/  ISETP.GE.U32.AND P4, PT, R71, R44, PT ;  /* 0x0000002c4700720c */ /* 0x000fe20003f86070 */
[----:B------:R-:W-:Y:S01]  /*475f0*/  IMAD.MOV.U32 R44, RZ, RZ, 0x0 ;  /* 0x00000000ff2c7424 */ /* 0x000fe200078e00ff */
[----:B------:R-:W-:Y:S02]  /*47600*/  SEL R7, R33, 0x1, P3 ;  /* 0x0000000121077807 */ /* 0x000fe40001800000 */
[----:B------:R-:W-:Y:S01]  /*47610*/  IADD3 R61, PT, PT, R61, R56, -R43 ;  /* 0x000000383d3d7210 */ /* 0x000fe20007ffe82b */
[----:B------:R-:W-:Y:S01]  /*47620*/  IMAD.MOV.U32 R56, RZ, RZ, 0x0 ;  /* 0x00000000ff387424 */ /* 0x000fe200078e00ff */
[----:B------:R-:W-:-:S04]  /*47630*/  IADD3 R33, PT, PT, R7, R53, R48 ;  /* 0x0000003507217210 */ /* 0x000fc80007ffe030 */
[----:B------:R-:W-:Y:S02]  /*47640*/  ISETP.NE.AND P3, PT, R33, RZ, PT ;  /* 0x000000ff2100720c */ /* 0x000fe40003f65270 */
[----:B------:R-:W-:Y:S01]  /*47650*/  ISETP.GE.U32.AND P2, PT, R70, R33, PT ;  /* 0x000000214600720c */ /* 0x000fe20003f46070 */
[----:B------:R-:W-:Y:S01]  /*47660*/  @P4 IMAD.MOV R69, RZ, RZ, R45 ;  /* 0x000000ffff454224 */ /* 0x000fe200078e022d */
[----:B------:R-:W-:Y:S01]  /*47670*/  SEL R7, R7, RZ, !P3 ;  /* 0x000000ff07077207 */ /* 0x000fe20005800000 */
[----:B------:R-:W-:Y:S01]  /*47680*/  IMAD.MOV.U32 R45, RZ, RZ, 0x1 ;  /* 0x00000001ff2d7424 */ /* 0x000fe200078e00ff */
[----:B------:R-:W-:Y:S02]  /*47690*/  IADD3 R70, PT, PT, R21, R70, -R33 ;  /* 0x0000004615467210 */ /* 0x000fe40007ffe821 */
[----:B------:R-:W-:Y:S01]  /*476a0*/  SEL R52, R7, 0x1, P2 ;  /* 0x0000000107347807 */ /* 0x000fe20001000000 */
[----:B------:R-:W-:-:S03]  /*476b0*/  IMAD.HI.U32 R49, R60, R11, R44 ;  /* 0x0000000b3c317227 */ /* 0x000fc600078e002c */
[----:B------:R-:W-:Y:S01]  /*476c0*/  IADD3 R7, PT, PT, R52, R23, R48 ;  /* 0x0000001734077210 */ /* 0x000fe20007ffe030 */
[----:B------:R-:W-:-:S03]  /*476d0*/  IMAD.WIDE.U32 R44, R60, R11, RZ ;  /* 0x0000000b3c2c7225 */ /* 0x000fc600078e00ff */
[----:B------:R-:W-:Y:S01]  /*476e0*/  ISETP.NE.AND P3, PT, R7, RZ, PT ;  /* 0x000000ff0700720c */ /* 0x000fe20003f65270 */
[----:B------:R-:W-:Y:S01]  /*476f0*/  IMAD.IADD R69, R44, 0x1, R69 ;  /* 0x000000012c457824 */ /* 0x000fe200078e0245 */
[----:B------:R-:W-:Y:S01]  /*47700*/  ISETP.GE.U32.AND P2, PT, R14, R7, PT ;  /* 0x000000070e00720c */ /* 0x000fe20003f46070 */
[----:B------:R-:W-:Y:S01]  /*47710*/  IMAD.HI.U32 R23, R22, R15, RZ ;  /* 0x0000000f16177227 */ /* 0x000fe200078e00ff */
[----:B------:R-:W-:Y:S02]  /*47720*/  SEL R52, R52, RZ, !P3 ;  /* 0x000000ff34347207 */ /* 0x000fe40005800000 */
[----:B------:R-:W-:Y:S01]  /*47730*/  ISETP.GE.U32.AND P4, PT, R69, R44, PT ;  /* 0x0000002c4500720c */ /* 0x000fe20003f86070 */
[----:B------:R-:W-:Y:S01]  /*47740*/  HFMA2 R44, -RZ, RZ, 0, 0 ;  /* 0x00000000ff2c7431 */ /* 0x000fe200000001ff */
        /* <DEDUP_REMOVED lines=9> */
[----:B------:R-:W-:Y:S01]  /*477e0*/  IMAD R49, R60, UR19, R49 ;  /* 0x000000133c317c24 */ /* 0x000fe2000f8e0231 */
[----:B------:R-:W-:Y:S01]  /*477f0*/  SEL R52, R52, 0x1, P2 ;  /* 0x0000000134347807 */ /* 0x000fe20001000000 */
[----:B------:R-:W-:-:S03]  /*47800*/  IMAD.HI.U32 R65, R22, R15, R44 ;  /* 0x0000000f16417227 */ /* 0x000fc600078e002c */
[----:B------:R-:W-:Y:S01]  /*47810*/  IADD3 R59, PT, PT, R52, R69, R48 ;  /* 0x00000045343b7210 */ /* 0x000fe20007ffe030 */
[----:B------:R-:W-:Y:S02]  /*47820*/  @P1 IMAD.MOV R65, RZ, RZ, R23 ;  /* 0x000000ffff411224 */ /* 0x000fe400078e0217 */
[----:B------:R-:W-:Y:S01]  /*47830*/  IMAD R44, R15, R42, RZ ;  /* 0x0000002a0f2c7224 */ /* 0x000fe200078e02ff */
[C---:B------:R-:W-:Y:S01]  /*47840*/  ISETP.NE.AND P2, PT, R59.reuse, RZ, PT ;  /* 0x000000ff3b00720c */ /* 0x040fe20003f45270 */
[----:B------:R-:W-:Y:S01]  /*47850*/  IMAD.MOV.U32 R69, RZ, RZ, 0x1 ;  /* 0x00000001ff457424 */ /* 0x000fe200078e00ff */
[----:B------:R-:W-:Y:S01]  /*47860*/  ISETP.GT.U32.AND P1, PT, R59, R46, PT ;  /* 0x0000002e3b00720c */ /* 0x000fe20003f24070 */
[----:B------:R-:W-:Y:S01]  /*47870*/  IMAD.IADD R65, R44, 0x1, R65 ;  /* 0x000000012c417824 */ /* 0x000fe200078e0241 */
[----:B------:R-:W-:Y:S01]  /*47880*/  SEL R52, R52, RZ, !P2 ;  /* 0x000000ff34347207 */ /* 0x000fe20005000000 */
[----:B------:R-:W-:-:S03]  /*47890*/  IMAD.HI.U32 R73, R18, R20, R68 ;  /* 0x0000001412497227 */ /* 0x000fc600078e0044 */
        /* <DEDUP_REMOVED lines=8> */
[----:B------:R-:W-:Y:S01]  /*47920*/  @P2 IADD3 R23, PT, PT, R44, RZ, RZ ;  /* 0x000000ff2c172210 */ /* 0x000fe20007ffe0ff */
[----:B------:R-:W-:Y:S02]  /*47930*/  IMAD.MOV.U32 R44, RZ, RZ, RZ ;  /* 0x000000ffff2c7224 */ /* 0x000fe400078e00ff */
[----:B------:R-:W-:Y:S01]  /*47940*/  IMAD.MOV.U32 R48, RZ, RZ, 0x0 ;  /* 0x00000000ff307424 */ /* 0x000fe200078e00ff */
        /* <DEDUP_REMOVED lines=12> */
[----:B------:R-:W-:Y:S02]  /*47a10*/  IMAD R49, R13, R20, RZ ;  /* 0x000000140d317224 */ /* 0x000fe400078e02ff */
[----:B------:R-:W-:Y:S01]  /*47a20*/  IMAD.MOV.U32 R48, RZ, RZ, RZ ;  /* 0x000000ffff307224 */ /* 0x000fe200078e00ff */
[----:B------:R-:W-:Y:S01]  /*47a30*/  IADD3 R10, PT, PT, R44, R37, RZ ;  /* 0x000000252c0a7210 */ /* 0x000fe20007ffe0ff */
[----:B------:R-:W-:-:S03]  /*47a40*/  IMAD.WIDE.U32 R52, R60, R35, RZ ;  /* 0x000000233c347225 */ /* 0x000fc600078e00ff */
[----:B------:R-:W-:Y:S01]  /*47a50*/  ISETP.GE.U32.AND P1, PT, R10, R44, PT ;  /* 0x0000002c0a00720c */ /* 0x000fe20003f26070 */
[----:B------:R-:W-:Y:S01]  /*47a60*/  IMAD.HI.U32 R37, R17, R20, R48 ;  /* 0x0000001411257227 */ /* 0x000fe200078e0030 */
[----:B------:R-:W-:-:S03]  /*47a70*/  MOV R44, 0x0 ;  /* 0x00000000002c7802 */ /* 0x000fc60000000f00 */
[----:B------:R-:W-:Y:S01]  /*47a80*/  IMAD.HI.U32 R48, R13, R20, RZ ;  /* 0x000000140d307227 */ /* 0x000fe200078e00ff */
[----:B------:R-:W-:-:S03]  /*47a90*/  ISETP.GE.U32.AND P2, PT, R37, R49, PT ;  /* 0x000000312500720c */ /* 0x000fc60003f46070 */
[----:B------:R-:W-:-:S04]  /*47aa0*/  IMAD.HI.U32 R21, R60, R24, R68 ;  /* 0x000000183c157227 */ /* 0x000fc800078e0044 */
        /* <DEDUP_REMOVED lines=8> */
[----:B------:R-:W-:Y:S01]  /*47b30*/  IMAD.WIDE.U32 R68, R20, R20, RZ ;  /* 0x0000001414447225 */ /* 0x000fe200078e00ff */
[----:B------:R-:W-:-:S03]  /*47b40*/  IADD3 R43, PT, PT, R44, R43, RZ ;  /* 0x0000002b2c2b7210 */ /* 0x000fc60007ffe0ff */
[----:B------:R-:W-:Y:S01]  /*47b50*/  IMAD.HI.U32 R57, R60, R35, R56 ;  /* 0x000000233c397227 */ /* 0x000fe200078e0038 */
[----:B------:R-:W-:-:S03]  /*47b60*/  ISETP.GE.U32.AND P2, PT, R43, R44, PT ;  /* 0x0000002c2b00720c */ /* 0x000fc60003f46070 */
[----:B------:R-:W-:Y:S02]  /*47b70*/  @P1 IMAD.MOV R57, RZ, RZ, R53 ;  /* 0x000000ffff391224 */ /* 0x000fe400078e0235 */
[----:B------:R-:W-:-:S04]  /*47b80*/  IMAD.WIDE.U32 R52, R60, R24, RZ ;  /* 0x000000183c347225 */ /* 0x000fc800078e00ff */
[----:B------:R-:W-:Y:S02]  /*47b90*/  IMAD.IADD R33, R52, 0x1, R57 ;  /* 0x0000000134217824 */ /* 0x000fe400078e0239 */
[----:B------:R-:W-:Y:S02]  /*47ba0*/  IMAD.MOV.U32 R57, RZ, RZ, 0x1 ;  /* 0x00000001ff397424 */ /* 0x000fe400078e00ff */
[----:B------:R-:W-:Y:S01]  /*47bb0*/  VIADD R51, R40, 0xfffffc2f ;  /* 0xfffffc2f28337836 */ /* 0x000fe20000000000 */
[----:B------:R-:W-:Y:S01]  /*47bc0*/  ISETP.GE.U32.AND P1, PT, R33, R52, PT ;  /* 0x000000342100720c */ /* 0x000fe20003f26070 */
[----:B------:R-:W-:-:S04]  /*47bd0*/  IMAD.HI.U32 R55, R16, R20, R56 ;  /* 0x0000001410377227 */ /* 0x000fc800078e0038 */
[----:B------:R-:W-:-:S04]  /*47be0*/  IMAD.WIDE.U32 R56, R18, R20, RZ ;  /* 0x0000001412387225 */ /* 0x000fc800078e00ff */
[----:B------:R-:W-:Y:S02]  /*47bf0*/  @P2 IMAD.MOV R55, RZ, RZ, R45 ;  /* 0x000000ffff372224 */ /* 0x000fe400078e022d */
[----:B------:R-:W-:Y:S02]  /*47c00*/  IMAD.MOV.U32 R52, RZ, RZ, 0x0 ;  /* 0x00000000ff347424 */ /* 0x000fe400078e00ff */
[----:B------:R-:W-:Y:S01]  /*47c10*/  IMAD.IADD R7, R56, 0x1, R55 ;  /* 0x0000000138077824 */ /* 0x000fe200078e0237 */
[----:B------:R-:W-:Y:S01]  /*47c20*/  @P1 IADD3 R21, PT, PT, R53, RZ, RZ ;  /* 0x000000ff35151210 */ /* 0x000fe20007ffe0ff */
[----:B------:R-:W-:Y:S02]  /*47c30*/  IMAD.MOV.U32 R53, RZ, RZ, 0x1 ;  /* 0x00000001ff357424 */ /* 0x000fe400078e00ff */
[----:B------:R-:W-:Y:S01]  /*47c40*/  IMAD.HI.U32 R48, R15, R20, RZ ;  /* 0x000000140f307227 */ /* 0x000fe200078e00ff */
[----:B------:R-:W-:-:S03]  /*47c50*/  ISETP.GE.U32.AND P1, PT, R7, R56, PT ;  /* 0x000000380700720c */ /* 0x000fc60003f26070 */
[----:B------:R-:W-:-:S04]  /*47c60*/  IMAD.HI.U32 R45, R20, R20, R52 ;  /* 0x00000014142d7227 */ /* 0x000fc800078e0034 */
[----:B------:R-:W-:-:S04]  /*47c70*/  IMAD.HI.U32 R55, R60, R25, R52 ;  /* 0x000000193c377227 */ /* 0x000fc800078e0034 */
[----:B------:R-:W-:-:S04]  /*47c80*/  IMAD.WIDE.U32 R52, R60, R25, RZ ;  /* 0x000000193c347225 */ /* 0x000fc800078e00ff */
[----:B------:R-:W-:Y:S02]  /*47c90*/  IMAD.IADD R21, R52, 0x1, R21 ;  /* 0x0000000134157824 */ /* 0x000fe400078e0215 */
[----:B------:R-:W-:Y:S02]  /*47ca0*/  @P1 IMAD.MOV R73, RZ, RZ, R57 ;  /* 0x000000ffff491224 */ /* 0x000fe400078e0239 */
[----:B------:R-:W-:Y:S01]  /*47cb0*/  IMAD.MOV.U32 R57, RZ, RZ, 0x1 ;  /* 0x00000001ff397424 */ /* 0x000fe200078e00ff */
[----:B------:R-:W-:Y:S01]  /*47cc0*/  ISETP.GE.U32.AND P1, PT, R21, R52, PT ;  /* 0x000000341500720c */ /* 0x000fe20003f26070 */
[----:B------:R-:W-:Y:S02]  /*47cd0*/  IMAD.IADD R14, R68, 0x1, R73 ;  /* 0x00000001440e7824 */ /* 0x000fe400078e0249 */
[----:B------:R-:W-:-:S03]  /*47ce0*/  IMAD.MOV.U32 R73, RZ, RZ, 0x1 ;  /* 0x00000001ff497424 */ /* 0x000fc600078e00ff */
[----:B------:R-:W-:-:S07]  /*47cf0*/  ISETP.GE.U32.AND P2, PT, R14, R68, PT ;  /* 0x000000440e00720c */ /* 0x000fce0003f46070 */
[----:B------:R-:W-:Y:S01]  /*47d00*/  @P1 IMAD.MOV R55, RZ, RZ, R53 ;  /* 0x000000ffff371224 */ /* 0x000fe200078e0235 */
[C---:B------:R-:W-:Y:S01]  /*47d10*/  ISETP.GE.U32.AND P1, PT, R60.reuse, R23, PT ;  /* 0x000000173c00720c */ /* 0x040fe20003f26070 */
[----:B------:R-:W-:-:S04]  /*47d20*/  IMAD.WIDE.U32 R52, R60, R11, RZ ;  /* 0x0000000b3c347225 */ /* 0x000fc800078e00ff */
[----:B------:R-:W-:Y:S01]  /*47d30*/  IMAD.IADD R55, R52, 0x1, R55 ;  /* 0x0000000134377824 */ /* 0x000fe200078e0237 */
[----:B------:R-:W-:Y:S01]  /*47d40*/  @P2 IADD3 R45, PT, PT, R69, RZ, RZ ;  /* 0x000000ff452d2210 */ /* 0x000fe20007ffe0ff */
[----:B------:R-:W-:-:S03]  /*47d50*/  IMAD R23, R17, R15, RZ ;  /* 0x0000000f11177224 */ /* 0x000fc600078e02ff */
[----:B------:R-:W-:Y:S01]  /*47d60*/  ISETP.GE.U32.AND P2, PT, R55, R52, PT ;  /* 0x000000343700720c */ /* 0x000fe20003f46070 */
[----:B------:R-:W-:Y:S02]  /*47d70*/  IMAD.IADD R68, R58, 0x1, R45 ;  /* 0x000000013a447824 */ /* 0x000fe400078e022d */
[----:B------:R-:W-:Y:S02]  /*47d80*/  HFMA2 R52, -RZ, RZ, 0, 0 ;  /* 0x00000000ff347431 */ /* 0x000fe400000001ff */
[----:B------:R-:W-:Y:S01]  /*47d90*/  IMAD.HI.U32 R45, R60, R11, R72 ;  /* 0x0000000b3c2d7227 */ /* 0x000fe200078e0048 */
[----:B------:R-:W-:-:S03]  /*47da0*/  ISETP.GE.U32.AND P4, PT, R68, R58, PT ;  /* 0x0000003a4400720c */ /* 0x000fc60003f86070 */
[----:B------:R-:W-:Y:S02]  /*47db0*/  IMAD R72, R60, R8, RZ ;  /* 0x000000083c487224 */ /* 0x000fe400078e02ff */
[----:B------:R-:W-:-:S03]  /*47dc0*/  @P1 IMAD.MOV R51, RZ, RZ, R40 ;  /* 0x000000ffff331224 */ /* 0x000fc600078e0228 */
[----:B------:R-:W-:Y:S02]  /*47dd0*/  IADD3 R37, PT, PT, R37, R23, -R72 ;  /* 0x0000001725257210 */ /* 0x000fe40007ffe848 */
[----:B------:R-:W-:Y:S01]  /*47de0*/  @P2 IADD3 R45, PT, PT, R53, RZ, RZ ;  /* 0x000000ff352d2210 */ /* 0x000fe20007ffe0ff */
[----:B------:R-:W-:Y:S01]  /*47df0*/  IMAD.MOV.U32 R53, RZ, RZ, 0x1 ;  /* 0x00000001ff357424 */ /* 0x000fe200078e00ff */
[----:B------:R-:W-:Y:S01]  /*47e00*/  ISETP.GE.U32.AND P2, PT, R23, R72, PT ;  /* 0x000000481700720c */ /* 0x000fe20003f46070 */
[----:B------:R-:W-:-:S03]  /*47e10*/  IMAD.HI.U32 R53, R15, R20, R52 ;  /* 0x000000140f357227 */ /* 0x000fc600078e0034 */
[----:B------:R-:W-:Y:S02]  /*47e20*/  SEL R40, RZ, 0x1, P2 ;  /* 0x00000001ff287807 */ /* 0x000fe40001000000 */
[----:B------:R-:W-:Y:S01]  /*47e30*/  SEL R52, RZ, 0xffffffff, P1 ;  /* 0xffffffffff347807 */ /* 0x000fe20000800000 */
[----:B------:R-:W-:Y:S02]  /*47e40*/  @P4 IMAD.MOV R53, RZ, RZ, R48 ;  /* 0x000000ffff354224 */ /* 0x000fe400078e0230 */
[----:B------:R-:W-:Y:S02]  /*47e50*/  IMAD.IADD R58, R40, 0x1, R51 ;  /* 0x00000001283a7824 */ /* 0x000fe400078e0233 */
[----:B------:R-:W-:Y:S02]  /*47e60*/  VIADD R51, R10, 0xfffffffe ;  /* 0xfffffffe0a337836 */ /* 0x000fe40000000000 */
[----:B------:R-:W-:Y:S01]  /*47e70*/  @P1 IMAD.MOV R51, RZ, RZ, R10 ;  /* 0x000000ffff331224 */ /* 0x000fe200078e020a */
[----:B------:R-:W-:Y:S01]  /*47e80*/  ISETP.NE.AND P3, PT, R58, RZ, PT ;  /* 0x000000ff3a00720c */ /* 0x000fe20003f65270 */
[----:B------:R-:W-:Y:S01]  /*47e90*/  IMAD.IADD R48, R38, 0x1, R53 ;  /* 0x0000000126307824 */ /* 0x000fe200078e0235 */
[----:B------:R-:W-:Y:S01]  /*47ea0*/  ISETP.GE.U32.AND P2, PT, R67, R58, PT ;  /* 0x0000003a4300720c */ /* 0x000fe20003f46070 */
[----:B------:R-:W-:Y:S01]  /*47eb0*/  IMAD R45, R60, UR19, R45 ;  /* 0x000000133c2d7c24 */ /* 0x000fe2000f8e022d */
[----:B------:R-:W-:-:S02]  /*47ec0*/  SEL R40, R40, RZ, !P3 ;  /* 0x000000ff28287207 */ /* 0x000fc40005800000 */
[----:B------:R-:W-:Y:S01]  /*47ed0*/  IADD3 R67, PT, PT, R43, R67, -R58 ;  /* 0x000000432b437210 */ /* 0x000fe20007ffe83a */
[----:B------:R-:W-:Y:S01]  /*47ee0*/  IMAD.MOV.U32 R58, RZ, RZ, 0x0 ;  /* 0x00000000ff3a7424 */ /* 0x000fe200078e00ff */
[----:B------:R-:W-:-:S05]  /*47ef0*/  SEL R40, R40, 0x1, P2 ;  /* 0x0000000128287807 */ /* 0x000fca0001000000 */
[----:B------:R-:W-:-:S05]  /*47f00*/  IMAD.IADD R10, R40, 0x1, R51 ;  /* 0x00000001280a7824 */ /* 0x000fca00078e0233 */
[----:B------:R-:W-:Y:S02]  /*47f10*/  ISETP.NE.AND P2, PT, R10, RZ, PT ;  /* 0x000000ff0a00720c */ /* 0x000fe40003f45270 */
[----:B------:R-:W-:Y:S02]  /*47f20*/  ISETP.GE.U32.AND P3, PT, R19, R10, PT ;  /* 0x0000000a1300720c */ /* 0x000fe40003f66070 */
[----:B------:R-:W-:Y:S02]  /*47f30*/  SEL R40, R40, RZ, !P2 ;  /* 0x000000ff28287207 */ /* 0x000fe40005000000 */
[----:B------:R-:W-:Y:S02]  /*47f40*/  ISETP.GE.U32.AND P2, PT, R48, R38, PT ;  /* 0x000000263000720c */ /* 0x000fe40003f46070 */
[----:B------:R-:W-:Y:S02]  /*47f50*/  SEL R38, R40, 0x1, P3 ;  /* 0x0000000128267807 */ /* 0x000fe40001800000 */
[----:B------:R-:W-:-:S02]  /*47f60*/  IADD3 R19, PT, PT, R7, R19, -R10 ;  /* 0x0000001307137210 */ /* 0x000fc40007ffe80a */
[----:B------:R-:W-:Y:S02]  /*47f70*/  IADD3 R40, PT, PT, R38, R39, R52 ;  /* 0x0000002726287210 */ /* 0x000fe40007ffe034 */
[----:B------:R-:W-:Y:S02]  /*47f80*/  MOV R39, 0x1 ;  /* 0x0000000100277802 */ /* 0x000fe40000000f00 */
        /* <DEDUP_REMOVED lines=9> */
[----:B------:R-:W-:Y:S01]  /*48020*/  SEL R51, R38, 0x1, P1 ;  /* 0x0000000126337807 */ /* 0x000fe20000800000 */
[----:B------:R-:W-:-:S03]  /*48030*/  IMAD.MOV.U32 R38, RZ, RZ, 0x0 ;  /* 0x00000000ff267424 */ /* 0x000fc600078e00ff */
[----:B------:R-:W-:Y:S01]  /*48040*/  IADD3 R64, PT, PT, R51, R21, R52 ;  /* 0x0000001533407210 */ /* 0x000fe20007ffe034 */
[----:B------:R-:W-:-:S03]  /*48050*/  IMAD.HI.U32 R21, R22, R20, RZ ;  /* 0x0000001416157227 */ /* 0x000fc600078e00ff */
[----:B------:R-:W-:Y:S01]  /*48060*/  ISETP.NE.AND P3, PT, R64, RZ, PT ;  /* 0x000000ff4000720c */ /* 0x000fe20003f65270 */
[----:B------:R-:W-:Y:S01]  /*48070*/  IMAD.HI.U32 R38, R22, R20, R38 ;  /* 0x0000001416267227 */ /* 0x000fe200078e0026 */
[----:B------:R-:W-:Y:S02]  /*48080*/  ISETP.GE.U32.AND P1, PT, R63, R64, PT ;  /* 0x000000403f00720c */ /* 0x000fe40003f26070 */
[----:B------:R-:W-:Y:S01]  /*48090*/  SEL R51, R51, RZ, !P3 ;  /* 0x000000ff33337207 */ /* 0x000fe20005800000 */
[----:B------:R-:W-:Y:S01]  /*480a0*/  @P2 IMAD.MOV R38, RZ, RZ, R21 ;  /* 0x000000ffff262224 */ /* 0x000fe200078e0215 */
[----:B------:R-:W-:Y:S01]  /*480b0*/  IADD3 R63, PT, PT, R48, R63, -R64 ;  /* 0x0000003f303f7210 */ /* 0x000fe20007ffe840 */
[----:B------:R-:W-:Y:S01]  /*480c0*/  IMAD R39, R20, R42, RZ ;  /* 0x0000002a14277224 */ /* 0x000fe200078e02ff */
[----:B------:R-:W-:-:S03]  /*480d0*/  SEL R51, R51, 0x1, P1 ;  /* 0x0000000133337807 */ /* 0x000fc60000800000 */
[----:B------:R-:W-:Y:S01]  /*480e0*/  IMAD.IADD R21, R39, 0x1, R38 ;  /* 0x0000000127157824 */ /* 0x000fe200078e0226 */
[----:B------:R-:W-:Y:S01]  /*480f0*/  IADD3 R55, PT, PT, R51, R55, R52 ;  /* 0x0000003733377210 */ /* 0x000fe20007ffe034 */
[----:B------:R-:W-:-:S03]  /*48100*/  IMAD.MOV.U32 R38, RZ, RZ, 0x0 ;  /* 0x00000000ff267424 */ /* 0x000fc600078e00ff */
[C---:B------:R-:W-:Y:S02]  /*48110*/  ISETP.NE.AND P2, PT, R55.reuse, RZ, PT ;  /* 0x000000ff3700720c */ /* 0x040fe40003f45270 */
[----:B------:R-:W-:Y:S02]  /*48120*/  ISETP.GT.U32.AND P1, PT, R55, R12, PT ;  /* 0x0000000c3700720c */ /* 0x000fe40003f24070 */
[----:B------:R-:W-:Y:S02]  /*48130*/  SEL R51, R51, RZ, !P2 ;  /* 0x000000ff33337207 */ /* 0x000fe40005000000 */
[----:B------:R-:W-:Y:S01]  /*48140*/  ISETP.GE.U32.AND P3, PT, R21, R39, PT ;  /* 0x000000271500720c */ /* 0x000fe20003f66070 */
[----:B------:R-:W-:Y:S01]  /*48150*/  IMAD.MOV.U32 R39, RZ, RZ, 0x1 ;  /* 0x00000001ff277424 */ /* 0x000fe200078e00ff */
[----:B------:R-:W-:-:S04]  /*48160*/  SEL R51, R51, 0x1, !P1 ;  /* 0x0000000133337807 */ /* 0x000fc80004800000 */
[----:B------:R-:W-:Y:S01]  /*48170*/  IADD3 R52, PT, PT, R51, R45, R52 ;  /* 0x0000002d33347210 */ /* 0x000fe20007ffe034 */
        /* <DEDUP_REMOVED lines=8> */
[C---:B------:R-:W-:Y:S02]  /*48200*/  IMAD R39, R62.reuse, R9, RZ ;  /* 0x000000093e277224 */ /* 0x040fe400078e02ff */
[----:B------:R-:W-:-:S04]  /*48210*/  IMAD.WIDE.U32 R52, R62, R34, RZ ;  /* 0x000000223e347225 */ /* 0x000fc800078e00ff */
        /* <DEDUP_REMOVED lines=8> */
[----:B------:R-:W-:-:S03]  /*482a0*/  IMAD.MOV.U32 R38, RZ, RZ, 0x0 ;  /* 0x00000000ff267424 */ /* 0x000fc600078e00ff */
[----:B------:R-:W-:Y:S01]  /*482b0*/  IADD3 R45, PT, PT, R52, R45, RZ ;  /* 0x0000002d342d7210 */ /* 0x000fe20007ffe0ff */
[----:B------:R-:W-:-:S03]  /*482c0*/  IMAD.HI.U32 R43, R62, R34, R38 ;  /* 0x000000223e2b7227 */ /* 0x000fc600078e0026 */
[----:B------:R-:W-:Y:S01]  /*482d0*/  ISETP.GE.U32.AND P1, PT, R45, R52, PT ;  /* 0x000000342d00720c */ /* 0x000fe20003f26070 */
[----:B------:R-:W-:Y:S02]  /*482e0*/  IMAD R39, R13, R18, RZ ;  /* 0x000000120d277224 */ /* 0x000fe400078e02ff */
[----:B------:R-:W-:-:S04]  /*482f0*/  IMAD.MOV.U32 R38, RZ, RZ, RZ ;  /* 0x000000ffff267224 */ /* 0x000fc800078e00ff */
[----:B------:R-:W-:-:S04]  /*48300*/  IMAD.HI.U32 R7, R17, R18, R38 ;  /* 0x0000001211077227 */ /* 0x000fc800078e0026 */
[----:B------:R-:W-:Y:S01]  /*48310*/  IMAD.HI.U32 R38, R13, R18, RZ ;  /* 0x000000120d267227 */ /* 0x000fe200078e00ff */
[----:B------:R-:W-:-:S03]  /*48320*/  ISETP.GE.U32.AND P2, PT, R7, R39, PT ;  /* 0x000000270700720c */ /* 0x000fc60003f46070 */
[----:B------:R-:W-:Y:S02]  /*48330*/  @P1 IMAD.MOV R43, RZ, RZ, R53 ;  /* 0x000000ffff2b1224 */ /* 0x000fe400078e0235 */
[----:B------:R-:W-:-:S03]  /*48340*/  IMAD.WIDE.U32 R52, R62, R35, RZ ;  /* 0x000000233e347225 */ /* 0x000fc600078e00ff */
[----:B------:R-:W-:Y:S01]  /*48350*/  IADD3 R10, PT, PT, R52, R43, RZ ;  /* 0x0000002b340a7210 */ /* 0x000fe20007ffe0ff */
[----:B------:R-:W-:-:S03]  /*48360*/  IMAD.HI.U32 R43, R13, R18, R58 ;  /* 0x000000120d2b7227 */ /* 0x000fc600078e003a */
[----:B------:R-:W-:Y:S01]  /*48370*/  ISETP.GE.U32.AND P1, PT, R10, R52, PT ;  /* 0x000000340a00720c */ /* 0x000fe20003f26070 */
[----:B------:R-:W-:-:S04]  /*48380*/  IMAD.HI.U32 R59, R62, R35, R58 ;  /* 0x000000233e3b7227 */ /* 0x000fc800078e003a */
[----:B------:R-:W-:Y:S02]  /*48390*/  @P2 IMAD.MOV R43, RZ, RZ, R38 ;  /* 0x000000ffff2b2224 */ /* 0x000fe400078e0226 */
[----:B------:R-:W-:-:S06]  /*483a0*/  IMAD R38, R17, R20, RZ ;  /* 0x0000001411267224 */ /* 0x000fcc00078e02ff */
        /* <DEDUP_REMOVED lines=9> */
[-C--:B------:R-:W-:Y:S02]  /*48440*/  IMAD.HI.U32 R59, R18, R18.reuse, R58 ;  /* 0x00000012123b7227 */ /* 0x080fe400078e003a */
[----:B------:R-:W-:Y:S02]  /*48450*/  @P1 IADD3 R43, PT, PT, R61, RZ, RZ ;  /* 0x000000ff3d2b1210 */ /* 0x000fe40007ffe0ff */
[----:B------:R-:W-:Y:S01]  /*48460*/  @P2 IMAD.MOV R65, RZ, RZ, R53 ;  /* 0x000000ffff412224 */ /* 0x000fe200078e0235 */
[----:B------:R-:W-:Y:S01]  /*48470*/  ISETP.GE.U32.AND P2, PT, R62, R51, PT ;  /* 0x000000333e00720c */ /* 0x000fe20003f46070 */
[----:B------:R-:W-:-:S04]  /*48480*/  IMAD.WIDE.U32 R60, R18, R18, RZ ;  /* 0x00000012123c7225 */ /* 0x000fc800078e00ff */
[----:B------:R-:W-:Y:S02]  /*48490*/  IMAD.IADD R65, R60, 0x1, R65 ;  /* 0x000000013c417824 */ /* 0x000fe400078e0241 */
[----:B------:R-:W-:-:S03]  /*484a0*/  VIADD R53, R46, 0xfffffc2f ;  /* 0xfffffc2f2e357836 */ /* 0x000fc60000000000 */
[----:B------:R-:W-:-:S03]  /*484b0*/  ISETP.GE.U32.AND P1, PT, R65, R60, PT ;  /* 0x0000003c4100720c */ /* 0x000fc60003f26070 */
[----:B------:R-:W-:Y:S02]  /*484c0*/  @P2 IMAD.MOV R53, RZ, RZ, R46 ;  /* 0x000000ffff352224 */ /* 0x000fe400078e022e */
[----:B------:R-:W-:Y:S02]  /*484d0*/  VIADD R46, R45, 0xfffffffe ;  /* 0xfffffffe2d2e7836 */ /* 0x000fe40000000000 */
[----:B------:R-:W-:-:S06]  /*484e0*/  @P2 IMAD.MOV R46, RZ, RZ, R45 ;  /* 0x000000ffff2e2224 */ /* 0x000fcc00078e022d */
[----:B------:R-:W-:Y:S02]  /*484f0*/  @P1 IMAD.MOV R59, RZ, RZ, R61 ;  /* 0x000000ffff3b1224 */ /* 0x000fe400078e023d */
[----:B------:R-:W-:-:S04]  /*48500*/  IMAD.WIDE.U32 R60, R62, R25, RZ ;  /* 0x000000193e3c7225 */ /* 0x000fc800078e00ff */
[----:B------:R-:W-:Y:S02]  /*48510*/  IMAD.IADD R43, R60, 0x1, R43 ;  /* 0x000000013c2b7824 */ /* 0x000fe400078e022b */
[----:B------:R-:W-:-:S03]  /*48520*/  IMAD.IADD R59, R56, 0x1, R59 ;  /* 0x00000001383b7824 */ /* 0x000fc600078e023b */
[----:B------:R-:W-:Y:S02]  /*48530*/  ISETP.GE.U32.AND P4, PT, R43, R60, PT ;  /* 0x0000003c2b00720c */ /* 0x000fe40003f86070 */
[----:B------:R-:W-:Y:S01]  /*48540*/  IADD3 R60, PT, PT, R68, R70, -R33 ;  /* 0x00000046443c7210 */ /* 0x000fe20007ffe821 */
[C---:B------:R-:W-:Y:S01]  /*48550*/  IMAD R33, R62.reuse, R8, RZ ;  /* 0x000000083e217224 */ /* 0x040fe200078e02ff */
[----:B------:R-:W-:Y:S01]  /*48560*/  ISETP.GE.U32.AND P1, PT, R59, R56, PT ;  /* 0x000000383b00720c */ /* 0x000fe20003f26070 */
[----:B------:R-:W-:Y:S02]  /*48570*/  HFMA2 R56, -RZ, RZ, 0, 0 ;  /* 0x00000000ff387431 */ /* 0x000fe400000001ff */
[----:B------:R-:W-:Y:S01]  /*48580*/  IMAD.WIDE.U32 R68, R62, R11, RZ ;  /* 0x0000000b3e447225 */ /* 0x000fe200078e00ff */
[----:B------:R-:W-:-:S04]  /*48590*/  ISETP.GE.U32.AND P3, PT, R38, R33, PT ;  /* 0x000000212600720c */ /* 0x000fc80003f66070 */
[----:B------:R-:W-:Y:S01]  /*485a0*/  SEL R58, RZ, 0x1, P3 ;  /* 0x00000001ff3a7807 */ /* 0x000fe20001800000 */
[----:B------:R-:W-:-:S03]  /*485b0*/  IMAD.HI.U32 R51, R62, R25, R56 ;  /* 0x000000193e337227 */ /* 0x000fc600078e0038 */
[----:B------:R-:W-:Y:S01]  /*485c0*/  IADD3 R48, PT, PT, R58, R53, RZ ;  /* 0x000000353a307210 */ /* 0x000fe20007ffe0ff */
[----:B------:R-:W-:-:S03]  /*485d0*/  @P4 IMAD.MOV R51, RZ, RZ, R61 ;  /* 0x000000ffff334224 */ /* 0x000fc600078e023d */
[----:B------:R-:W-:Y:S01]  /*485e0*/  ISETP.NE.AND P4, PT, R48, RZ, PT ;  /* 0x000000ff3000720c */ /* 0x000fe20003f85270 */
[----:B------:R-:W-:Y:S01]  /*485f0*/  IMAD.HI.U32 R53, R62, R11, R56 ;  /* 0x0000000b3e357227 */ /* 0x000fe200078e0038 */
[----:B------:R-:W-:Y:S02]  /*48600*/  ISETP.GE.U32.AND P3, PT, R37, R48, PT ;  /* 0x000000302500720c */ /* 0x000fe40003f66070 */
[----:B------:R-:W-:Y:S01]  /*48610*/  SEL R58, R58, RZ, !P4 ;  /* 0x000000ff3a3a7207 */ /* 0x000fe20006000000 */
[----:B------:R-:W-:Y:S01]  /*48620*/  IMAD.IADD R56, R68, 0x1, R51 ;  /* 0x0000000144387824 */ /* 0x000fe200078e0233 */
[----:B------:R-:W-:Y:S01]  /*48630*/  SEL R61, RZ, 0xffffffff, P2 ;  /* 0xffffffffff3d7807 */ /* 0x000fe20001000000 */
[----:B------:R-:W-:Y:S01]  /*48640*/  IMAD R51, R13, R16, RZ ;  /* 0x000000100d337224 */ /* 0x000fe200078e02ff */
[----:B------:R-:W-:Y:S02]  /*48650*/  SEL R45, R58, 0x1, P3 ;  /* 0x000000013a2d7807 */ /* 0x000fe40001800000 */
[----:B------:R-:W-:Y:S01]  /*48660*/  ISETP.GE.U32.AND P5, PT, R56, R68, PT ;  /* 0x000000443800720c */ /* 0x000fe20003fa6070 */
[----:B------:R-:W-:Y:S01]  /*48670*/  IMAD.MOV.U32 R68, RZ, RZ, 0x0 ;  /* 0x00000000ff447424 */ /* 0x000fe200078e00ff */
[----:B------:R-:W-:Y:S01]  /*48680*/  IADD3 R48, PT, PT, R66, R37, -R48 ;  /* 0x0000002542307210 */ /* 0x000fe20007ffe830 */
[----:B------:R-:W-:-:S02]  /*48690*/  IMAD.IADD R46, R45, 0x1, R46 ;  /* 0x000000012d2e7824 */ /* 0x000fc400078e022e */
[----:B------:R-:W-:-:S03]  /*486a0*/  IMAD.HI.U32 R37, R20, R16, RZ ;  /* 0x0000001014257227 */ /* 0x000fc600078e00ff */
[----:B------:R-:W-:Y:S01]  /*486b0*/  ISETP.NE.AND P4, PT, R46, RZ, PT ;  /* 0x000000ff2e00720c */ /* 0x000fe20003f85270 */
[----:B------:R-:W-:Y:S01]  /*486c0*/  IMAD R66, R16, R22, RZ ;  /* 0x0000001610427224 */ /* 0x000fe200078e02ff */
[----:B------:R-:W-:Y:S02]  /*486d0*/  ISETP.GE.U32.AND P3, PT, R67, R46, PT ;  /* 0x0000002e4300720c */ /* 0x000fe40003f66070 */
[----:B------:R-:W-:Y:S01]  /*486e0*/  SEL R45, R45, RZ, !P4 ;  /* 0x000000ff2d2d7207 */ /* 0x000fe20006000000 */
[----:B------:R-:W-:Y:S01]  /*486f0*/  @P5 IMAD.MOV R53, RZ, RZ, R69 ;  /* 0x000000ffff355224 */ /* 0x000fe200078e0245 */
[----:B------:R-:W-:Y:S02]  /*48700*/  MOV R69, 0x1 ;  /* 0x0000000100457802 */ /* 0x000fe40000000f00 */
[----:B------:R-:W-:Y:S01]  /*48710*/  SEL R45, R45, 0x1, P3 ;  /* 0x000000012d2d7807 */ /* 0x000fe20001800000 */
[----:B------:R-:W-:Y:S01]  /*48720*/  IMAD R53, R62, UR19, R53 ;  /* 0x000000133e357c24 */ /* 0x000fe2000f8e0235 */
[----:B------:R-:W-:Y:S01]  /*48730*/  IADD3 R46, PT, PT, R65, R67, -R46 ;  /* 0x00000043412e7210 */ /* 0x000fe20007ffe82e */
[----:B------:R-:W-:Y:S01]  /*48740*/  IMAD.HI.U32 R69, R20, R18, R68 ;  /* 0x0000001214457227 */ /* 0x000fe200078e0044 */
[----:B------:R-:W-:-:S04]  /*48750*/  IADD3 R10, PT, PT, R45, R10, R61 ;  /* 0x0000000a2d0a7210 */ /* 0x000fc80007ffe03d */
[----:B------:R-:W-:Y:S02]  /*48760*/  ISETP.NE.AND P3, PT, R10, RZ, PT ;  /* 0x000000ff0a00720c */ /* 0x000fe40003f65270 */
[----:B------:R-:W-:Y:S02]  /*48770*/  ISETP.GE.U32.AND P2, PT, R19, R10, PT ;  /* 0x0000000a1300720c */ /* 0x000fe40003f46070 */
[----:B------:R-:W-:Y:S02]  /*48780*/  SEL R45, R45, RZ, !P3 ;  /* 0x000000ff2d2d7207 */ /* 0x000fe40005800000 */
[----:B------:R-:W-:Y:S02]  /*48790*/  IADD3 R10, PT, PT, R59, R19, -R10 ;  /* 0x000000133b0a7210 */ /* 0x000fe40007ffe80a */
[----:B------:R-:W-:-:S04]  /*487a0*/  SEL R45, R45, 0x1, P2 ;  /* 0x000000012d2d7807 */ /* 0x000fc80001000000 */
[----:B------:R-:W-:Y:S01]  /*487b0*/  IADD3 R57, PT, PT, R45, R14, R61 ;  /* 0x0000000e2d397210 */ /* 0x000fe20007ffe03d */
[----:B------:R-:W-:-:S03]  /*487c0*/  IMAD.HI.U32 R14, R20, R18, RZ ;  /* 0x00000012140e7227 */ /* 0x000fc600078e00ff */
[----:B------:R-:W-:Y:S01]  /*487d0*/  ISETP.NE.AND P2, PT, R57, RZ, PT ;  /* 0x000000ff3900720c */ /* 0x000fe20003f45270 */
[----:B------:R-:W-:Y:S01]  /*487e0*/  @P1 IMAD.MOV R69, RZ, RZ, R14 ;  /* 0x000000ffff451224 */ /* 0x000fe200078e020e */
[----:B------:R-:W-:Y:S02]  /*487f0*/  ISETP.GE.U32.AND P1, PT, R40, R57, PT ;  /* 0x000000392800720c */ /* 0x000fe40003f26070 */
[----:B------:R-:W-:Y:S01]  /*48800*/  SEL R45, R45, RZ, !P2 ;  /* 0x000000ff2d2d7207 */ /* 0x000fe20005000000 */
[----:B------:R-:W-:Y:S02]  /*48810*/  IMAD.IADD R58, R54, 0x1, R69 ;  /* 0x00000001363a7824 */ /* 0x000fe400078e0245 */
[----:B------:R-:W-:Y:S01]  /*48820*/  IMAD.MOV.U32 R69, RZ, RZ, 0x1 ;  /* 0x00000001ff457424 */ /* 0x000fe200078e00ff */
[----:B------:R-:W-:Y:S01]  /*48830*/  SEL R14, R45, 0x1, P1 ;  /* 0x000000012d0e7807 */ /* 0x000fe20000800000 */
[----:B------:R-:W-:Y:S01]  /*48840*/  IMAD.HI.U32 R45, R15, R18, RZ ;  /* 0x000000120f2d7227 */ /* 0x000fe200078e00ff */
[----:B------:R-:W-:-:S02]  /*48850*/  ISETP.GE.U32.AND P3, PT, R58, R54, PT ;  /* 0x000000363a00720c */ /* 0x000fc40003f66070 */
[----:B------:R-:W-:Y:S01]  /*48860*/  IADD3 R43, PT, PT, R14, R43, R61 ;  /* 0x0000002b0e2b7210 */ /* 0x000fe20007ffe03d */
[----:B------:R-:W-:Y:S01]  /*48870*/  IMAD.HI.U32 R69, R15, R18, R68 ;  /* 0x000000120f457227 */ /* 0x000fe200078e0044 */
[----:B------:R-:W-:Y:S02]  /*48880*/  IADD3 R40, PT, PT, R58, R40, -R57 ;  /* 0x000000283a287210 */ /* 0x000fe40007ffe839 */
[----:B------:R-:W-:Y:S02]  /*48890*/  ISETP.NE.AND P2, PT, R43, RZ, PT ;  /* 0x000000ff2b00720c */ /* 0x000fe40003f45270 */
[----:B------:R-:W-:Y:S02]  /*488a0*/  ISETP.GE.U32.AND P1, PT, R60, R43, PT ;  /* 0x0000002b3c00720c */ /* 0x000fe40003f26070 */
[----:B------:R-:W-:-:S03]  /*488b0*/  SEL R14, R14, RZ, !P2 ;  /* 0x000000ff0e0e7207 */ /* 0x000fc60005000000 */
[----:B------:R-:W-:Y:S01]  /*488c0*/  @P3 IMAD.MOV R69, RZ, RZ, R45 ;  /* 0x000000ffff453224 */ /* 0x000fe200078e022d */
[----:B------:R-:W-:-:S03]  /*488d0*/  SEL R54, R14, 0x1, P1 ;  /* 0x000000010e367807 */ /* 0x000fc60000800000 */
[----:B------:R-:W-:Y:S01]  /*488e0*/  IMAD.IADD R14, R50, 0x1, R69 ;  /* 0x00000001320e7824 */ /* 0x000fe200078e0245 */
[----:B------:R-:W-:Y:S01]  /*488f0*/  IADD3 R56, PT, PT, R54, R56, R61 ;  /* 0x0000003836387210 */ /* 0x000fe20007ffe03d */
[----:B------:R-:W-:-:S03]  /*48900*/  IMAD.MOV.U32 R69, RZ, RZ, 0x1 ;  /* 0x00000001ff457424 */ /* 0x000fc600078e00ff */
[----:B------:R-:W-:Y:S01]  /*48910*/  ISETP.GE.U32.AND P3, PT, R14, R50, PT ;  /* 0x000000320e00720c */ /* 0x000fe20003f66070 */
[----:B------:R-:W-:Y:S01]  /*48920*/  HFMA2 R50, -RZ, RZ, 0, 0 ;  /* 0x00000000ff327431 */ /* 0x000fe200000001ff */
[----:B------:R-:W-:Y:S01]  /*48930*/  ISETP.NE.AND P2, PT, R56, RZ, PT ;  /* 0x000000ff3800720c */ /* 0x000fe20003f45270 */
[--C-:B------:R-:W-:Y:S01]  /*48940*/  IMAD.HI.U32 R64, R22, R18, R68.reuse ;  /* 0x0000001216407227 */ /* 0x100fe200078e0044 */
[----:B------:R-:W-:Y:S02]  /*48950*/  ISETP.GT.U32.AND P1, PT, R56, R63, PT ;  /* 0x0000003f3800720c */ /* 0x000fe40003f24070 */
[----:B------:R-:W-:Y:S01]  /*48960*/  SEL R54, R54, RZ, !P2 ;  /* 0x000000ff36367207 */ /* 0x000fe20005000000 */
[----:B------:R-:W-:Y:S01]  /*48970*/  IMAD.HI.U32 R69, R13, R16, R68 ;  /* 0x000000100d457227 */ /* 0x000fe200078e0044 */
[----:B------:R-:W-:Y:S02]  /*48980*/  IADD3 R14, PT, PT, R14, R60, -R43 ;  /* 0x0000003c0e0e7210 */ /* 0x000fe40007ffe82b */
[----:B------:R-:W-:Y:S01]  /*48990*/  SEL R54, R54, 0x1, !P1 ;  /* 0x0000000136367807 */ /* 0x000fe20004800000 */
[----:B------:R-:W-:-:S03]  /*489a0*/  IMAD.HI.U32 R45, R17, R16, R50 ;  /* 0x00000010112d7227 */ /* 0x000fc600078e0032 */
[----:B------:R-:W-:Y:S01]  /*489b0*/  IADD3 R54, PT, PT, R54, R53, R61 ;  /* 0x0000003536367210 */ /* 0x000fe20007ffe03d */
[----:B------:R-:W-:Y:S01]  /*489c0*/  IMAD.HI.U32 R50, R22, R18, RZ ;  /* 0x0000001216327227 */ /* 0x000fe200078e00ff */
[----:B------:R-:W-:-:S03]  /*489d0*/  ISETP.GE.U32.AND P1, PT, R45, R51, PT ;  /* 0x000000332d00720c */ /* 0x000fc60003f26070 */
[----:B------:R-:W-:Y:S02]  /*489e0*/  @P3 IMAD.MOV R64, RZ, RZ, R50 ;  /* 0x000000ffff403224 */ /* 0x000fe400078e0232 */
[----:B------:R-:W-:Y:S02]  /*489f0*/  IMAD R53, R18, R42, RZ ;  /* 0x0000002a12357224 */ /* 0x000fe400078e02ff */
[----:B------:R-:W-:-:S04]  /*48a00*/  IMAD.HI.U32 R50, R13, R16, RZ ;  /* 0x000000100d327227 */ /* 0x000fc800078e00ff */
[----:B------:R-:W-:Y:S02]  /*48a10*/  IMAD.IADD R64, R53, 0x1, R64 ;  /* 0x0000000135407824 */ /* 0x000fe400078e0240 */
[----:B------:R-:W-:Y:S02]  /*48a20*/  IMAD.IADD R53, R55, 0x1, R54 ;  /* 0x0000000137357824 */ /* 0x000fe400078e0236 */
[----:B------:R-:W-:Y:S02]  /*48a30*/  @P1 IMAD.MOV R69, RZ, RZ, R50 ;  /* 0x000000ffff451224 */ /* 0x000fe400078e0232 */
[----:B------:R-:W-:Y:S01]  /*48a40*/  IMAD.WIDE.U32 R54, R16, R16, RZ ;  /* 0x0000001010367225 */ /* 0x000fe200078e00ff */
[----:B------:R-:W-:-:S03]  /*48a50*/  IADD3 R53, PT, PT, -R53, R12, R21 ;  /* 0x0000000c35357210 */ /* 0x000fc60007ffe115 */
[----:B------:R-:W-:Y:S01]  /*48a60*/  IMAD R61, R18, R42, RZ ;  /* 0x0000002a123d7224 */ /* 0x000fe200078e02ff */
[----:B------:R-:W-:Y:S01]  /*48a70*/  IADD3 R50, PT, PT, R54, R69, RZ ;  /* 0x0000004536327210 */ /* 0x000fe20007ffe0ff */
[----:B------:R-:W-:Y:S02]  /*48a80*/  IMAD.MOV.U32 R69, RZ, RZ, 0x1 ;  /* 0x00000001ff457424 */ /* 0x000fe400078e00ff */
[----:B------:R-:W-:Y:S01]  /*48a90*/  IMAD.HI.U32 R12, R42, R18, RZ ;  /* 0x000000122a0c7227 */ /* 0x000fe200078e00ff */
[----:B------:R-:W-:Y:S02]  /*48aa0*/  ISETP.GE.U32.AND P2, PT, R50, R54, PT ;  /* 0x000000363200720c */ /* 0x000fe40003f46070 */
[----:B------:R-:W-:Y:S01]  /*48ab0*/  ISETP.GE.U32.AND P1, PT, R64, R61, PT ;  /* 0x0000003d4000720c */ /* 0x000fe20003f26070 */
[----:B------:R-:W-:Y:S01]  /*48ac0*/  IMAD.HI.U32 R21, R16, R16, R68 ;  /* 0x0000001010157227 */ /* 0x000fe200078e0044 */
[----:B------:R-:W-:-:S03]  /*48ad0*/  MOV R54, 0x0 ;  /* 0x0000000000367802 */ /* 0x000fc60000000f00 */
[----:B------:R-:W-:-:S04]  /*48ae0*/  IMAD.HI.U32 R62, R42, R18, R68 ;  /* 0x000000122a3e7227 */ /* 0x000fc800078e0044 */
[----:B------:R-:W-:Y:S02]  /*48af0*/  IMAD R60, R16, R42, RZ ;  /* 0x0000002a103c7224 */ /* 0x000fe400078e02ff */
[----:B------:R-:W-:Y:S02]  /*48b00*/  @P2 IMAD.MOV R21, RZ, RZ, R55 ;  /* 0x000000ffff152224 */ /* 0x000fe400078e0237 */
[----:B------:R-:W-:Y:S02]  /*48b10*/  @P1 IMAD.MOV R62, RZ, RZ, R12 ;  /* 0x000000ffff3e1224 */ /* 0x000fe400078e020c */
[----:B------:R-:W-:Y:S02]  /*48b20*/  IMAD.IADD R21, R52, 0x1, R21 ;  /* 0x0000000134157824 */ /* 0x000fe400078e0215 */
[----:B------:R-:W-:Y:S02]  /*48b30*/  IMAD.IADD R61, R53, 0x1, R62 ;  /* 0x00000001353d7824 */ /* 0x000fe400078e023e */
[----:B------:R-:W-:Y:S01]  /*48b40*/  IMAD.MOV.U32 R55, RZ, RZ, 0x1 ;  /* 0x00000001ff377424 */ /* 0x000fe200078e00ff */
[----:B------:R-:W-:Y:S01]  /*48b50*/  ISETP.GE.U32.AND P2, PT, R21, R52, PT ;  /* 0x000000341500720c */ /* 0x000fe20003f46070 */
[----:B------:R-:W-:-:S02]  /*48b60*/  IMAD R53, R61, R9, RZ ;  /* 0x000000093d357224 */ /* 0x000fc400078e02ff */
[----:B------:R-:W-:Y:S02]  /*48b70*/  IMAD.MOV.U32 R52, RZ, RZ, RZ ;  /* 0x000000ffff347224 */ /* 0x000fe400078e00ff */
[----:B------:R-:W-:-:S04]  /*48b80*/  IMAD.HI.U32 R55, R18, R16, R54 ;  /* 0x0000001012377227 */ /* 0x000fc800078e0036 */
[----:B------:R-:W-:-:S04]  /*48b90*/  IMAD.HI.U32 R12, R61, R8, R52 ;  /* 0x000000083d0c7227 */ /* 0x000fc800078e0034 */
[----:B------:R-:W-:Y:S01]  /*48ba0*/  IMAD.HI.U32 R54, R18, R16, RZ ;  /* 0x0000001012367227 */ /* 0x000fe200078e00ff */
[----:B------:R-:W-:-:S03]  /*48bb0*/  ISETP.GE.U32.AND P1, PT, R12, R53, PT ;  /* 0x000000350c00720c */ /* 0x000fc60003f26070 */
[----:B------:R-:W-:Y:S02]  /*48bc0*/  @P2 IMAD.MOV R55, RZ, RZ, R54 ;  /* 0x000000ffff372224 */ /* 0x000fe400078e0236 */
[----:B------:R-:W-:Y:S02]  /*48bd0*/  IMAD.MOV.U32 R52, RZ, RZ, 0x0 ;  /* 0x00000000ff347424 */ /* 0x000fe400078e00ff */
[----:B------:R-:W-:Y:S02]  /*48be0*/  IMAD.MOV.U32 R53, RZ, RZ, 0x1 ;  /* 0x00000001ff357424 */ /* 0x000fe400078e00ff */
[----:B------:R-:W-:-:S04]  /*48bf0*/  IMAD.HI.U32 R54, R61, R9, RZ ;  /* 0x000000093d367227 */ /* 0x000fc800078e00ff */
[C-C-:B------:R-:W-:Y:S01]  /*48c00*/  IMAD.HI.U32 R69, R61.reuse, R9, R52.reuse ;  /* 0x000000093d457227 */ /* 0x140fe200078e0034 */
[----:B------:R-:W-:Y:S02]  /*48c10*/  @P1 IADD3 R69, PT, PT, R54, RZ, RZ ;  /* 0x000000ff36451210 */ /* 0x000fe40007ffe0ff */
[C---:B------:R-:W-:Y:S01]  /*48c20*/  ISETP.GE.U32.AND P1, PT, R61.reuse, R62, PT ;  /* 0x0000003e3d00720c */ /* 0x040fe20003f26070 */
[----:B------:R-:W-:-:S04]  /*48c30*/  IMAD.HI.U32 R68, R61, R34, R52 ;  /* 0x000000223d447227 */ /* 0x000fc800078e0034 */
[----:B------:R-:W-:-:S04]  /*48c40*/  IMAD.WIDE.U32 R52, R61, R34, RZ ;  /* 0x000000223d347225 */ /* 0x000fc800078e00ff */
[----:B------:R-:W-:Y:S02]  /*48c50*/  IMAD.IADD R69, R52, 0x1, R69 ;  /* 0x0000000134457824 */ /* 0x000fe400078e0245 */
[----:B------:R-:W-:Y:S02]  /*48c60*/  IMAD.IADD R71, R44, 0x1, R55 ;  /* 0x000000012c477824 */ /* 0x000fe400078e0237 */
[----:B------:R-:W-:Y:S01]  /*48c70*/  IMAD R65, R61, R8, RZ ;  /* 0x000000083d417224 */ /* 0x000fe200078e02ff */
[----:B------:R-:W-:Y:S01]  /*48c80*/  ISETP.GE.U32.AND P2, PT, R69, R52, PT ;  /* 0x000000344500720c */ /* 0x000fe20003f46070 */
[----:B------:R-:W-:Y:S01]  /*48c90*/  IMAD.MOV.U32 R54, RZ, RZ, 0x0 ;  /* 0x00000000ff367424 */ /* 0x000fe200078e00ff */
[----:B------:R-:W-:Y:S01]  /*48ca0*/  ISETP.GE.U32.AND P3, PT, R71, R44, PT ;  /* 0x0000002c4700720c */ /* 0x000fe20003f66070 */
[----:B------:R-:W-:Y:S02]  /*48cb0*/  IMAD R44, R17, R18, RZ ;  /* 0x00000012112c7224 */ /* 0x000fe400078e02ff */
[----:B------:R-:W-:-:S02]  /*48cc0*/  IMAD.MOV.U32 R55, RZ, RZ, 0x1 ;  /* 0x00000001ff377424 */ /* 0x000fc400078e00ff */
[----:B------:R-:W-:Y:S01]  /*48cd0*/  IMAD.HI.U32 R55, R20, R16, R54 ;  /* 0x0000001014377227 */ /* 0x000fe200078e0036 */
[----:B------:R-:W-:-:S05]  /*48ce0*/  IADD3 R54, PT, PT, R12, -0x3d1, RZ ;  /* 0xfffffc2f0c367810 */ /* 0x000fca0007ffe0ff */
[----:B------:R-:W-:Y:S01]  /*48cf0*/  @P2 IMAD.MOV R68, RZ, RZ, R53 ;  /* 0x000000ffff442224 */ /* 0x000fe200078e0235 */
[----:B------:R-:W-:Y:S01]  /*48d00*/  ISETP.GE.U32.AND P2, PT, R44, R65, PT ;  /* 0x000000412c00720c */ /* 0x000fe20003f46070 */
[----:B------:R-:W-:Y:S01]  /*48d10*/  IMAD.WIDE.U32 R52, R61, R35, RZ ;  /* 0x000000233d347225 */ /* 0x000fe200078e00ff */
[----:B------:R-:W-:-:S03]  /*48d20*/  IADD3 R65, PT, PT, R45, R44, -R65 ;  /* 0x0000002c2d417210 */ /* 0x000fc60007ffe841 */
[----:B------:R-:W-:Y:S01]  /*48d30*/  @P3 IMAD.MOV R55, RZ, RZ, R37 ;  /* 0x000000ffff373224 */ /* 0x000fe200078e0225 */
[----:B------:R-:W-:Y:S01]  /*48d40*/  SEL R37, RZ, 0x1, P2 ;  /* 0x00000001ff257807 */ /* 0x000fe20001000000 */
[----:B------:R-:W-:Y:S01]  /*48d50*/  @P1 IMAD.MOV R54, RZ, RZ, R12 ;  /* 0x000000ffff361224 */ /* 0x000fe200078e020c */
[----:B------:R-:W-:Y:S01]  /*48d60*/  IADD3 R12, PT, PT, R7, R38, -R33 ;  /* 0x00000026070c7210 */ /* 0x000fe20007ffe821 */
[----:B------:R-:W-:Y:S02]  /*48d70*/  IMAD.IADD R67, R52, 0x1, R68 ;  /* 0x0000000134437824 */ /* 0x000fe400078e0244 */
[----:B------:R-:W-:Y:S02]  /*48d80*/  IMAD.IADD R73, R37, 0x1, R54 ;  /* 0x0000000125497824 */ /* 0x000fe400078e0236 */
[----:B------:R-:W-:Y:S02]  /*48d90*/  HFMA2 R54, -RZ, RZ, 0, 0 ;  /* 0x00000000ff367431 */ /* 0x000fe400000001ff */
[----:B------:R-:W-:Y:S01]  /*48da0*/  IMAD.IADD R75, R36, 0x1, R55 ;  /* 0x00000001244b7824 */ /* 0x000fe200078e0237 */
[----:B------:R-:W-:Y:S01]  /*48db0*/  ISETP.GE.U32.AND P5, PT, R67, R52, PT ;  /* 0x000000344300720c */ /* 0x000fe20003fa6070 */
[----:B------:R-:W-:Y:S01]  /*48dc0*/  IMAD.MOV.U32 R55, RZ, RZ, 0x1 ;  /* 0x00000001ff377424 */ /* 0x000fe200078e00ff */
[----:B------:R-:W-:Y:S01]  /*48dd0*/  ISETP.NE.AND P4, PT, R73, RZ, PT ;  /* 0x000000ff4900720c */ /* 0x000fe20003f85270 */
[----:B------:R-:W-:Y:S01]  /*48de0*/  VIADD R7, R69, 0xfffffffe ;  /* 0xfffffffe45077836 */ /* 0x000fe20000000000 */
[----:B------:R-:W-:Y:S01]  /*48df0*/  ISETP.GE.U32.AND P3, PT, R12, R73, PT ;  /* 0x000000490c00720c */ /* 0x000fe20003f66070 */
[----:B------:R-:W-:Y:S01]  /*48e00*/  @P1 IMAD.MOV R7, RZ, RZ, R69 ;  /* 0x000000ffff071224 */ /* 0x000fe200078e0245 */
[----:B------:R-:W-:Y:S01]  /*48e10*/  SEL R62, R37, RZ, !P4 ;  /* 0x000000ff253e7207 */ /* 0x000fe20006000000 */
[----:B------:R-:W-:Y:S01]  /*48e20*/  IMAD R37, R13, R13, RZ ;  /* 0x0000000d0d257224 */ /* 0x000fe200078e02ff */
[----:B------:R-:W-:Y:S01]  /*48e30*/  ISETP.GE.U32.AND P2, PT, R75, R36, PT ;  /* 0x000000244b00720c */ /* 0x000fe20003f46070 */
[----:B------:R-:W-:Y:S01]  /*48e40*/  IMAD.HI.U32 R55, R61, R35, R54 ;  /* 0x000000233d377227 */ /* 0x000fe200078e0036 */
[----:B------:R-:W-:-:S02]  /*48e50*/  SEL R62, R62, 0x1, P3 ;  /* 0x000000013e3e7807 */ /* 0x000fc40001800000 */
[----:B------:R-:W-:Y:S01]  /*48e60*/  IADD3 R73, PT, PT, R50, R12, -R73 ;  /* 0x0000000c32497210 */ /* 0x000fe20007ffe849 */
[----:B------:R-:W-:Y:S01]  /*48e70*/  @P5 IMAD.MOV R55, RZ, RZ, R53 ;  /* 0x000000ffff375224 */ /* 0x000fe200078e0235 */
[----:B------:R-:W-:Y:S01]  /*48e80*/  IADD3 R7, PT, PT, R62, R7, RZ ;  /* 0x000000073e077210 */ /* 0x000fe20007ffe0ff */
[----:B------:R-:W-:-:S03]  /*48e90*/  IMAD.WIDE.U32 R52, R61, R24, RZ ;  /* 0x000000183d347225 */ /* 0x000fc600078e00ff */
[----:B------:R-:W-:Y:S01]  /*48ea0*/  ISETP.NE.AND P4, PT, R7, RZ, PT ;  /* 0x000000ff0700720c */ /* 0x000fe20003f85270 */
[----:B------:R-:W-:Y:S01]  /*48eb0*/  IMAD.MOV.U32 R36, RZ, RZ, RZ ;  /* 0x000000ffff247224 */ /* 0x000fe200078e00ff */
[----:B------:R-:W-:Y:S01]  /*48ec0*/  ISETP.GE.U32.AND P3, PT, R48, R7, PT ;  /* 0x000000073000720c */ /* 0x000fe20003f66070 */
[----:B------:R-:W-:Y:S01]  /*48ed0*/  IMAD.IADD R19, R52, 0x1, R55 ;  /* 0x0000000134137824 */ /* 0x000fe200078e0237 */
[----:B------:R-:W-:Y:S01]  /*48ee0*/  IADD3 R7, PT, PT, R21, R48, -R7 ;  /* 0x0000003015077210 */ /* 0x000fe20007ffe807 */
[----:B------:R-:W-:Y:S01]  /*48ef0*/  IMAD.HI.U32 R33, R17, R13, R36 ;  /* 0x0000000d11217227 */ /* 0x000fe200078e0024 */
[----:B------:R-:W-:Y:S02]  /*48f00*/  SEL R36, R62, RZ, !P4 ;  /* 0x000000ff3e247207 */ /* 0x000fe40006000000 */
[----:B------:R-:W-:Y:S01]  /*48f10*/  ISETP.GE.U32.AND P5, PT, R19, R52, PT ;  /* 0x000000341300720c */ /* 0x000fe20003fa6070 */
[----:B------:R-:W-:Y:S01]  /*48f20*/  IMAD.MOV.U32 R55, RZ, RZ, 0x1 ;  /* 0x00000001ff377424 */ /* 0x000fe200078e00ff */
[----:B------:R-:W-:Y:S01]  /*48f30*/  SEL R36, R36, 0x1, P3 ;  /* 0x0000000124247807 */ /* 0x000fe20001800000 */
[----:B------:R-:W-:-:S02]  /*48f40*/  IMAD.MOV.U32 R68, RZ, RZ, 0x0 ;  /* 0x00000000ff447424 */ /* 0x000fc400078e00ff */
[-C--:B------:R-:W-:Y:S01]  /*48f50*/  IMAD.HI.U32 R55, R15, R16.reuse, R54 ;  /* 0x000000100f377227 */ /* 0x080fe200078e0036 */
[----:B------:R-:W-:Y:S02]  /*48f60*/  SEL R54, RZ, 0xffffffff, P1 ;  /* 0xffffffffff367807 */ /* 0x000fe40000800000 */
[----:B------:R-:W-:Y:S01]  /*48f70*/  ISETP.GE.U32.AND P1, PT, R33, R37, PT ;  /* 0x000000252100720c */ /* 0x000fe20003f26070 */
[----:B------:R-:W-:Y:S01]  /*48f80*/  IMAD.MOV.U32 R69, RZ, RZ, 0x1 ;  /* 0x00000001ff457424 */ /* 0x000fe200078e00ff */
[----:B------:R-:W-:Y:S01]  /*48f90*/  IADD3 R67, PT, PT, R36, R67, R54 ;  /* 0x0000004324437210 */ /* 0x000fe20007ffe036 */
[----:B------:R-:W-:-:S03]  /*48fa0*/  IMAD.HI.U32 R52, R15, R16, RZ ;  /* 0x000000100f347227 */ /* 0x000fc600078e00ff */
[----:B------:R-:W-:Y:S01]  /*48fb0*/  ISETP.NE.AND P3, PT, R67, RZ, PT ;  /* 0x000000ff4300720c */ /* 0x000fe20003f65270 */
[----:B------:R-:W-:Y:S01]  /*48fc0*/  IMAD.HI.U32 R59, R61, R24, R68 ;  /* 0x000000183d3b7227 */ /* 0x000fe200078e0044 */
[----:B------:R-:W-:Y:S02]  /*48fd0*/  @P5 IADD3 R59, PT, PT, R53, RZ, RZ ;  /* 0x000000ff353b5210 */ /* 0x000fe40007ffe0ff */
[----:B------:R-:W-:Y:S01]  /*48fe0*/  SEL R36, R36, RZ, !P3 ;  /* 0x000000ff24247207 */ /* 0x000fe20005800000 */
[----:B------:R-:W-:Y:S01]  /*48ff0*/  @P2 IMAD.MOV R55, RZ, RZ, R52 ;  /* 0x000000ffff372224 */ /* 0x000fe200078e0234 */
[----:B------:R-:W-:Y:S01]  /*49000*/  ISETP.GE.U32.AND P2, PT, R46, R67, PT ;  /* 0x000000432e00720c */ /* 0x000fe20003f46070 */
[----:B------:R-:W-:Y:S01]  /*49010*/  IMAD.WIDE.U32 R52, R61, R25, RZ ;  /* 0x000000193d347225 */ /* 0x000fe200078e00ff */
[----:B------:R-:W-:Y:S02]  /*49020*/  IADD3 R67, PT, PT, R71, R46, -R67 ;  /* 0x0000002e47437210 */ /* 0x000fe40007ffe843 */
[----:B------:R-:W-:Y:S01]  /*49030*/  SEL R62, R36, 0x1, P2 ;  /* 0x00000001243e7807 */ /* 0x000fe20001000000 */
[----:B------:R-:W-:-:S02]  /*49040*/  IMAD.IADD R59, R52, 0x1, R59 ;  /* 0x00000001343b7824 */ /* 0x000fc400078e023b */
[----:B------:R-:W-:Y:S01]  /*49050*/  IMAD.MOV.U32 R36, RZ, RZ, 0x0 ;  /* 0x00000000ff247424 */ /* 0x000fe200078e00ff */
[----:B------:R-:W-:Y:S01]  /*49060*/  IADD3 R19, PT, PT, R62, R19, R54 ;  /* 0x000000133e137210 */ /* 0x000fe20007ffe036 */
[----:B------:R-:W-:Y:S01]  /*49070*/  IMAD.MOV.U32 R37, RZ, RZ, 0x1 ;  /* 0x00000001ff257424 */ /* 0x000fe200078e00ff */
[----:B------:R-:W-:Y:S01]  /*49080*/  ISETP.GE.U32.AND P5, PT, R59, R52, PT ;  /* 0x000000343b00720c */ /* 0x000fe20003fa6070 */
[----:B------:R-:W-:Y:S01]  /*49090*/  IMAD.IADD R55, R66, 0x1, R55 ;  /* 0x0000000142377824 */ /* 0x000fe200078e0237 */
[----:B------:R-:W-:Y:S01]  /*490a0*/  ISETP.NE.AND P4, PT, R19, RZ, PT ;  /* 0x000000ff1300720c */ /* 0x000fe20003f85270 */
[----:B------:R-:W-:Y:S01]  /*490b0*/  IMAD.HI.U32 R69, R61, R25, R36 ;  /* 0x000000193d457227 */ /* 0x000fe200078e0024 */
[----:B------:R-:W-:Y:S02]  /*490c0*/  ISETP.GE.U32.AND P3, PT, R10, R19, PT ;  /* 0x000000130a00720c */ /* 0x000fe40003f66070 */
[----:B------:R-:W-:Y:S01]  /*490d0*/  SEL R62, R62, RZ, !P4 ;  /* 0x000000ff3e3e7207 */ /* 0x000fe20006000000 */
[----:B------:R-:W-:Y:S01]  /*490e0*/  IMAD.MOV.U32 R46, RZ, RZ, 0x0 ;  /* 0x00000000ff2e7424 */ /* 0x000fe200078e00ff */
[----:B------:R-:W-:-:S02]  /*490f0*/  ISETP.GE.U32.AND P2, PT, R55, R66, PT ;  /* 0x000000423700720c */ /* 0x000fc40003f46070 */
[----:B------:R-:W-:Y:S01]  /*49100*/  SEL R58, R62, 0x1, P3 ;  /* 0x000000013e3a7807 */ /* 0x000fe20001800000 */
[----:B------:R-:W-:Y:S01]  /*49110*/  IMAD.HI.U32 R62, R22, R16, R36 ;  /* 0x00000010163e7227 */ /* 0x000fe200078e0024 */
[----:B------:R-:W-:Y:S02]  /*49120*/  IADD3 R75, PT, PT, R75, R10, -R19 ;  /* 0x0000000a4b4b7210 */ /* 0x000fe40007ffe813 */
[----:B------:R-:W-:Y:S01]  /*49130*/  IADD3 R57, PT, PT, R58, R59, R54 ;  /* 0x0000003b3a397210 */ /* 0x000fe20007ffe036 */
[----:B------:R-:W-:Y:S02]  /*49140*/  @P5 IMAD.MOV R69, RZ, RZ, R53 ;  /* 0x000000ffff455224 */ /* 0x000fe400078e0235 */
[----:B------:R-:W-:Y:S01]  /*49150*/  IMAD.WIDE.U32 R52, R61, R11, RZ ;  /* 0x0000000b3d347225 */ /* 0x000fe200078e00ff */
[----:B------:R-:W-:Y:S02]  /*49160*/  ISETP.NE.AND P4, PT, R57, RZ, PT ;  /* 0x000000ff3900720c */ /* 0x000fe40003f85270 */
[----:B------:R-:W-:Y:S01]  /*49170*/  ISETP.GE.U32.AND P3, PT, R40, R57, PT ;  /* 0x000000392800720c */ /* 0x000fe20003f66070 */
[----:B------:R-:W-:Y:S01]  /*49180*/  IMAD.HI.U32 R36, R22, R16, RZ ;  /* 0x0000001016247227 */ /* 0x000fe200078e00ff */
[----:B------:R-:W-:-:S02]  /*49190*/  IADD3 R69, PT, PT, R52, R69, RZ ;  /* 0x0000004534457210 */ /* 0x000fc40007ffe0ff */
[----:B------:R-:W-:Y:S01]  /*491a0*/  IADD3 R40, PT, PT, R55, R40, -R57 ;  /* 0x0000002837287210 */ /* 0x000fe20007ffe839 */
[----:B------:R-:W-:Y:S01]  /*491b0*/  IMAD.MOV.U32 R59, RZ, RZ, 0x1 ;  /* 0x00000001ff3b7424 */ /* 0x000fe200078e00ff */
[----:B------:R-:W-:Y:S01]  /*491c0*/  ISETP.GE.U32.AND P5, PT, R69, R52, PT ;  /* 0x000000344500720c */ /* 0x000fe20003fa6070 */
[----:B------:R-:W-:Y:S01]  /*491d0*/  @P2 IMAD.MOV R62, RZ, RZ, R36 ;  /* 0x000000ffff3e2224 */ /* 0x000fe200078e0224 */
[----:B------:R-:W-:Y:S01]  /*491e0*/  SEL R52, R58, RZ, !P4 ;  /* 0x000000ff3a347207 */ /* 0x000fe20006000000 */
[----:B------:R-:W-:Y:S02]  /*491f0*/  IMAD.MOV.U32 R58, RZ, RZ, 0x0 ;  /* 0x00000000ff3a7424 */ /* 0x000fe400078e00ff */
[----:B------:R-:W-:Y:S01]  /*49200*/  IMAD.MOV.U32 R36, RZ, RZ, 0x0 ;  /* 0x00000000ff247424 */ /* 0x000fe200078e00ff */
[----:B------:R-:W-:Y:S01]  /*49210*/  SEL R52, R52, 0x1, P3 ;  /* 0x0000000134347807 */ /* 0x000fe20001800000 */
[----:B------:R-:W-:Y:S01]  /*49220*/  IMAD.HI.U32 R58, R61, R11, R58 ;  /* 0x0000000b3d3a7227 */ /* 0x000fe200078e003a */
[----:B------:R-:W-:-:S02]  /*49230*/  IADD3 R59, PT, PT, R60, R62, RZ ;  /* 0x0000003e3c3b7210 */ /* 0x000fc40007ffe0ff */
[----:B------:R-:W-:Y:S01]  /*49240*/  IADD3 R43, PT, PT, R52, R69, R54 ;  /* 0x00000045342b7210 */ /* 0x000fe20007ffe036 */
[----:B------:R-:W-:-:S03]  /*49250*/  IMAD.HI.U32 R62, R13, R13, RZ ;  /* 0x0000000d0d3e7227 */ /* 0x000fc600078e00ff */
[C---:B------:R-:W-:Y:S01]  /*49260*/  ISETP.NE.AND P3, PT, R43.reuse, RZ, PT ;  /* 0x000000ff2b00720c */ /* 0x040fe20003f65270 */
[----:B------:R-:W-:Y:S01]  /*49270*/  @P5 IMAD.MOV R58, RZ, RZ, R53 ;  /* 0x000000ffff3a5224 */ /* 0x000fe200078e0235 */
[----:B------:R-:W-:Y:S01]  /*49280*/  ISETP.GT.U32.AND P2, PT, R43, R14, PT ;  /* 0x0000000e2b00720c */ /* 0x000fe20003f44070 */
[----:B------:R-:W-:Y:S01]  /*49290*/  IMAD.HI.U32 R69, R13, R13, R36 ;  /* 0x0000000d0d457227 */ /* 0x000fe200078e0024 */
[----:B------:R-:W-:Y:S02]  /*492a0*/  SEL R52, R52, RZ, !P3 ;  /* 0x000000ff34347207 */ /* 0x000fe40005800000 */
[----:B------:R-:W-:Y:S01]  /*492b0*/  ISETP.GE.U32.AND P3, PT, R59, R60, PT ;  /* 0x0000003c3b00720c */ /* 0x000fe20003f66070 */
[----:B------:R-:W-:Y:S01]  /*492c0*/  IMAD R61, R61, UR19, R58 ;  /* 0x000000133d3d7c24 */ /* 0x000fe2000f8e023a */
[----:B------:R-:W-:Y:S01]  /*492d0*/  SEL R53, R52, 0x1, !P2 ;  /* 0x0000000134357807 */ /* 0x000fe20005000000 */
[----:B------:R-:W-:Y:S02]  /*492e0*/  @P1 IMAD.MOV R69, RZ, RZ, R62 ;  /* 0x000000ffff451224 */ /* 0x000fe400078e023e */
[----:B------:R-:W-:Y:S01]  /*492f0*/  IMAD.HI.U32 R58, R42, R16, R36 ;  /* 0x000000102a3a7227 */ /* 0x000fe200078e0024 */
[----:B------:R-:W-:-:S03]  /*49300*/  IADD3 R53, PT, PT, R53, R61, R54 ;  /* 0x0000003d35357210 */ /* 0x000fc60007ffe036 */
[----:B------:R-:W-:Y:S02]  /*49310*/  HFMA2 R61, -RZ, RZ, 0, 5.9604644775390625e-08 ;  /* 0x00000001ff3d7431 */ /* 0x000fe400000001ff */
[----:B------:R-:W-:Y:S02]  /*49320*/  IMAD.IADD R69, R51, 0x1, R69 ;  /* 0x0000000133457824 */ /* 0x000fe400078e0245 */
[----:B------:R-:W-:-:S03]  /*49330*/  IMAD.HI.U32 R36, R42, R16, RZ ;  /* 0x000000102a247227 */ /* 0x000fc600078e00ff */
[----:B------:R-:W-:Y:S01]  /*49340*/  ISETP.GE.U32.AND P1, PT, R69, R51, PT ;  /* 0x000000334500720c */ /* 0x000fe20003f26070 */
[----:B------:R-:W-:Y:S02]  /*49350*/  IMAD.IADD R53, R56, 0x1, R53 ;  /* 0x0000000138357824 */ /* 0x000fe400078e0235 */
[----:B------:R-:W-:Y:S02]  /*49360*/  @P3 IMAD.MOV R58, RZ, RZ, R36 ;  /* 0x000000ffff3a3224 */ /* 0x000fe400078e0224 */
[----:B------:R-:W-:Y:S01]  /*49370*/  IMAD.MOV.U32 R36, RZ, RZ, 0x0 ;  /* 0x00000000ff247424 */ /* 0x000fe200078e00ff */
[----:B------:R-:W-:Y:S01]  /*49380*/  IADD3 R51, PT, PT, -R53, R63, R64 ;  /* 0x0000003f35337210 */ /* 0x000fe20007ffe140 */
[----:B------:R-:W-:Y:S02]  /*49390*/  IMAD.MOV.U32 R52, RZ, RZ, RZ ;  /* 0x000000ffff347224 */ /* 0x000fe400078e00ff */
[----:B------:R-:W-:Y:S01]  /*493a0*/  IMAD.HI.U32 R63, R16, R13, R36 ;  /* 0x0000000d103f7227 */ /* 0x000fe200078e0024 */
[----:B------:R-:W-:-:S03]  /*493b0*/  IADD3 R51, PT, PT, R51, R58, RZ ;  /* 0x0000003a33337210 */ /* 0x000fc60007ffe0ff */
[----:B------:R-:W-:-:S04]  /*493c0*/  IMAD.HI.U32 R36, R16, R13, RZ ;  /* 0x0000000d10247227 */ /* 0x000fc800078e00ff */
[C---:B------:R-:W-:Y:S02]  /*493d0*/  IMAD R53, R51.reuse, R9, RZ ;  /* 0x0000000933357224 */ /* 0x040fe400078e02ff */
[----:B------:R-:W-:Y:S02]  /*493e0*/  @P1 IMAD.MOV R63, RZ, RZ, R36 ;  /* 0x000000ffff3f1224 */ /* 0x000fe400078e0224 */
[----:B------:R-:W-:-:S04]  /*493f0*/  IMAD.HI.U32 R77, R51, R8, R52 ;  /* 0x00000008334d7227 */ /* 0x000fc800078e0034 */
[----:B------:R-:W-:Y:S01]  /*49400*/  IMAD.IADD R63, R39, 0x1, R63 ;  /* 0x00000001273f7824 */ /* 0x000fe200078e023f */
[----:B------:R-:W-:Y:S01]  /*49410*/  ISETP.GE.U32.AND P1, PT, R77, R53, PT ;  /* 0x000000354d00720c */ /* 0x000fe20003f26070 */
[----:B------:R-:W-:Y:S01]  /*49420*/  IMAD.MOV.U32 R52, RZ, RZ, 0x0 ;  /* 0x00000000ff347424 */ /* 0x000fe200078e00ff */
[----:B------:R-:W-:Y:S01]  /*49430*/  MOV R53, 0x1 ;  /* 0x0000000100357802 */ /* 0x000fe20000000f00 */
[----:B------:R-:W-:Y:S01]  /*49440*/  IMAD.MOV.U32 R36, RZ, RZ, 0x0 ;  /* 0x00000000ff247424 */ /* 0x000fe200078e00ff */
[----:B------:R-:W-:Y:S01]  /*49450*/  ISETP.GE.U32.AND P2, PT, R63, R39, PT ;  /* 0x000000273f00720c */ /* 0x000fe20003f46070 */
[----:B------:R-:W-:Y:S02]  /*49460*/  IMAD R54, R17, R16, RZ ;  /* 0x0000001011367224 */ /* 0x000fe400078e02ff */
[----:B------:R-:W-:-:S04]  /*49470*/  IMAD.HI.U32 R79, R51, R9, R52 ;  /* 0x00000009334f7227 */ /* 0x000fc800078e0034 */
[----:B------:R-:W-:-:S04]  /*49480*/  IMAD.HI.U32 R52, R51, R9, RZ ;  /* 0x0000000933347227 */ /* 0x000fc800078e00ff */
[----:B------:R-:W-:-:S04]  /*49490*/  IMAD.HI.U32 R53, R18, R13, RZ ;  /* 0x0000000d12357227 */ /* 0x000fc800078e00ff */
[----:B------:R-:W-:-:S04]  /*494a0*/  IMAD.HI.U32 R39, R18, R13, R36 ;  /* 0x0000000d12277227 */ /* 0x000fc800078e0024 */
[----:B------:R-:W-:-:S04]  /*494b0*/  IMAD.WIDE.U32 R36, R51, R34, RZ ;  /* 0x0000002233247225 */ /* 0x000fc800078e00ff */
[----:B------:R-:W-:Y:S01]  /*494c0*/  @P1 IMAD.MOV R79, RZ, RZ, R52 ;  /* 0x000000ffff4f1224 */ /* 0x000fe200078e0234 */
[----:B------:R-:W-:Y:S01]  /*494d0*/  ISETP.GE.U32.AND P1, PT, R51, R58, PT ;  /* 0x0000003a3300720c */ /* 0x000fe20003f26070 */
        /* <DEDUP_REMOVED lines=8> */
[----:B------:R-:W-:Y:S02]  /*49560*/  IMAD.MOV.U32 R60, RZ, RZ, 0x0 ;  /* 0x00000000ff3c7424 */ /* 0x000fe400078e00ff */
[----:B------:R-:W-:Y:S01]  /*49570*/  IMAD.HI.U32 R53, R20, R13, R52 ;  /* 0x0000000d14357227 */ /* 0x000fe200078e0034 */
[----:B------:R-:W-:Y:S02]  /*49580*/  ISETP.GE.U32.AND P2, PT, R54, R49, PT ;  /* 0x000000313600720c */ /* 0x000fe40003f46070 */
[----:B------:R-:W-:Y:S01]  /*49590*/  IADD3 R33, PT, PT, R33, R54, -R49 ;  /* 0x0000003621217210 */ /* 0x000fe20007ffe831 */
[----:B------:R-:W-:Y:S01]  /*495a0*/  IMAD.HI.U32 R56, R20, R13, RZ ;  /* 0x0000000d14387227 */ /* 0x000fe200078e00ff */
[----:B------:R-:W-:-:S03]  /*495b0*/  SEL R52, RZ, 0x1, P2 ;  /* 0x00000001ff347807 */ /* 0x000fc60001000000 */
[----:B------:R-:W-:Y:S01]  /*495c0*/  VIADD R81, R77, 0xfffffc2f ;  /* 0xfffffc2f4d517836 */ /* 0x000fe20000000000 */
[----:B------:R-:W-:Y:S01]  /*495d0*/  @P4 IADD3 R53, PT, PT, R56, RZ, RZ ;  /* 0x000000ff38354210 */ /* 0x000fe20007ffe0ff */
[----:B------:R-:W-:-:S04]  /*495e0*/  IMAD.HI.U32 R61, R51, R34, R60 ;  /* 0x00000022333d7227 */ /* 0x000fc800078e003c */
[----:B------:R-:W-:Y:S02]  /*495f0*/  @P1 IMAD.MOV R81, RZ, RZ, R77 ;  /* 0x000000ffff511224 */ /* 0x000fe400078e024d */
[----:B------:R-:W-:Y:S02]  /*49600*/  @P3 IMAD.MOV R61, RZ, RZ, R37 ;  /* 0x000000ffff3d3224 */ /* 0x000fe400078e0225 */
[----:B------:R-:W-:-:S04]  /*49610*/  IMAD.WIDE.U32 R36, R51, R35, RZ ;  /* 0x0000002333247225 */ /* 0x000fc800078e00ff */
[----:B------:R-:W-:Y:S02]  /*49620*/  IMAD.IADD R56, R52, 0x1, R81 ;  /* 0x0000000134387824 */ /* 0x000fe400078e0251 */
[----:B------:R-:W-:Y:S02]  /*49630*/  IMAD.IADD R62, R36, 0x1, R61 ;  /* 0x00000001243e7824 */ /* 0x000fe400078e023d */
[----:B------:R-:W-:Y:S01]  /*49640*/  IMAD.IADD R45, R47, 0x1, R53 ;  /* 0x000000012f2d7824 */ /* 0x000fe200078e0235 */
[----:B------:R-:W-:Y:S01]  /*49650*/  ISETP.NE.AND P3, PT, R56, RZ, PT ;  /* 0x000000ff3800720c */ /* 0x000fe20003f65270 */
[----:B------:R-:W-:Y:S01]  /*49660*/  VIADD R61, R79, 0xfffffffe ;  /* 0xfffffffe4f3d7836 */ /* 0x000fe20000000000 */
[----:B------:R-:W-:Y:S01]  /*49670*/  ISETP.GE.U32.AND P4, PT, R62, R36, PT ;  /* 0x000000243e00720c */ /* 0x000fe20003f86070 */
[----:B------:R-:W-:Y:S01]  /*49680*/  @P1 IMAD.MOV R61, RZ, RZ, R79 ;  /* 0x000000ffff3d1224 */ /* 0x000fe200078e024f */
[----:B------:R-:W-:Y:S02]  /*49690*/  ISETP.GE.U32.AND P2, PT, R65, R56, PT ;  /* 0x000000384100720c */ /* 0x000fe40003f46070 */
[----:B------:R-:W-:Y:S01]  /*496a0*/  SEL R36, R52, RZ, !P3 ;  /* 0x000000ff34247207 */ /* 0x000fe20005800000 */
[----:B------:R-:W-:Y:S01]  /*496b0*/  IMAD.MOV.U32 R52, RZ, RZ, 0x0 ;  /* 0x00000000ff347424 */ /* 0x000fe200078e00ff */
[----:B------:R-:W-:-:S02]  /*496c0*/  MOV R53, 0x1 ;  /* 0x0000000100357802 */ /* 0x000fc40000000f00 */
[----:B------:R-:W-:Y:S02]  /*496d0*/  SEL R36, R36, 0x1, P2 ;  /* 0x0000000124247807 */ /* 0x000fe40001000000 */
[----:B------:R-:W-:Y:S01]  /*496e0*/  ISETP.GE.U32.AND P5, PT, R45, R47, PT ;  /* 0x0000002f2d00720c */ /* 0x000fe20003fa6070 */
[----:B------:R-:W-:Y:S01]  /*496f0*/  IMAD.HI.U32 R47, R51, R35, R52 ;  /* 0x00000023332f7227 */ /* 0x000fe200078e0034 */
[----:B------:R-:W-:Y:S02]  /*49700*/  SEL R35, RZ, 0xffffffff, P1 ;  /* 0xffffffffff237807 */ /* 0x000fe40000800000 */
[----:B------:R-:W-:Y:S01]  /*49710*/  IADD3 R65, PT, PT, R69, R65, -R56 ;  /* 0x0000004145417210 */ /* 0x000fe20007ffe838 */
[----:B------:R-:W-:Y:S02]  /*49720*/  IMAD.IADD R58, R36, 0x1, R61 ;  /* 0x00000001243a7824 */ /* 0x000fe400078e023d */
        /* <DEDUP_REMOVED lines=8> */
[-C--:B------:R-:W-:Y:S01]  /*497b0*/  IMAD.HI.U32 R52, R15, R13.reuse, R52 ;  /* 0x0000000d0f347227 */ /* 0x080fe200078e0034 */
[----:B------:R-:W-:Y:S02]  /*497c0*/  SEL R50, R36, 0x1, P2 ;  /* 0x0000000124327807 */ /* 0x000fe40001000000 */
[----:B------:R-:W-:Y:S01]  /*497d0*/  ISETP.GE.U32.AND P3, PT, R47, R60, PT ;  /* 0x0000003c2f00720c */ /* 0x000fe20003f66070 */
[----:B------:R-:W-:Y:S01]  /*497e0*/  IMAD.HI.U32 R53, R15, R13, RZ ;  /* 0x0000000d0f357227 */ /* 0x000fe200078e00ff */
[----:B------:R-:W-:-:S03]  /*497f0*/  IADD3 R12, PT, PT, R50, R62, R35 ;  /* 0x0000003e320c7210 */ /* 0x000fc60007ffe023 */
[----:B------:R-:W-:Y:S01]  /*49800*/  IMAD.MOV.U32 R36, RZ, RZ, 0x0 ;  /* 0x00000000ff247424 */ /* 0x000fe200078e00ff */
[----:B------:R-:W-:Y:S01]  /*49810*/  ISETP.NE.AND P2, PT, R12, RZ, PT ;  /* 0x000000ff0c00720c */ /* 0x000fe20003f45270 */
[----:B------:R-:W-:Y:S01]  /*49820*/  @P5 IMAD.MOV R52, RZ, RZ, R53 ;  /* 0x000000ffff345224 */ /* 0x000fe200078e0235 */
[----:B------:R-:W-:Y:S01]  /*49830*/  ISETP.GE.U32.AND P1, PT, R7, R12, PT ;  /* 0x0000000c0700720c */ /* 0x000fe20003f26070 */
[----:B------:R-:W-:Y:S01]  /*49840*/  IMAD.HI.U32 R53, R51, R24, R36 ;  /* 0x0000001833357227 */ /* 0x000fe200078e0024 */
[----:B------:R-:W-:Y:S02]  /*49850*/  SEL R50, R50, RZ, !P2 ;  /* 0x000000ff32327207 */ /* 0x000fe40005000000 */
[----:B------:R-:W-:Y:S01]  /*49860*/  IADD3 R12, PT, PT, R39, R7, -R12 ;  /* 0x00000007270c7210 */ /* 0x000fe20007ffe80c */
[----:B------:R-:W-:Y:S01]  /*49870*/  IMAD.WIDE.U32 R36, R51, R25, RZ ;  /* 0x0000001933247225 */ /* 0x000fe200078e00ff */
[----:B------:R-:W-:-:S03]  /*49880*/  SEL R50, R50, 0x1, P1 ;  /* 0x0000000132327807 */ /* 0x000fc60000800000 */
[----:B------:R-:W-:Y:S01]  /*49890*/  @P3 IMAD.MOV R53, RZ, RZ, R61 ;  /* 0x000000ffff353224 */ /* 0x000fe200078e023d */
[----:B------:R-:W-:Y:S01]  /*498a0*/  IADD3 R48, PT, PT, R50, R47, R35 ;  /* 0x0000002f32307210 */ /* 0x000fe20007ffe023 */
[----:B------:R-:W-:Y:S02]  /*498b0*/  IMAD R24, R13, R22, RZ ;  /* 0x000000160d187224 */ /* 0x000fe400078e02ff */
        /* <DEDUP_REMOVED lines=9> */
[----:B------:R-:W-:-:S02]  /*49950*/  MOV R53, 0x1 ;  /* 0x0000000100357802 */ /* 0x000fc40000000f00 */
[----:B------:R-:W-:Y:S01]  /*49960*/  SEL R36, R50, 0x1, P1 ;  /* 0x0000000132247807 */ /* 0x000fe20000800000 */
[----:B------:R-:W-:Y:S01]  /*49970*/  IMAD.HI.U32 R46, R22, R13, RZ ;  /* 0x0000000d162e7227 */ /* 0x000fe200078e00ff */
[----:B------:R-:W-:Y:S02]  /*49980*/  ISETP.GE.U32.AND P4, PT, R21, R24, PT ;  /* 0x000000181500720c */ /* 0x000fe40003f86070 */
[----:B------:R-:W-:Y:S01]  /*49990*/  IADD3 R50, PT, PT, R36, R61, R35 ;  /* 0x0000003d24327210 */ /* 0x000fe20007ffe023 */
[----:B------:R-:W-:Y:S01]  /*499a0*/  IMAD.WIDE.U32 R24, R51, R11, RZ ;  /* 0x0000000b33187225 */ /* 0x000fe200078e00ff */
[----:B------:R-:W-:Y:S01]  /*499b0*/  IADD3 R45, PT, PT, R45, R67, -R48 ;  /* 0x000000432d2d7210 */ /* 0x000fe20007ffe830 */
[----:B------:R-:W0:Y:S01]  /*499c0*/  LDC.64 R10, c[0x3][0xd8] ;  /* 0x00c03600ff0a7b82 */ /* 0x000e220000000a00 */
[----:B------:R-:W-:Y:S01]  /*499d0*/  ISETP.NE.AND P2, PT, R50, RZ, PT ;  /* 0x000000ff3200720c */ /* 0x000fe20003f45270 */
[----:B------:R-:W-:Y:S01]  /*499e0*/  @P3 IMAD.MOV R47, RZ, RZ, R37 ;  /* 0x000000ffff2f3224 */ /* 0x000fe200078e0225 */
[----:B------:R-:W-:Y:S01]  /*499f0*/  ISETP.GE.U32.AND P1, PT, R75, R50, PT ;  /* 0x000000324b00720c */ /* 0x000fe20003f26070 */
[----:B------:R-:W-:Y:S01]  /*49a00*/  IMAD.HI.U32 R52, R22, R13, R52 ;  /* 0x0000000d16347227 */ /* 0x000fe200078e0034 */
[----:B------:R-:W-:-:S03]  /*49a10*/  IADD3 R75, PT, PT, R21, R75, -R50 ;  /* 0x0000004b154b7210 */ /* 0x000fc60007ffe832 */
[----:B------:R-:W-:Y:S02]  /*49a20*/  IMAD.IADD R53, R24, 0x1, R47 ;  /* 0x0000000118357824 */ /* 0x000fe400078e022f */
[----:B------:R-:W-:Y:S02]  /*49a30*/  IMAD.MOV.U32 R37, RZ, RZ, 0x1 ;  /* 0x00000001ff257424 */ /* 0x000fe400078e00ff */
[----:B------:R-:W-:Y:S01]  /*49a40*/  @P4 IMAD.MOV R52, RZ, RZ, R46 ;  /* 0x000000ffff344224 */ /* 0x000fe200078e022e */
[----:B------:R-:W-:Y:S01]  /*49a50*/  ISETP.GE.U32.AND P3, PT, R53, R24, PT ;  /* 0x000000183500720c */ /* 0x000fe20003f66070 */
[----:B------:R-:W-:Y:S01]  /*49a60*/  IMAD R46, R13, R42, RZ ;  /* 0x0000002a0d2e7224 */ /* 0x000fe200078e02ff */
[----:B------:R-:W-:Y:S01]  /*49a70*/  SEL R24, R36, RZ, !P2 ;  /* 0x000000ff24187207 */ /* 0x000fe20005000000 */
[----:B------:R-:W-:Y:S02]  /*49a80*/  HFMA2 R36, -RZ, RZ, 0, 0 ;  /* 0x00000000ff247431 */ /* 0x000fe400000001ff */
[----:B------:R-:W-:Y:S01]  /*49a90*/  IMAD R47, R17, R13, RZ ;  /* 0x0000000d112f7224 */ /* 0x000fe200078e02ff */
[----:B------:R-:W-:Y:S01]  /*49aa0*/  SEL R62, R24, 0x1, P1 ;  /* 0x00000001183e7807 */ /* 0x000fe20000800000 */
[----:B------:R-:W-:-:S02]  /*49ab0*/  IMAD.IADD R19, R46, 0x1, R52 ;  /* 0x000000012e137824 */ /* 0x000fc400078e0234 */
[----:B------:R-:W-:Y:S01]  /*49ac0*/  IMAD.MOV.U32 R24, RZ, RZ, 0x0 ;  /* 0x00000000ff187424 */ /* 0x000fe200078e00ff */
[----:B------:R-:W-:Y:S01]  /*49ad0*/  IADD3 R60, PT, PT, R62, R53, R35 ;  /* 0x000000353e3c7210 */ /* 0x000fe20007ffe023 */
[----:B------:R-:W-:Y:S01]  /*49ae0*/  IMAD R39, R17, R22, RZ ;  /* 0x0000001611277224 */ /* 0x000fe200078e02ff */
[----:B------:R-:W-:Y:S01]  /*49af0*/  ISETP.GE.U32.AND P4, PT, R19, R46, PT ;  /* 0x0000002e1300720c */ /* 0x000fe20003f86070 */
[C---:B------:R-:W-:Y:S01]  /*49b00*/  IMAD.HI.U32 R64, R51.reuse, UR18, R36 ;  /* 0x0000001233407c27 */ /* 0x040fe2000f8e0024 */
[C---:B------:R-:W-:Y:S02]  /*49b10*/  ISETP.NE.AND P2, PT, R60.reuse, RZ, PT ;  /* 0x000000ff3c00720c */ /* 0x040fe40003f45270 */
[----:B------:R-:W-:Y:S01]  /*49b20*/  ISETP.GT.U32.AND P1, PT, R60, R40, PT ;  /* 0x000000283c00720c */ /* 0x000fe20003f24070 */
[----:B------:R-:W-:Y:S01]  /*49b30*/  @P3 IMAD.MOV R64, RZ, RZ, R25 ;  /* 0x000000ffff403224 */ /* 0x000fe200078e0219 */
[----:B------:R-:W-:Y:S01]  /*49b40*/  SEL R62, R62, RZ, !P2 ;  /* 0x000000ff3e3e7207 */ /* 0x000fe20005000000 */
[----:B------:R-:W-:Y:S01]  /*49b50*/  IMAD.MOV.U32 R46, RZ, RZ, RZ ;  /* 0x000000ffff2e7224 */ /* 0x000fe200078e00ff */
[----:B------:R-:W-:Y:S01]  /*49b60*/  MOV R25, 0x1 ;  /* 0x0000000100197802 */ /* 0x000fe20000000f00 */
[----:B0-----:R-:W-:Y:S01]  /*49b70*/  IMAD R11, R51, R11, R64 ;  /* 0x0000000b330b7224 */ /* 0x001fe200078e0240 */
[----:B------:R-:W-:Y:S01]  /*49b80*/  SEL R62, R62, 0x1, !P1 ;  /* 0x000000013e3e7807 */ /* 0x000fe20004800000 */
[----:B------:R-:W-:-:S03]  /*49b90*/  IMAD.WIDE.U32 R52, R17, R17, R46 ;  /* 0x0000001111347225 */ /* 0x000fc600078e002e */
[----:B------:R-:W-:Y:S01]  /*49ba0*/  IADD3 R62, PT, PT, R62, R11, R35 ;  /* 0x0000000b3e3e7210 */ /* 0x000fe20007ffe023 */
[----:B------:R-:W-:Y:S01]  /*49bb0*/  IMAD.HI.U32 R11, R42, R13, RZ ;  /* 0x0000000d2a0b7227 */ /* 0x000fe200078e00ff */
[----:B------:R-:W-:-:S03]  /*49bc0*/  ISETP.GE.U32.AND P2, PT, R53, R47, PT ;  /* 0x0000002f3500720c */ /* 0x000fc60003f46070 */
[----:B------:R-:W-:Y:S02]  /*49bd0*/  IMAD.IADD R62, R43, 0x1, R62 ;  /* 0x000000012b3e7824 */ /* 0x000fe400078e023e */
[----:B------:R-:W-:-:S03]  /*49be0*/  IMAD.HI.U32 R46, R42, R13, R36 ;  /* 0x0000000d2a2e7227 */ /* 0x000fc600078e0024 */
[----:B------:R-:W-:Y:S01]  /*49bf0*/  IADD3 R51, PT, PT, -R62, R14, R59 ;  /* 0x0000000e3e337210 */ /* 0x000fe20007ffe13b */
[----:B------:R-:W-:Y:S02]  /*49c00*/  @P4 IMAD.MOV R46, RZ, RZ, R11 ;  /* 0x000000ffff2e4224 */ /* 0x000fe400078e020b */
[----:B------:R-:W-:-:S04]  /*49c10*/  IMAD.HI.U32 R25, R13, R17, R24 ;  /* 0x000000110d197227 */ /* 0x000fc800078e0018 */
[----:B------:R-:W-:Y:S02]  /*49c20*/  IMAD.IADD R51, R51, 0x1, R46 ;  /* 0x0000000133337824 */ /* 0x000fe400078e022e */
[----:B------:R-:W-:-:S04]  /*49c30*/  IMAD.HI.U32 R24, R13, R17, RZ ;  /* 0x000000110d187227 */ /* 0x000fc800078e00ff */
[C---:B------:R-:W-:Y:S02]  /*49c40*/  IMAD R37, R51.reuse, R9, RZ ;  /* 0x0000000933257224 */ /* 0x040fe400078e02ff */
[----:B------:R-:W-:Y:S02]  /*49c50*/  IMAD.MOV.U32 R36, RZ, RZ, RZ ;  /* 0x000000ffff247224 */ /* 0x000fe400078e00ff */
[----:B------:R-:W-:Y:S02]  /*49c60*/  @P2 IMAD.MOV R25, RZ, RZ, R24 ;  /* 0x000000ffff192224 */ /* 0x000fe400078e0218 */
[----:B------:R-:W-:Y:S02]  /*49c70*/  HFMA2 R24, -RZ, RZ, 0, 0 ;  /* 0x00000000ff187431 */ /* 0x000fe400000001ff */
[----:B------:R-:W-:-:S04]  /*49c80*/  IMAD.HI.U32 R55, R51, R8, R36 ;  /* 0x0000000833377227 */ /* 0x000fc800078e0024 */
[----:B------:R-:W-:Y:S01]  /*49c90*/  IMAD.IADD R11, R54, 0x1, R25 ;  /* 0x00000001360b7824 */ /* 0x000fe200078e0219 */
[----:B------:R-:W-:Y:S01]  /*49ca0*/  ISETP.GE.U32.AND P2, PT, R55, R37, PT ;  /* 0x000000253700720c */ /* 0x000fe20003f46070 */
[----:B------:R-:W-:Y:S02]  /*49cb0*/  IMAD.MOV.U32 R25, RZ, RZ, 0x1 ;  /* 0x00000001ff197424 */ /* 0x000fe400078e00ff */
[----:B------:R-:W-:Y:S01]  /*49cc0*/  IMAD.MOV.U32 R36, RZ, RZ, 0x0 ;  /* 0x00000000ff247424 */ /* 0x000fe200078e00ff */
[----:B------:R-:W-:Y:S01]  /*49cd0*/  ISETP.GE.U32.AND P1, PT, R11, R54, PT ;  /* 0x000000360b00720c */ /* 0x000fe20003f26070 */
[----:B------:R-:W-:Y:S02]  /*49ce0*/  IMAD.MOV.U32 R37, RZ, RZ, 0x1 ;  /* 0x00000001ff257424 */ /* 0x000fe400078e00ff */
[----:B------:R-:W-:Y:S02]  /*49cf0*/  IMAD.HI.U32 R43, R16, R17, R24 ;  /* 0x00000011102b7227 */ /* 0x000fe400078e0018 */
[----:B------:R-:W0:Y:S02]  /*49d00*/  LDC.64 R24, c[0x3][0xc8] ;  /* 0x00c03200ff187b82 */ /* 0x000e240000000a00 */
[----:B------:R-:W-:-:S04]  /*49d10*/  IMAD.HI.U32 R59, R51, R9, R36 ;  /* 0x00000009333b7227 */ /* 0x000fc800078e0024 */
[----:B------:R-:W-:-:S04]  /*49d20*/  IMAD.HI.U32 R9, R51, R9, RZ ;  /* 0x0000000933097227 */ /* 0x000fc800078e00ff */
[----:B------:R-:W-:-:S04]  /*49d30*/  IMAD.HI.U32 R14, R16, R17, RZ ;  /* 0x00000011100e7227 */ /* 0x000fc800078e00ff */
[----:B------:R-:W-:-:S04]  /*49d40*/  IMAD.WIDE.U32 R36, R51, R34, RZ ;  /* 0x0000002233247225 */ /* 0x000fc800078e00ff */
[----:B------:R-:W-:Y:S02]  /*49d50*/  @P2 IMAD.MOV R59, RZ, RZ, R9 ;  /* 0x000000ffff3b2224 */ /* 0x000fe400078e0209 */
[----:B------:R-:W-:Y:S01]  /*49d60*/  @P1 IMAD.MOV R43, RZ, RZ, R14 ;  /* 0x000000ffff2b1224 */ /* 0x000fe200078e020e */
[C---:B------:R-:W-:Y:S01]  /*49d70*/  ISETP.GE.U32.AND P1, PT, R51.reuse, R46, PT ;  /* 0x0000002e3300720c */ /* 0x040fe20003f26070 */
[----:B------:R-:W-:Y:S02]  /*49d80*/  IMAD.IADD R59, R36, 0x1, R59 ;  /* 0x00000001243b7824 */ /* 0x000fe400078e023b */
[----:B------:R-:W-:Y:S01]  /*49d90*/  IMAD R57, R51, R8, RZ ;  /* 0x0000000833397224 */ /* 0x000fe200078e02ff */
[----:B------:R-:W-:Y:S01]  /*49da0*/  IADD3 R43, PT, PT, R44, R43, RZ ;  /* 0x0000002b2c2b7210 */ /* 0x000fe20007ffe0ff */
[----:B------:R-:W-:Y:S01]  /*49db0*/  IMAD.MOV.U32 R34, RZ, RZ, 0x0 ;  /* 0x00000000ff227424 */ /* 0x000fe200078e00ff */
[----:B------:R-:W-:Y:S01]  /*49dc0*/  ISETP.GE.U32.AND P3, PT, R59, R36, PT ;  /* 0x000000243b00720c */ /* 0x000fe20003f66070 */
[----:B------:R-:W-:Y:S01]  /*49dd0*/  IMAD.MOV.U32 R35, RZ, RZ, 0x1 ;  /* 0x00000001ff237424 */ /* 0x000fe200078e00ff */
[----:B------:R-:W-:Y:S01]  /*49de0*/  ISETP.GE.U32.AND P4, PT, R43, R44, PT ;  /* 0x0000002c2b00720c */ /* 0x000fe20003f86070 */
[----:B------:R-:W-:Y:S01]  /*49df0*/  IMAD.MOV.U32 R9, RZ, RZ, 0x1 ;  /* 0x00000001ff097424 */ /* 0x000fe200078e00ff */
[----:B------:R-:W-:Y:S01]  /*49e00*/  MOV R8, 0x0 ;  /* 0x0000000000087802 */ /* 0x000fe20000000f00 */
[----:B------:R-:W-:Y:S01]  /*49e10*/  IMAD.HI.U32 R61, R18, R17, R34 ;  /* 0x00000011123d7227 */ /* 0x000fe200078e0022 */
[----:B------:R-:W-:-:S02]  /*49e20*/  ISETP.GE.U32.AND P2, PT, R47, R57, PT ;  /* 0x000000392f00720c */ /* 0x000fc40003f46070 */
[----:B------:R-:W-:Y:S01]  /*49e30*/  IADD3 R47, PT, PT, R53, R47, -R57 ;  /* 0x0000002f352f7210 */ /* 0x000fe20007ffe839 */
[----:B------:R-:W-:Y:S02]  /*49e40*/  VIADD R35, R55, 0xfffffc2f ;  /* 0xfffffc2f37237836 */ /* 0x000fe40000000000 */
[----:B------:R-:W-:-:S04]  /*49e50*/  IMAD.HI.U32 R14, R18, R17, RZ ;  /* 0x00000011120e7227 */ /* 0x000fc800078e00ff */
[----:B------:R-:W-:Y:S02]  /*49e60*/  @P1 IMAD.MOV R35, RZ, RZ, R55 ;  /* 0x000000ffff231224 */ /* 0x000fe400078e0237 */
[----:B0-----:R-:W-:Y:S01]  /*49e70*/  IMAD.HI.U32 R9, R51, R24, R8 ;  /* 0x0000001833097227 */ /* 0x001fe200078e0008 */
[----:B------:R-:W-:-:S03]  /*49e80*/  SEL R8, RZ, 0x1, P2 ;  /* 0x00000001ff087807 */ /* 0x000fc60001000000 */
[----:B------:R-:W-:-:S04]  /*49e90*/  IMAD.WIDE.U32 R24, R51, R25, RZ ;  /* 0x0000001933187225 */ /* 0x000fc800078e00ff */
[----:B------:R-:W-:Y:S02]  /*49ea0*/  @P3 IMAD.MOV R9, RZ, RZ, R37 ;  /* 0x000000ffff093224 */ /* 0x000fe400078e0225 */
[----:B------:R-:W-:Y:S01]  /*49eb0*/  @P4 IMAD.MOV R61, RZ, RZ, R14 ;  /* 0x000000ffff3d4224 */ /* 0x000fe200078e020e */
[----:B------:R-:W-:Y:S01]  /*49ec0*/  IADD3 R14, PT, PT, R8, R35, RZ ;  /* 0x00000023080e7210 */ /* 0x000fe20007ffe0ff */
[----:B------:R-:W-:Y:S02]  /*49ed0*/  IMAD.IADD R44, R24, 0x1, R9 ;  /* 0x00000001182c7824 */ /* 0x000fe400078e0209 */
[----:B------:R-:W-:Y:S02]  /*49ee0*/  HFMA2 R35, -RZ, RZ, 0, 5.9604644775390625e-08 ;  /* 0x00000001ff237431 */ /* 0x000fe400000001ff */
[----:B------:R-:W-:Y:S01]  /*49ef0*/  IMAD.IADD R55, R38, 0x1, R61 ;  /* 0x0000000126377824 */ /* 0x000fe200078e023d */
[----:B------:R-:W-:Y:S01]  /*49f00*/  ISETP.NE.AND P4, PT, R14, RZ, PT ;  /* 0x000000ff0e00720c */ /* 0x000fe20003f85270 */
[----:B------:R-:W-:Y:S01]  /*49f10*/  VIADD R49, R59, 0xfffffffe ;  /* 0xfffffffe3b317836 */ /* 0x000fe20000000000 */
[----:B------:R-:W-:Y:S01]  /*49f20*/  ISETP.GE.U32.AND P5, PT, R44, R24, PT ;  /* 0x000000182c00720c */ /* 0x000fe20003fa6070 */
[----:B------:R-:W-:Y:S01]  /*49f30*/  @P1 IMAD.MOV R49, RZ, RZ, R59 ;  /* 0x000000ffff311224 */ /* 0x000fe200078e023b */
[----:B------:R-:W-:Y:S01]  /*49f40*/  ISETP.GE.U32.AND P3, PT, R33, R14, PT ;  /* 0x0000000e2100720c */ /* 0x000fe20003f66070 */
[----:B------:R-:W-:Y:S01]  /*49f50*/  IMAD.MOV.U32 R36, RZ, RZ, 0x0 ;  /* 0x00000000ff247424 */ /* 0x000fe200078e00ff */
[----:B------:R-:W-:Y:S01]  /*49f60*/  SEL R24, R8, RZ, !P4 ;  /* 0x000000ff08187207 */ /* 0x000fe20006000000 */
[----:B------:R-:W-:Y:S01]  /*49f70*/  IMAD.MOV.U32 R37, RZ, RZ, 0x1 ;  /* 0x00000001ff257424 */ /* 0x000fe200078e00ff */
[----:B------:R-:W-:Y:S01]  /*49f80*/  ISETP.GE.U32.AND P2, PT, R55, R38, PT ;  /* 0x000000263700720c */ /* 0x000fe20003f46070 */
[----:B------:R-:W0:Y:S01]  /*49f90*/  LDC.64 R8, c[0x3][0xd0] ;  /* 0x00c03400ff087b82 */ /* 0x000e220000000a00 */
[----:B------:R-:W-:Y:S01]  /*49fa0*/  SEL R24, R24, 0x1, P3 ;  /* 0x0000000118187807 */ /* 0x000fe20001800000 */
[----:B---3--:R-:W-:Y:S01]  /*49fb0*/  IMAD.HI.U32 R59, R51, UR23, R36 ;  /* 0x00000017333b7c27 */ /* 0x008fe2000f8e0024 */
[----:B------:R-:W-:-:S03]  /*49fc0*/  IADD3 R14, PT, PT, R11, R33, -R14 ;  /* 0x000000210b0e7210 */ /* 0x000fc60007ffe80e */
[----:B------:R-:W-:Y:S01]  /*49fd0*/  IMAD.IADD R38, R24, 0x1, R49 ;  /* 0x0000000118267824 */ /* 0x000fe200078e0231 */
[----:B------:R-:W-:Y:S01]  /*49fe0*/  SEL R49, RZ, 0xffffffff, P1 ;  /* 0xffffffffff317807 */ /* 0x000fe20000800000 */
[----:B------:R-:W-:Y:S02]  /*49ff0*/  @P5 IMAD.MOV R59, RZ, RZ, R25 ;  /* 0x000000ffff3b5224 */ /* 0x000fe400078e0219 */
[----:B------:R-:W-:Y:S01]  /*4a000*/  IMAD.WIDE.U32 R36, R51, UR16, RZ ;  /* 0x0000001033247c25 */ /* 0x000fe2000f8e00ff */
[----:B------:R-:W-:Y:S02]  /*4a010*/  ISETP.NE.AND P4, PT, R38, RZ, PT ;  /* 0x000000ff2600720c */ /* 0x000fe40003f85270 */
[----:B------:R-:W-:Y:S01]  /*4a020*/  ISETP.GE.U32.AND P3, PT, R65, R38, PT ;  /* 0x000000264100720c */ /* 0x000fe20003f66070 */
[----:B------:R-:W-:Y:S01]  /*4a030*/  IMAD.IADD R54, R36, 0x1, R59 ;  /* 0x0000000124367824 */ /* 0x000fe200078e023b */
[----:B------:R-:W-:Y:S01]  /*4a040*/  SEL R24, R24, RZ, !P4 ;  /* 0x000000ff18187207 */ /* 0x000fe20006000000 */
[----:B------:R-:W-:Y:S01]  /*4a050*/  IMAD.HI.U32 R25, R20, R17, RZ ;  /* 0x0000001114197227 */ /* 0x000fe200078e00ff */
[----:B------:R-:W-:-:S02]  /*4a060*/  IADD3 R43, PT, PT, R43, R65, -R38 ;  /* 0x000000412b2b7210 */ /* 0x000fc40007ffe826 */
[----:B------:R-:W-:Y:S01]  /*4a070*/  SEL R56, R24, 0x1, P3 ;  /* 0x0000000118387807 */ /* 0x000fe20001800000 */
[-C--:B------:R-:W-:Y:S01]  /*4a080*/  IMAD.HI.U32 R46, R20, R17.reuse, R34 ;  /* 0x00000011142e7227 */ /* 0x080fe200078e0022 */
[----:B------:R-:W-:Y:S02]  /*4a090*/  ISETP.GE.U32.AND P3, PT, R54, R36, PT ;  /* 0x000000243600720c */ /* 0x000fe40003f66070 */
[----:B------:R-:W-:Y:S01]  /*4a0a0*/  IADD3 R44, PT, PT, R56, R44, R49 ;  /* 0x0000002c382c7210 */ /* 0x000fe20007ffe031 */
[----:B------:R-:W-:Y:S01]  /*4a0b0*/  @P2 IMAD.MOV R46, RZ, RZ, R25 ;  /* 0x000000ffff2e2224 */ /* 0x000fe200078e0219 */
[----:B------:R-:W-:Y:S01]  /*4a0c0*/  MOV R24, 0x0 ;  /* 0x0000000000187802 */ /* 0x000fe20000000f00 */
[----:B------:R-:W-:Y:S01]  /*4a0d0*/  IMAD.MOV.U32 R25, RZ, RZ, 0x1 ;  /* 0x00000001ff197424 */ /* 0x000fe200078e00ff */
[----:B------:R-:W-:Y:S01]  /*4a0e0*/  ISETP.NE.AND P2, PT, R44, RZ, PT ;  /* 0x000000ff2c00720c */ /* 0x000fe20003f45270 */
[----:B------:R-:W-:Y:S01]  /*4a0f0*/  IMAD.IADD R46, R23, 0x1, R46 ;  /* 0x00000001172e7824 */ /* 0x000fe200078e022e */
[----:B------:R-:W-:Y:S01]  /*4a100*/  ISETP.GE.U32.AND P1, PT, R63, R44, PT ;  /* 0x0000002c3f00720c */ /* 0x000fe20003f26070 */
[----:B------:R-:W-:Y:S01]  /*4a110*/  IMAD.MOV.U32 R36, RZ, RZ, 0x0 ;  /* 0x00000000ff247424 */ /* 0x000fe200078e00ff */
[----:B------:R-:W-:Y:S01]  /*4a120*/  SEL R56, R56, RZ, !P2 ;  /* 0x000000ff38387207 */ /* 0x000fe20005000000 */
[----:B------:R-:W-:Y:S01]  /*4a130*/  IMAD.HI.U32 R58, R15, R17, R24 ;  /* 0x000000110f3a7227 */ /* 0x000fe200078e0018 */
[----:B------:R-:W-:Y:S01]  /*4a140*/  ISETP.GE.U32.AND P4, PT, R46, R23, PT ;  /* 0x000000172e00720c */ /* 0x000fe20003f86070 */
[----:B------:R-:W1:Y:S01]  /*4a150*/  LDC.64 R24, c[0x3][0xd8] ;  /* 0x00c03600ff187b82 */ /* 0x000e620000000a00 */
[----:B------:R-:W-:Y:S01]  /*4a160*/  SEL R56, R56, 0x1, P1 ;  /* 0x0000000138387807 */ /* 0x000fe20000800000 */
[----:B0-----:R-:W-:Y:S01]  /*4a170*/  IMAD.HI.U32 R23, R51, R8, R34 ;  /* 0x0000000833177227 */ /* 0x001fe200078e0022 */
[----:B------:R-:W-:-:S03]  /*4a180*/  IADD3 R44, PT, PT, R55, R63, -R44 ;  /* 0x0000003f372c7210 */ /* 0x000fc60007ffe82c */
[----:B------:R-:W-:Y:S01]  /*4a190*/  IMAD.WIDE.U32 R34, R51, UR17, RZ ;  /* 0x0000001133227c25 */ /* 0x000fe2000f8e00ff */
[----:B------:R-:W0:Y:S03]  /*4a1a0*/  LDCU.128 UR16, c[0x0][0x3c0] ;  /* 0x00007800ff1077ac */ /* 0x000e260008000c00 */
[----:B------:R-:W-:Y:S02]  /*4a1b0*/  @P3 IMAD.MOV R23, RZ, RZ, R37 ;  /* 0x000000ffff173224 */ /* 0x000fe400078e0225 */
[----:B------:R-:W-:Y:S02]  /*4a1c0*/  HFMA2 R37, -RZ, RZ, 0, 5.9604644775390625e-08 ;  /* 0x00000001ff257431 */ /* 0x000fe400000001ff */
[----:B------:R-:W-:-:S04]  /*4a1d0*/  IMAD.HI.U32 R8, R15, R17, RZ ;  /* 0x000000110f087227 */ /* 0x000fc800078e00ff */
[----:B------:R-:W-:Y:S01]  /*4a1e0*/  IMAD.IADD R59, R34, 0x1, R23 ;  /* 0x00000001223b7824 */ /* 0x000fe200078e0217 */
[----:B------:R-:W-:Y:S01]  /*4a1f0*/  IADD3 R23, PT, PT, R56, R54, R49 ;  /* 0x0000003638177210 */ /* 0x000fe20007ffe031 */
[----:B------:R-:W-:Y:S02]  /*4a200*/  @P4 IMAD.MOV R58, RZ, RZ, R8 ;  /* 0x000000ffff3a4224 */ /* 0x000fe400078e0208 */
[----:B------:R-:W-:Y:S01]  /*4a210*/  IMAD.MOV.U32 R38, RZ, RZ, 0x0 ;  /* 0x00000000ff267424 */ /* 0x000fe200078e00ff */
[----:B------:R-:W-:Y:S01]  /*4a220*/  ISETP.GE.U32.AND P3, PT, R59, R34, PT ;  /* 0x000000223b00720c */ /* 0x000fe20003f66070 */
[----:B------:R-:W-:Y:S01]  /*4a230*/  IMAD.HI.U32 R37, R51, R9, R36 ;  /* 0x0000000933257227 */ /* 0x000fe200078e0024 */
[----:B------:R-:W-:Y:S02]  /*4a240*/  ISETP.NE.AND P2, PT, R23, RZ, PT ;  /* 0x000000ff1700720c */ /* 0x000fe40003f45270 */
[----:B------:R-:W-:Y:S01]  /*4a250*/  ISETP.GE.U32.AND P1, PT, R12, R23, PT ;  /* 0x000000170c00720c */ /* 0x000fe20003f26070 */
[----:B------:R-:W-:Y:S01]  /*4a260*/  IMAD.WIDE.U32 R8, R51, R10, RZ ;  /* 0x0000000a33087225 */ /* 0x000fe200078e00ff */
[----:B------:R-:W-:-:S02]  /*4a270*/  SEL R56, R56, RZ, !P2 ;  /* 0x000000ff38387207 */ /* 0x000fc40005000000 */
[----:B------:R-:W-:Y:S01]  /*4a280*/  IADD3 R12, PT, PT, R46, R12, -R23 ;  /* 0x0000000c2e0c7210 */ /* 0x000fe20007ffe817 */
[----:B------:R-:W-:Y:S01]  /*4a290*/  IMAD.IADD R7, R39, 0x1, R58 ;  /* 0x0000000127077824 */ /* 0x000fe200078e023a */
[----:B------:R-:W-:Y:S01]  /*4a2a0*/  SEL R56, R56, 0x1, P1 ;  /* 0x0000000138387807 */ /* 0x000fe20000800000 */
[----:B------:R-:W-:Y:S01]  /*4a2b0*/  IMAD.MOV.U32 R34, RZ, RZ, 0x0 ;  /* 0x00000000ff227424 */ /* 0x000fe200078e00ff */
[----:B------:R-:W3:Y:S01]  /*4a2c0*/  LDC R23, c[0x3][0xd8] ;  /* 0x00c03600ff177b82 */ /* 0x000ee20000000800 */
[----:B------:R-:W-:Y:S01]  /*4a2d0*/  @P3 IMAD.MOV R37, RZ, RZ, R35 ;  /* 0x000000ffff253224 */ /* 0x000fe200078e0223 */
[----:B------:R-:W-:Y:S01]  /*4a2e0*/  IADD3 R10, PT, PT, R56, R59, R49 ;  /* 0x0000003b380a7210 */ /* 0x000fe20007ffe031 */
[----:B------:R-:W-:Y:S01]  /*4a2f0*/  IMAD.MOV.U32 R35, RZ, RZ, 0x1 ;  /* 0x00000001ff237424 */ /* 0x000fe200078e00ff */
[----:B------:R-:W-:Y:S01]  /*4a300*/  ISETP.GE.U32.AND P4, PT, R7, R39, PT ;  /* 0x000000270700720c */ /* 0x000fe20003f86070 */
[----:B------:R-:W-:Y:S01]  /*4a310*/  IMAD.IADD R37, R8, 0x1, R37 ;  /* 0x0000000108257824 */ /* 0x000fe200078e0225 */
[----:B------:R-:W-:Y:S01]  /*4a320*/  ISETP.NE.AND P2, PT, R10, RZ, PT ;  /* 0x000000ff0a00720c */ /* 0x000fe20003f45270 */
[----:B------:R-:W-:Y:S01]  /*4a330*/  IMAD.HI.U32 R36, R22, R17, RZ ;  /* 0x0000001116247227 */ /* 0x000fe200078e00ff */
[----:B------:R-:W-:-:S02]  /*4a340*/  ISETP.GE.U32.AND P1, PT, R45, R10, PT ;  /* 0x0000000a2d00720c */ /* 0x000fc40003f26070 */
[----:B------:R-:W-:Y:S01]  /*4a350*/  SEL R56, R56, RZ, !P2 ;  /* 0x000000ff38387207 */ /* 0x000fe20005000000 */
[----:B------:R-:W-:Y:S01]  /*4a360*/  IMAD.HI.U32 R54, R22, R17, R34 ;  /* 0x0000001116367227 */ /* 0x000fe200078e0022 */
[----:B------:R-:W-:Y:S02]  /*4a370*/  ISETP.GE.U32.AND P3, PT, R37, R8, PT ;  /* 0x000000082500720c */ /* 0x000fe40003f66070 */
[----:B------:R-:W-:Y:S01]  /*4a380*/  SEL R8, R56, 0x1, P1 ;  /* 0x0000000138087807 */ /* 0x000fe20000800000 */
[----:B------:R-:W-:Y:S01]  /*4a390*/  IMAD R39, R17, R42, RZ ;  /* 0x0000002a11277224 */ /* 0x000fe200078e02ff */
[----:B------:R-:W-:Y:S01]  /*4a3a0*/  IADD3 R7, PT, PT, R7, R45, -R10 ;  /* 0x0000002d07077210 */ /* 0x000fe20007ffe80a */
[----:B-1----:R-:W-:Y:S01]  /*4a3b0*/  IMAD.HI.U32 R24, R51, R24, R34 ;  /* 0x0000001833187227 */ /* 0x002fe200078e0022 */
[----:B------:R-:W-:Y:S02]  /*4a3c0*/  IADD3 R56, PT, PT, R8, R37, R49 ;  /* 0x0000002508387210 */ /* 0x000fe40007ffe031 */
[----:B------:R-:W-:Y:S01]  /*4a3d0*/  @P4 IADD3 R54, PT, PT, R36, RZ, RZ ;  /* 0x000000ff24364210 */ /* 0x000fe20007ffe0ff */
[----:B------:R-:W-:Y:S01]  /*4a3e0*/  IMAD.MOV.U32 R46, RZ, RZ, 0x0 ;  /* 0x00000000ff2e7424 */ /* 0x000fe200078e00ff */
[----:B------:R-:W-:-:S02]  /*4a3f0*/  ISETP.NE.AND P2, PT, R56, RZ, PT ;  /* 0x000000ff3800720c */ /* 0x000fc40003f45270 */
[----:B------:R-:W-:Y:S01]  /*4a400*/  ISETP.GT.U32.AND P1, PT, R56, R75, PT ;  /* 0x0000004b3800720c */ /* 0x000fe20003f24070 */
[----:B------:R-:W-:Y:S01]  /*4a410*/  @P3 IMAD.MOV R24, RZ, RZ, R9 ;  /* 0x000000ffff183224 */ /* 0x000fe200078e0209 */
[----:B------:R-:W-:Y:S01]  /*4a420*/  SEL R21, R8, RZ, !P2 ;  /* 0x000000ff08157207 */ /* 0x000fe20005000000 */
[----:B------:R-:W-:Y:S01]  /*4a430*/  IMAD.IADD R54, R39, 0x1, R54 ;  /* 0x0000000127367824 */ /* 0x000fe200078e0236 */
[----:B------:R-:W1:Y:S01]  /*4a440*/  LDC.64 R8, c[0x3][0xc0] ;  /* 0x00c03000ff087b82 */ /* 0x000e620000000a00 */
[----:B------:R-:W-:Y:S01]  /*4a450*/  IMAD R51, R51, R25, R24 ;  /* 0x0000001933337224 */ /* 0x000fe200078e0218 */
[----:B------:R-:W-:Y:S01]  /*4a460*/  SEL R34, R21, 0x1, !P1 ;  /* 0x0000000115227807 */ /* 0x000fe20004800000 */
[----:B------:R-:W-:Y:S01]  /*4a470*/  IMAD.MOV.U32 R24, RZ, RZ, 0x0 ;  /* 0x00000000ff187424 */ /* 0x000fe200078e00ff */
[----:B------:R-:W-:Y:S01]  /*4a480*/  ISETP.GE.U32.AND P3, PT, R54, R39, PT ;  /* 0x000000273600720c */ /* 0x000fe20003f66070 */
[----:B------:R-:W-:Y:S01]  /*4a490*/  IMAD.MOV.U32 R25, RZ, RZ, 0x1 ;  /* 0x00000001ff197424 */ /* 0x000fe200078e00ff */
[----:B------:R-:W-:Y:S01]  /*4a4a0*/  IADD3 R51, PT, PT, R34, R51, R49 ;  /* 0x0000003322337210 */ /* 0x000fe20007ffe031 */
[----:B------:R-:W-:Y:S01]  /*4a4b0*/  IMAD.HI.U32 R21, R42, R17, RZ ;  /* 0x000000112a157227 */ /* 0x000fe200078e00ff */
[----:B0-----:R-:W-:-:S03]  /*4a4c0*/  ISETP.NE.AND P1, PT, RZ, UR16, PT ;  /* 0x00000010ff007c0c */ /* 0x001fc6000bf25270 */
[----:B------:R-:W-:Y:S02]  /*4a4d0*/  IMAD.IADD R51, R60, 0x1, R51 ;  /* 0x000000013c337824 */ /* 0x000fe400078e0233 */
[----:B------:R-:W-:Y:S02]  /*4a4e0*/  IMAD.HI.U32 R36, R42, R17, R24 ;  /* 0x000000112a247227 */ /* 0x000fe400078e0018 */
[----:B------:R-:W0:Y:S01]  /*4a4f0*/  LDC R24, c[0x3][0xc4] ;  /* 0x00c03100ff187b82 */ /* 0x000e220000000800 */
[----:B------:R-:W-:Y:S01]  /*4a500*/  IADD3 R19, PT, PT, -R51, R40, R19 ;  /* 0x0000002833137210 */ /* 0x000fe20007ffe113 */
[----:B------:R-:W-:Y:S01]  /*4a510*/  IMAD.MOV.U32 R34, RZ, RZ, RZ ;  /* 0x000000ffff227224 */ /* 0x000fe200078e00ff */
[----:B------:R-:W-:-:S05]  /*4a520*/  @P3 IADD3 R36, PT, PT, R21, RZ, RZ ;  /* 0x000000ff15243210 */ /* 0x000fca0007ffe0ff */
[----:B------:R-:W-:-:S04]  /*4a530*/  IMAD.IADD R19, R19, 0x1, R36 ;  /* 0x0000000113137824 */ /* 0x000fc800078e0224 */
[C---:B-1----:R-:W-:Y:S01]  /*4a540*/  IMAD R35, R19.reuse, R9, RZ ;  /* 0x0000000913237224 */ /* 0x042fe200078e02ff */
[C---:B------:R-:W-:Y:S01]  /*4a550*/  ISETP.GE.U32.AND P2, PT, R19.reuse, R36, PT ;  /* 0x000000241300720c */ /* 0x040fe20003f46070 */
[C---:B------:R-:W-:Y:S01]  /*4a560*/  IMAD R9, R19.reuse, R8, RZ ;  /* 0x0000000813097224 */ /* 0x040fe200078e02ff */
[----:B------:R-:W1:Y:S01]  /*4a570*/  LDC.64 R36, c[0x3][0xc8] ;  /* 0x00c03200ff247b82 */ /* 0x000e620000000a00 */
[----:B------:R-:W-:-:S03]  /*4a580*/  IMAD.HI.U32 R25, R19, UR20, R34 ;  /* 0x0000001413197c27 */ /* 0x000fc6000f8e0022 */
[C---:B------:R-:W-:Y:S01]  /*4a590*/  ISETP.GE.U32.AND P3, PT, R52.reuse, R9, PT ;  /* 0x000000093400720c */ /* 0x040fe20003f66070 */
[----:B------:R-:W-:Y:S01]  /*4a5a0*/  IMAD.IADD R21, R52, 0x1, -R9 ;  /* 0x0000000134157824 */ /* 0x000fe200078e0a09 */
[----:B------:R-:W-:Y:S01]  /*4a5b0*/  ISETP.GE.U32.AND P4, PT, R25, R35, PT ;  /* 0x000000231900720c */ /* 0x000fe20003f86070 */
[----:B------:R-:W-:Y:S01]  /*4a5c0*/  IMAD.MOV.U32 R8, RZ, RZ, 0x0 ;  /* 0x00000000ff087424 */ /* 0x000fe200078e00ff */
[----:B------:R-:W-:Y:S01]  /*4a5d0*/  SEL R39, RZ, 0x1, P3 ;  /* 0x00000001ff277807 */ /* 0x000fe20001800000 */
[----:B------:R-:W-:Y:S01]  /*4a5e0*/  IMAD.MOV.U32 R9, RZ, RZ, 0x1 ;  /* 0x00000001ff097424 */ /* 0x000fe200078e00ff */
[----:B----4-:R-:W-:Y:S01]  /*4a5f0*/  IADD3 R40, PT, PT, R21, -UR4, RZ ;  /* 0x8000000415287c10 */ /* 0x010fe2000fffe0ff */
[----:B------:R-:W-:-:S03]  /*4a600*/  IMAD.WIDE.U32 R34, R19, UR22, RZ ;  /* 0x0000001613227c25 */ /* 0x000fc6000f8e00ff */
[----:B------:R-:W-:Y:S01]  /*4a610*/  ISETP.GE.U32.AND P1, PT, R40, R21, P1 ;  /* 0x000000152800720c */ /* 0x000fe20000f26070 */
[C---:B0-----:R-:W-:Y:S01]  /*4a620*/  IMAD.HI.U32 R9, R19.reuse, R24, R8 ;  /* 0x0000001813097227 */ /* 0x041fe200078e0008 */
[----:B------:R-:W0:Y:S02]  /*4a630*/  LDC R21, c[0x3][0xcc] ;  /* 0x00c03300ff157b82 */ /* 0x000e240000000800 */
[----:B------:R-:W-:Y:S01]  /*4a640*/  SEL R52, RZ, 0x1, !P1 ;  /* 0x00000001ff347807 */ /* 0x000fe20004800000 */
[----:B------:R-:W-:-:S03]  /*4a650*/  IMAD.HI.U32 R8, R19, UR21, RZ ;  /* 0x0000001513087c27 */ /* 0x000fc6000f8e00ff */
[----:B------:R-:W-:Y:S01]  /*4a660*/  IADD3 R49, PT, PT, R52, UR17, RZ ;  /* 0x0000001134317c10 */ /* 0x000fe2000fffe0ff */
[----:B------:R-:W-:Y:S02]  /*4a670*/  @P4 IMAD.MOV R9, RZ, RZ, R8 ;  /* 0x000000ffff094224 */ /* 0x000fe400078e0208 */
[----:B------:R-:W-:Y:S01]  /*4a680*/  VIADD R48, R25, 0xfffffc2f ;  /* 0xfffffc2f19307836 */ /* 0x000fe20000000000 */
[----:B------:R-:W-:Y:S01]  /*4a690*/  ISETP.NE.AND P6, PT, R49, RZ, PT ;  /* 0x000000ff3100720c */ /* 0x000fe20003fc5270 */
[----:B------:R-:W-:Y:S02]  /*4a6a0*/  IMAD.IADD R51, R34, 0x1, R9 ;  /* 0x0000000122337824 */ /* 0x000fe400078e0209 */
[----:B------:R-:W-:Y:S01]  /*4a6b0*/  @P2 IMAD.MOV R48, RZ, RZ, R25 ;  /* 0x000000ffff302224 */ /* 0x000fe200078e0219 */
[----:B------:R-:W-:Y:S01]  /*4a6c0*/  SEL R52, R52, 0x1, !P6 ;  /* 0x0000000134347807 */ /* 0x000fe20007000000 */
[----:B------:R-:W-:Y:S01]  /*4a6d0*/  IMAD.MOV.U32 R8, RZ, RZ, 0x0 ;  /* 0x00000000ff087424 */ /* 0x000fe200078e00ff */
[----:B------:R-:W-:Y:S01]  /*4a6e0*/  ISETP.GE.U32.AND P4, PT, R51, R34, PT ;  /* 0x000000223300720c */ /* 0x000fe20003f86070 */
[----:B------:R-:W-:-:S02]  /*4a6f0*/  IMAD.IADD R48, R39, 0x1, R48 ;  /* 0x0000000127307824 */ /* 0x000fc400078e0230 */
[----:B------:R-:W-:Y:S02]  /*4a700*/  IMAD.MOV.U32 R9, RZ, RZ, 0x1 ;  /* 0x00000001ff097424 */ /* 0x000fe400078e00ff */
[----:B------:R-:W-:Y:S01]  /*4a710*/  IMAD.IADD R50, R47, 0x1, -R48 ;  /* 0x000000012f327824 */ /* 0x000fe200078e0a30 */
[----:B------:R-:W-:Y:S01]  /*4a720*/  ISETP.NE.AND P3, PT, R48, RZ, PT ;  /* 0x000000ff3000720c */ /* 0x000fe20003f65270 */
[----:B------:R-:W-:Y:S01]  /*4a730*/  VIADD R34, R51, 0xfffffffe ;  /* 0xfffffffe33227836 */ /* 0x000fe20000000000 */
[----:B------:R-:W-:Y:S01]  /*4a740*/  ISETP.GE.U32.AND P1, PT, R47, R48, PT ;  /* 0x000000302f00720c */ /* 0x000fe20003f26070 */
[----:B-1----:R-:W-:Y:S01]  /*4a750*/  IMAD.HI.U32 R47, R19, R36, R8 ;  /* 0x00000024132f7227 */ /* 0x002fe200078e0008 */
[----:B------:R-:W-:Y:S01]  /*4a760*/  SEL R39, R39, RZ, !P3 ;  /* 0x000000ff27277207 */ /* 0x000fe20005800000 */
[----:B------:R-:W1:Y:S02]  /*4a770*/  LDC.64 R8, c[0x3][0xd0] ;  /* 0x00c03400ff087b82 */ /* 0x000e640000000a00 */
[----:B------:R-:W-:Y:S01]  /*4a780*/  IMAD.IADD R25, R50, 0x1, -R49 ;  /* 0x0000000132197824 */ /* 0x000fe200078e0a31 */
[----:B------:R-:W-:Y:S01]  /*4a790*/  @P4 IADD3 R47, PT, PT, R35, RZ, RZ ;  /* 0x000000ff232f4210 */ /* 0x000fe20007ffe0ff */
[----:B------:R-:W-:Y:S01]  /*4a7a0*/  IMAD.WIDE.U32 R48, R19, R37, RZ ;  /* 0x0000002513307225 */ /* 0x000fe200078e00ff */
[----:B------:R-:W-:-:S02]  /*4a7b0*/  SEL R39, R39, 0x1, P1 ;  /* 0x0000000127277807 */ /* 0x000fc40000800000 */
[----:B------:R-:W-:Y:S01]  /*4a7c0*/  ISETP.GE.U32.AND P5, PT, R25, R50, PT ;  /* 0x000000321900720c */ /* 0x000fe20003fa6070 */
[----:B------:R-:W-:Y:S02]  /*4a7d0*/  IMAD.IADD R47, R48, 0x1, R47 ;  /* 0x00000001302f7824 */ /* 0x000fe400078e022f */
[----:B------:R-:W-:Y:S01]  /*4a7e0*/  @P2 IMAD.MOV R34, RZ, RZ, R51 ;  /* 0x000000ffff222224 */ /* 0x000fe200078e0233 */
[----:B------:R-:W-:Y:S01]  /*4a7f0*/  SEL R52, R52, RZ, P5 ;  /* 0x000000ff34347207 */ /* 0x000fe20002800000 */
[----:B------:R-:W-:Y:S01]  /*4a800*/  IMAD.MOV.U32 R35, RZ, RZ, 0x1 ;  /* 0x00000001ff237424 */ /* 0x000fe200078e00ff */
[----:B------:R-:W-:Y:S01]  /*4a810*/  ISETP.GE.U32.AND P4, PT, R47, R48, PT ;  /* 0x000000302f00720c */ /* 0x000fe20003f86070 */
[----:B------:R-:W-:Y:S01]  /*4a820*/  IMAD.IADD R33, R39, 0x1, R34 ;  /* 0x0000000127217824 */ /* 0x000fe200078e0222 */
[----:B------:R-:W-:Y:S01]  /*4a830*/  IADD3 R11, PT, PT, R52, UR18, RZ ;  /* 0x00000012340b7c10 */ /* 0x000fe2000fffe0ff */
[----:B------:R-:W-:Y:S02]  /*4a840*/  IMAD.MOV.U32 R34, RZ, RZ, 0x0 ;  /* 0x00000000ff227424 */ /* 0x000fe400078e00ff */
[C---:B------:R-:W-:Y:S01]  /*4a850*/  IMAD.IADD R48, R14.reuse, 0x1, -R33 ;  /* 0x000000010e307824 */ /* 0x040fe200078e0a21 */
[----:B------:R-:W-:Y:S01]  /*4a860*/  ISETP.NE.AND P6, PT, R11, RZ, PT ;  /* 0x000000ff0b00720c */ /* 0x000fe20003fc5270 */
[----:B0-----:R-:W-:Y:S01]  /*4a870*/  IMAD.HI.U32 R37, R19, R21, R34 ;  /* 0x0000001513257227 */ /* 0x001fe200078e0022 */
[----:B------:R-:W-:Y:S01]  /*4a880*/  ISETP.NE.AND P3, PT, R33, RZ, PT ;  /* 0x000000ff2100720c */ /* 0x000fe20003f65270 */
[----:B------:R-:W0:Y:S01]  /*4a890*/  LDC.64 R34, c[0x3][0xd0] ;  /* 0x00c03400ff227b82 */ /* 0x000e220000000a00 */
[----:B------:R-:W-:Y:S01]  /*4a8a0*/  ISETP.GE.U32.AND P1, PT, R14, R33, PT ;  /* 0x000000210e00720c */ /* 0x000fe20003f26070 */
[----:B------:R-:W-:Y:S01]  /*4a8b0*/  IMAD.IADD R11, R48, 0x1, -R11 ;  /* 0x00000001300b7824 */ /* 0x000fe200078e0a0b */
[----:B------:R-:W-:Y:S01]  /*4a8c0*/  SEL R39, R39, RZ, !P3 ;  /* 0x000000ff27277207 */ /* 0x000fe20005800000 */
[----:B------:R-:W-:Y:S01]  /*4a8d0*/  @P4 IMAD.MOV R37, RZ, RZ, R49 ;  /* 0x000000ffff254224 */ /* 0x000fe200078e0231 */
[----:B------:R-:W-:-:S02]  /*4a8e0*/  SEL R52, R52, 0x1, !P6 ;  /* 0x0000000134347807 */ /* 0x000fc40007000000 */
[----:B------:R-:W-:Y:S01]  /*4a8f0*/  ISETP.GE.U32.AND P5, PT, R11, R48, PT ;  /* 0x000000300b00720c */ /* 0x000fe20003fa6070 */
[----:B-1----:R-:W-:Y:S01]  /*4a900*/  IMAD.WIDE.U32 R48, R19, R8, RZ ;  /* 0x0000000813307225 */ /* 0x002fe200078e00ff */
[----:B------:R-:W-:Y:S02]  /*4a910*/  SEL R14, RZ, 0xffffffff, P2 ;  /* 0xffffffffff0e7807 */ /* 0x000fe40001000000 */
[----:B------:R-:W-:Y:S01]  /*4a920*/  SEL R33, R39, 0x1, P1 ;  /* 0x0000000127217807 */ /* 0x000fe20000800000 */
[----:B------:R-:W-:Y:S01]  /*4a930*/  IMAD.IADD R51, R48, 0x1, R37 ;  /* 0x0000000130337824 */ /* 0x000fe200078e0225 */
[----:B------:R-:W-:Y:S01]  /*4a940*/  SEL R52, R52, RZ, P5 ;  /* 0x000000ff34347207 */ /* 0x000fe20002800000 */
[----:B------:R-:W-:Y:S01]  /*4a950*/  IMAD.MOV.U32 R39, RZ, RZ, 0x1 ;  /* 0x00000001ff277424 */ /* 0x000fe200078e00ff */
[----:B------:R-:W-:Y:S01]  /*4a960*/  IADD3 R8, PT, PT, R33, R47, R14 ;  /* 0x0000002f21087210 */ /* 0x000fe20007ffe00e */
[----:B------:R-:W-:Y:S01]  /*4a970*/  IMAD.MOV.U32 R47, RZ, RZ, 0x1 ;  /* 0x00000001ff2f7424 */ /* 0x000fe200078e00ff */
[----:B------:R-:W-:Y:S01]  /*4a980*/  ISETP.GE.U32.AND P3, PT, R51, R48, PT ;  /* 0x000000303300720c */ /* 0x000fe20003f66070 */
[----:B------:R-:W-:Y:S01]  /*4a990*/  VIADD R48, R52, UR19 ;  /* 0x0000001334307c36 */ /* 0x000fe20008000000 */
[----:B------:R-:W-:-:S02]  /*4a9a0*/  IADD3 R37, PT, PT, R43, -R8, RZ ;  /* 0x800000082b257210 */ /* 0x000fc40007ffe0ff */
[----:B------:R-:W-:Y:S02]  /*4a9b0*/  ISETP.NE.AND P2, PT, R8, RZ, PT ;  /* 0x000000ff0800720c */ /* 0x000fe40003f45270 */
[----:B------:R-:W-:Y:S01]  /*4a9c0*/  ISETP.NE.AND P5, PT, R48, RZ, PT ;  /* 0x000000ff3000720c */ /* 0x000fe20003fa5270 */
[----:B------:R-:W-:Y:S01]  /*4a9d0*/  IMAD.IADD R48, R37, 0x1, -R48 ;  /* 0x0000000125307824 */ /* 0x000fe200078e0a30 */
[----:B------:R-:W-:Y:S01]  /*4a9e0*/  ISETP.GE.U32.AND P1, PT, R43, R8, PT ;  /* 0x000000082b00720c */ /* 0x000fe20003f26070 */
[----:B0-----:R-:W-:Y:S01]  /*4a9f0*/  IMAD.HI.U32 R43, R19, R34, R38 ;  /* 0x00000022132b7227 */ /* 0x001fe200078e0026 */
[----:B------:R-:W-:Y:S01]  /*4aa00*/  SEL R33, R33, RZ, !P2 ;  /* 0x000000ff21217207 */ /* 0x000fe20005000000 */
[----:B------:R-:W0:Y:S01]  /*4aa10*/  LDC.64 R38, c[0x3][0xd8] ;  /* 0x00c03600ff267b82 */ /* 0x000e220000000a00 */
[----:B------:R-:W-:Y:S01]  /*4aa20*/  ISETP.GE.U32.AND P4, PT, R48, R37, PT ;  /* 0x000000253000720c */ /* 0x000fe20003f86070 */
[----:B------:R-:W-:Y:S01]  /*4aa30*/  IMAD.WIDE.U32 R8, R19, R9, RZ ;  /* 0x0000000913087225 */ /* 0x000fe200078e00ff */
[----:B------:R-:W-:-:S02]  /*4aa40*/  SEL R52, R52, 0x1, !P5 ;  /* 0x0000000134347807 */ /* 0x000fc40006800000 */
[----:B------:R-:W-:Y:S01]  /*4aa50*/  SEL R37, R33, 0x1, P1 ;  /* 0x0000000121257807 */ /* 0x000fe20000800000 */
[----:B------:R-:W-:Y:S01]  /*4aa60*/  @P3 IMAD.MOV R43, RZ, RZ, R49 ;  /* 0x000000ffff2b3224 */ /* 0x000fe200078e0231 */
[----:B------:R-:W-:Y:S01]  /*4aa70*/  SEL R52, R52, RZ, P4 ;  /* 0x000000ff34347207 */ /* 0x000fe20002000000 */
[----:B------:R-:W-:Y:S01]  /*4aa80*/  IMAD.HI.U32 R49, R19, R35, R46 ;  /* 0x0000002313317227 */ /* 0x000fe200078e002e */
[----:B------:R-:W-:Y:S02]  /*4aa90*/  IADD3 R51, PT, PT, R37, R51, R14 ;  /* 0x0000003325337210 */ /* 0x000fe40007ffe00e */
[----:B--2---:R-:W-:Y:S01]  /*4aaa0*/  IADD3 R33, PT, PT, R52, UR24, RZ ;  /* 0x0000001834217c10 */ /* 0x004fe2000fffe0ff */
[----:B------:R-:W-:Y:S01]  /*4aab0*/  IMAD.IADD R43, R8, 0x1, R43 ;  /* 0x00000001082b7824 */ /* 0x000fe200078e022b */
[C---:B------:R-:W-:Y:S01]  /*4aac0*/  ISETP.GE.U32.AND P1, PT, R44.reuse, R51, PT ;  /* 0x000000332c00720c */ /* 0x040fe20003f26070 */
[----:B------:R-:W-:Y:S01]  /*4aad0*/  IMAD.IADD R44, R44, 0x1, -R51 ;  /* 0x000000012c2c7824 */ /* 0x000fe200078e0a33 */
[----:B------:R-:W-:-:S02]  /*4aae0*/  ISETP.NE.AND P2, PT, R51, RZ, PT ;  /* 0x000000ff3300720c */ /* 0x000fc40003f45270 */
[----:B------:R-:W-:Y:S02]  /*4aaf0*/  ISETP.GE.U32.AND P3, PT, R43, R8, PT ;  /* 0x000000082b00720c */ /* 0x000fe40003f66070 */
[----:B------:R-:W-:Y:S01]  /*4ab00*/  ISETP.NE.AND P4, PT, R33, RZ, PT ;  /* 0x000000ff2100720c */ /* 0x000fe20003f85270 */
[----:B------:R-:W-:Y:S01]  /*4ab10*/  IMAD.IADD R33, R44, 0x1, -R33 ;  /* 0x000000012c217824 */ /* 0x000fe200078e0a21 */
[----:B------:R-:W-:Y:S02]  /*4ab20*/  SEL R37, R37, RZ, !P2 ;  /* 0x000000ff25257207 */ /* 0x000fe40005000000 */
[----:B------:R-:W-:Y:S01]  /*4ab30*/  SEL R52, R52, 0x1, !P4 ;  /* 0x0000000134347807 */ /* 0x000fe20006000000 */
[----:B0-----:R-:W-:Y:S01]  /*4ab40*/  IMAD.WIDE.U32 R46, R19, R38, RZ ;  /* 0x00000026132e7225 */ /* 0x001fe200078e00ff */
[----:B------:R-:W-:Y:S02]  /*4ab50*/  ISETP.GE.U32.AND P2, PT, R33, R44, PT ;  /* 0x0000002c2100720c */ /* 0x000fe40003f46070 */
[----:B------:R-:W-:-:S02]  /*4ab60*/  SEL R37, R37, 0x1, P1 ;  /* 0x0000000125257807 */ /* 0x000fc40000800000 */
[----:B------:R-:W-:Y:S01]  /*4ab70*/  SEL R52, R52, RZ, P2 ;  /* 0x000000ff34347207 */ /* 0x000fe20001000000 */
[----:B------:R-:W-:Y:S01]  /*4ab80*/  @P3 IMAD.MOV R49, RZ, RZ, R9 ;  /* 0x000000ffff313224 */ /* 0x000fe200078e0209 */
[----:B------:R-:W-:Y:S01]  /*4ab90*/  IADD3 R43, PT, PT, R37, R43, R14 ;  /* 0x0000002b252b7210 */ /* 0x000fe20007ffe00e */
[----:B------:R-:W-:Y:S02]  /*4aba0*/  IMAD.MOV.U32 R9, RZ, RZ, 0x1 ;  /* 0x00000001ff097424 */ /* 0x000fe400078e00ff */
[----:B------:R-:W-:Y:S01]  /*4abb0*/  VIADD R8, R52, UR25 ;  /* 0x0000001934087c36 */ /* 0x000fe20008000000 */
[----:B------:R-:W-:Y:S01]  /*4abc0*/  IADD3 R51, PT, PT, R46, R49, RZ ;  /* 0x000000312e337210 */ /* 0x000fe20007ffe0ff */
[C---:B------:R-:W-:Y:S01]  /*4abd0*/  IMAD.IADD R49, R12.reuse, 0x1, -R43 ;  /* 0x000000010c317824 */ /* 0x040fe200078e0a2b */
[----:B------:R-:W-:Y:S02]  /*4abe0*/  ISETP.NE.AND P2, PT, R43, RZ, PT ;  /* 0x000000ff2b00720c */ /* 0x000fe40003f45270 */
[----:B------:R-:W-:Y:S01]  /*4abf0*/  ISETP.GE.U32.AND P1, PT, R12, R43, PT ;  /* 0x0000002b0c00720c */ /* 0x000fe20003f26070 */
[----:B------:R-:W-:Y:S01]  /*4ac00*/  IMAD.IADD R12, R49, 0x1, -R8 ;  /* 0x00000001310c7824 */ /* 0x000fe200078e0a08 */
[----:B------:R-:W-:-:S02]  /*4ac10*/  SEL R37, R37, RZ, !P2 ;  /* 0x000000ff25257207 */ /* 0x000fc40005000000 */
[----:B------:R-:W-:Y:S02]  /*4ac20*/  ISETP.GE.U32.AND P3, PT, R51, R46, PT ;  /* 0x0000002e3300720c */ /* 0x000fe40003f66070 */
[----:B------:R-:W-:Y:S01]  /*4ac30*/  ISETP.NE.AND P4, PT, R8, RZ, PT ;  /* 0x000000ff0800720c */ /* 0x000fe20003f85270 */
[----:B------:R-:W-:Y:S01]  /*4ac40*/  IMAD.MOV.U32 R8, RZ, RZ, 0x0 ;  /* 0x00000000ff087424 */ /* 0x000fe200078e00ff */
[----:B------:R-:W-:Y:S02]  /*4ac50*/  SEL R37, R37, 0x1, P1 ;  /* 0x0000000125257807 */ /* 0x000fe40000800000 */
[----:B------:R-:W-:Y:S01]  /*4ac60*/  ISETP.GE.U32.AND P2, PT, R12, R49, PT ;  /* 0x000000310c00720c */ /* 0x000fe20003f46070 */
[----:B---3--:R-:W-:Y:S01]  /*4ac70*/  IMAD.HI.U32 R8, R19, R23, R8 ;  /* 0x0000001713087227 */ /* 0x008fe200078e0008 */
[----:B------:R-:W-:Y:S02]  /*4ac80*/  SEL R52, R52, 0x1, !P4 ;  /* 0x0000000134347807 */ /* 0x000fe40006000000 */
[----:B------:R-:W-:-:S02]  /*4ac90*/  IADD3 R38, PT, PT, R37, R51, R14 ;  /* 0x0000003325267210 */ /* 0x000fc40007ffe00e */
[----:B------:R-:W-:Y:S02]  /*4aca0*/  SEL R52, R52, RZ, P2 ;  /* 0x000000ff34347207 */ /* 0x000fe40001000000 */
[----:B------:R-:W-:Y:S01]  /*4acb0*/  ISETP.NE.AND P2, PT, R38, RZ, PT ;  /* 0x000000ff2600720c */ /* 0x000fe20003f45270 */
[----:B------:R-:W-:Y:S01]  /*4acc0*/  IMAD.IADD R9, R7, 0x1, -R38 ;  /* 0x0000000107097824 */ /* 0x000fe200078e0a26 */
[----:B------:R-:W-:Y:S01]  /*4acd0*/  @P3 IADD3 R8, PT, PT, R47, RZ, RZ ;  /* 0x000000ff2f083210 */ /* 0x000fe20007ffe0ff */
[----:B------:R-:W-:Y:S01]  /*4ace0*/  VIADD R10, R52, UR26 ;  /* 0x0000001a340a7c36 */ /* 0x000fe20008000000 */
[----:B------:R-:W-:Y:S02]  /*4acf0*/  ISETP.GE.U32.AND P1, PT, R7, R38, PT ;  /* 0x000000260700720c */ /* 0x000fe40003f26070 */
[----:B------:R-:W-:Y:S01]  /*4ad00*/  SEL R37, R37, RZ, !P2 ;  /* 0x000000ff25257207 */ /* 0x000fe20005000000 */
[----:B------:R-:W-:Y:S01]  /*4ad10*/  IMAD.IADD R38, R9, 0x1, -R10 ;  /* 0x0000000109267824 */ /* 0x000fe200078e0a0a */
[----:B------:R-:W-:Y:S01]  /*4ad20*/  ISETP.NE.AND P2, PT, R10, RZ, PT ;  /* 0x000000ff0a00720c */ /* 0x000fe20003f45270 */
[----:B------:R-:W-:Y:S01]  /*4ad30*/  IMAD R8, R19, R39, R8 ;  /* 0x0000002713087224 */ /* 0x000fe200078e0208 */
[----:B------:R-:W-:-:S02]  /*4ad40*/  SEL R37, R37, 0x1, P1 ;  /* 0x0000000125257807 */ /* 0x000fc40000800000 */
[----:B------:R-:W-:Y:S02]  /*4ad50*/  ISETP.GE.U32.AND P1, PT, R38, R9, PT ;  /* 0x000000092600720c */ /* 0x000fe40003f26070 */
[----:B------:R-:W-:Y:S02]  /*4ad60*/  SEL R52, R52, 0x1, !P2 ;  /* 0x0000000134347807 */ /* 0x000fe40005000000 */
[----:B------:R-:W-:Y:S02]  /*4ad70*/  IADD3 R37, PT, PT, R37, R8, R14 ;  /* 0x0000000825257210 */ /* 0x000fe40007ffe00e */
[----:B------:R-:W-:Y:S02]  /*4ad80*/  SEL R52, R52, RZ, P1 ;  /* 0x000000ff34347207 */ /* 0x000fe40000800000 */
[----:B------:R-:W-:Y:S01]  /*4ad90*/  ISETP.NE.AND P1, PT, R41, RZ, PT ;  /* 0x000000ff2900720c */ /* 0x000fe20003f25270 */
[----:B------:R-:W-:Y:S02]  /*4ada0*/  IMAD.IADD R37, R56, 0x1, R37 ;  /* 0x0000000138257824 */ /* 0x000fe400078e0225 */
[----:B------:R-:W-:-:S03]  /*4adb0*/  VIADD R19, R52, UR27 ;  /* 0x0000001b34137c36 */ /* 0x000fc60008000000 */
[----:B------:R-:W-:Y:S02]  /*4adc0*/  IADD3 R54, PT, PT, -R37, R75, R54 ;  /* 0x0000004b25367210 */ /* 0x000fe40007ffe136 */
[----:B------:R-:W-:Y:S02]  /*4add0*/  LOP3.LUT P2, RZ, R19, R52, RZ, 0xfc, !PT ;  /* 0x0000003413ff7212 */ /* 0x000fe4000784fcff */
[----:B------:R-:W-:-:S04]  /*4ade0*/  IADD3 R19, PT, PT, R54, -R19, RZ ;  /* 0x8000001336137210 */ /* 0x000fc80007ffe0ff */
[----:B------:R-:W-:-:S13]  /*4adf0*/  ISETP.LT.U32.OR P2, PT, R19, R54, !P2 ;  /* 0x000000361300720c */ /* 0x000fda0005741470 */
[----:B------:R-:W-:Y:S05]  /*4ae00*/  @P2 BRA `(.L_x_154) ;  /* 0x0000000000882947 */ /* 0x000fea0003800000 */
[----:B------:R-:W-:-:S05]  /*4ae10*/  VIADD R40, R40, UR20 ;  /* 0x0000001428287c36 */ /* 0x000fca0008000000 */
[----:B------:R-:W-:-:S04]  /*4ae20*/  ISETP.GE.U32.AND P2, PT, R40, UR20, PT ;  /* 0x0000001428007c0c */ /* 0x000fc8000bf46070 */
        /* <DEDUP_REMOVED lines=32> */
.L_x_154:
[----:B------:R-:W-:Y:S05]  /*4b030*/  BSYNC.RECONVERGENT B0 ;  /* 0x0000000000007941 */ /* 0x000fea0003800200 */
.L_x_153:
        /* <DEDUP_REMOVED lines=79> */
.L_x_156:
[----:B------:R-:W-:Y:S05]  /*4b530*/  BSYNC.RECONVERGENT B0 ;  /* 0x0000000000007941 */ /* 0x000fea0003800200 */
.L_x_155:
[C---:B------:R-:W-:Y:S01]  /*4b540*/  ISETP.NE.AND P1, PT, R41.reuse, RZ, PT ;  /* 0x000000ff2900720c */ /* 0x040fe20003f25270 */
[----:B------:R-:W-:Y:S01]  /*4b550*/  BSSY.RECONVERGENT B0, `(.L_x_157) ;  /* 0x000004f000007945 */ /* 0x000fe20003800200 */
[----:B------:R-:W-:-:S04]  /*4b560*/  IADD3 R25, PT, PT, -R41, UR4, RZ ;  /* 0x0000000429197c10 */ /* 0x000fc8000fffe1ff */
[----:B------:R-:W-:-:S04]  /*4b570*/  ISETP.GE.U32.AND P1, PT, R25, UR4, P1 ;  /* 0x0000000419007c0c */ /* 0x000fc80008f26070 */
[----:B------:R-:W-:-:S04]  /*4b580*/  SEL R26, RZ, 0x1, !P1 ;  /* 0x00000001ff1a7807 */ /* 0x000fc80004800000 */
[----:B------:R-:W-:-:S04]  /*4b590*/  IADD3 R19, PT, PT, R26, R7, RZ ;  /* 0x000000071a137210 */ /* 0x000fc80007ffe0ff */
        /* <DEDUP_REMOVED lines=34> */
[----:B------:R-:W-:-:S04]  /*4b7c0*/  SEL R19, R19, RZ, P1 ;  /* 0x000000ff13137207 */ /* 0x000fc80000800000 */
[----:B------:R-:W-:-:S04]  /*4b7d0*/  IADD3 R28, PT, PT, R19, R14, RZ ;  /* 0x0000000e131c7210 */ /* 0x000fc80007ffe0ff */
[C---:B------:R-:W-:Y:S02]  /*4b7e0*/  LOP3.LUT P1, RZ, R28.reuse, R19, RZ, 0xfc, !PT ;  /* 0x000000131cff7212 */ /* 0x040fe4000782fcff */
[----:B------:R-:W-:-:S04]  /*4b7f0*/  IADD3 R57, PT, PT, -R28, UR27, RZ ;  /* 0x0000001b1c397c10 */ /* 0x000fc8000fffe1ff */
[----:B------:R-:W-:-:S13]  /*4b800*/  ISETP.LT.U32.OR P1, PT, R57, UR27, !P1 ;  /* 0x0000001b39007c0c */ /* 0x000fda000cf21470 */
        /* <DEDUP_REMOVED lines=35> */
.L_x_158:
[----:B------:R-:W-:Y:S05]  /*4ba40*/  BSYNC.RECONVERGENT B0 ;  /* 0x0000000000007941 */ /* 0x000fea0003800200 */
.L_x_157:
[----:B------:R-:W-:Y:S01]  /*4ba50*/  IMAD R31, R42, R49, RZ ;  /* 0x000000312a1f7224 */ /* 0x000fe200078e02ff */
[----:B------:R-:W0:Y:S01]  /*4ba60*/  LDCU.64 UR4, c[0x0][0x3e0] ;  /* 0x00007c00ff0477ac */ /* 0x000e220008000a00 */
[----:B------:R-:W-:Y:S01]  /*4ba70*/  IMAD.MOV.U32 R30, RZ, RZ, RZ ;  /* 0x000000ffff1e7224 */ /* 0x000fe200078e00ff */
[----:B------:R-:W-:Y:S01]  /*4ba80*/  BSSY.RECONVERGENT B0, `(.L_x_159) ;  /* 0x000048c000007945 */ /* 0x000fe20003800200 */
        /* <DEDUP_REMOVED lines=10> */
[----:B------:R-:W-:Y:S01]  /*4bb30*/  IMAD.WIDE.U32 R52, R57, R42, RZ ;  /* 0x0000002a39347225 */ /* 0x000fe200078e00ff */
[----:B------:R-:W-:-:S03]  /*4bb40*/  IADD3 R56, PT, PT, R30, R19, RZ ;  /* 0x000000131e387210 */ /* 0x000fc60007ffe0ff */
[----:B------:R-:W-:Y:S01]  /*4bb50*/  IMAD.HI.U32 R19, R51, R42, R32 ;  /* 0x0000002a33137227 */ /* 0x000fe200078e0020 */
[----:B------:R-:W-:-:S03]  /*4bb60*/  ISETP.GE.U32.AND P1, PT, R56, R30, PT ;  /* 0x0000001e3800720c */ /* 0x000fc60003f26070 */
[----:B------:R-:W-:-:S04]  /*4bb70*/  IMAD.WIDE.U32 R32, R26, R42, RZ ;  /* 0x0000002a1a207225 */ /* 0x000fc800078e00ff */
[----:B------:R-:W-:Y:S02]  /*4bb80*/  IMAD.MOV.U32 R30, RZ, RZ, 0x0 ;  /* 0x00000000ff1e7424 */ /* 0x000fe400078e00ff */
[----:B------:R-:W-:Y:S02]  /*4bb90*/  IMAD.MOV.U32 R54, RZ, RZ, 0x0 ;  /* 0x00000000ff367424 */ /* 0x000fe400078e00ff */
[----:B------:R-:W-:Y:S02]  /*4bba0*/  IMAD.MOV.U32 R55, RZ, RZ, 0x1 ;  /* 0x00000001ff377424 */ /* 0x000fe400078e00ff */
[----:B------:R-:W-:Y:S01]  /*4bbb0*/  @P1 IMAD.MOV R19, RZ, RZ, R31 ;  /* 0x000000ffff131224 */ /* 0x000fe200078e021f */
[----:B------:R-:W-:Y:S01]  /*4bbc0*/  MOV R31, 0x1 ;  /* 0x00000001001f7802 */ /* 0x000fe20000000f00 */
[----:B------:R-:W-:-:S04]  /*4bbd0*/  IMAD.HI.U32 R45, R57, R42, R54 ;  /* 0x0000002a392d7227 */ /* 0x000fc800078e0036 */
[----:B------:R-:W-:Y:S02]  /*4bbe0*/  IMAD.IADD R62, R32, 0x1, R19 ;  /* 0x00000001203e7824 */ /* 0x000fe400078e0213 */
[----:B------:R-:W-:-:S03]  /*4bbf0*/  IMAD.HI.U32 R19, R26, R42, R30 ;  /* 0x0000002a1a137227 */ /* 0x000fc600078e001e */
[----:B------:R-:W-:Y:S01]  /*4bc00*/  ISETP.GE.U32.AND P1, PT, R62, R32, PT ;  /* 0x000000203e00720c */ /* 0x000fe20003f26070 */
[----:B------:R-:W-:-:S04]  /*4bc10*/  IMAD.WIDE.U32 R30, R29, R42, RZ ;  /* 0x0000002a1d1e7225 */ /* 0x000fc800078e00ff */
[----:B------:R-:W-:Y:S02]  /*4bc20*/  IMAD.MOV.U32 R32, RZ, RZ, 0x0 ;  /* 0x00000000ff207424 */ /* 0x000fe400078e00ff */
[----:B------:R-:W-:-:S04]  /*4bc30*/  IMAD.HI.U32 R27, R49, R22, RZ ;  /* 0x00000016311b7227 */ /* 0x000fc800078e00ff */
        /* <DEDUP_REMOVED lines=12> */
[----:B------:R-:W-:Y:S01]  /*4bd00*/  IMAD.MOV.U32 R68, RZ, RZ, 0x0 ;  /* 0x00000000ff447424 */ /* 0x000fe200078e00ff */
[----:B------:R-:W-:Y:S01]  /*4bd10*/  IADD3 R28, PT, PT, R32, R19, RZ ;  /* 0x00000013201c7210 */ /* 0x000fe20007ffe0ff */
[----:B------:R-:W-:-:S03]  /*4bd20*/  IMAD.HI.U32 R19, R40, R42, R30 ;  /* 0x0000002a28137227 */ /* 0x000fc600078e001e */
[----:B------:R-:W-:Y:S01]  /*4bd30*/  ISETP.GE.U32.AND P1, PT, R28, R32, PT ;  /* 0x000000201c00720c */ /* 0x000fe20003f26070 */
[----:B------:R-:W-:-:S04]  /*4bd40*/  IMAD.WIDE.U32 R30, R58, R42, RZ ;  /* 0x0000002a3a1e7225 */ /* 0x000fc800078e00ff */
[----:B------:R-:W-:Y:S02]  /*4bd50*/  IMAD.MOV.U32 R32, RZ, RZ, 0x0 ;  /* 0x00000000ff207424 */ /* 0x000fe400078e00ff */
[----:B------:R-:W-:-:S06]  /*4bd60*/  IMAD.MOV.U32 R69, RZ, RZ, 0x1 ;  /* 0x00000001ff457424 */ /* 0x000fcc00078e00ff */
[----:B------:R-:W-:Y:S02]  /*4bd70*/  @P1 IMAD.MOV R19, RZ, RZ, R33 ;  /* 0x000000ffff131224 */ /* 0x000fe400078e0221 */
[----:B------:R-:W-:Y:S02]  /*4bd80*/  HFMA2 R33, -RZ, RZ, 0, 5.9604644775390625e-08 ;  /* 0x00000001ff217431 */ /* 0x000fe400000001ff */
[----:B------:R-:W-:-:S05]  /*4bd90*/  IMAD.IADD R66, R30, 0x1, R19 ;  /* 0x000000011e427824 */ /* 0x000fca00078e0213 */
[----:B------:R-:W-:Y:S01]  /*4bda0*/  ISETP.GE.U32.AND P1, PT, R66, R30, PT ;  /* 0x0000001e4200720c */ /* 0x000fe20003f26070 */
[----:B------:R-:W-:Y:S02]  /*4bdb0*/  IMAD.MOV.U32 R30, RZ, RZ, RZ ;  /* 0x000000ffff1e7224 */ /* 0x000fe400078e00ff */
[----:B------:R-:W-:Y:S01]  /*4bdc0*/  IMAD.HI.U32 R33, R58, R42, R32 ;  /* 0x0000002a3a217227 */ /* 0x000fe200078e0020 */
[----:B------:R-:W-:-:S09]  /*4bdd0*/  MOV R32, RZ ;  /* 0x000000ff00207202 */ /* 0x000fd20000000f00 */
[----:B------:R-:W-:Y:S02]  /*4bde0*/  @P1 IMAD.MOV R33, RZ, RZ, R31 ;  /* 0x000000ffff211224 */ /* 0x000fe400078e021f */
[----:B------:R-:W-:Y:S02]  /*4bdf0*/  IMAD R31, R22, R49, RZ ;  /* 0x00000031161f7224 */ /* 0x000fe400078e02ff */
[----:B------:R-:W-:Y:S02]  /*4be00*/  IMAD.IADD R44, R52, 0x1, R33 ;  /* 0x00000001342c7824 */ /* 0x000fe400078e0221 */
[----:B------:R-:W-:-:S03]  /*4be10*/  IMAD.HI.U32 R47, R25, R22, R30 ;  /* 0x00000016192f7227 */ /* 0x000fc600078e001e */
[----:B------:R-:W-:Y:S01]  /*4be20*/  ISETP.GE.U32.AND P1, PT, R44, R52, PT ;  /* 0x000000342c00720c */ /* 0x000fe20003f26070 */
[----:B------:R-:W-:Y:S02]  /*4be30*/  IMAD R33, R15, R49, RZ ;  /* 0x000000310f217224 */ /* 0x000fe400078e02ff */
[----:B------:R-:W-:Y:S02]  /*4be40*/  IMAD.MOV.U32 R52, RZ, RZ, 0x0 ;  /* 0x00000000ff347424 */ /* 0x000fe400078e00ff */
[----:B------:R-:W-:-:S04]  /*4be50*/  IMAD.HI.U32 R38, R25, R15, R32 ;  /* 0x0000000f19267227 */ /* 0x000fc800078e0020 */
[----:B------:R-:W-:Y:S01]  /*4be60*/  IMAD.MOV.U32 R32, RZ, RZ, 0x0 ;  /* 0x00000000ff207424 */ /* 0x000fe200078e00ff */
[----:B------:R-:W-:Y:S01]  /*4be70*/  ISETP.GE.U32.AND P2, PT, R38, R33, PT ;  /* 0x000000212600720c */ /* 0x000fe20003f46070 */
[----:B------:R-:W-:Y:S02]  /*4be80*/  IMAD.MOV.U32 R33, RZ, RZ, 0x1 ;  /* 0x00000001ff217424 */ /* 0x000fe400078e00ff */
[----:B------:R-:W-:Y:S01]  /*4be90*/  @P1 IMAD.MOV R45, RZ, RZ, R53 ;  /* 0x000000ffff2d1224 */ /* 0x000fe200078e0235 */
[----:B------:R-:W-:Y:S01]  /*4bea0*/  ISETP.GE.U32.AND P1, PT, R47, R31, PT ;  /* 0x0000001f2f00720c */ /* 0x000fe20003f26070 */
[----:B------:R-:W-:Y:S02]  /*4beb0*/  IMAD.MOV.U32 R53, RZ, RZ, 0x1 ;  /* 0x00000001ff357424 */ /* 0x000fe400078e00ff */
[----:B------:R-:W-:Y:S02]  /*4bec0*/  IMAD R31, R24, R45, RZ ;  /* 0x0000002d181f7224 */ /* 0x000fe400078e02ff */
[----:B------:R-:W-:-:S04]  /*4bed0*/  IMAD.HI.U32 R71, R49, R22, R52 ;  /* 0x0000001631477227 */ /* 0x000fc800078e0034 */
[----:B------:R-:W-:-:S04]  /*4bee0*/  IMAD.HI.U32 R50, R45, UR20, R30 ;  /* 0x000000142d327c27 */ /* 0x000fc8000f8e001e */
[----:B------:R-:W-:Y:S01]  /*4bef0*/  @P1 IADD3 R71, PT, PT, R27, RZ, RZ ;  /* 0x000000ff1b471210 */ /* 0x000fe20007ffe0ff */
[----:B------:R-:W-:Y:S01]  /*4bf00*/  IMAD.HI.U32 R27, R49, R15, RZ ;  /* 0x0000000f311b7227 */ /* 0x000fe200078e00ff */
[----:B------:R-:W-:-:S03]  /*4bf10*/  ISETP.GE.U32.AND P1, PT, R50, R31, PT ;  /* 0x0000001f3200720c */ /* 0x000fc60003f26070 */
[----:B------:R-:W-:-:S04]  /*4bf20*/  IMAD.HI.U32 R19, R49, R15, R32 ;  /* 0x0000000f31137227 */ /* 0x000fc800078e0020 */
[----:B------:R-:W-:Y:S02]  /*4bf30*/  IMAD.IADD R71, R60, 0x1, R71 ;  /* 0x000000013c477824 */ /* 0x000fe400078e0247 */
[----:B------:R-:W-:Y:S02]  /*4bf40*/  @P2 IMAD.MOV R19, RZ, RZ, R27 ;  /* 0x000000ffff132224 */ /* 0x000fe400078e021b */
[----:B------:R-:W-:Y:S01]  /*4bf50*/  IMAD.WIDE.U32 R32, R51, R15, RZ ;  /* 0x0000000f33207225 */ /* 0x000fe200078e00ff */
[----:B------:R-:W-:-:S03]  /*4bf60*/  ISETP.GE.U32.AND P2, PT, R71, R60, PT ;  /* 0x0000003c4700720c */ /* 0x000fc60003f46070 */
[----:B------:R-:W-:Y:S02]  /*4bf70*/  IMAD.MOV.U32 R30, RZ, RZ, 0x0 ;  /* 0x00000000ff1e7424 */ /* 0x000fe400078e00ff */
[----:B------:R-:W-:Y:S02]  /*4bf80*/  IMAD.MOV.U32 R31, RZ, RZ, 0x1 ;  /* 0x00000001ff1f7424 */ /* 0x000fe400078e00ff */
[----:B------:R-:W-:-:S04]  /*4bf90*/  IMAD.HI.U32 R37, R45, R24, RZ ;  /* 0x000000182d257227 */ /* 0x000fc800078e00ff */
[----:B------:R-:W-:Y:S02]  /*4bfa0*/  IMAD.IADD R19, R32, 0x1, R19 ;  /* 0x0000000120137824 */ /* 0x000fe400078e0213 */
[----:B------:R-:W-:Y:S01]  /*4bfb0*/  IMAD.HI.U32 R27, R45, R24, R30 ;  /* 0x000000182d1b7227 */ /* 0x000fe200078e001e */
[----:B------:R-:W-:Y:S02]  /*4bfc0*/  @P1 IADD3 R27, PT, PT, R37, RZ, RZ ;  /* 0x000000ff251b1210 */ /* 0x000fe40007ffe0ff */
[----:B------:R-:W-:Y:S01]  /*4bfd0*/  ISETP.GE.U32.AND P3, PT, R19, R32, PT ;  /* 0x000000201300720c */ /* 0x000fe20003f66070 */
[----:B------:R-:W-:-:S04]  /*4bfe0*/  IMAD.WIDE.U32 R52, R45, R36, RZ ;  /* 0x000000242d347225 */ /* 0x000fc800078e00ff */
[----:B------:R-:W-:Y:S02]  /*4bff0*/  IMAD.IADD R60, R52, 0x1, R27 ;  /* 0x00000001343c7824 */ /* 0x000fe400078e021b */
[----:B------:R-:W-:-:S03]  /*4c000*/  IMAD.HI.U32 R37, R51, R22, R30 ;  /* 0x0000001633257227 */ /* 0x000fc600078e001e */
[----:B------:R-:W-:Y:S01]  /*4c010*/  ISETP.GE.U32.AND P1, PT, R60, R52, PT ;  /* 0x000000343c00720c */ /* 0x000fe20003f26070 */
[----:B------:R-:W-:Y:S02]  /*4c020*/  @P2 IMAD.MOV R37, RZ, RZ, R61 ;  /* 0x000000ffff252224 */ /* 0x000fe400078e023d */
[----:B------:R-:W-:-:S04]  /*4c030*/  IMAD.HI.U32 R43, R51, R15, R30 ;  /* 0x0000000f332b7227 */ /* 0x000fc800078e001e */
[----:B------:R-:W-:Y:S02]  /*4c040*/  IMAD.IADD R27, R54, 0x1, R37 ;  /* 0x00000001361b7824 */ /* 0x000fe400078e0225 */
[----:B------:R-:W-:Y:S02]  /*4c050*/  @P3 IMAD.MOV R43, RZ, RZ, R33 ;  /* 0x000000ffff2b3224 */ /* 0x000fe400078e0221 */
[----:B------:R-:W-:Y:S02]  /*4c060*/  HFMA2 R33, -RZ, RZ, 0, 5.9604644775390625e-08 ;  /* 0x00000001ff217431 */ /* 0x000fe400000001ff */
[----:B------:R-:W-:Y:S01]  /*4c070*/  IMAD.HI.U32 R63, R45, R36, R30 ;  /* 0x000000242d3f7227 */ /* 0x000fe200078e001e */
[----:B------:R-:W-:-:S03]  /*4c080*/  ISETP.GE.U32.AND P2, PT, R27, R54, PT ;  /* 0x000000361b00720c */ /* 0x000fc60003f46070 */
[----:B------:R-:W-:Y:S01]  /*4c090*/  IMAD.IADD R54, R64, 0x1, R43 ;  /* 0x0000000140367824 */ /* 0x000fe200078e022b */
[----:B------:R-:W-:Y:S01]  /*4c0a0*/  MOV R43, 0x1 ;  /* 0x00000001002b7802 */ /* 0x000fe20000000f00 */
[----:B------:R-:W-:-:S04]  /*4c0b0*/  IMAD.WIDE.U32 R30, R45, R21, RZ ;  /* 0x000000152d1e7225 */ /* 0x000fc800078e00ff */
[----:B------:R-:W-:Y:S01]  /*4c0c0*/  @P1 IMAD.MOV R63, RZ, RZ, R53 ;  /* 0x000000ffff3f1224 */ /* 0x000fe200078e0235 */
[----:B------:R-:W-:Y:S01]  /*4c0d0*/  ISETP.GE.U32.AND P1, PT, R54, R64, PT ;  /* 0x000000403600720c */ /* 0x000fe20003f26070 */
[----:B------:R-:W-:Y:S02]  /*4c0e0*/  IMAD.MOV.U32 R32, RZ, RZ, 0x0 ;  /* 0x00000000ff207424 */ /* 0x000fe400078e00ff */
[----:B------:R-:W-:Y:S02]  /*4c0f0*/  IMAD.IADD R63, R30, 0x1, R63 ;  /* 0x000000011e3f7824 */ /* 0x000fe400078e023f */
[----:B------:R-:W-:Y:S01]  /*4c100*/  IMAD.HI.U32 R37, R26, R22, R32 ;  /* 0x000000161a257227 */ /* 0x000fe200078e0020 */
[----:B------:R-:W-:Y:S02]  /*4c110*/  @P2 IADD3 R37, PT, PT, R55, RZ, RZ ;  /* 0x000000ff37252210 */ /* 0x000fe40007ffe0ff */
[----:B------:R-:W-:Y:S01]  /*4c120*/  ISETP.GE.U32.AND P2, PT, R63, R30, PT ;  /* 0x0000001e3f00720c */ /* 0x000fe20003f46070 */
[----:B------:R-:W-:-:S02]  /*4c130*/  IMAD.MOV.U32 R52, RZ, RZ, 0x0 ;  /* 0x00000000ff347424 */ /* 0x000fc400078e00ff */
[----:B------:R-:W-:Y:S02]  /*4c140*/  IMAD.MOV.U32 R53, RZ, RZ, 0x1 ;  /* 0x00000001ff357424 */ /* 0x000fe400078e00ff */
[----:B------:R-:W-:Y:S02]  /*4c150*/  IMAD R30, R42, R25, RZ ;  /* 0x000000192a1e7224 */ /* 0x000fe400078e02ff */
[----:B------:R-:W-:Y:S02]  /*4c160*/  IMAD R59, R45, UR20, RZ ;  /* 0x000000142d3b7c24 */ /* 0x000fe4000f8e02ff */
[----:B------:R-:W-:-:S04]  /*4c170*/  IMAD.HI.U32 R61, R26, R15, R52 ;  /* 0x0000000f1a3d7227 */ /* 0x000fc800078e0034 */
[----:B------:R-:W-:Y:S01]  /*4c180*/  @P1 IMAD.MOV R61, RZ, RZ, R65 ;  /* 0x000000ffff3d1224 */ /* 0x000fe200078e0241 */
[----:B------:R-:W-:Y:S01]  /*4c190*/  ISETP.GE.U32.AND P1, PT, R30, R59, PT ;  /* 0x0000003b1e00720c */ /* 0x000fe20003f26070 */
[----:B------:R-:W-:Y:S01]  /*4c1a0*/  IMAD.WIDE.U32 R32, R29, R22, RZ ;  /* 0x000000161d207225 */ /* 0x000fe200078e00ff */
[----:B------:R-:W-:Y:S02]  /*4c1b0*/  IADD3 R30, PT, PT, R47, R30, -R59 ;  /* 0x0000001e2f1e7210 */ /* 0x000fe40007ffe83b */
[----:B------:R-:W-:Y:S01]  /*4c1c0*/  SEL R67, RZ, 0x1, P1 ;  /* 0x00000001ff437807 */ /* 0x000fe20000800000 */
[----:B------:R-:W-:-:S04]  /*4c1d0*/  IMAD.HI.U32 R55, R29, R22, R68 ;  /* 0x000000161d377227 */ /* 0x000fc800078e0044 */
[----:B------:R-:W-:-:S04]  /*4c1e0*/  IMAD.WIDE.U32 R64, R29, R15, RZ ;  /* 0x0000000f1d407225 */ /* 0x000fc800078e00ff */
[----:B------:R-:W-:-:S04]  /*4c1f0*/  IMAD.HI.U32 R69, R45, R21, R52 ;  /* 0x000000152d457227 */ /* 0x000fc800078e0034 */
[----:B------:R-:W-:Y:S02]  /*4c200*/  IMAD.IADD R48, R32, 0x1, R37 ;  /* 0x0000000120307824 */ /* 0x000fe400078e0225 */
[----:B------:R-:W-:Y:S02]  /*4c210*/  @P2 IMAD.MOV R69, RZ, RZ, R31 ;  /* 0x000000ffff452224 */ /* 0x000fe400078e021f */
[----:B------:R-:W-:Y:S01]  /*4c220*/  IMAD.IADD R31, R64, 0x1, R61 ;  /* 0x00000001401f7824 */ /* 0x000fe200078e023d */
[----:B------:R-:W-:Y:S01]  /*4c230*/  ISETP.GE.U32.AND P3, PT, R48, R32, PT ;  /* 0x000000203000720c */ /* 0x000fe20003f66070 */
[----:B------:R-:W-:Y:S02]  /*4c240*/  IMAD.IADD R50, R67, 0x1, R50 ;  /* 0x0000000143327824 */ /* 0x000fe400078e0232 */
[----:B------:R-:W-:Y:S02]  /*4c250*/  HFMA2 R32, -RZ, RZ, 0, 0 ;  /* 0x00000000ff207431 */ /* 0x000fe400000001ff */
[----:B------:R-:W-:Y:S01]  /*4c260*/  IMAD.WIDE.U32 R52, R45, R34, RZ ;  /* 0x000000222d347225 */ /* 0x000fe200078e00ff */
[----:B------:R-:W-:-:S02]  /*4c270*/  ISETP.GE.U32.AND P5, PT, R31, R64, PT ;  /* 0x000000401f00720c */ /* 0x000fc40003fa6070 */
        /* <DEDUP_REMOVED lines=10> */
[----:B------:R-:W-:-:S02]  /*4c320*/  @P5 IMAD.MOV R37, RZ, RZ, R65 ;  /* 0x000000ffff255224 */ /* 0x000fc400078e0241 */
[----:B------:R-:W-:Y:S02]  /*4c330*/  IMAD.IADD R65, R67, 0x1, R60 ;  /* 0x0000000143417824 */ /* 0x000fe400078e023c */
[----:B------:R-:W-:Y:S02]  /*4c340*/  IMAD.MOV.U32 R33, RZ, RZ, 0x1 ;  /* 0x00000001ff217424 */ /* 0x000fe400078e00ff */
[----:B------:R-:W-:Y:S01]  /*4c350*/  IMAD.WIDE.U32 R42, R40, R22, RZ ;  /* 0x00000016282a7225 */ /* 0x000fe200078e00ff */
[----:B------:R-:W-:Y:S02]  /*4c360*/  ISETP.NE.AND P2, PT, R65, RZ, PT ;  /* 0x000000ff4100720c */ /* 0x000fe40003f45270 */
[----:B------:R-:W-:Y:S01]  /*4c370*/  ISETP.GE.U32.AND P1, PT, R56, R65, PT ;  /* 0x000000413800720c */ /* 0x000fe20003f26070 */
[----:B------:R-:W-:Y:S01]  /*4c380*/  IMAD.HI.U32 R69, R45, R34, R32 ;  /* 0x000000222d457227 */ /* 0x000fe200078e0020 */
[----:B------:R-:W-:-:S03]  /*4c390*/  IADD3 R56, PT, PT, R27, R56, -R65 ;  /* 0x000000381b387210 */ /* 0x000fc60007ffe841 */
[----:B------:R-:W-:Y:S01]  /*4c3a0*/  IMAD.HI.U32 R75, R40, R22, R32 ;  /* 0x00000016284b7227 */ /* 0x000fe200078e0020 */
[----:B------:R-:W-:-:S03]  /*4c3b0*/  SEL R32, R67, RZ, !P2 ;  /* 0x000000ff43207207 */ /* 0x000fc60005000000 */
[----:B------:R-:W-:Y:S01]  /*4c3c0*/  IMAD.IADD R55, R42, 0x1, R55 ;  /* 0x000000012a377824 */ /* 0x000fe200078e0237 */
[----:B------:R-:W-:Y:S01]  /*4c3d0*/  SEL R60, R32, 0x1, P1 ;  /* 0x00000001203c7807 */ /* 0x000fe20000800000 */
[----:B------:R-:W-:Y:S02]  /*4c3e0*/  @P3 IMAD.MOV R69, RZ, RZ, R53 ;  /* 0x000000ffff453224 */ /* 0x000fe400078e0235 */
[----:B------:R-:W-:Y:S01]  /*4c3f0*/  IMAD.WIDE.U32 R52, R45, R35, RZ ;  /* 0x000000232d347225 */ /* 0x000fe200078e00ff */
[----:B------:R-:W-:-:S03]  /*4c400*/  ISETP.GE.U32.AND P4, PT, R55, R42, PT ;  /* 0x0000002a3700720c */ /* 0x000fc60003f86070 */
[----:B------:R-:W-:Y:S01]  /*4c410*/  IMAD.IADD R63, R60, 0x1, R63 ;  /* 0x000000013c3f7824 */ /* 0x000fe200078e023f */
[----:B------:R-:W-:Y:S01]  /*4c420*/  IADD3 R67, PT, PT, R52, R69, RZ ;  /* 0x0000004534437210 */ /* 0x000fe20007ffe0ff */
[----:B------:R-:W-:Y:S02]  /*4c430*/  IMAD.MOV.U32 R32, RZ, RZ, 0x0 ;  /* 0x00000000ff207424 */ /* 0x000fe400078e00ff */
[----:B------:R-:W-:Y:S01]  /*4c440*/  IMAD R47, R22, R25, RZ ;  /* 0x00000019162f7224 */ /* 0x000fe200078e02ff */
[----:B------:R-:W-:Y:S01]  /*4c450*/  ISETP.GE.U32.AND P3, PT, R67, R52, PT ;  /* 0x000000344300720c */ /* 0x000fe20003f66070 */
[----:B------:R-:W-:Y:S01]  /*4c460*/  IMAD.HI.U32 R69, R45, R35, R32 ;  /* 0x000000232d457227 */ /* 0x000fe200078e0020 */
[----:B------:R-:W-:Y:S02]  /*4c470*/  ISETP.NE.AND P2, PT, R63, RZ, PT ;  /* 0x000000ff3f00720c */ /* 0x000fe40003f45270 */
[----:B------:R-:W-:Y:S01]  /*4c480*/  ISETP.GE.U32.AND P1, PT, R62, R63, PT ;  /* 0x0000003f3e00720c */ /* 0x000fe20003f26070 */
[----:B------:R-:W-:Y:S01]  /*4c490*/  @P4 IMAD.MOV R75, RZ, RZ, R43 ;  /* 0x000000ffff4b4224 */ /* 0x000fe200078e022b */
[----:B------:R-:W-:Y:S01]  /*4c4a0*/  SEL R60, R60, RZ, !P2 ;  /* 0x000000ff3c3c7207 */ /* 0x000fe20005000000 */
[----:B------:R-:W-:Y:S01]  /*4c4b0*/  IMAD.WIDE.U32 R42, R58, R22, RZ ;  /* 0x000000163a2a7225 */ /* 0x000fe200078e00ff */
[----:B------:R-:W-:-:S02]  /*4c4c0*/  IADD3 R48, PT, PT, R48, R62, -R63 ;  /* 0x0000003e30307210 */ /* 0x000fc40007ffe83f */
[----:B------:R-:W-:Y:S01]  /*4c4d0*/  SEL R60, R60, 0x1, P1 ;  /* 0x000000013c3c7807 */ /* 0x000fe20000800000 */
[----:B------:R-:W-:Y:S02]  /*4c4e0*/  IMAD.IADD R64, R42, 0x1, R75 ;  /* 0x000000012a407824 */ /* 0x000fe400078e024b */
[----:B------:R-:W-:Y:S01]  /*4c4f0*/  @P3 IMAD.MOV R69, RZ, RZ, R53 ;  /* 0x000000ffff453224 */ /* 0x000fe200078e0235 */
[----:B------:R-:W-:Y:S01]  /*4c500*/  IADD3 R61, PT, PT, R60, R61, RZ ;  /* 0x0000003d3c3d7210 */ /* 0x000fe20007ffe0ff */
[----:B------:R-:W-:Y:S01]  /*4c510*/  IMAD.HI.U32 R53, R58, R22, R32 ;  /* 0x000000163a357227 */ /* 0x000fe200078e0020 */
[----:B------:R-:W-:Y:S02]  /*4c520*/  ISETP.GE.U32.AND P4, PT, R64, R42, PT ;  /* 0x0000002a4000720c */ /* 0x000fe40003f86070 */
[----:B------:R-:W-:Y:S01]  /*4c530*/  ISETP.NE.AND P2, PT, R61, RZ, PT ;  /* 0x000000ff3d00720c */ /* 0x000fe20003f45270 */
[----:B------:R-:W-:Y:S01]  /*4c540*/  IMAD.WIDE.U32 R32, R45, R23, RZ ;  /* 0x000000172d207225 */ /* 0x000fe200078e00ff */
[----:B------:R-:W-:-:S02]  /*4c550*/  ISETP.GE.U32.AND P1, PT, R46, R61, PT ;  /* 0x0000003d2e00720c */ /* 0x000fc40003f26070 */
[----:B------:R-:W-:Y:S01]  /*4c560*/  SEL R60, R60, RZ, !P2 ;  /* 0x000000ff3c3c7207 */ /* 0x000fe20005000000 */
[----:B------:R-:W-:Y:S01]  /*4c570*/  IMAD.IADD R69, R32, 0x1, R69 ;  /* 0x0000000120457824 */ /* 0x000fe200078e0245 */
[----:B------:R-:W-:Y:S01]  /*4c580*/  IADD3 R46, PT, PT, R55, R46, -R61 ;  /* 0x0000002e372e7210 */ /* 0x000fe20007ffe83d */
[----:B------:R-:W-:Y:S01]  /*4c590*/  IMAD.MOV.U32 R42, RZ, RZ, 0x0 ;  /* 0x00000000ff2a7424 */ /* 0x000fe200078e00ff */
[----:B------:R-:W-:Y:S01]  /*4c5a0*/  SEL R60, R60, 0x1, P1 ;  /* 0x000000013c3c7807 */ /* 0x000fe20000800000 */
[----:B------:R-:W-:Y:S01]  /*4c5b0*/  IMAD.MOV.U32 R61, RZ, RZ, 0x1 ;  /* 0x00000001ff3d7424 */ /* 0x000fe200078e00ff */
[----:B------:R-:W-:Y:S01]  /*4c5c0*/  ISETP.GE.U32.AND P3, PT, R69, R32, PT ;  /* 0x000000204500720c */ /* 0x000fe20003f66070 */
[----:B------:R-:W-:Y:S02]  /*4c5d0*/  @P4 IMAD.MOV R53, RZ, RZ, R43 ;  /* 0x000000ffff354224 */ /* 0x000fe400078e022b */
[----:B------:R-:W-:Y:S02]  /*4c5e0*/  IMAD.IADD R67, R60, 0x1, R67 ;  /* 0x000000013c437824 */ /* 0x000fe400078e0243 */
[----:B------:R-:W-:-:S02]  /*4c5f0*/  IMAD.MOV.U32 R43, RZ, RZ, 0x1 ;  /* 0x00000001ff2b7424 */ /* 0x000fc400078e00ff */
[----:B------:R-:W-:Y:S01]  /*4c600*/  IMAD.MOV.U32 R62, RZ, RZ, 0x0 ;  /* 0x00000000ff3e7424 */ /* 0x000fe200078e00ff */
[----:B------:R-:W-:Y:S01]  /*4c610*/  ISETP.NE.AND P2, PT, R67, RZ, PT ;  /* 0x000000ff4300720c */ /* 0x000fe20003f45270 */
[----:B------:R-:W-:Y:S01]  /*4c620*/  IMAD.HI.U32 R68, R45, R23, R42 ;  /* 0x000000172d447227 */ /* 0x000fe200078e002a */
[----:B------:R-:W-:Y:S02]  /*4c630*/  ISETP.GE.U32.AND P1, PT, R28, R67, PT ;  /* 0x000000431c00720c */ /* 0x000fe40003f26070 */
[----:B------:R-:W-:Y:S02]  /*4c640*/  SEL R60, R60, RZ, !P2 ;  /* 0x000000ff3c3c7207 */ /* 0x000fe40005000000 */
[----:B------:R-:W-:Y:S01]  /*4c650*/  @P3 IADD3 R68, PT, PT, R33, RZ, RZ ;  /* 0x000000ff21443210 */ /* 0x000fe20007ffe0ff */
[----:B------:R-:W-:Y:S01]  /*4c660*/  IMAD.WIDE.U32 R32, R57, R22, RZ ;  /* 0x0000001639207225 */ /* 0x000fe200078e00ff */
[----:B------:R-:W-:Y:S02]  /*4c670*/  SEL R70, R60, 0x1, P1 ;  /* 0x000000013c467807 */ /* 0x000fe40000800000 */
[----:B------:R-:W-:Y:S01]  /*4c680*/  IADD3 R67, PT, PT, R64, R28, -R67 ;  /* 0x0000001c40437210 */ /* 0x000fe20007ffe843 */
[----:B------:R-:W-:-:S02]  /*4c690*/  IMAD.IADD R53, R32, 0x1, R53 ;  /* 0x0000000120357824 */ /* 0x000fc400078e0235 */
[----:B------:R-:W-:Y:S02]  /*4c6a0*/  IMAD.IADD R52, R70, 0x1, R69 ;  /* 0x0000000146347824 */ /* 0x000fe400078e0245 */
[----:B------:R-:W-:Y:S01]  /*4c6b0*/  IMAD.HI.U32 R60, R57, R22, R42 ;  /* 0x00000016393c7227 */ /* 0x000fe200078e002a */
[----:B------:R-:W-:Y:S02]  /*4c6c0*/  ISETP.GE.U32.AND P3, PT, R53, R32, PT ;  /* 0x000000203500720c */ /* 0x000fe40003f66070 */
[C---:B------:R-:W-:Y:S01]  /*4c6d0*/  ISETP.NE.AND P2, PT, R52.reuse, RZ, PT ;  /* 0x000000ff3400720c */ /* 0x040fe20003f45270 */
[----:B------:R-:W-:Y:S01]  /*4c6e0*/  IMAD R68, R39, R45, R68 ;  /* 0x0000002d27447224 */ /* 0x000fe200078e0244 */
[----:B------:R-:W-:Y:S02]  /*4c6f0*/  ISETP.GT.U32.AND P1, PT, R52, R66, PT ;  /* 0x000000423400720c */ /* 0x000fe40003f24070 */
[----:B------:R-:W-:-:S04]  /*4c700*/  SEL R70, R70, RZ, !P2 ;  /* 0x000000ff46467207 */ /* 0x000fc80005000000 */
[----:B------:R-:W-:-:S03]  /*4c710*/  SEL R43, R70, 0x1, !P1 ;  /* 0x00000001462b7807 */ /* 0x000fc60004800000 */
[----:B------:R-:W-:Y:S01]  /*4c720*/  @P3 IMAD.MOV R60, RZ, RZ, R33 ;  /* 0x000000ffff3c3224 */ /* 0x000fe200078e0221 */
[----:B------:R-:W-:Y:S01]  /*4c730*/  IADD3 R43, PT, PT, R44, -R68, -R43 ;  /* 0x800000442c2b7210 */ /* 0x000fe20007ffe82b */
[----:B------:R-:W-:-:S04]  /*4c740*/  IMAD.WIDE.U32 R32, R40, R15, RZ ;  /* 0x0000000f28207225 */ /* 0x000fc800078e00ff */
[----:B------:R-:W-:Y:S02]  /*4c750*/  IMAD.IADD R37, R32, 0x1, R37 ;  /* 0x0000000120257824 */ /* 0x000fe400078e0225 */
[----:B------:R-:W-:Y:S01]  /*4c760*/  IMAD.IADD R69, R43, 0x1, R60 ;  /* 0x000000012b457824 */ /* 0x000fe200078e023c */
[----:B------:R-:W-:Y:S01]  /*4c770*/  MOV R43, 0x1 ;  /* 0x00000001002b7802 */ /* 0x000fe20000000f00 */
[----:B------:R-:W-:Y:S01]  /*4c780*/  IMAD.MOV.U32 R44, RZ, RZ, RZ ;  /* 0x000000ffff2c7224 */ /* 0x000fe200078e00ff */
[----:B------:R-:W-:Y:S01]  /*4c790*/  ISETP.GE.U32.AND P1, PT, R37, R32, PT ;  /* 0x000000202500720c */ /* 0x000fe20003f26070 */
[----:B------:R-:W-:Y:S02]  /*4c7a0*/  IMAD R45, R69, R24, RZ ;  /* 0x00000018452d7224 */ /* 0x000fe400078e02ff */
[----:B------:R-:W-:-:S04]  /*4c7b0*/  IMAD.HI.U32 R68, R40, R15, R42 ;  /* 0x0000000f28447227 */ /* 0x000fc800078e002a */
[----:B------:R-:W-:-:S04]  /*4c7c0*/  IMAD.HI.U32 R44, R69, UR20, R44 ;  /* 0x00000014452c7c27 */ /* 0x000fc8000f8e002c */
[----:B------:R-:W-:Y:S02]  /*4c7d0*/  IMAD.MOV.U32 R32, RZ, RZ, 0x0 ;  /* 0x00000000ff207424 */ /* 0x000fe400078e00ff */
        /* <DEDUP_REMOVED lines=11> */
[----:B------:R-:W-:-:S03]  /*4c890*/  IADD3 R75, PT, PT, R32, R68, RZ ;  /* 0x00000044204b7210 */ /* 0x000fc60007ffe0ff */
[----:B------:R-:W-:Y:S01]  /*4c8a0*/  IMAD.IADD R77, R42, 0x1, R77 ;  /* 0x000000012a4d7824 */ /* 0x000fe200078e024d */
[----:B------:R-:W-:Y:S01]  /*4c8b0*/  ISETP.GE.U32.AND P3, PT, R75, R32, PT ;  /* 0x000000204b00720c */ /* 0x000fe20003f66070 */
[----:B------:R-:W-:Y:S02]  /*4c8c0*/  IMAD R22, R69, UR20, RZ ;  /* 0x0000001445167c24 */ /* 0x000fe4000f8e02ff */
[C---:B------:R-:W-:Y:S01]  /*4c8d0*/  VIADD R59, R44.reuse, 0xfffffc2f ;  /* 0xfffffc2f2c3b7836 */ /* 0x040fe20000000000 */
[----:B------:R-:W-:Y:S01]  /*4c8e0*/  ISETP.GE.U32.AND P2, PT, R77, R42, PT ;  /* 0x0000002a4d00720c */ /* 0x000fe20003f46070 */
[----:B------:R-:W-:Y:S01]  /*4c8f0*/  IMAD.MOV.U32 R42, RZ, RZ, 0x0 ;  /* 0x00000000ff2a7424 */ /* 0x000fe200078e00ff */
[----:B------:R-:W-:-:S07]  /*4c900*/  @P1 IADD3 R59, PT, PT, R44, RZ, RZ ;  /* 0x000000ff2c3b1210 */ /* 0x000fce0007ffe0ff */
[----:B------:R-:W-:Y:S02]  /*4c910*/  @P3 IMAD.MOV R45, RZ, RZ, R33 ;  /* 0x000000ffff2d3224 */ /* 0x000fe400078e0221 */
[----:B------:R-:W-:-:S04]  /*4c920*/  IMAD.WIDE.U32 R32, R69, R21, RZ ;  /* 0x0000001545207225 */ /* 0x000fc800078e00ff */
[----:B------:R-:W-:Y:S01]  /*4c930*/  @P2 IMAD.MOV R79, RZ, RZ, R43 ;  /* 0x000000ffff4f2224 */ /* 0x000fe200078e022b */
[----:B------:R-:W-:Y:S01]  /*4c940*/  ISETP.GE.U32.AND P2, PT, R47, R22, PT ;  /* 0x000000162f00720c */ /* 0x000fe20003f46070 */
[----:B------:R-:W-:Y:S01]  /*4c950*/  IMAD.MOV.U32 R43, RZ, RZ, 0x1 ;  /* 0x00000001ff2b7424 */ /* 0x000fe200078e00ff */
[----:B------:R-:W-:Y:S01]  /*4c960*/  IADD3 R22, PT, PT, R38, R47, -R22 ;  /* 0x0000002f26167210 */ /* 0x000fe20007ffe816 */
[----:B------:R-:W-:Y:S02]  /*4c970*/  IMAD.IADD R79, R32, 0x1, R79 ;  /* 0x00000001204f7824 */ /* 0x000fe400078e024f */
[----:B------:R-:W-:Y:S01]  /*4c980*/  IMAD.HI.U32 R73, R69, R21, R42 ;  /* 0x0000001545497227 */ /* 0x000fe200078e002a */
[----:B------:R-:W-:Y:S02]  /*4c990*/  SEL R42, RZ, 0x1, P2 ;  /* 0x00000001ff2a7807 */ /* 0x000fe40001000000 */
[----:B------:R-:W-:Y:S01]  /*4c9a0*/  ISETP.GE.U32.AND P3, PT, R79, R32, PT ;  /* 0x000000204f00720c */ /* 0x000fe20003f66070 */
[----:B------:R-:W-:-:S02]  /*4c9b0*/  VIADD R43, R77, 0xfffffffe ;  /* 0xfffffffe4d2b7836 */ /* 0x000fc40000000000 */
[----:B------:R-:W-:Y:S02]  /*4c9c0*/  IMAD.IADD R59, R42, 0x1, R59 ;  /* 0x000000012a3b7824 */ /* 0x000fe400078e023b */
[----:B------:R-:W-:-:S03]  /*4c9d0*/  @P1 IMAD.MOV R43, RZ, RZ, R77 ;  /* 0x000000ffff2b1224 */ /* 0x000fc600078e024d */
[----:B------:R-:W-:-:S05]  /*4c9e0*/  ISETP.GE.U32.AND P2, PT, R30, R59, PT ;  /* 0x0000003b1e00720c */ /* 0x000fca0003f46070 */
[----:B------:R-:W-:Y:S01]  /*4c9f0*/  @P3 IMAD.MOV R73, RZ, RZ, R33 ;  /* 0x000000ffff493224 */ /* 0x000fe200078e0221 */
[----:B------:R-:W-:Y:S01]  /*4ca00*/  ISETP.NE.AND P3, PT, R59, RZ, PT ;  /* 0x000000ff3b00720c */ /* 0x000fe20003f65270 */
[----:B------:R-:W-:-:S03]  /*4ca10*/  IMAD.WIDE.U32 R32, R69, R34, RZ ;  /* 0x0000002245207225 */ /* 0x000fc600078e00ff */
[----:B------:R-:W-:Y:S02]  /*4ca20*/  SEL R42, R42, RZ, !P3 ;  /* 0x000000ff2a2a7207 */ /* 0x000fe40005800000 */
[----:B------:R-:W-:Y:S02]  /*4ca30*/  IADD3 R27, PT, PT, R32, R73, RZ ;  /* 0x00000049201b7210 */ /* 0x000fe40007ffe0ff */
[----:B------:R-:W-:Y:S01]  /*4ca40*/  SEL R50, R42, 0x1, P2 ;  /* 0x000000012a327807 */ /* 0x000fe20001000000 */
[----:B------:R-:W-:Y:S01]  /*4ca50*/  IMAD.MOV.U32 R42, RZ, RZ, 0x0 ;  /* 0x00000000ff2a7424 */ /* 0x000fe200078e00ff */
[----:B------:R-:W-:-:S03]  /*4ca60*/  ISETP.GE.U32.AND P4, PT, R27, R32, PT ;  /* 0x000000201b00720c */ /* 0x000fc60003f86070 */
[----:B------:R-:W-:Y:S02]  /*4ca70*/  IMAD.IADD R44, R50, 0x1, R43 ;  /* 0x00000001322c7824 */ /* 0x000fe400078e022b */
[----:B------:R-:W-:-:S03]  /*4ca80*/  IMAD.MOV.U32 R43, RZ, RZ, 0x1 ;  /* 0x00000001ff2b7424 */ /* 0x000fc600078e00ff */
[----:B------:R-:W-:Y:S01]  /*4ca90*/  ISETP.NE.AND P3, PT, R44, RZ, PT ;  /* 0x000000ff2c00720c */ /* 0x000fe20003f65270 */
[----:B------:R-:W-:Y:S01]  /*4caa0*/  IMAD.HI.U32 R65, R69, R34, R42 ;  /* 0x0000002245417227 */ /* 0x000fe200078e002a */
[----:B------:R-:W-:Y:S02]  /*4cab0*/  ISETP.GE.U32.AND P2, PT, R71, R44, PT ;  /* 0x0000002c4700720c */ /* 0x000fe40003f46070 */
[----:B------:R-:W-:Y:S01]  /*4cac0*/  SEL R32, R50, RZ, !P3 ;  /* 0x000000ff32207207 */ /* 0x000fe20005800000 */
[----:B------:R-:W-:Y:S01]  /*4cad0*/  IMAD.WIDE.U32 R42, R69, R35, RZ ;  /* 0x00000023452a7225 */ /* 0x000fe200078e00ff */
[----:B------:R-:W-:Y:S02]  /*4cae0*/  SEL R50, RZ, 0xffffffff, P1 ;  /* 0xffffffffff327807 */ /* 0x000fe40000800000 */
[----:B------:R-:W-:Y:S01]  /*4caf0*/  SEL R60, R32, 0x1, P2 ;  /* 0x00000001203c7807 */ /* 0x000fe20001000000 */
[----:B------:R-:W-:Y:S01]  /*4cb00*/  @P4 IMAD.MOV R65, RZ, RZ, R33 ;  /* 0x000000ffff414224 */ /* 0x000fe200078e0221 */
[----:B------:R-:W-:Y:S01]  /*4cb10*/  IADD3 R44, PT, PT, R54, R71, -R44 ;  /* 0x00000047362c7210 */ /* 0x000fe20007ffe82c */
[----:B------:R-:W-:Y:S01]  /*4cb20*/  IMAD.MOV.U32 R32, RZ, RZ, 0x0 ;  /* 0x00000000ff207424 */ /* 0x000fe200078e00ff */
[----:B------:R-:W-:Y:S01]  /*4cb30*/  IADD3 R79, PT, PT, R60, R79, R50 ;  /* 0x0000004f3c4f7210 */ /* 0x000fe20007ffe032 */
[----:B------:R-:W-:Y:S01]  /*4cb40*/  IMAD.MOV.U32 R33, RZ, RZ, 0x1 ;  /* 0x00000001ff217424 */ /* 0x000fe200078e00ff */
[----:B------:R-:W-:-:S02]  /*4cb50*/  IADD3 R63, PT, PT, R42, R65, RZ ;  /* 0x000000412a3f7210 */ /* 0x000fc40007ffe0ff */
[----:B------:R-:W-:Y:S01]  /*4cb60*/  ISETP.NE.AND P2, PT, R79, RZ, PT ;  /* 0x000000ff4f00720c */ /* 0x000fe20003f45270 */
[----:B------:R-:W-:Y:S01]  /*4cb70*/  IMAD.HI.U32 R73, R69, R35, R32 ;  /* 0x0000002345497227 */ /* 0x000fe200078e0020 */
[----:B------:R-:W-:Y:S02]  /*4cb80*/  ISETP.GE.U32.AND P3, PT, R63, R42, PT ;  /* 0x0000002a3f00720c */ /* 0x000fe40003f66070 */
[----:B------:R-:W-:Y:S01]  /*4cb90*/  ISETP.GE.U32.AND P1, PT, R56, R79, PT ;  /* 0x0000004f3800720c */ /* 0x000fe20003f26070 */
[----:B------:R-:W-:Y:S01]  /*4cba0*/  IMAD R33, R20, R49, RZ ;  /* 0x0000003114217224 */ /* 0x000fe200078e02ff */
[----:B------:R-:W-:Y:S01]  /*4cbb0*/  SEL R60, R60, RZ, !P2 ;  /* 0x000000ff3c3c7207 */ /* 0x000fe20005000000 */
[----:B------:R-:W-:Y:S01]  /*4cbc0*/  IMAD.MOV.U32 R32, RZ, RZ, RZ ;  /* 0x000000ffff207224 */ /* 0x000fe200078e00ff */
[----:B------:R-:W-:Y:S01]  /*4cbd0*/  IADD3 R56, PT, PT, R31, R56, -R79 ;  /* 0x000000381f387210 */ /* 0x000fe20007ffe84f */
[----:B------:R-:W-:Y:S01]  /*4cbe0*/  IMAD.MOV.U32 R31, RZ, RZ, 0x1 ;  /* 0x00000001ff1f7424 */ /* 0x000fe200078e00ff */
        /* <DEDUP_REMOVED lines=10> */
[----:B------:R-:W-:Y:S02]  /*4cc90*/  HFMA2 R60, -RZ, RZ, 0, 0 ;  /* 0x00000000ff3c7431 */ /* 0x000fe400000001ff */
[----:B------:R-:W-:Y:S01]  /*4cca0*/  IMAD.MOV.U32 R33, RZ, RZ, 0x1 ;  /* 0x00000001ff217424 */ /* 0x000fe200078e00ff */
[----:B------:R-:W-:-:S02]  /*4ccb0*/  IADD3 R48, PT, PT, R37, R48, -R27 ;  /* 0x0000003025307210 */ /* 0x000fc40007ffe81b */
[----:B------:R-:W-:Y:S02]  /*4ccc0*/  ISETP.GE.U32.AND P3, PT, R73, R42, PT ;  /* 0x0000002a4900720c */ /* 0x000fe40003f66070 */
[----:B------:R-:W-:Y:S01]  /*4ccd0*/  SEL R42, R32, 0x1, P1 ;  /* 0x00000001202a7807 */ /* 0x000fe20000800000 */
[----:B------:R-:W-:-:S03]  /*4cce0*/  IMAD.MOV.U32 R32, RZ, RZ, 0x0 ;  /* 0x00000000ff207424 */ /* 0x000fc600078e00ff */
[----:B------:R-:W-:Y:S01]  /*4ccf0*/  IADD3 R65, PT, PT, R42, R63, R50 ;  /* 0x0000003f2a417210 */ /* 0x000fe20007ffe032 */
[----:B------:R-:W-:-:S03]  /*4cd00*/  IMAD.HI.U32 R60, R69, R23, R60 ;  /* 0x00000017453c7227 */ /* 0x000fc600078e003c */
[----:B------:R-:W-:Y:S01]  /*4cd10*/  ISETP.NE.AND P2, PT, R65, RZ, PT ;  /* 0x000000ff4100720c */ /* 0x000fe20003f45270 */
[CC--:B------:R-:W-:Y:S01]  /*4cd20*/  IMAD.HI.U32 R63, R49.reuse, R20.reuse, R32 ;  /* 0x00000014313f7227 */ /* 0x0c0fe200078e0020 */
        /* <DEDUP_REMOVED lines=9> */
[C---:B------:R-:W-:Y:S01]  /*4cdc0*/  ISETP.NE.AND P2, PT, R68.reuse, RZ, PT ;  /* 0x000000ff4400720c */ /* 0x040fe20003f45270 */
[----:B------:R-:W-:Y:S01]  /*4cdd0*/  IMAD.WIDE.U32 R32, R51, R20, RZ ;  /* 0x0000001433207225 */ /* 0x000fe200078e00ff */
[----:B------:R-:W-:Y:S02]  /*4cde0*/  ISETP.GT.U32.AND P1, PT, R68, R67, PT ;  /* 0x000000434400720c */ /* 0x000fe40003f24070 */
[----:B------:R-:W-:Y:S01]  /*4cdf0*/  SEL R61, R61, RZ, !P2 ;  /* 0x000000ff3d3d7207 */ /* 0x000fe20005000000 */
[----:B------:R-:W-:Y:S02]  /*4ce00*/  IMAD.IADD R45, R42, 0x1, R45 ;  /* 0x000000012a2d7824 */ /* 0x000fe400078e022d */
[----:B------:R-:W-:Y:S01]  /*4ce10*/  IMAD R60, R69, R39, R60 ;  /* 0x00000027453c7224 */ /* 0x000fe200078e023c */
[----:B------:R-:W-:Y:S01]  /*4ce20*/  IADD3 R69, PT, PT, R32, R63, RZ ;  /* 0x0000003f20457210 */ /* 0x000fe20007ffe0ff */
[----:B------:R-:W-:Y:S01]  /*4ce30*/  IMAD.MOV.U32 R63, RZ, RZ, 0x1 ;  /* 0x00000001ff3f7424 */ /* 0x000fe200078e00ff */
[----:B------:R-:W-:-:S02]  /*4ce40*/  SEL R61, R61, 0x1, !P1 ;  /* 0x000000013d3d7807 */ /* 0x000fc40004800000 */
[----:B------:R-:W-:Y:S01]  /*4ce50*/  ISETP.GE.U32.AND P1, PT, R45, R42, PT ;  /* 0x0000002a2d00720c */ /* 0x000fe20003f26070 */
[----:B------:R-:W-:Y:S01]  /*4ce60*/  IMAD.HI.U32 R62, R57, R15, R62 ;  /* 0x0000000f393e7227 */ /* 0x000fe200078e003e */
[----:B------:R-:W-:Y:S02]  /*4ce70*/  ISETP.GE.U32.AND P2, PT, R69, R32, PT ;  /* 0x000000204500720c */ /* 0x000fe40003f46070 */
[----:B------:R-:W-:Y:S01]  /*4ce80*/  IADD3 R73, PT, PT, R61, R60, R50 ;  /* 0x0000003c3d497210 */ /* 0x000fe20007ffe032 */
[----:B------:R-:W-:Y:S02]  /*4ce90*/  IMAD.MOV.U32 R60, RZ, RZ, 0x0 ;  /* 0x00000000ff3c7424 */ /* 0x000fe400078e00ff */
[----:B------:R-:W-:Y:S01]  /*4cea0*/  IMAD.MOV.U32 R61, RZ, RZ, 0x1 ;  /* 0x00000001ff3d7424 */ /* 0x000fe200078e00ff */
[----:B------:R-:W-:Y:S01]  /*4ceb0*/  IADD3 R73, PT, PT, R52, R73, RZ ;  /* 0x0000004934497210 */ /* 0x000fe20007ffe0ff */
[----:B------:R-:W-:Y:S02]  /*4cec0*/  IMAD.MOV.U32 R52, RZ, RZ, RZ ;  /* 0x000000ffff347224 */ /* 0x000fe400078e00ff */
[----:B------:R-:W-:Y:S01]  /*4ced0*/  IMAD.HI.U32 R61, R51, R20, R60 ;  /* 0x00000014333d7227 */ /* 0x000fe200078e003c */
[----:B------:R-:W-:-:S03]  /*4cee0*/  IADD3 R73, PT, PT, -R73, R66, R53 ;  /* 0x0000004249497210 */ /* 0x000fc60007ffe135 */
[----:B------:R-:W-:Y:S01]  /*4cef0*/  @P1 IMAD.MOV R62, RZ, RZ, R43 ;  /* 0x000000ffff3e1224 */ /* 0x000fe200078e022b */
[----:B------:R-:W-:Y:S01]  /*4cf00*/  MOV R43, 0x1 ;  /* 0x00000001002b7802 */ /* 0x000fe20000000f00 */
[----:B------:R-:W-:Y:S02]  /*4cf10*/  @P2 IMAD.MOV R61, RZ, RZ, R33 ;  /* 0x000000ffff3d2224 */ /* 0x000fe400078e0221 */
[----:B------:R-:W-:-:S04]  /*4cf20*/  IMAD.WIDE.U32 R32, R26, R20, RZ ;  /* 0x000000141a207225 */ /* 0x000fc800078e00ff */
[----:B------:R-:W-:Y:S02]  /*4cf30*/  IMAD.IADD R73, R73, 0x1, R62 ;  /* 0x0000000149497824 */ /* 0x000fe400078e023e */
[----:B------:R-:W-:Y:S02]  /*4cf40*/  IMAD.IADD R63, R32, 0x1, R61 ;  /* 0x00000001203f7824 */ /* 0x000fe400078e023d */
[----:B------:R-:W-:Y:S02]  /*4cf50*/  IMAD R53, R73, R24, RZ ;  /* 0x0000001849357224 */ /* 0x000fe400078e02ff */
[----:B------:R-:W-:Y:S01]  /*4cf60*/  IMAD.MOV.U32 R42, RZ, RZ, 0x0 ;  /* 0x00000000ff2a7424 */ /* 0x000fe200078e00ff */
[----:B------:R-:W-:Y:S01]  /*4cf70*/  ISETP.GE.U32.AND P2, PT, R63, R32, PT ;  /* 0x000000203f00720c */ /* 0x000fe20003f46070 */
[----:B------:R-:W-:-:S04]  /*4cf80*/  IMAD.HI.U32 R61, R73, UR20, R52 ;  /* 0x00000014493d7c27 */ /* 0x000fc8000f8e0034 */
[----:B------:R-:W-:Y:S01]  /*4cf90*/  IMAD.HI.U32 R77, R26, R20, R42 ;  /* 0x000000141a4d7227 */ /* 0x000fe200078e002a */
[----:B------:R-:W-:-:S03]  /*4cfa0*/  ISETP.GE.U32.AND P1, PT, R61, R53, PT ;  /* 0x000000353d00720c */ /* 0x000fc60003f26070 */
[----:B------:R-:W-:Y:S02]  /*4cfb0*/  IMAD.MOV.U32 R32, RZ, RZ, 0x0 ;  /* 0x00000000ff207424 */ /* 0x000fe400078e00ff */
[----:B------:R-:W-:-:S04]  /*4cfc0*/  IMAD.HI.U32 R28, R73, R24, RZ ;  /* 0x00000018491c7227 */ /* 0x000fc800078e00ff */
[----:B------:R-:W-:Y:S02]  /*4cfd0*/  @P2 IMAD.MOV R77, RZ, RZ, R33 ;  /* 0x000000ffff4d2224 */ /* 0x000fe400078e0221 */
[----:B------:R-:W-:Y:S02]  /*4cfe0*/  IMAD.MOV.U32 R33, RZ, RZ, 0x1 ;  /* 0x00000001ff217424 */ /* 0x000fe400078e00ff */
[----:B------:R-:W-:-:S04]  /*4cff0*/  IMAD.WIDE.U32 R52, R73, R36, RZ ;  /* 0x0000002449347225 */ /* 0x000fc800078e00ff */
[C---:B------:R-:W-:Y:S01]  /*4d000*/  IMAD.HI.U32 R81, R73.reuse, R24, R32 ;  /* 0x0000001849517227 */ /* 0x040fe200078e0020 */
[----:B------:R-:W-:Y:S02]  /*4d010*/  @P1 IADD3 R81, PT, PT, R28, RZ, RZ ;  /* 0x000000ff1c511210 */ /* 0x000fe40007ffe0ff */
[----:B------:R-:W-:Y:S01]  /*4d020*/  ISETP.GE.U32.AND P1, PT, R73, R62, PT ;  /* 0x0000003e4900720c */ /* 0x000fe20003f26070 */
[----:B------:R-:W-:-:S04]  /*4d030*/  IMAD.WIDE.U32 R42, R29, R20, RZ ;  /* 0x000000141d2a7225 */ /* 0x000fc800078e00ff */
[----:B------:R-:W-:Y:S02]  /*4d040*/  IMAD.IADD R81, R52, 0x1, R81 ;  /* 0x0000000134517824 */ /* 0x000fe400078e0251 */
[----:B------:R-:W-:-:S03]  /*4d050*/  IMAD.HI.U32 R83, R73, R36, R32 ;  /* 0x0000002449537227 */ /* 0x000fc600078e0020 */
[----:B------:R-:W-:Y:S01]  /*4d060*/  ISETP.GE.U32.AND P2, PT, R81, R52, PT ;  /* 0x000000345100720c */ /* 0x000fe20003f46070 */
[----:B------:R-:W-:-:S04]  /*4d070*/  IMAD.HI.U32 R28, R29, R20, R32 ;  /* 0x000000141d1c7227 */ /* 0x000fc800078e0020 */
[----:B------:R-:W-:-:S04]  /*4d080*/  IMAD.WIDE.U32 R32, R73, R21, RZ ;  /* 0x0000001549207225 */ /* 0x000fc800078e00ff */
[----:B------:R-:W-:Y:S02]  /*4d090*/  IMAD R50, R15, R25, RZ ;  /* 0x000000190f327224 */ /* 0x000fe400078e02ff */
[----:B------:R-:W-:Y:S02]  /*4d0a0*/  IMAD.IADD R77, R42, 0x1, R77 ;  /* 0x000000012a4d7824 */ /* 0x000fe400078e024d */
[----:B------:R-:W-:Y:S02]  /*4d0b0*/  @P2 IMAD.MOV R83, RZ, RZ, R53 ;  /* 0x000000ffff532224 */ /* 0x000fe400078e0235 */
[----:B------:R-:W-:Y:S01]  /*4d0c0*/  IMAD R15, R73, UR20, RZ ;  /* 0x00000014490f7c24 */ /* 0x000fe2000f8e02ff */
[----:B------:R-:W-:Y:S01]  /*4d0d0*/  ISETP.GE.U32.AND P3, PT, R77, R42, PT ;  /* 0x0000002a4d00720c */ /* 0x000fe20003f66070 */
[----:B------:R-:W-:Y:S02]  /*4d0e0*/  IMAD.IADD R83, R32, 0x1, R83 ;  /* 0x0000000120537824 */ /* 0x000fe400078e0253 */
[----:B------:R-:W-:Y:S01]  /*4d0f0*/  VIADD R47, R61, 0xfffffc2f ;  /* 0xfffffc2f3d2f7836 */ /* 0x000fe20000000000 */
[----:B------:R-:W-:Y:S01]  /*4d100*/  ISETP.GE.U32.AND P2, PT, R50, R15, PT ;  /* 0x0000000f3200720c */ /* 0x000fe20003f46070 */
[----:B------:R-:W-:Y:S01]  /*4d110*/  IMAD.MOV.U32 R42, RZ, RZ, 0x0 ;  /* 0x00000000ff2a7424 */ /* 0x000fe200078e00ff */
[----:B------:R-:W-:Y:S01]  /*4d120*/  ISETP.GE.U32.AND P4, PT, R83, R32, PT ;  /* 0x000000205300720c */ /* 0x000fe20003f86070 */
[----:B------:R-:W-:Y:S01]  /*4d130*/  IMAD.WIDE.U32 R52, R40, R20, RZ ;  /* 0x0000001428347225 */ /* 0x000fe200078e00ff */
[----:B------:R-:W-:-:S02]  /*4d140*/  @P1 IADD3 R47, PT, PT, R61, RZ, RZ ;  /* 0x000000ff3d2f1210 */ /* 0x000fc40007ffe0ff */
[----:B------:R-:W-:Y:S01]  /*4d150*/  SEL R32, RZ, 0x1, P2 ;  /* 0x00000001ff207807 */ /* 0x000fe20001000000 */
[----:B------:R-:W-:Y:S01]  /*4d160*/  IMAD.MOV.U32 R62, RZ, RZ, RZ ;  /* 0x000000ffff3e7224 */ /* 0x000fe200078e00ff */
[----:B------:R-:W-:Y:S01]  /*4d170*/  IADD3 R50, PT, PT, R55, R50, -R15 ;  /* 0x0000003237327210 */ /* 0x000fe20007ffe80f */
[----:B------:R-:W-:Y:S02]  /*4d180*/  @P3 IMAD.MOV R28, RZ, RZ, R43 ;  /* 0x000000ffff1c3224 */ /* 0x000fe400078e022b */
[----:B------:R-:W-:Y:S02]  /*4d190*/  IMAD.IADD R47, R32, 0x1, R47 ;  /* 0x00000001202f7824 */ /* 0x000fe400078e022f */
[----:B------:R-:W-:-:S03]  /*4d1a0*/  IMAD.MOV.U32 R43, RZ, RZ, 0x1 ;  /* 0x00000001ff2b7424 */ /* 0x000fc600078e00ff */
[----:B------:R-:W-:Y:S01]  /*4d1b0*/  ISETP.NE.AND P3, PT, R47, RZ, PT ;  /* 0x000000ff2f00720c */ /* 0x000fe20003f65270 */
[----:B------:R-:W-:Y:S01]  /*4d1c0*/  IMAD.HI.U32 R61, R73, R21, R42 ;  /* 0x00000015493d7227 */ /* 0x000fe200078e002a */
[----:B------:R-:W-:Y:S02]  /*4d1d0*/  ISETP.GE.U32.AND P2, PT, R22, R47, PT ;  /* 0x0000002f1600720c */ /* 0x000fe40003f46070 */
[----:B------:R-:W-:Y:S01]  /*4d1e0*/  SEL R38, R32, RZ, !P3 ;  /* 0x000000ff20267207 */ /* 0x000fe20005800000 */
[C---:B------:R-:W-:Y:S01]  /*4d1f0*/  VIADD R43, R81.reuse, 0xfffffffe ;  /* 0xfffffffe512b7836 */ /* 0x040fe20000000000 */
[----:B------:R-:W-:Y:S01]  /*4d200*/  @P1 IADD3 R43, PT, PT, R81, RZ, RZ ;  /* 0x000000ff512b1210 */ /* 0x000fe20007ffe0ff */
[----:B------:R-:W-:Y:S01]  /*4d210*/  @P4 IMAD.MOV R61, RZ, RZ, R33 ;  /* 0x000000ffff3d4224 */ /* 0x000fe200078e0221 */
[----:B------:R-:W-:Y:S01]  /*4d220*/  SEL R60, R38, 0x1, P2 ;  /* 0x00000001263c7807 */ /* 0x000fe20001000000 */
[----:B------:R-:W-:Y:S01]  /*4d230*/  IMAD.WIDE.U32 R32, R73, R34, RZ ;  /* 0x0000002249207225 */ /* 0x000fe200078e00ff */
[----:B------:R-:W-:-:S02]  /*4d240*/  IADD3 R38, PT, PT, R19, R30, -R59 ;  /* 0x0000001e13267210 */ /* 0x000fc40007ffe83b */
[----:B------:R-:W-:Y:S01]  /*4d250*/  IADD3 R47, PT, PT, R69, R22, -R47 ;  /* 0x00000016452f7210 */ /* 0x000fe20007ffe82f */
[----:B------:R-:W-:Y:S02]  /*4d260*/  IMAD.IADD R19, R60, 0x1, R43 ;  /* 0x000000013c137824 */ /* 0x000fe400078e022b */
[----:B------:R-:W-:Y:S02]  /*4d270*/  IMAD.IADD R61, R32, 0x1, R61 ;  /* 0x00000001203d7824 */ /* 0x000fe400078e023d */
[----:B------:R-:W-:Y:S01]  /*4d280*/  IMAD.IADD R59, R52, 0x1, R28 ;  /* 0x00000001343b7824 */ /* 0x000fe200078e021c */
[----:B------:R-:W-:Y:S01]  /*4d290*/  ISETP.NE.AND P3, PT, R19, RZ, PT ;  /* 0x000000ff1300720c */ /* 0x000fe20003f65270 */
[----:B------:R-:W-:Y:S01]  /*4d2a0*/  IMAD.MOV.U32 R43, RZ, RZ, 0x1 ;  /* 0x00000001ff2b7424 */ /* 0x000fe200078e00ff */
[----:B------:R-:W-:Y:S01]  /*4d2b0*/  ISETP.GE.U32.AND P4, PT, R61, R32, PT ;  /* 0x000000203d00720c */ /* 0x000fe20003f86070 */
[----:B------:R-:W-:Y:S01]  /*4d2c0*/  HFMA2 R32, -RZ, RZ, 0, 0 ;  /* 0x00000000ff207431 */ /* 0x000fe200000001ff */
[----:B------:R-:W-:Y:S01]  /*4d2d0*/  ISETP.GE.U32.AND P2, PT, R38, R19, PT ;  /* 0x000000132600720c */ /* 0x000fe20003f46070 */
[----:B------:R-:W-:Y:S01]  /*4d2e0*/  IMAD.HI.U32 R71, R73, R34, R42 ;  /* 0x0000002249477227 */ /* 0x000fe200078e002a */
[----:B------:R-:W-:-:S02]  /*4d2f0*/  SEL R60, R60, RZ, !P3 ;  /* 0x000000ff3c3c7207 */ /* 0x000fc40005800000 */
[----:B------:R-:W-:Y:S01]  /*4d300*/  SEL R28, RZ, 0xffffffff, P1 ;  /* 0xffffffffff1c7807 */ /* 0x000fe20000800000 */
[----:B------:R-:W-:Y:S01]  /*4d310*/  IMAD.MOV.U32 R30, RZ, RZ, 0x0 ;  /* 0x00000000ff1e7424 */ /* 0x000fe200078e00ff */
[----:B------:R-:W-:Y:S01]  /*4d320*/  SEL R60, R60, 0x1, P2 ;  /* 0x000000013c3c7807 */ /* 0x000fe20001000000 */
[----:B------:R-:W-:Y:S01]  /*4d330*/  IMAD.WIDE.U32 R42, R58, R20, RZ ;  /* 0x000000143a2a7225 */ /* 0x000fe200078e00ff */
[----:B------:R-:W-:Y:S02]  /*4d340*/  ISETP.GE.U32.AND P3, PT, R59, R52, PT ;  /* 0x000000343b00720c */ /* 0x000fe40003f66070 */
[----:B------:R-:W-:Y:S01]  /*4d350*/  IADD3 R83, PT, PT, R60, R83, R28 ;  /* 0x000000533c537210 */ /* 0x000fe20007ffe01c */
[----:B------:R-:W-:Y:S01]  /*4d360*/  @P4 IMAD.MOV R71, RZ, RZ, R33 ;  /* 0x000000ffff474224 */ /* 0x000fe200078e0221 */
[----:B------:R-:W-:Y:S01]  /*4d370*/  IADD3 R38, PT, PT, R63, R38, -R19 ;  /* 0x000000263f267210 */ /* 0x000fe20007ffe813 */
[----:B------:R-:W-:Y:S01]  /*4d380*/  IMAD.MOV.U32 R33, RZ, RZ, 0x1 ;  /* 0x00000001ff217424 */ /* 0x000fe200078e00ff */
[----:B------:R-:W-:Y:S01]  /*4d390*/  ISETP.NE.AND P2, PT, R83, RZ, PT ;  /* 0x000000ff5300720c */ /* 0x000fe20003f45270 */
[----:B------:R-:W-:Y:S01]  /*4d3a0*/  IMAD.HI.U32 R79, R73, R35, R30 ;  /* 0x00000023494f7227 */ /* 0x000fe200078e001e */
[----:B------:R-:W-:-:S02]  /*4d3b0*/  ISETP.GE.U32.AND P1, PT, R44, R83, PT ;  /* 0x000000532c00720c */ /* 0x000fc40003f26070 */
[----:B------:R-:W-:Y:S01]  /*4d3c0*/  SEL R60, R60, RZ, !P2 ;  /* 0x000000ff3c3c7207 */ /* 0x000fe20005000000 */
[----:B------:R-:W-:Y:S01]  /*4d3d0*/  IMAD.HI.U32 R81, R40, R20, R32 ;  /* 0x0000001428517227 */ /* 0x000fe200078e0020 */
[----:B------:R-:W-:Y:S02]  /*4d3e0*/  IADD3 R77, PT, PT, R77, R44, -R83 ;  /* 0x0000002c4d4d7210 */ /* 0x000fe40007ffe853 */
[----:B------:R-:W-:Y:S01]  /*4d3f0*/  SEL R60, R60, 0x1, P1 ;  /* 0x000000013c3c7807 */ /* 0x000fe20000800000 */
[----:B------:R-:W-:-:S03]  /*4d400*/  IMAD.WIDE.U32 R32, R73, R35, RZ ;  /* 0x0000002349207225 */ /* 0x000fc600078e00ff */
[----:B------:R-:W-:Y:S01]  /*4d410*/  IADD3 R61, PT, PT, R60, R61, R28 ;  /* 0x0000003d3c3d7210 */ /* 0x000fe20007ffe01c */
[----:B------:R-:W-:Y:S02]  /*4d420*/  IMAD.IADD R71, R32, 0x1, R71 ;  /* 0x0000000120477824 */ /* 0x000fe400078e0247 */
[----:B------:R-:W-:Y:S01]  /*4d430*/  @P3 IMAD.MOV R81, RZ, RZ, R53 ;  /* 0x000000ffff513224 */ /* 0x000fe200078e0235 */
[----:B------:R-:W-:Y:S02]  /*4d440*/  ISETP.NE.AND P2, PT, R61, RZ, PT ;  /* 0x000000ff3d00720c */ /* 0x000fe40003f45270 */
[----:B------:R-:W-:Y:S02]  /*4d450*/  ISETP.GE.U32.AND P3, PT, R71, R32, PT ;  /* 0x000000204700720c */ /* 0x000fe40003f66070 */
[----:B------:R-:W-:Y:S02]  /*4d460*/  ISETP.GE.U32.AND P1, PT, R56, R61, PT ;  /* 0x0000003d3800720c */ /* 0x000fe40003f26070 */
[----:B------:R-:W-:-:S02]  /*4d470*/  SEL R60, R60, RZ, !P2 ;  /* 0x000000ff3c3c7207 */ /* 0x000fc40005000000 */
[----:B------:R-:W-:Y:S02]  /*4d480*/  IADD3 R53, PT, PT, R42, R81, RZ ;  /* 0x000000512a357210 */ /* 0x000fe40007ffe0ff */
[----:B------:R-:W-:Y:S02]  /*4d490*/  SEL R60, R60, 0x1, P1 ;  /* 0x000000013c3c7807 */ /* 0x000fe40000800000 */
[----:B------:R-:W-:Y:S01]  /*4d4a0*/  ISETP.GE.U32.AND P4, PT, R53, R42, PT ;  /* 0x0000002a3500720c */ /* 0x000fe20003f86070 */
[----:B------:R-:W-:Y:S01]  /*4d4b0*/  IMAD.MOV.U32 R42, RZ, RZ, RZ ;  /* 0x000000ffff2a7224 */ /* 0x000fe200078e00ff */
[----:B------:R-:W-:Y:S01]  /*4d4c0*/  IADD3 R71, PT, PT, R60, R71, R28 ;  /* 0x000000473c477210 */ /* 0x000fe20007ffe01c */
[----:B------:R-:W-:Y:S01]  /*4d4d0*/  @P3 IMAD.MOV R79, RZ, RZ, R33 ;  /* 0x000000ffff4f3224 */ /* 0x000fe200078e0221 */
[----:B------:R-:W-:Y:S01]  /*4d4e0*/  IADD3 R59, PT, PT, R59, R56, -R61 ;  /* 0x000000383b3b7210 */ /* 0x000fe20007ffe83d */
[----:B------:R-:W-:Y:S01]  /*4d4f0*/  IMAD.WIDE.U32 R32, R73, R23, RZ ;  /* 0x0000001749207225 */ /* 0x000fe200078e00ff */
[----:B------:R-:W-:-:S02]  /*4d500*/  ISETP.NE.AND P2, PT, R71, RZ, PT ;  /* 0x000000ff4700720c */ /* 0x000fc40003f45270 */
[----:B------:R-:W-:Y:S01]  /*4d510*/  ISETP.GE.U32.AND P1, PT, R48, R71, PT ;  /* 0x000000473000720c */ /* 0x000fe20003f26070 */
[----:B------:R-:W-:Y:S01]  /*4d520*/  IMAD.IADD R37, R32, 0x1, R79 ;  /* 0x0000000120257824 */ /* 0x000fe200078e024f */
[----:B------:R-:W-:Y:S01]  /*4d530*/  SEL R60, R60, RZ, !P2 ;  /* 0x000000ff3c3c7207 */ /* 0x000fe20005000000 */
[----:B------:R-:W-:Y:S01]  /*4d540*/  IMAD.HI.U32 R79, R58, R20, R30 ;  /* 0x000000143a4f7227 */ /* 0x000fe200078e001e */
[----:B------:R-:W-:Y:S02]  /*4d550*/  IADD3 R53, PT, PT, R53, R48, -R71 ;  /* 0x0000003035357210 */ /* 0x000fe40007ffe847 */
[----:B------:R-:W-:Y:S01]  /*4d560*/  ISETP.GE.U32.AND P3, PT, R37, R32, PT ;  /* 0x000000202500720c */ /* 0x000fe20003f66070 */
[----:B------:R-:W-:Y:S01]  /*4d570*/  @P4 IMAD.MOV R79, RZ, RZ, R43 ;  /* 0x000000ffff4f4224 */ /* 0x000fe200078e022b */
[----:B------:R-:W-:Y:S01]  /*4d580*/  SEL R81, R60, 0x1, P1 ;  /* 0x000000013c517807 */ /* 0x000fe20000800000 */
[----:B------:R-:W-:-:S03]  /*4d590*/  IMAD.HI.U32 R32, R73, R23, R30 ;  /* 0x0000001749207227 */ /* 0x000fc600078e001e */
[----:B------:R-:W-:Y:S01]  /*4d5a0*/  IADD3 R37, PT, PT, R81, R37, R28 ;  /* 0x0000002551257210 */ /* 0x000fe20007ffe01c */
[----:B------:R-:W-:Y:S02]  /*4d5b0*/  IMAD R43, R18, R49, RZ ;  /* 0x00000031122b7224 */ /* 0x000fe400078e02ff */
[----:B------:R-:W-:Y:S01]  /*4d5c0*/  IMAD.WIDE.U32 R30, R57, R20, RZ ;  /* 0x00000014391e7225 */ /* 0x000fe200078e00ff */
[C---:B------:R-:W-:Y:S02]  /*4d5d0*/  ISETP.NE.AND P2, PT, R37.reuse, RZ, PT ;  /* 0x000000ff2500720c */ /* 0x040fe40003f45270 */
[----:B------:R-:W-:Y:S01]  /*4d5e0*/  ISETP.GT.U32.AND P1, PT, R37, R46, PT ;  /* 0x0000002e2500720c */ /* 0x000fe20003f24070 */
[----:B------:R-:W-:Y:S01]  /*4d5f0*/  @P3 IMAD.MOV R32, RZ, RZ, R33 ;  /* 0x000000ffff203224 */ /* 0x000fe200078e0221 */
[----:B------:R-:W-:Y:S01]  /*4d600*/  SEL R81, R81, RZ, !P2 ;  /* 0x000000ff51517207 */ /* 0x000fe20005000000 */
[----:B------:R-:W-:Y:S01]  /*4d610*/  IMAD.HI.U32 R27, R25, R18, R42 ;  /* 0x00000012191b7227 */ /* 0x000fe200078e002a */
[----:B------:R-:W-:-:S02]  /*4d620*/  IADD3 R65, PT, PT, R30, R79, RZ ;  /* 0x0000004f1e417210 */ /* 0x000fc40007ffe0ff */
[----:B------:R-:W-:Y:S01]  /*4d630*/  SEL R81, R81, 0x1, !P1 ;  /* 0x0000000151517807 */ /* 0x000fe20004800000 */
[----:B------:R-:W-:Y:S01]  /*4d640*/  IMAD R73, R73, R39, R32 ;  /* 0x0000002749497224 */ /* 0x000fe200078e0220 */
[----:B------:R-:W-:Y:S01]  /*4d650*/  ISETP.GE.U32.AND P3, PT, R27, R43, PT ;  /* 0x0000002b1b00720c */ /* 0x000fe20003f66070 */
[----:B------:R-:W-:Y:S01]  /*4d660*/  IMAD.MOV.U32 R42, RZ, RZ, 0x0 ;  /* 0x00000000ff2a7424 */ /* 0x000fe200078e00ff */
[----:B------:R-:W-:Y:S01]  /*4d670*/  ISETP.GE.U32.AND P2, PT, R65, R30, PT ;  /* 0x0000001e4100720c */ /* 0x000fe20003f46070 */
[----:B------:R-:W-:Y:S01]  /*4d680*/  IMAD.MOV.U32 R43, RZ, RZ, 0x1 ;  /* 0x00000001ff2b7424 */ /* 0x000fe200078e00ff */
[----:B------:R-:W-:Y:S01]  /*4d690*/  IADD3 R73, PT, PT, R81, R73, R28 ;  /* 0x0000004951497210 */ /* 0x000fe20007ffe01c */
[----:B------:R-:W-:Y:S02]  /*4d6a0*/  IMAD.MOV.U32 R32, RZ, RZ, 0x0 ;  /* 0x00000000ff207424 */ /* 0x000fe400078e00ff */
[----:B------:R-:W-:Y:S02]  /*4d6b0*/  IMAD.MOV.U32 R33, RZ, RZ, 0x1 ;  /* 0x00000001ff217424 */ /* 0x000fe400078e00ff */
[----:B------:R-:W-:-:S02]  /*4d6c0*/  IMAD.IADD R68, R68, 0x1, R73 ;  /* 0x0000000144447824 */ /* 0x000fc400078e0249 */
[----:B------:R-:W-:-:S03]  /*4d6d0*/  IMAD.HI.U32 R30, R49, R18, RZ ;  /* 0x00000012311e7227 */ /* 0x000fc600078e00ff */
[----:B------:R-:W-:Y:S01]  /*4d6e0*/  IADD3 R73, PT, PT, -R68, R67, R45 ;  /* 0x0000004344497210 */ /* 0x000fe20007ffe12d */
[----:B------:R-:W-:Y:S01]  /*4d6f0*/  IMAD.HI.U32 R28, R57, R20, R42 ;  /* 0x00000014391c7227 */ /* 0x000fe200078e002a */
[----:B------:R-:W-:Y:S02]  /*4d700*/  @P2 IADD3 R28, PT, PT, R31, RZ, RZ ;  /* 0x000000ff1f1c2210 */ /* 0x000fe40007ffe0ff */
[----:B------:R-:W-:Y:S01]  /*4d710*/  MOV R42, RZ ;  /* 0x000000ff002a7202 */ /* 0x000fe20000000f00 */
[----:B------:R-:W-:-:S04]  /*4d720*/  IMAD.HI.U32 R43, R49, R18, R32 ;  /* 0x00000012312b7227 */ /* 0x000fc800078e0020 */
[----:B------:R-:W-:Y:S02]  /*4d730*/  @P3 IMAD.MOV R43, RZ, RZ, R30 ;  /* 0x000000ffff2b3224 */ /* 0x000fe400078e021e */
[----:B------:R-:W-:-:S04]  /*4d740*/  IMAD.WIDE.U32 R32, R51, R18, RZ ;  /* 0x0000001233207225 */ /* 0x000fc800078e00ff */
[----:B------:R-:W-:Y:S02]  /*4d750*/  IMAD.IADD R45, R32, 0x1, R43 ;  /* 0x00000001202d7824 */ /* 0x000fe400078e022b */
[----:B------:R-:W-:Y:S02]  /*4d760*/  IMAD.IADD R73, R73, 0x1, R28 ;  /* 0x0000000149497824 */ /* 0x000fe400078e021c */
[----:B------:R-:W-:Y:S01]  /*4d770*/  IMAD.MOV.U32 R30, RZ, RZ, 0x0 ;  /* 0x00000000ff1e7424 */ /* 0x000fe200078e00ff */
[----:B------:R-:W-:Y:S01]  /*4d780*/  ISETP.GE.U32.AND P2, PT, R45, R32, PT ;  /* 0x000000202d00720c */ /* 0x000fe20003f46070 */
[C---:B------:R-:W-:Y:S02]  /*4d790*/  IMAD R43, R73.reuse, R24, RZ ;  /* 0x00000018492b7224 */ /* 0x040fe400078e02ff */
[----:B------:R-:W-:Y:S02]  /*4d7a0*/  IMAD.MOV.U32 R31, RZ, RZ, 0x1 ;  /* 0x00000001ff1f7424 */ /* 0x000fe400078e00ff */
[----:B------:R-:W-:-:S04]  /*4d7b0*/  IMAD.HI.U32 R67, R73, UR20, R42 ;  /* 0x0000001449437c27 */ /* 0x000fc8000f8e002a */
[-C--:B------:R-:W-:Y:S01]  /*4d7c0*/  IMAD.HI.U32 R79, R51, R18.reuse, R30 ;  /* 0x00000012334f7227 */ /* 0x080fe200078e001e */
[C---:B------:R-:W-:Y:S02]  /*4d7d0*/  ISETP.GE.U32.AND P1, PT, R67.reuse, R43, PT ;  /* 0x0000002b4300720c */ /* 0x040fe40003f26070 */
[----:B------:R-:W-:Y:S01]  /*4d7e0*/  IADD3 R55, PT, PT, R67, -0x3d1, RZ ;  /* 0xfffffc2f43377810 */ /* 0x000fe20007ffe0ff */
[----:B------:R-:W-:Y:S02]  /*4d7f0*/  @P2 IMAD.MOV R79, RZ, RZ, R33 ;  /* 0x000000ffff4f2224 */ /* 0x000fe400078e0221 */
[----:B------:R-:W-:-:S04]  /*4d800*/  IMAD.WIDE.U32 R32, R26, R18, RZ ;  /* 0x000000121a207225 */ /* 0x000fc800078e00ff */
[----:B------:R-:W-:-:S04]  /*4d810*/  IMAD.HI.U32 R75, R73, R24, R30 ;  /* 0x00000018494b7227 */ /* 0x000fc800078e001e */
[----:B------:R-:W-:-:S04]  /*4d820*/  IMAD.HI.U32 R30, R73, R24, RZ ;  /* 0x00000018491e7227 */ /* 0x000fc800078e00ff */
[----:B------:R-:W-:Y:S02]  /*4d830*/  IMAD.IADD R79, R32, 0x1, R79 ;  /* 0x00000001204f7824 */ /* 0x000fe400078e024f */
[----:B------:R-:W-:Y:S02]  /*4d840*/  @P1 IMAD.MOV R75, RZ, RZ, R30 ;  /* 0x000000ffff4b1224 */ /* 0x000fe400078e021e */
[----:B------:R-:W-:Y:S01]  /*4d850*/  IMAD.WIDE.U32 R42, R73, R36, RZ ;  /* 0x00000024492a7225 */ /* 0x000fe200078e00ff */
[----:B------:R-:W-:-:S03]  /*4d860*/  ISETP.GE.U32.AND P1, PT, R79, R32, PT ;  /* 0x000000204f00720c */ /* 0x000fc60003f26070 */
[----:B------:R-:W-:Y:S02]  /*4d870*/  IMAD.IADD R75, R42, 0x1, R75 ;  /* 0x000000012a4b7824 */ /* 0x000fe400078e024b */
[----:B------:R-:W-:Y:S02]  /*4d880*/  IMAD.MOV.U32 R30, RZ, RZ, 0x0 ;  /* 0x00000000ff1e7424 */ /* 0x000fe400078e00ff */
[----:B------:R-:W-:Y:S01]  /*4d890*/  IMAD R20, R20, R25, RZ ;  /* 0x0000001914147224 */ /* 0x000fe200078e02ff */
[----:B------:R-:W-:Y:S01]  /*4d8a0*/  ISETP.GE.U32.AND P2, PT, R75, R42, PT ;  /* 0x0000002a4b00720c */ /* 0x000fe20003f46070 */
[----:B------:R-:W-:-:S04]  /*4d8b0*/  IMAD.HI.U32 R81, R26, R18, R30 ;  /* 0x000000121a517227 */ /* 0x000fc800078e001e */
[----:B------:R-:W-:Y:S01]  /*4d8c0*/  IMAD.HI.U32 R85, R73, R36, R30 ;  /* 0x0000002449557227 */ /* 0x000fe200078e001e */
[----:B------:R-:W-:Y:S02]  /*4d8d0*/  @P1 IADD3 R81, PT, PT, R33, RZ, RZ ;  /* 0x000000ff21511210 */ /* 0x000fe40007ffe0ff */
[----:B------:R-:W-:Y:S01]  /*4d8e0*/  ISETP.GE.U32.AND P1, PT, R73, R28, PT ;  /* 0x0000001c4900720c */ /* 0x000fe20003f26070 */
[----:B------:R-:W-:-:S03]  /*4d8f0*/  IMAD.WIDE.U32 R30, R29, R18, RZ ;  /* 0x000000121d1e7225 */ /* 0x000fc600078e00ff */
[----:B------:R-:W-:Y:S01]  /*4d900*/  SEL R22, RZ, 0xffffffff, P1 ;  /* 0xffffffffff167807 */ /* 0x000fe20000800000 */
[----:B------:R-:W-:Y:S02]  /*4d910*/  IMAD.IADD R81, R30, 0x1, R81 ;  /* 0x000000011e517824 */ /* 0x000fe400078e0251 */
[----:B------:R-:W-:Y:S02]  /*4d920*/  IMAD R15, R73, UR20, RZ ;  /* 0x00000014490f7c24 */ /* 0x000fe4000f8e02ff */
[----:B------:R-:W-:Y:S01]  /*4d930*/  @P2 IMAD.MOV R85, RZ, RZ, R43 ;  /* 0x000000ffff552224 */ /* 0x000fe200078e022b */
[----:B------:R-:W-:Y:S01]  /*4d940*/  ISETP.GE.U32.AND P3, PT, R81, R30, PT ;  /* 0x0000001e5100720c */ /* 0x000fe20003f66070 */
[----:B------:R-:W-:Y:S01]  /*4d950*/  IMAD.MOV.U32 R32, RZ, RZ, 0x0 ;  /* 0x00000000ff207424 */ /* 0x000fe200078e00ff */
        /* <DEDUP_REMOVED lines=13> */
[----:B------:R-:W-:Y:S01]  /*4da30*/  IMAD.HI.U32 R67, R73, R21, R32 ;  /* 0x0000001549437227 */ /* 0x000fe200078e0020 */
[----:B------:R-:W-:Y:S02]  /*4da40*/  SEL R28, R28, RZ, !P3 ;  /* 0x000000ff1c1c7207 */ /* 0x000fe40005800000 */
[----:B------:R-:W-:Y:S01]  /*4da50*/  ISETP.GE.U32.AND P4, PT, R85, R42, PT ;  /* 0x0000002a5500720c */ /* 0x000fe20003f86070 */
[C---:B------:R-:W-:Y:S01]  /*4da60*/  VIADD R33, R75.reuse, 0xfffffffe ;  /* 0xfffffffe4b217836 */ /* 0x040fe20000000000 */
[----:B------:R-:W-:Y:S01]  /*4da70*/  @P1 IADD3 R33, PT, PT, R75, RZ, RZ ;  /* 0x000000ff4b211210 */ /* 0x000fe20007ffe0ff */
[----:B------:R-:W-:Y:S01]  /*4da80*/  IMAD.WIDE.U32 R30, R73, R34, RZ ;  /* 0x00000022491e7225 */ /* 0x000fe200078e00ff */
[----:B------:R-:W-:-:S05]  /*4da90*/  SEL R42, R28, 0x1, P2 ;  /* 0x000000011c2a7807 */ /* 0x000fca0001000000 */
[----:B------:R-:W-:Y:S02]  /*4daa0*/  IMAD.IADD R28, R42, 0x1, R33 ;  /* 0x000000012a1c7824 */ /* 0x000fe400078e0221 */
[----:B------:R-:W-:Y:S02]  /*4dab0*/  IMAD.MOV.U32 R33, RZ, RZ, 0x1 ;  /* 0x00000001ff217424 */ /* 0x000fe400078e00ff */
        /* <DEDUP_REMOVED lines=10> */
[----:B------:R-:W-:Y:S01]  /*4db60*/  IMAD.IADD R87, R42, 0x1, R87 ;  /* 0x000000012a577824 */ /* 0x000fe200078e0257 */
[----:B------:R-:W-:Y:S01]  /*4db70*/  IADD3 R85, PT, PT, R52, R85, R22 ;  /* 0x0000005534557210 */ /* 0x000fe20007ffe016 */
[----:B------:R-:W-:-:S04]  /*4db80*/  IMAD.WIDE.U32 R32, R73, R35, RZ ;  /* 0x0000002349207225 */ /* 0x000fc800078e00ff */
[----:B------:R-:W-:Y:S01]  /*4db90*/  HFMA2 R30, -RZ, RZ, 0, 0 ;  /* 0x00000000ff1e7431 */ /* 0x000fe200000001ff */
[----:B------:R-:W-:Y:S02]  /*4dba0*/  ISETP.NE.AND P2, PT, R85, RZ, PT ;  /* 0x000000ff5500720c */ /* 0x000fe40003f45270 */
[----:B------:R-:W-:Y:S02]  /*4dbb0*/  ISETP.GE.U32.AND P1, PT, R38, R85, PT ;  /* 0x000000552600720c */ /* 0x000fe40003f26070 */
[----:B------:R-:W-:Y:S02]  /*4dbc0*/  SEL R52, R52, RZ, !P2 ;  /* 0x000000ff34347207 */ /* 0x000fe40005000000 */
[----:B------:R-:W-:Y:S01]  /*4dbd0*/  IADD3 R81, PT, PT, R81, R38, -R85 ;  /* 0x0000002651517210 */ /* 0x000fe20007ffe855 */
[----:B------:R-:W-:Y:S01]  /*4dbe0*/  @P4 IMAD.MOV R63, RZ, RZ, R31 ;  /* 0x000000ffff3f4224 */ /* 0x000fe200078e021f */
[----:B------:R-:W-:Y:S01]  /*4dbf0*/  ISETP.GE.U32.AND P4, PT, R87, R42, PT ;  /* 0x0000002a5700720c */ /* 0x000fe20003f86070 */
[----:B------:R-:W-:Y:S01]  /*4dc00*/  IMAD.MOV.U32 R31, RZ, RZ, 0x1 ;  /* 0x00000001ff1f7424 */ /* 0x000fe200078e00ff */
[----:B------:R-:W-:Y:S01]  /*4dc10*/  SEL R42, R52, 0x1, P1 ;  /* 0x00000001342a7807 */ /* 0x000fe20000800000 */
[----:B------:R-:W-:-:S02]  /*4dc20*/  IMAD.IADD R63, R32, 0x1, R63 ;  /* 0x00000001203f7824 */ /* 0x000fc400078e023f */
[----:B------:R-:W-:Y:S01]  /*4dc30*/  IMAD.HI.U32 R19, R40, R18, R30 ;  /* 0x0000001228137227 */ /* 0x000fe200078e001e */
[----:B------:R-:W-:Y:S02]  /*4dc40*/  IADD3 R52, PT, PT, R42, R67, R22 ;  /* 0x000000432a347210 */ /* 0x000fe40007ffe016 */
[----:B------:R-:W-:Y:S02]  /*4dc50*/  ISETP.GE.U32.AND P3, PT, R63, R32, PT ;  /* 0x000000203f00720c */ /* 0x000fe40003f66070 */
[----:B------:R-:W-:Y:S02]  /*4dc60*/  ISETP.NE.AND P2, PT, R52, RZ, PT ;  /* 0x000000ff3400720c */ /* 0x000fe40003f45270 */
[----:B------:R-:W-:Y:S01]  /*4dc70*/  ISETP.GE.U32.AND P1, PT, R77, R52, PT ;  /* 0x000000344d00720c */ /* 0x000fe20003f26070 */
[----:B------:R-:W-:Y:S01]  /*4dc80*/  @P4 IMAD.MOV R19, RZ, RZ, R43 ;  /* 0x000000ffff134224 */ /* 0x000fe200078e022b */
[----:B------:R-:W-:Y:S01]  /*4dc90*/  SEL R42, R42, RZ, !P2 ;  /* 0x000000ff2a2a7207 */ /* 0x000fe20005000000 */
[----:B------:R-:W-:Y:S01]  /*4dca0*/  IMAD.HI.U32 R43, R73, R35, R30 ;  /* 0x00000023492b7227 */ /* 0x000fe200078e001e */
[----:B------:R-:W-:-:S02]  /*4dcb0*/  IADD3 R77, PT, PT, R87, R77, -R52 ;  /* 0x0000004d574d7210 */ /* 0x000fc40007ffe834 */
[----:B------:R-:W-:Y:S01]  /*4dcc0*/  SEL R54, R42, 0x1, P1 ;  /* 0x000000012a367807 */ /* 0x000fe20000800000 */
[----:B------:R-:W-:-:S03]  /*4dcd0*/  IMAD.WIDE.U32 R30, R58, R18, RZ ;  /* 0x000000123a1e7225 */ /* 0x000fc600078e00ff */
[----:B------:R-:W-:Y:S01]  /*4dce0*/  IADD3 R44, PT, PT, R54, R63, R22 ;  /* 0x0000003f362c7210 */ /* 0x000fe20007ffe016 */
[----:B------:R-:W-:Y:S02]  /*4dcf0*/  @P3 IMAD.MOV R43, RZ, RZ, R33 ;  /* 0x000000ffff2b3224 */ /* 0x000fe400078e0221 */
[----:B------:R-:W-:Y:S01]  /*4dd00*/  IMAD.WIDE.U32 R32, R73, R23, RZ ;  /* 0x0000001749207225 */ /* 0x000fe200078e00ff */
[----:B------:R-:W-:Y:S02]  /*4dd10*/  ISETP.NE.AND P2, PT, R44, RZ, PT ;  /* 0x000000ff2c00720c */ /* 0x000fe40003f45270 */
[----:B------:R-:W-:Y:S01]  /*4dd20*/  ISETP.GE.U32.AND P1, PT, R59, R44, PT ;  /* 0x0000002c3b00720c */ /* 0x000fe20003f26070 */
[----:B------:R-:W-:Y:S01]  /*4dd30*/  IMAD.IADD R19, R30, 0x1, R19 ;  /* 0x000000011e137824 */ /* 0x000fe200078e0213 */
[----:B------:R-:W-:Y:S01]  /*4dd40*/  IADD3 R63, PT, PT, R32, R43, RZ ;  /* 0x0000002b203f7210 */ /* 0x000fe20007ffe0ff */
[----:B------:R-:W-:Y:S01]  /*4dd50*/  IMAD.MOV.U32 R42, RZ, RZ, 0x0 ;  /* 0x00000000ff2a7424 */ /* 0x000fe200078e00ff */
[----:B------:R-:W-:Y:S01]  /*4dd60*/  SEL R54, R54, RZ, !P2 ;  /* 0x000000ff36367207 */ /* 0x000fe20005000000 */
[----:B------:R-:W-:Y:S01]  /*4dd70*/  IMAD.MOV.U32 R43, RZ, RZ, 0x1 ;  /* 0x00000001ff2b7424 */ /* 0x000fe200078e00ff */
[----:B------:R-:W-:-:S02]  /*4dd80*/  ISETP.GE.U32.AND P4, PT, R19, R30, PT ;  /* 0x0000001e1300720c */ /* 0x000fc40003f86070 */
[----:B------:R-:W-:Y:S01]  /*4dd90*/  ISETP.GE.U32.AND P3, PT, R63, R32, PT ;  /* 0x000000203f00720c */ /* 0x000fe20003f66070 */
[-CC-:B------:R-:W-:Y:S01]  /*4dda0*/  IMAD.HI.U32 R67, R58, R18.reuse, R42.reuse ;  /* 0x000000123a437227 */ /* 0x180fe200078e002a */
[----:B------:R-:W-:Y:S02]  /*4ddb0*/  SEL R61, R54, 0x1, P1 ;  /* 0x00000001363d7807 */ /* 0x000fe40000800000 */
[----:B------:R-:W-:Y:S01]  /*4ddc0*/  MOV R32, 0x0 ;  /* 0x0000000000207802 */ /* 0x000fe20000000f00 */
[----:B------:R-:W-:Y:S01]  /*4ddd0*/  IMAD.HI.U32 R42, R73, R23, R42 ;  /* 0x00000017492a7227 */ /* 0x000fe200078e002a */
[----:B------:R-:W-:Y:S02]  /*4dde0*/  IADD3 R54, PT, PT, R61, R63, R22 ;  /* 0x0000003f3d367210 */ /* 0x000fe40007ffe016 */
[----:B------:R-:W-:Y:S02]  /*4ddf0*/  IADD3 R19, PT, PT, R19, R59, -R44 ;  /* 0x0000003b13137210 */ /* 0x000fe40007ffe82c */
[C---:B------:R-:W-:Y:S01]  /*4de00*/  ISETP.NE.AND P2, PT, R54.reuse, RZ, PT ;  /* 0x000000ff3600720c */ /* 0x040fe20003f45270 */
[----:B------:R-:W-:Y:S01]  /*4de10*/  @P4 IMAD.MOV R67, RZ, RZ, R31 ;  /* 0x000000ffff434224 */ /* 0x000fe200078e021f */
[----:B------:R-:W-:Y:S01]  /*4de20*/  ISETP.GT.U32.AND P1, PT, R54, R53, PT ;  /* 0x000000353600720c */ /* 0x000fe20003f24070 */
[----:B------:R-:W-:Y:S01]  /*4de30*/  IMAD.WIDE.U32 R30, R57, R18, RZ ;  /* 0x00000012391e7225 */ /* 0x000fe200078e00ff */
[----:B------:R-:W-:-:S03]  /*4de40*/  SEL R61, R61, RZ, !P2 ;  /* 0x000000ff3d3d7207 */ /* 0x000fc60005000000 */
[----:B------:R-:W-:Y:S01]  /*4de50*/  @P3 IMAD.MOV R42, RZ, RZ, R33 ;  /* 0x000000ffff2a3224 */ /* 0x000fe200078e0221 */
[----:B------:R-:W-:Y:S01]  /*4de60*/  SEL R61, R61, 0x1, !P1 ;  /* 0x000000013d3d7807 */ /* 0x000fe20004800000 */
[----:B------:R-:W-:Y:S02]  /*4de70*/  IMAD.IADD R48, R30, 0x1, R67 ;  /* 0x000000011e307824 */ /* 0x000fe400078e0243 */
[----:B------:R-:W-:Y:S02]  /*4de80*/  IMAD R42, R73, R39, R42 ;  /* 0x00000027492a7224 */ /* 0x000fe400078e022a */
[----:B------:R-:W-:Y:S01]  /*4de90*/  IMAD.MOV.U32 R33, RZ, RZ, 0x1 ;  /* 0x00000001ff217424 */ /* 0x000fe200078e00ff */
[----:B------:R-:W-:Y:S01]  /*4dea0*/  ISETP.GE.U32.AND P2, PT, R48, R30, PT ;  /* 0x0000001e3000720c */ /* 0x000fe20003f46070 */
[----:B------:R-:W-:Y:S01]  /*4deb0*/  HFMA2 R30, -RZ, RZ, 0, 0 ;  /* 0x00000000ff1e7431 */ /* 0x000fe200000001ff */
        /* <DEDUP_REMOVED lines=13> */
[----:B------:R-:W-:-:S04]  /*4df90*/  IMAD.HI.U32 R63, R37, UR20, R32 ;  /* 0x00000014253f7c27 */ /* 0x000fc8000f8e0020 */
[----:B------:R-:W-:Y:S01]  /*4dfa0*/  IMAD.HI.U32 R32, R49, R16, RZ ;  /* 0x0000001031207227 */ /* 0x000fe200078e00ff */
        /* <DEDUP_REMOVED lines=8> */
[C---:B------:R-:W-:Y:S01]  /*4e030*/  IMAD.HI.U32 R69, R37.reuse, R24, R32 ;  /* 0x0000001825457227 */ /* 0x040fe200078e0020 */
[----:B------:R-:W-:Y:S02]  /*4e040*/  @P1 IADD3 R69, PT, PT, R46, RZ, RZ ;  /* 0x000000ff2e451210 */ /* 0x000fe40007ffe0ff */
[C---:B------:R-:W-:Y:S01]  /*4e050*/  ISETP.GE.U32.AND P1, PT, R37.reuse, R22, PT ;  /* 0x000000162500720c */ /* 0x040fe20003f26070 */
[----:B------:R-:W-:-:S03]  /*4e060*/  IMAD.WIDE.U32 R42, R37, R36, RZ ;  /* 0x00000024252a7225 */ /* 0x000fc600078e00ff */
[----:B------:R-:W-:Y:S01]  /*4e070*/  SEL R46, RZ, 0xffffffff, P1 ;  /* 0xffffffffff2e7807 */ /* 0x000fe20000800000 */
[----:B------:R-:W-:Y:S02]  /*4e080*/  IMAD.IADD R69, R42, 0x1, R69 ;  /* 0x000000012a457824 */ /* 0x000fe400078e0245 */
[----:B------:R-:W-:-:S03]  /*4e090*/  IMAD.HI.U32 R67, R51, R16, R32 ;  /* 0x0000001033437227 */ /* 0x000fc600078e0020 */
[----:B------:R-:W-:Y:S01]  /*4e0a0*/  ISETP.GE.U32.AND P2, PT, R69, R42, PT ;  /* 0x0000002a4500720c */ /* 0x000fe20003f46070 */
[----:B------:R-:W-:-:S04]  /*4e0b0*/  IMAD.WIDE.U32 R32, R26, R16, RZ ;  /* 0x000000101a207225 */ /* 0x000fc800078e00ff */
[----:B------:R-:W-:Y:S02]  /*4e0c0*/  @P3 IMAD.MOV R67, RZ, RZ, R31 ;  /* 0x000000ffff433224 */ /* 0x000fe400078e021f */
[----:B------:R-:W-:Y:S02]  /*4e0d0*/  IMAD.MOV.U32 R30, RZ, RZ, 0x0 ;  /* 0x00000000ff1e7424 */ /* 0x000fe400078e00ff */
[----:B------:R-:W-:Y:S02]  /*4e0e0*/  IMAD.IADD R67, R32, 0x1, R67 ;  /* 0x0000000120437824 */ /* 0x000fe400078e0243 */
[----:B------:R-:W-:Y:S02]  /*4e0f0*/  IMAD.MOV.U32 R31, RZ, RZ, 0x1 ;  /* 0x00000001ff1f7424 */ /* 0x000fe400078e00ff */
[----:B------:R-:W-:Y:S01]  /*4e100*/  IMAD R18, R18, R25, RZ ;  /* 0x0000001912127224 */ /* 0x000fe200078e02ff */
[----:B------:R-:W-:Y:S01]  /*4e110*/  ISETP.GE.U32.AND P3, PT, R67, R32, PT ;  /* 0x000000204300720c */ /* 0x000fe20003f66070 */
[----:B------:R-:W-:-:S02]  /*4e120*/  IMAD R71, R37, UR20, RZ ;  /* 0x0000001425477c24 */ /* 0x000fc4000f8e02ff */
[----:B------:R-:W-:Y:S01]  /*4e130*/  IMAD.HI.U32 R73, R37, R36, R30 ;  /* 0x0000002425497227 */ /* 0x000fe200078e001e */
[----:B------:R-:W-:Y:S02]  /*4e140*/  @P2 IADD3 R73, PT, PT, R43, RZ, RZ ;  /* 0x000000ff2b492210 */ /* 0x000fe40007ffe0ff */
[----:B------:R-:W-:Y:S01]  /*4e150*/  ISETP.GE.U32.AND P2, PT, R18, R71, PT ;  /* 0x000000471200720c */ /* 0x000fe20003f46070 */
[----:B------:R-:W-:Y:S01]  /*4e160*/  VIADD R83, R63, 0xfffffc2f ;  /* 0xfffffc2f3f537836 */ /* 0x000fe20000000000 */
[----:B------:R-:W-:Y:S01]  /*4e170*/  IADD3 R18, PT, PT, R61, R18, -R71 ;  /* 0x000000123d127210 */ /* 0x000fe20007ffe847 */
[----:B------:R-:W-:Y:S01]  /*4e180*/  @P1 IMAD.MOV R83, RZ, RZ, R63 ;  /* 0x000000ffff531224 */ /* 0x000fe200078e023f */
[----:B------:R-:W-:Y:S01]  /*4e190*/  SEL R22, RZ, 0x1, P2 ;  /* 0x00000001ff167807 */ /* 0x000fe20001000000 */
[----:B------:R-:W-:Y:S01]  /*4e1a0*/  IMAD.WIDE.U32 R42, R37, R21, RZ ;  /* 0x00000015252a7225 */ /* 0x000fe200078e00ff */
[----:B------:R-:W-:-:S03]  /*4e1b0*/  IADD3 R63, PT, PT, R69, -0x2, RZ ;  /* 0xfffffffe453f7810 */ /* 0x000fc60007ffe0ff */
[----:B------:R-:W-:-:S04]  /*4e1c0*/  IMAD.HI.U32 R75, R26, R16, R30 ;  /* 0x000000101a4b7227 */ /* 0x000fc800078e001e */
[----:B------:R-:W-:Y:S02]  /*4e1d0*/  IMAD.IADD R15, R22, 0x1, R83 ;  /* 0x00000001160f7824 */ /* 0x000fe400078e0253 */
[----:B------:R-:W-:Y:S02]  /*4e1e0*/  IMAD.IADD R73, R42, 0x1, R73 ;  /* 0x000000012a497824 */ /* 0x000fe400078e0249 */
[----:B------:R-:W-:Y:S01]  /*4e1f0*/  @P3 IMAD.MOV R75, RZ, RZ, R33 ;  /* 0x000000ffff4b3224 */ /* 0x000fe200078e0221 */
[----:B------:R-:W-:Y:S01]  /*4e200*/  ISETP.NE.AND P3, PT, R15, RZ, PT ;  /* 0x000000ff0f00720c */ /* 0x000fe20003f65270 */
[----:B------:R-:W-:Y:S01]  /*4e210*/  IMAD.WIDE.U32 R32, R29, R16, RZ ;  /* 0x000000101d207225 */ /* 0x000fe200078e00ff */
[----:B------:R-:W-:Y:S02]  /*4e220*/  ISETP.GE.U32.AND P4, PT, R73, R42, PT ;  /* 0x0000002a4900720c */ /* 0x000fe40003f86070 */
[----:B------:R-:W-:Y:S01]  /*4e230*/  ISETP.GE.U32.AND P2, PT, R20, R15, PT ;  /* 0x0000000f1400720c */ /* 0x000fe20003f46070 */
[----:B------:R-:W-:Y:S01]  /*4e240*/  IMAD.IADD R27, R32, 0x1, R75 ;  /* 0x00000001201b7824 */ /* 0x000fe200078e024b */
[----:B------:R-:W-:Y:S01]  /*4e250*/  SEL R22, R22, RZ, !P3 ;  /* 0x000000ff16167207 */ /* 0x000fe20005800000 */
[----:B------:R-:W-:Y:S01]  /*4e260*/  @P1 IMAD.MOV R63, RZ, RZ, R69 ;  /* 0x000000ffff3f1224 */ /* 0x000fe200078e0245 */
[----:B------:R-:W-:Y:S01]  /*4e270*/  IADD3 R15, PT, PT, R65, R20, -R15 ;  /* 0x00000014410f7210 */ /* 0x000fe20007ffe80f */
[----:B------:R-:W-:Y:S01]  /*4e280*/  IMAD.HI.U32 R83, R37, R21, R30 ;  /* 0x0000001525537227 */ /* 0x000fe200078e001e */
[----:B------:R-:W-:-:S02]  /*4e290*/  ISETP.GE.U32.AND P5, PT, R27, R32, PT ;  /* 0x000000201b00720c */ /* 0x000fc40003fa6070 */
[----:B------:R-:W-:Y:S01]  /*4e2a0*/  SEL R32, R22, 0x1, P2 ;  /* 0x0000000116207807 */ /* 0x000fe20001000000 */
[----:B------:R-:W-:-:S04]  /*4e2b0*/  IMAD.HI.U32 R69, R29, R16, R30 ;  /* 0x000000101d457227 */ /* 0x000fc800078e001e */
        /* <DEDUP_REMOVED lines=8> */
[----:B------:R-:W-:-:S02]  /*4e340*/  @P5 IADD3 R69, PT, PT, R33, RZ, RZ ;  /* 0x000000ff21455210 */ /* 0x000fc40007ffe0ff */
[----:B------:R-:W-:Y:S01]  /*4e350*/  ISETP.GE.U32.AND P4, PT, R63, R42, PT ;  /* 0x0000002a3f00720c */ /* 0x000fe20003f86070 */
[----:B------:R-:W-:Y:S01]  /*4e360*/  IMAD.WIDE.U32 R30, R40, R16, RZ ;  /* 0x00000010281e7225 */ /* 0x000fe200078e00ff */
[----:B------:R-:W-:Y:S02]  /*4e370*/  SEL R50, R32, 0x1, P2 ;  /* 0x0000000120327807 */ /* 0x000fe40001000000 */
[----:B------:R-:W-:Y:S01]  /*4e380*/  IADD3 R45, PT, PT, R67, R45, -R22 ;  /* 0x0000002d432d7210 */ /* 0x000fe20007ffe816 */
[----:B------:R-:W-:Y:S01]  /*4e390*/  IMAD.IADD R47, R30, 0x1, R69 ;  /* 0x000000011e2f7824 */ /* 0x000fe200078e0245 */
[----:B------:R-:W-:Y:S01]  /*4e3a0*/  IADD3 R73, PT, PT, R50, R73, R46 ;  /* 0x0000004932497210 */ /* 0x000fe20007ffe02e */
[----:B------:R-:W-:Y:S02]  /*4e3b0*/  IMAD.MOV.U32 R32, RZ, RZ, 0x0 ;  /* 0x00000000ff207424 */ /* 0x000fe400078e00ff */
[----:B------:R-:W-:Y:S01]  /*4e3c0*/  IMAD.MOV.U32 R33, RZ, RZ, 0x1 ;  /* 0x00000001ff217424 */ /* 0x000fe200078e00ff */
[----:B------:R-:W-:-:S02]  /*4e3d0*/  ISETP.NE.AND P2, PT, R73, RZ, PT ;  /* 0x000000ff4900720c */ /* 0x000fc40003f45270 */
[----:B------:R-:W-:Y:S01]  /*4e3e0*/  ISETP.GE.U32.AND P1, PT, R28, R73, PT ;  /* 0x000000491c00720c */ /* 0x000fe20003f26070 */
[----:B------:R-:W-:Y:S01]  /*4e3f0*/  @P4 IMAD.MOV R55, RZ, RZ, R43 ;  /* 0x000000ffff374224 */ /* 0x000fe200078e022b */
[----:B------:R-:W-:Y:S01]  /*4e400*/  SEL R50, R50, RZ, !P2 ;  /* 0x000000ff32327207 */ /* 0x000fe20005000000 */
[----:B------:R-:W-:Y:S01]  /*4e410*/  IMAD.WIDE.U32 R42, R37, R35, RZ ;  /* 0x00000023252a7225 */ /* 0x000fe200078e00ff */
[----:B------:R-:W-:Y:S02]  /*4e420*/  ISETP.GE.U32.AND P4, PT, R47, R30, PT ;  /* 0x0000001e2f00720c */ /* 0x000fe40003f86070 */
[----:B------:R-:W-:Y:S01]  /*4e430*/  SEL R56, R50, 0x1, P1 ;  /* 0x0000000132387807 */ /* 0x000fe20000800000 */
[----:B------:R-:W-:Y:S01]  /*4e440*/  IMAD.IADD R55, R42, 0x1, R55 ;  /* 0x000000012a377824 */ /* 0x000fe200078e0237 */
[----:B------:R-:W-:Y:S01]  /*4e450*/  IADD3 R27, PT, PT, R27, R28, -R73 ;  /* 0x0000001c1b1b7210 */ /* 0x000fe20007ffe849 */
[----:B------:R-:W-:Y:S01]  /*4e460*/  IMAD.HI.U32 R69, R40, R16, R32 ;  /* 0x0000001028457227 */ /* 0x000fe200078e0020 */
[----:B------:R-:W-:-:S02]  /*4e470*/  IADD3 R50, PT, PT, R56, R63, R46 ;  /* 0x0000003f38327210 */ /* 0x000fc40007ffe02e */
[----:B------:R-:W-:Y:S01]  /*4e480*/  ISETP.GE.U32.AND P3, PT, R55, R42, PT ;  /* 0x0000002a3700720c */ /* 0x000fe20003f66070 */
[--C-:B------:R-:W-:Y:S01]  /*4e490*/  IMAD.HI.U32 R63, R37, R35, R32.reuse ;  /* 0x00000023253f7227 */ /* 0x100fe200078e0020 */
[----:B------:R-:W-:Y:S02]  /*4e4a0*/  ISETP.NE.AND P2, PT, R50, RZ, PT ;  /* 0x000000ff3200720c */ /* 0x000fe40003f45270 */
[----:B------:R-:W-:Y:S01]  /*4e4b0*/  ISETP.GE.U32.AND P1, PT, R81, R50, PT ;  /* 0x000000325100720c */ /* 0x000fe20003f26070 */
[-C--:B------:R-:W-:Y:S01]  /*4e4c0*/  IMAD.HI.U32 R75, R58, R16.reuse, R32 ;  /* 0x000000103a4b7227 */ /* 0x080fe200078e0020 */
[----:B------:R-:W-:Y:S02]  /*4e4d0*/  SEL R56, R56, RZ, !P2 ;  /* 0x000000ff38387207 */ /* 0x000fe40005000000 */
[----:B------:R-:W-:Y:S01]  /*4e4e0*/  @P4 IADD3 R69, PT, PT, R31, RZ, RZ ;  /* 0x000000ff1f454210 */ /* 0x000fe20007ffe0ff */
[----:B------:R-:W-:Y:S01]  /*4e4f0*/  IMAD.WIDE.U32 R30, R58, R16, RZ ;  /* 0x000000103a1e7225 */ /* 0x000fe200078e00ff */
[----:B------:R-:W-:-:S02]  /*4e500*/  SEL R56, R56, 0x1, P1 ;  /* 0x0000000138387807 */ /* 0x000fc40000800000 */
[----:B------:R-:W-:Y:S01]  /*4e510*/  IADD3 R47, PT, PT, R47, R81, -R50 ;  /* 0x000000512f2f7210 */ /* 0x000fe20007ffe832 */
[----:B------:R-:W-:Y:S01]  /*4e520*/  IMAD.IADD R69, R30, 0x1, R69 ;  /* 0x000000011e457824 */ /* 0x000fe200078e0245 */
[----:B------:R-:W-:Y:S01]  /*4e530*/  IADD3 R38, PT, PT, R56, R55, R46 ;  /* 0x0000003738267210 */ /* 0x000fe20007ffe02e */
[----:B------:R-:W-:Y:S02]  /*4e540*/  @P3 IMAD.MOV R63, RZ, RZ, R43 ;  /* 0x000000ffff3f3224 */ /* 0x000fe400078e022b */
[----:B------:R-:W-:Y:S02]  /*4e550*/  HFMA2 R50, -RZ, RZ, 0, 0 ;  /* 0x00000000ff327431 */ /* 0x000fe400000001ff */
[-C--:B------:R-:W-:Y:S01]  /*4e560*/  IMAD.WIDE.U32 R42, R37, R23.reuse, RZ ;  /* 0x00000017252a7225 */ /* 0x080fe200078e00ff */
[----:B------:R-:W-:Y:S02]  /*4e570*/  ISETP.GE.U32.AND P4, PT, R69, R30, PT ;  /* 0x0000001e4500720c */ /* 0x000fe40003f86070 */
[----:B------:R-:W-:Y:S01]  /*4e580*/  ISETP.NE.AND P2, PT, R38, RZ, PT ;  /* 0x000000ff2600720c */ /* 0x000fe20003f45270 */
[----:B------:R-:W-:Y:S01]  /*4e590*/  IMAD.IADD R55, R42, 0x1, R63 ;  /* 0x000000012a377824 */ /* 0x000fe200078e023f */
[----:B------:R-:W-:Y:S01]  /*4e5a0*/  ISETP.GE.U32.AND P1, PT, R77, R38, PT ;  /* 0x000000264d00720c */ /* 0x000fe20003f26070 */
[----:B------:R-:W-:Y:S01]  /*4e5b0*/  IMAD.HI.U32 R32, R37, R23, R32 ;  /* 0x0000001725207227 */ /* 0x000fe200078e0020 */
[----:B------:R-:W-:-:S02]  /*4e5c0*/  SEL R56, R56, RZ, !P2 ;  /* 0x000000ff38387207 */ /* 0x000fc40005000000 */
[----:B------:R-:W-:Y:S01]  /*4e5d0*/  ISETP.GE.U32.AND P3, PT, R55, R42, PT ;  /* 0x0000002a3700720c */ /* 0x000fe20003f66070 */
[----:B------:R-:W-:Y:S01]  /*4e5e0*/  IMAD R63, R13, R49, RZ ;  /* 0x000000310d3f7224 */ /* 0x000fe200078e02ff */
[----:B------:R-:W-:Y:S01]  /*4e5f0*/  SEL R56, R56, 0x1, P1 ;  /* 0x0000000138387807 */ /* 0x000fe20000800000 */
[----:B------:R-:W-:Y:S01]  /*4e600*/  IMAD.MOV.U32 R42, RZ, RZ, 0x0 ;  /* 0x00000000ff2a7424 */ /* 0x000fe200078e00ff */
[----:B------:R-:W-:Y:S01]  /*4e610*/  IADD3 R69, PT, PT, R69, R77, -R38 ;  /* 0x0000004d45457210 */ /* 0x000fe20007ffe826 */
[----:B------:R-:W-:Y:S01]  /*4e620*/  @P4 IMAD.MOV R75, RZ, RZ, R31 ;  /* 0x000000ffff4b4224 */ /* 0x000fe200078e021f */
[----:B------:R-:W-:Y:S01]  /*4e630*/  IADD3 R52, PT, PT, R56, R55, R46 ;  /* 0x0000003738347210 */ /* 0x000fe20007ffe02e */
[----:B------:R-:W-:-:S03]  /*4e640*/  IMAD.WIDE.U32 R30, R57, R16, RZ ;  /* 0x00000010391e7225 */ /* 0x000fc600078e00ff */
[----:B------:R-:W-:Y:S01]  /*4e650*/  ISETP.NE.AND P2, PT, R52, RZ, PT ;  /* 0x000000ff3400720c */ /* 0x000fe20003f45270 */
[----:B------:R-:W-:Y:S01]  /*4e660*/  IMAD.IADD R44, R30, 0x1, R75 ;  /* 0x000000011e2c7824 */ /* 0x000fe200078e024b */
[----:B------:R-:W-:Y:S01]  /*4e670*/  ISETP.GT.U32.AND P1, PT, R52, R19, PT ;  /* 0x000000133400720c */ /* 0x000fe20003f24070 */
[----:B------:R-:W-:Y:S01]  /*4e680*/  IMAD.HI.U32 R55, R25, R13, R62 ;  /* 0x0000000d19377227 */ /* 0x000fe200078e003e */
[----:B------:R-:W-:-:S03]  /*4e690*/  @P3 IADD3 R32, PT, PT, R43, RZ, RZ ;  /* 0x000000ff2b203210 */ /* 0x000fc60007ffe0ff */
[----:B------:R-:W-:Y:S01]  /*4e6a0*/  HFMA2 R62, -RZ, RZ, 0, 0 ;  /* 0x00000000ff3e7431 */ /* 0x000fe200000001ff */
[----:B------:R-:W-:Y:S01]  /*4e6b0*/  SEL R56, R56, RZ, !P2 ;  /* 0x000000ff38387207 */ /* 0x000fe20005000000 */
[----:B------:R-:W-:Y:S01]  /*4e6c0*/  IMAD.MOV.U32 R43, RZ, RZ, 0x1 ;  /* 0x00000001ff2b7424 */ /* 0x000fe200078e00ff */
[----:B------:R-:W-:Y:S01]  /*4e6d0*/  ISETP.GE.U32.AND P2, PT, R44, R30, PT ;  /* 0x0000001e2c00720c */ /* 0x000fe20003f46070 */
[----:B------:R-:W-:Y:S01]  /*4e6e0*/  IMAD R30, R37, R39, R32 ;  /* 0x00000027251e7224 */ /* 0x000fe200078e0220 */
[----:B------:R-:W-:Y:S01]  /*4e6f0*/  SEL R37, R56, 0x1, !P1 ;  /* 0x0000000138257807 */ /* 0x000fe20004800000 */
[----:B------:R-:W-:Y:S01]  /*4e700*/  IMAD.MOV.U32 R32, RZ, RZ, 0x0 ;  /* 0x00000000ff207424 */ /* 0x000fe200078e00ff */
[----:B------:R-:W-:Y:S01]  /*4e710*/  ISETP.GE.U32.AND P3, PT, R55, R63, PT ;  /* 0x0000003f3700720c */ /* 0x000fe20003f66070 */
[----:B------:R-:W-:Y:S01]  /*4e720*/  IMAD R75, R16, R25, RZ ;  /* 0x00000019104b7224 */ /* 0x000fe200078e02ff */
[----:B------:R-:W-:Y:S01]  /*4e730*/  IADD3 R37, PT, PT, R37, R30, R46 ;  /* 0x0000001e25257210 */ /* 0x000fe20007ffe02e */
[----:B------:R-:W-:Y:S01]  /*4e740*/  IMAD.HI.U32 R46, R57, R16, R42 ;  /* 0x00000010392e7227 */ /* 0x000fe200078e002a */
[----:B------:R-:W-:-:S03]  /*4e750*/  MOV R42, RZ ;  /* 0x000000ff002a7202 */ /* 0x000fc60000000f00 */
[----:B------:R-:W-:Y:S02]  /*4e760*/  IMAD.IADD R37, R54, 0x1, R37 ;  /* 0x0000000136257824 */ /* 0x000fe400078e0225 */
[----:B------:R-:W-:Y:S01]  /*4e770*/  IMAD.HI.U32 R30, R49, R13, RZ ;  /* 0x0000000d311e7227 */ /* 0x000fe200078e00ff */
[----:B------:R-:W-:Y:S02]  /*4e780*/  @P2 IADD3 R46, PT, PT, R31, RZ, RZ ;  /* 0x000000ff1f2e2210 */ /* 0x000fe40007ffe0ff */
[----:B------:R-:W-:Y:S01]  /*4e790*/  IADD3 R53, PT, PT, -R37, R53, R48 ;  /* 0x0000003525357210 */ /* 0x000fe20007ffe130 */
[----:B------:R-:W-:-:S04]  /*4e7a0*/  IMAD.HI.U32 R43, R49, R13, R32 ;  /* 0x0000000d312b7227 */ /* 0x000fc800078e0020 */
        /* <DEDUP_REMOVED lines=8> */
[----:B------:R-:W-:Y:S01]  /*4e830*/  IMAD.MOV.U32 R31, RZ, RZ, 0x1 ;  /* 0x00000001ff1f7424 */ /* 0x000fe200078e00ff */
[----:B------:R-:W-:Y:S01]  /*4e840*/  ISETP.GE.U32.AND P1, PT, R79, R43, PT ;  /* 0x0000002b4f00720c */ /* 0x000fe20003f26070 */
[----:B------:R-:W-:-:S04]  /*4e850*/  IMAD.WIDE.U32 R42, R53, R36, RZ ;  /* 0x00000024352a7225 */ /* 0x000fc800078e00ff */
[----:B------:R-:W-:-:S04]  /*4e860*/  IMAD.HI.U32 R59, R51, R13, R30 ;  /* 0x0000000d333b7227 */ /* 0x000fc800078e001e */
[----:B------:R-:W-:-:S04]  /*4e870*/  IMAD.HI.U32 R83, R53, R24, R30 ;  /* 0x0000001835537227 */ /* 0x000fc800078e001e */
[----:B------:R-:W-:-:S04]  /*4e880*/  IMAD.HI.U32 R30, R53, R24, RZ ;  /* 0x00000018351e7227 */ /* 0x000fc800078e00ff */
[----:B------:R-:W-:Y:S01]  /*4e890*/  @P1 IMAD.MOV R83, RZ, RZ, R30 ;  /* 0x000000ffff531224 */ /* 0x000fe200078e021e */
[----:B------:R-:W-:Y:S01]  /*4e8a0*/  ISETP.GE.U32.AND P1, PT, R53, R46, PT ;  /* 0x0000002e3500720c */ /* 0x000fe20003f26070 */
[----:B------:R-:W-:Y:S02]  /*4e8b0*/  @P2 IMAD.MOV R59, RZ, RZ, R33 ;  /* 0x000000ffff3b2224 */ /* 0x000fe400078e0221 */
[----:B------:R-:W-:Y:S01]  /*4e8c0*/  IMAD.IADD R83, R42, 0x1, R83 ;  /* 0x000000012a537824 */ /* 0x000fe200078e0253 */
[----:B------:R-:W-:Y:S01]  /*4e8d0*/  SEL R20, RZ, 0xffffffff, P1 ;  /* 0xffffffffff147807 */ /* 0x000fe20000800000 */
[----:B------:R-:W-:-:S03]  /*4e8e0*/  IMAD.WIDE.U32 R32, R26, R13, RZ ;  /* 0x0000000d1a207225 */ /* 0x000fc600078e00ff */
[----:B------:R-:W-:Y:S01]  /*4e8f0*/  ISETP.GE.U32.AND P3, PT, R83, R42, PT ;  /* 0x0000002a5300720c */ /* 0x000fe20003f66070 */
[----:B------:R-:W-:Y:S02]  /*4e900*/  IMAD R16, R53, UR20, RZ ;  /* 0x0000001435107c24 */ /* 0x000fe4000f8e02ff */
[----:B------:R-:W-:Y:S02]  /*4e910*/  IMAD.IADD R59, R32, 0x1, R59 ;  /* 0x00000001203b7824 */ /* 0x000fe400078e023b */
[----:B------:R-:W-:Y:S01]  /*4e920*/  VIADD R87, R79, 0xfffffc2f ;  /* 0xfffffc2f4f577836 */ /* 0x000fe20000000000 */
[----:B------:R-:W-:Y:S01]  /*4e930*/  ISETP.GE.U32.AND P2, PT, R75, R16, PT ;  /* 0x000000104b00720c */ /* 0x000fe20003f46070 */
[----:B------:R-:W-:Y:S01]  /*4e940*/  IMAD.MOV.U32 R63, RZ, RZ, 0x1 ;  /* 0x00000001ff3f7424 */ /* 0x000fe200078e00ff */
[----:B------:R-:W-:Y:S01]  /*4e950*/  ISETP.GE.U32.AND P4, PT, R59, R32, PT ;  /* 0x000000203b00720c */ /* 0x000fe20003f86070 */
[----:B------:R-:W-:Y:S01]  /*4e960*/  @P1 IMAD.MOV R87, RZ, RZ, R79 ;  /* 0x000000ffff571224 */ /* 0x000fe200078e024f */
[----:B------:R-:W-:Y:S01]  /*4e970*/  SEL R46, RZ, 0x1, P2 ;  /* 0x00000001ff2e7807 */ /* 0x000fe20001000000 */
[----:B------:R-:W-:Y:S01]  /*4e980*/  IMAD.MOV.U32 R30, RZ, RZ, 0x0 ;  /* 0x00000000ff1e7424 */ /* 0x000fe200078e00ff */
[----:B------:R-:W-:Y:S01]  /*4e990*/  IADD3 R55, PT, PT, R55, R75, -R16 ;  /* 0x0000004b37377210 */ /* 0x000fe20007ffe810 */
[----:B------:R-:W-:Y:S01]  /*4e9a0*/  IMAD.HI.U32 R89, R53, R36, R62 ;  /* 0x0000002435597227 */ /* 0x000fe200078e003e */
[----:B------:R-:W-:-:S03]  /*4e9b0*/  IADD3 R63, PT, PT, R46, R87, RZ ;  /* 0x000000572e3f7210 */ /* 0x000fc60007ffe0ff */
[----:B------:R-:W-:Y:S01]  /*4e9c0*/  IMAD.HI.U32 R85, R26, R13, R30 ;  /* 0x0000000d1a557227 */ /* 0x000fe200078e001e */
[----:B------:R-:W-:Y:S02]  /*4e9d0*/  ISETP.GE.U32.AND P2, PT, R18, R63, PT ;  /* 0x0000003f1200720c */ /* 0x000fe40003f46070 */
[----:B------:R-:W-:Y:S01]  /*4e9e0*/  IADD3 R18, PT, PT, R37, R18, -R63 ;  /* 0x0000001225127210 */ /* 0x000fe20007ffe83f */
[----:B------:R-:W-:-:S04]  /*4e9f0*/  IMAD.WIDE.U32 R30, R53, R21, RZ ;  /* 0x00000015351e7225 */ /* 0x000fc800078e00ff */
[----:B------:R-:W-:Y:S01]  /*4ea00*/  @P3 IMAD.MOV R89, RZ, RZ, R43 ;  /* 0x000000ffff593224 */ /* 0x000fe200078e022b */
[----:B------:R-:W-:Y:S01]  /*4ea10*/  ISETP.NE.AND P3, PT, R63, RZ, PT ;  /* 0x000000ff3f00720c */ /* 0x000fe20003f65270 */
[----:B------:R-:W-:Y:S02]  /*4ea20*/  @P4 IMAD.MOV R85, RZ, RZ, R33 ;  /* 0x000000ffff554224 */ /* 0x000fe400078e0221 */
[----:B------:R-:W-:Y:S01]  /*4ea30*/  IMAD.IADD R79, R30, 0x1, R89 ;  /* 0x000000011e4f7824 */ /* 0x000fe200078e0259 */
[----:B------:R-:W-:Y:S01]  /*4ea40*/  SEL R46, R46, RZ, !P3 ;  /* 0x000000ff2e2e7207 */ /* 0x000fe20005800000 */
[----:B------:R-:W-:Y:S02]  /*4ea50*/  VIADD R61, R83, 0xfffffffe ;  /* 0xfffffffe533d7836 */ /* 0x000fe40000000000 */
[----:B------:R-:W-:Y:S01]  /*4ea60*/  @P1 IMAD.MOV R61, RZ, RZ, R83 ;  /* 0x000000ffff3d1224 */ /* 0x000fe200078e0253 */
[----:B------:R-:W-:Y:S01]  /*4ea70*/  ISETP.GE.U32.AND P4, PT, R79, R30, PT ;  /* 0x0000001e4f00720c */ /* 0x000fe20003f86070 */
[----:B------:R-:W-:Y:S01]  /*4ea80*/  IMAD.WIDE.U32 R42, R29, R13, RZ ;  /* 0x0000000d1d2a7225 */ /* 0x000fe200078e00ff */
[----:B------:R-:W-:-:S03]  /*4ea90*/  SEL R30, R46, 0x1, P2 ;  /* 0x000000012e1e7807 */ /* 0x000fc60001000000 */
[----:B------:R-:W-:Y:S01]  /*4eaa0*/  IMAD.MOV.U32 R32, RZ, RZ, 0x0 ;  /* 0x00000000ff207424 */ /* 0x000fe200078e00ff */
[----:B------:R-:W-:Y:S01]  /*4eab0*/  IADD3 R71, PT, PT, R42, R85, RZ ;  /* 0x000000552a477210 */ /* 0x000fe20007ffe0ff */
[----:B------:R-:W-:Y:S02]  /*4eac0*/  IMAD.MOV.U32 R33, RZ, RZ, 0x1 ;  /* 0x00000001ff217424 */ /* 0x000fe400078e00ff */
[----:B------:R-:W-:Y:S01]  /*4ead0*/  IMAD.IADD R46, R30, 0x1, R61 ;  /* 0x000000011e2e7824 */ /* 0x000fe200078e023d */
[----:B------:R-:W-:Y:S01]  /*4eae0*/  ISETP.GE.U32.AND P5, PT, R71, R42, PT ;  /* 0x0000002a4700720c */ /* 0x000fe20003fa6070 */
[----:B------:R-:W-:-:S03]  /*4eaf0*/  IMAD.HI.U32 R83, R53, R21, R32 ;  /* 0x0000001535537227 */ /* 0x000fc600078e0020 */
[----:B------:R-:W-:Y:S01]  /*4eb00*/  ISETP.NE.AND P3, PT, R46, RZ, PT ;  /* 0x000000ff2e00720c */ /* 0x000fe20003f65270 */
[----:B------:R-:W-:Y:S01]  /*4eb10*/  IMAD.WIDE.U32 R60, R53, R34, RZ ;  /* 0x00000022353c7225 */ /* 0x000fe200078e00ff */
[----:B------:R-:W-:Y:S02]  /*4eb20*/  ISETP.GE.U32.AND P2, PT, R15, R46, PT ;  /* 0x0000002e0f00720c */ /* 0x000fe40003f46070 */
[----:B------:R-:W-:Y:S01]  /*4eb30*/  SEL R30, R30, RZ, !P3 ;  /* 0x000000ff1e1e7207 */ /* 0x000fe20005800000 */
[----:B------:R-:W-:Y:S01]  /*4eb40*/  @P4 IMAD.MOV R83, RZ, RZ, R31 ;  /* 0x000000ffff534224 */ /* 0x000fe200078e021f */
[----:B------:R-:W-:Y:S01]  /*4eb50*/  MOV R31, 0x1 ;  /* 0x00000001001f7802 */ /* 0x000fe20000000f00 */
[----:B------:R-:W-:Y:S01]  /*4eb60*/  IMAD.HI.U32 R65, R29, R13, R32 ;  /* 0x0000000d1d417227 */ /* 0x000fe200078e0020 */
[----:B------:R-:W-:Y:S02]  /*4eb70*/  SEL R42, R30, 0x1, P2 ;  /* 0x000000011e2a7807 */ /* 0x000fe40001000000 */
[----:B------:R-:W-:Y:S01]  /*4eb80*/  IADD3 R59, PT, PT, R59, R15, -R46 ;  /* 0x0000000f3b3b7210 */ /* 0x000fe20007ffe82e */
[----:B------:R-:W-:Y:S01]  /*4eb90*/  IMAD.IADD R83, R60, 0x1, R83 ;  /* 0x000000013c537824 */ /* 0x000fe200078e0253 */
[----:B------:R-:W-:Y:S01]  /*4eba0*/  IADD3 R48, PT, PT, R42, R79, R20 ;  /* 0x0000004f2a307210 */ /* 0x000fe20007ffe014 */
[----:B------:R-:W-:-:S02]  /*4ebb0*/  @P5 IMAD.MOV R65, RZ, RZ, R43 ;  /* 0x000000ffff415224 */ /* 0x000fc400078e022b */
[----:B------:R-:W-:Y:S01]  /*4ebc0*/  IMAD.WIDE.U32 R32, R40, R13, RZ ;  /* 0x0000000d28207225 */ /* 0x000fe200078e00ff */
[----:B------:R-:W-:-:S03]  /*4ebd0*/  ISETP.GE.U32.AND P3, PT, R83, R60, PT ;  /* 0x0000003c5300720c */ /* 0x000fc60003f66070 */
[----:B------:R-:W-:Y:S01]  /*4ebe0*/  HFMA2 R60, -RZ, RZ, 0, 0 ;  /* 0x00000000ff3c7431 */ /* 0x000fe200000001ff */
[----:B------:R-:W-:Y:S01]  /*4ebf0*/  ISETP.NE.AND P2, PT, R48, RZ, PT ;  /* 0x000000ff3000720c */ /* 0x000fe20003f45270 */
[----:B------:R-:W-:Y:S01]  /*4ec00*/  IMAD.MOV.U32 R30, RZ, RZ, 0x0 ;  /* 0x00000000ff1e7424 */ /* 0x000fe200078e00ff */
[----:B------:R-:W-:Y:S01]  /*4ec10*/  ISETP.GE.U32.AND P1, PT, R45, R48, PT ;  /* 0x000000302d00720c */ /* 0x000fe20003f26070 */
[----:B------:R-:W-:Y:S01]  /*4ec20*/  IMAD.IADD R65, R32, 0x1, R65 ;  /* 0x0000000120417824 */ /* 0x000fe200078e0241 */
[----:B------:R-:W-:Y:S01]  /*4ec30*/  SEL R42, R42, RZ, !P2 ;  /* 0x000000ff2a2a7207 */ /* 0x000fe20005000000 */
[----:B------:R-:W-:Y:S01]  /*4ec40*/  IMAD.HI.U32 R67, R53, R34, R30 ;  /* 0x0000002235437227 */ /* 0x000fe200078e001e */
[----:B------:R-:W-:Y:S02]  /*4ec50*/  IADD3 R71, PT, PT, R71, R45, -R48 ;  /* 0x0000002d47477210 */ /* 0x000fe40007ffe830 */
[----:B------:R-:W-:Y:S01]  /*4ec60*/  ISETP.GE.U32.AND P4, PT, R65, R32, PT ;  /* 0x000000204100720c */ /* 0x000fe20003f86070 */
[----:B------:R-:W-:Y:S01]  /*4ec70*/  IMAD.WIDE.U32 R30, R53, R35, RZ ;  /* 0x00000023351e7225 */ /* 0x000fe200078e00ff */
[----:B------:R-:W-:-:S03]  /*4ec80*/  SEL R32, R42, 0x1, P1 ;  /* 0x000000012a207807 */ /* 0x000fc60000800000 */
[----:B------:R-:W-:Y:S01]  /*4ec90*/  @P3 IMAD.MOV R67, RZ, RZ, R61 ;  /* 0x000000ffff433224 */ /* 0x000fe200078e023d */
[----:B------:R-:W-:Y:S01]  /*4eca0*/  IADD3 R22, PT, PT, R32, R83, R20 ;  /* 0x0000005320167210 */ /* 0x000fe20007ffe014 */
[----:B------:R-:W-:Y:S02]  /*4ecb0*/  IMAD.MOV.U32 R42, RZ, RZ, 0x0 ;  /* 0x00000000ff2a7424 */ /* 0x000fe400078e00ff */
[----:B------:R-:W-:Y:S01]  /*4ecc0*/  IMAD.IADD R67, R30, 0x1, R67 ;  /* 0x000000011e437824 */ /* 0x000fe200078e0243 */
[----:B------:R-:W-:Y:S01]  /*4ecd0*/  ISETP.NE.AND P2, PT, R22, RZ, PT ;  /* 0x000000ff1600720c */ /* 0x000fe20003f45270 */
[----:B------:R-:W-:Y:S01]  /*4ece0*/  IMAD.MOV.U32 R43, RZ, RZ, 0x1 ;  /* 0x00000001ff2b7424 */ /* 0x000fe200078e00ff */
[----:B------:R-:W-:Y:S01]  /*4ecf0*/  ISETP.GE.U32.AND P1, PT, R27, R22, PT ;  /* 0x000000161b00720c */ /* 0x000fe20003f26070 */
[----:B------:R-:W-:Y:S01]  /*4ed00*/  IMAD.MOV.U32 R61, RZ, RZ, 0x1 ;  /* 0x00000001ff3d7424 */ /* 0x000fe200078e00ff */
[----:B------:R-:W-:Y:S01]  /*4ed10*/  ISETP.GE.U32.AND P3, PT, R67, R30, PT ;  /* 0x0000001e4300720c */ /* 0x000fe20003f66070 */
[----:B------:R-:W-:Y:S01]  /*4ed20*/  IMAD.HI.U32 R73, R40, R13, R42 ;  /* 0x0000000d28497227 */ /* 0x000fe200078e002a */
[----:B------:R-:W-:-:S02]  /*4ed30*/  SEL R28, R32, RZ, !P2 ;  /* 0x000000ff201c7207 */ /* 0x000fc40005000000 */
[----:B------:R-:W-:Y:S01]  /*4ed40*/  MOV R30, 0x0 ;  /* 0x00000000001e7802 */ /* 0x000fe20000000f00 */
[----:B------:R-:W-:Y:S01]  /*4ed50*/  @P4 IMAD.MOV R73, RZ, RZ, R33 ;  /* 0x000000ffff494224 */ /* 0x000fe200078e0221 */
[----:B------:R-:W-:Y:S01]  /*4ed60*/  SEL R54, R28, 0x1, P1 ;  /* 0x000000011c367807 */ /* 0x000fe20000800000 */
[----:B------:R-:W-:Y:S01]  /*4ed70*/  IMAD.HI.U32 R61, R53, R35, R60 ;  /* 0x00000023353d7227 */ /* 0x000fe200078e003c */
[----:B------:R-:W-:Y:S02]  /*4ed80*/  IADD3 R65, PT, PT, R65, R27, -R22 ;  /* 0x0000001b41417210 */ /* 0x000fe40007ffe816 */
[----:B------:R-:W-:Y:S01]  /*4ed90*/  IADD3 R28, PT, PT, R54, R67, R20 ;  /* 0x00000043361c7210 */ /* 0x000fe20007ffe014 */
[----:B------:R-:W-:-:S03]  /*4eda0*/  IMAD.WIDE.U32 R32, R58, R13, RZ ;  /* 0x0000000d3a207225 */ /* 0x000fc600078e00ff */
[----:B------:R-:W-:Y:S01]  /*4edb0*/  ISETP.NE.AND P2, PT, R28, RZ, PT ;  /* 0x000000ff1c00720c */ /* 0x000fe20003f45270 */
[----:B------:R-:W-:Y:S01]  /*4edc0*/  IMAD.WIDE.U32 R42, R53, R23, RZ ;  /* 0x00000017352a7225 */ /* 0x000fe200078e00ff */
[----:B------:R-:W-:Y:S02]  /*4edd0*/  ISETP.GE.U32.AND P1, PT, R47, R28, PT ;  /* 0x0000001c2f00720c */ /* 0x000fe40003f26070 */
[----:B------:R-:W-:Y:S01]  /*4ede0*/  SEL R54, R54, RZ, !P2 ;  /* 0x000000ff36367207 */ /* 0x000fe20005000000 */
[----:B------:R-:W-:Y:S02]  /*4edf0*/  @P3 IMAD.MOV R61, RZ, RZ, R31 ;  /* 0x000000ffff3d3224 */ /* 0x000fe400078e021f */
[----:B------:R-:W-:Y:S01]  /*4ee00*/  IMAD.IADD R67, R32, 0x1, R73 ;  /* 0x0000000120437824 */ /* 0x000fe200078e0249 */
[----:B------:R-:W-:Y:S01]  /*4ee10*/  SEL R73, R54, 0x1, P1 ;  /* 0x0000000136497807 */ /* 0x000fe20000800000 */
[----:B------:R-:W-:Y:S02]  /*4ee20*/  IMAD.IADD R79, R42, 0x1, R61 ;  /* 0x000000012a4f7824 */ /* 0x000fe400078e023d */
[----:B------:R-:W-:Y:S01]  /*4ee30*/  IMAD.MOV.U32 R31, RZ, RZ, 0x1 ;  /* 0x00000001ff1f7424 */ /* 0x000fe200078e00ff */
[----:B------:R-:W-:Y:S01]  /*4ee40*/  ISETP.GE.U32.AND P4, PT, R67, R32, PT ;  /* 0x000000204300720c */ /* 0x000fe20003f86070 */
[----:B------:R-:W-:Y:S01]  /*4ee50*/  IMAD.MOV.U32 R61, RZ, RZ, 0x1 ;  /* 0x00000001ff3d7424 */ /* 0x000fe200078e00ff */
[----:B------:R-:W-:Y:S01]  /*4ee60*/  ISETP.GE.U32.AND P3, PT, R79, R42, PT ;  /* 0x0000002a4f00720c */ /* 0x000fe20003f66070 */
[----:B------:R-:W-:Y:S01]  /*4ee70*/  IMAD.HI.U32 R81, R58, R13, R30 ;  /* 0x0000000d3a517227 */ /* 0x000fe200078e001e */
[----:B------:R-:W-:-:S03]  /*4ee80*/  IADD3 R42, PT, PT, R73, R79, R20 ;  /* 0x0000004f492a7210 */ /* 0x000fc60007ffe014 */
[----:B------:R-:W-:Y:S01]  /*4ee90*/  HFMA2 R32, -RZ, RZ, 0, 0 ;  /* 0x00000000ff207431 */ /* 0x000fe200000001ff */
[----:B------:R-:W-:Y:S01]  /*4eea0*/  IADD3 R47, PT, PT, R67, R47, -R28 ;  /* 0x0000002f432f7210 */ /* 0x000fe20007ffe81c */
[----:B------:R-:W-:Y:S01]  /*4eeb0*/  IMAD.HI.U32 R60, R53, R23, R60 ;  /* 0x00000017353c7227 */ /* 0x000fe200078e003c */
        /* <DEDUP_REMOVED lines=8> */
[----:B------:R-:W-:Y:S02]  /*4ef40*/  IMAD R60, R53, R39, R60 ;  /* 0x00000027353c7224 */ /* 0x000fe400078e023c */
[----:B------:R-:W-:Y:S01]  /*4ef50*/  IMAD.MOV.U32 R33, RZ, RZ, 0x1 ;  /* 0x00000001ff217424 */ /* 0x000fe200078e00ff */
[----:B------:R-:W-:Y:S01]  /*4ef60*/  ISETP.GE.U32.AND P2, PT, R38, R30, PT ;  /* 0x0000001e2600720c */ /* 0x000fe20003f46070 */
[----:B------:R-:W-:Y:S01]  /*4ef70*/  IMAD.MOV.U32 R45, RZ, RZ, 0x1 ;  /* 0x00000001ff2d7424 */ /* 0x000fe200078e00ff */
[----:B------:R-:W-:Y:S01]  /*4ef80*/  IADD3 R73, PT, PT, R73, R60, R20 ;  /* 0x0000003c49497210 */ /* 0x000fe20007ffe014 */
[----:B------:R-:W-:Y:S01]  /*4ef90*/  IMAD.HI.U32 R20, R57, R13, R32 ;  /* 0x0000000d39147227 */ /* 0x000fe200078e0020 */
[----:B------:R-:W-:-:S03]  /*4efa0*/  MOV R30, 0x0 ;  /* 0x00000000001e7802 */ /* 0x000fc60000000f00 */
        /* <DEDUP_REMOVED lines=28> */
[----:B------:R-:W-:Y:S02]  /*4f170*/  IMAD R20, R13, R25, RZ ;  /* 0x000000190d147224 */ /* 0x000fe400078e02ff */
[----:B------:R-:W-:Y:S02]  /*4f180*/  IMAD R77, R43, UR20, RZ ;  /* 0x000000142b4d7c24 */ /* 0x000fe4000f8e02ff */
[----:B------:R-:W-:-:S02]  /*4f190*/  IMAD.IADD R73, R30, 0x1, R73 ;  /* 0x000000011e497824 */ /* 0x000fc400078e0249 */
[----:B------:R-:W-:Y:S01]  /*4f1a0*/  IMAD.MOV.U32 R32, RZ, RZ, 0x0 ;  /* 0x00000000ff207424 */ /* 0x000fe200078e00ff */
[----:B------:R-:W-:Y:S01]  /*4f1b0*/  ISETP.GE.U32.AND P2, PT, R20, R77, PT ;  /* 0x0000004d1400720c */ /* 0x000fe20003f46070 */
[----:B------:R-:W-:Y:S01]  /*4f1c0*/  IMAD.MOV.U32 R33, RZ, RZ, 0x1 ;  /* 0x00000001ff217424 */ /* 0x000fe200078e00ff */
[----:B------:R-:W-:Y:S01]  /*4f1d0*/  ISETP.GE.U32.AND P5, PT, R73, R30, PT ;  /* 0x0000001e4900720c */ /* 0x000fe20003fa6070 */
[----:B------:R-:W-:Y:S01]  /*4f1e0*/  VIADD R81, R61, 0xfffffc2f ;  /* 0xfffffc2f3d517836 */ /* 0x000fe20000000000 */
[----:B------:R-:W-:Y:S01]  /*4f1f0*/  SEL R30, RZ, 0x1, P2 ;  /* 0x00000001ff1e7807 */ /* 0x000fe20001000000 */
[----:B------:R-:W-:Y:S01]  /*4f200*/  IMAD.MOV.U32 R51, RZ, RZ, 0x1 ;  /* 0x00000001ff337424 */ /* 0x000fe200078e00ff */
[----:B------:R-:W-:Y:S01]  /*4f210*/  IADD3 R19, PT, PT, R19, R20, -R77 ;  /* 0x0000001413137210 */ /* 0x000fe20007ffe84d */
[----:B------:R-:W-:Y:S01]  /*4f220*/  @P1 IMAD.MOV R81, RZ, RZ, R61 ;  /* 0x000000ffff511224 */ /* 0x000fe200078e023d */
[----:B------:R-:W-:Y:S01]  /*4f230*/  IADD3 R61, PT, PT, R79, -0x2, RZ ;  /* 0xfffffffe4f3d7810 */ /* 0x000fe20007ffe0ff */
[----:B------:R-:W-:-:S04]  /*4f240*/  IMAD.HI.U32 R13, R43, R36, R32 ;  /* 0x000000242b0d7227 */ /* 0x000fc800078e0020 */
[----:B------:R-:W-:-:S04]  /*4f250*/  IMAD.HI.U32 R83, R26, R17, R50 ;  /* 0x000000111a537227 */ /* 0x000fc800078e0032 */
[----:B------:R-:W-:Y:S02]  /*4f260*/  IMAD.IADD R26, R30, 0x1, R81 ;  /* 0x000000011e1a7824 */ /* 0x000fe400078e0251 */
[----:B------:R-:W-:-:S03]  /*4f270*/  IMAD.WIDE.U32 R32, R43, R21, RZ ;  /* 0x000000152b207225 */ /* 0x000fc600078e00ff */
[----:B------:R-:W-:Y:S01]  /*4f280*/  ISETP.GE.U32.AND P2, PT, R55, R26, PT ;  /* 0x0000001a3700720c */ /* 0x000fe20003f46070 */
[----:B------:R-:W-:Y:S01]  /*4f290*/  @P3 IMAD.MOV R13, RZ, RZ, R53 ;  /* 0x000000ffff0d3224 */ /* 0x000fe200078e0235 */
[----:B------:R-:W-:Y:S01]  /*4f2a0*/  ISETP.NE.AND P3, PT, R26, RZ, PT ;  /* 0x000000ff1a00720c */ /* 0x000fe20003f65270 */
[----:B------:R-:W-:Y:S01]  /*4f2b0*/  @P1 IMAD.MOV R61, RZ, RZ, R79 ;  /* 0x000000ffff3d1224 */ /* 0x000fe200078e024f */
[----:B------:R-:W-:Y:S01]  /*4f2c0*/  IADD3 R26, PT, PT, R49, R55, -R26 ;  /* 0x00000037311a7210 */ /* 0x000fe20007ffe81a */
[----:B------:R-:W-:Y:S01]  /*4f2d0*/  IMAD.IADD R13, R32, 0x1, R13 ;  /* 0x00000001200d7824 */ /* 0x000fe200078e020d */
[----:B------:R-:W-:Y:S01]  /*4f2e0*/  SEL R16, R30, RZ, !P3 ;  /* 0x000000ff1e107207 */ /* 0x000fe20005800000 */
[----:B------:R-:W-:Y:S02]  /*4f2f0*/  @P5 IMAD.MOV R83, RZ, RZ, R31 ;  /* 0x000000ffff535224 */ /* 0x000fe400078e021f */
[----:B------:R-:W-:Y:S01]  /*4f300*/  IMAD.WIDE.U32 R30, R29, R17, RZ ;  /* 0x000000111d1e7225 */ /* 0x000fe200078e00ff */
[----:B------:R-:W-:-:S02]  /*4f310*/  ISETP.GE.U32.AND P4, PT, R13, R32, PT ;  /* 0x000000200d00720c */ /* 0x000fc40003f86070 */
[----:B------:R-:W-:Y:S01]  /*4f320*/  SEL R16, R16, 0x1, P2 ;  /* 0x0000000110107807 */ /* 0x000fe20001000000 */
[----:B------:R-:W-:-:S04]  /*4f330*/  IMAD.HI.U32 R53, R43, R21, R50 ;  /* 0x000000152b357227 */ /* 0x000fc800078e0032 */
[----:B------:R-:W-:Y:S02]  /*4f340*/  IMAD.IADD R61, R16, 0x1, R61 ;  /* 0x00000001103d7824 */ /* 0x000fe400078e023d */
[----:B------:R-:W-:Y:S02]  /*4f350*/  IMAD.IADD R37, R30, 0x1, R83 ;  /* 0x000000011e257824 */ /* 0x000fe400078e0253 */
[----:B------:R-:W-:Y:S01]  /*4f360*/  IMAD.WIDE.U32 R50, R43, R34, RZ ;  /* 0x000000222b327225 */ /* 0x000fe200078e00ff */
[----:B------:R-:W-:Y:S02]  /*4f370*/  ISETP.NE.AND P3, PT, R61, RZ, PT ;  /* 0x000000ff3d00720c */ /* 0x000fe40003f65270 */
[----:B------:R-:W-:Y:S01]  /*4f380*/  ISETP.GE.U32.AND P2, PT, R18, R61, PT ;  /* 0x0000003d1200720c */ /* 0x000fe20003f46070 */
[----:B------:R-:W-:Y:S01]  /*4f390*/  @P4 IMAD.MOV R53, RZ, RZ, R33 ;  /* 0x000000ffff354224 */ /* 0x000fe200078e0221 */
[----:B------:R-:W-:Y:S01]  /*4f3a0*/  ISETP.GE.U32.AND P4, PT, R37, R30, PT ;  /* 0x0000001e2500720c */ /* 0x000fe20003f86070 */
[----:B------:R-:W-:Y:S01]  /*4f3b0*/  IMAD.MOV.U32 R32, RZ, RZ, 0x0 ;  /* 0x00000000ff207424 */ /* 0x000fe200078e00ff */
[----:B------:R-:W-:Y:S01]  /*4f3c0*/  SEL R30, R16, RZ, !P3 ;  /* 0x000000ff101e7207 */ /* 0x000fe20005800000 */
[----:B------:R-:W-:Y:S01]  /*4f3d0*/  IMAD.IADD R63, R50, 0x1, R53 ;  /* 0x00000001323f7824 */ /* 0x000fe200078e0235 */
[----:B------:R-:W-:Y:S01]  /*4f3e0*/  SEL R16, RZ, 0xffffffff, P1 ;  /* 0xffffffffff107807 */ /* 0x000fe20000800000 */
[----:B------:R-:W-:Y:S01]  /*4f3f0*/  IMAD.WIDE.U32 R52, R40, R17, RZ ;  /* 0x0000001128347225 */ /* 0x000fe200078e00ff */
[----:B------:R-:W-:-:S02]  /*4f400*/  SEL R44, R30, 0x1, P2 ;  /* 0x000000011e2c7807 */ /* 0x000fc40001000000 */
[----:B------:R-:W-:Y:S01]  /*4f410*/  ISETP.GE.U32.AND P3, PT, R63, R50, PT ;  /* 0x000000323f00720c */ /* 0x000fe20003f66070 */
[----:B------:R-:W-:Y:S01]  /*4f420*/  IMAD R25, R17, R25, RZ ;  /* 0x0000001911197224 */ /* 0x000fe200078e02ff */
[----:B------:R-:W-:Y:S02]  /*4f430*/  MOV R33, 0x1 ;  /* 0x0000000100217802 */ /* 0x000fe40000000f00 */
[----:B------:R-:W-:Y:S02]  /*4f440*/  IADD3 R50, PT, PT, R44, R13, R16 ;  /* 0x0000000d2c327210 */ /* 0x000fe40007ffe010 */
[----:B------:R-:W-:Y:S01]  /*4f450*/  IADD3 R18, PT, PT, R73, R18, -R61 ;  /* 0x0000001249127210 */ /* 0x000fe20007ffe83d */
[----:B------:R-:W-:Y:S01]  /*4f460*/  IMAD.HI.U32 R29, R29, R17, R32 ;  /* 0x000000111d1d7227 */ /* 0x000fe200078e0020 */
        /* <DEDUP_REMOVED lines=10> */
[----:B------:R-:W-:Y:S01]  /*4f510*/  IMAD.IADD R29, R52, 0x1, R29 ;  /* 0x00000001341d7824 */ /* 0x000fe200078e021d */
[----:B------:R-:W-:Y:S01]  /*4f520*/  ISETP.NE.AND P2, PT, R46, RZ, PT ;  /* 0x000000ff2e00720c */ /* 0x000fe20003f45270 */
[----:B------:R-:W-:Y:S02]  /*4f530*/  IMAD.IADD R15, R30, 0x1, R33 ;  /* 0x000000011e0f7824 */ /* 0x000fe400078e0221 */
[----:B------:R-:W-:Y:S01]  /*4f540*/  HFMA2 R33, -RZ, RZ, 0, 5.9604644775390625e-08 ;  /* 0x00000001ff217431 */ /* 0x000fe200000001ff */
[----:B------:R-:W-:Y:S01]  /*4f550*/  ISETP.GE.U32.AND P1, PT, R71, R46, PT ;  /* 0x0000002e4700720c */ /* 0x000fe20003f26070 */
[----:B------:R-:W-:Y:S01]  /*4f560*/  IMAD.MOV.U32 R44, RZ, RZ, 0x0 ;  /* 0x00000000ff2c7424 */ /* 0x000fe200078e00ff */
[----:B------:R-:W-:Y:S01]  /*4f570*/  ISETP.GE.U32.AND P4, PT, R29, R52, PT ;  /* 0x000000341d00720c */ /* 0x000fe20003f86070 */
[----:B------:R-:W-:Y:S01]  /*4f580*/  IMAD.MOV.U32 R52, RZ, RZ, 0x0 ;  /* 0x00000000ff347424 */ /* 0x000fe200078e00ff */
[----:B------:R-:W-:Y:S01]  /*4f590*/  ISETP.GE.U32.AND P3, PT, R15, R30, PT ;  /* 0x0000001e0f00720c */ /* 0x000fe20003f66070 */
[----:B------:R-:W-:Y:S01]  /*4f5a0*/  IMAD.HI.U32 R51, R43, R35, R44 ;  /* 0x000000232b337227 */ /* 0x000fe200078e002c */
[----:B------:R-:W-:-:S02]  /*4f5b0*/  SEL R13, R13, RZ, !P2 ;  /* 0x000000ff0d0d7207 */ /* 0x000fc40005000000 */
[----:B------:R-:W-:Y:S01]  /*4f5c0*/  IADD3 R29, PT, PT, R29, R71, -R46 ;  /* 0x000000471d1d7210 */ /* 0x000fe20007ffe82e */
[----:B------:R-:W-:Y:S01]  /*4f5d0*/  IMAD.HI.U32 R63, R40, R17, R32 ;  /* 0x00000011283f7227 */ /* 0x000fe200078e0020 */
[----:B------:R-:W-:-:S03]  /*4f5e0*/  SEL R13, R13, 0x1, P1 ;  /* 0x000000010d0d7807 */ /* 0x000fc60000800000 */
[----:B------:R-:W-:Y:S01]  /*4f5f0*/  IMAD.WIDE.U32 R32, R58, R17, RZ ;  /* 0x000000113a207225 */ /* 0x000fe200078e00ff */
[----:B------:R-:W-:-:S03]  /*4f600*/  IADD3 R22, PT, PT, R13, R15, R16 ;  /* 0x0000000f0d167210 */ /* 0x000fc60007ffe010 */
[----:B------:R-:W-:Y:S01]  /*4f610*/  @P4 IMAD.MOV R63, RZ, RZ, R53 ;  /* 0x000000ffff3f4224 */ /* 0x000fe200078e0235 */
[----:B------:R-:W-:Y:S01]  /*4f620*/  ISETP.NE.AND P2, PT, R22, RZ, PT ;  /* 0x000000ff1600720c */ /* 0x000fe20003f45270 */
[----:B------:R-:W-:Y:S01]  /*4f630*/  IMAD.WIDE.U32 R44, R43, R23, RZ ;  /* 0x000000172b2c7225 */ /* 0x000fe200078e00ff */
[----:B------:R-:W-:Y:S02]  /*4f640*/  ISETP.GE.U32.AND P1, PT, R65, R22, PT ;  /* 0x000000164100720c */ /* 0x000fe40003f26070 */
[----:B------:R-:W-:Y:S01]  /*4f650*/  SEL R13, R13, RZ, !P2 ;  /* 0x000000ff0d0d7207 */ /* 0x000fe20005000000 */
[----:B------:R-:W-:Y:S02]  /*4f660*/  @P3 IMAD.MOV R51, RZ, RZ, R31 ;  /* 0x000000ffff333224 */ /* 0x000fe400078e021f */
[----:B------:R-:W-:Y:S01]  /*4f670*/  IMAD.IADD R27, R32, 0x1, R63 ;  /* 0x00000001201b7824 */ /* 0x000fe200078e023f */
[----:B------:R-:W-:Y:S01]  /*4f680*/  SEL R13, R13, 0x1, P1 ;  /* 0x000000010d0d7807 */ /* 0x000fe20000800000 */
[----:B------:R-:W-:Y:S01]  /*4f690*/  IMAD.MOV.U32 R30, RZ, RZ, 0x0 ;  /* 0x00000000ff1e7424 */ /* 0x000fe200078e00ff */
[----:B------:R-:W-:Y:S01]  /*4f6a0*/  IADD3 R51, PT, PT, R44, R51, RZ ;  /* 0x000000332c337210 */ /* 0x000fe20007ffe0ff */
[----:B------:R-:W-:Y:S01]  /*4f6b0*/  IMAD.MOV.U32 R31, RZ, RZ, 0x1 ;  /* 0x00000001ff1f7424 */ /* 0x000fe200078e00ff */
[----:B------:R-:W-:Y:S01]  /*4f6c0*/  ISETP.GE.U32.AND P4, PT, R27, R32, PT ;  /* 0x000000201b00720c */ /* 0x000fe20003f86070 */
[----:B------:R-:W-:Y:S01]  /*4f6d0*/  IMAD.MOV.U32 R53, RZ, RZ, 0x1 ;  /* 0x00000001ff357424 */ /* 0x000fe200078e00ff */
[----:B------:R-:W-:Y:S01]  /*4f6e0*/  ISETP.GE.U32.AND P3, PT, R51, R44, PT ;  /* 0x0000002c3300720c */ /* 0x000fe20003f66070 */
[----:B------:R-:W-:Y:S01]  /*4f6f0*/  IMAD.HI.U32 R15, R58, R17, R30 ;  /* 0x000000113a0f7227 */ /* 0x000fe200078e001e */
[----:B------:R-:W-:-:S02]  /*4f700*/  IADD3 R40, PT, PT, R13, R51, R16 ;  /* 0x000000330d287210 */ /* 0x000fc40007ffe010 */
[----:B------:R-:W-:Y:S01]  /*4f710*/  IADD3 R22, PT, PT, R27, R65, -R22 ;  /* 0x000000411b167210 */ /* 0x000fe20007ffe816 */
[----:B------:R-:W-:Y:S01]  /*4f720*/  IMAD.WIDE.U32 R30, R57, R17, RZ ;  /* 0x00000011391e7225 */ /* 0x000fe200078e00ff */
[C---:B------:R-:W-:Y:S02]  /*4f730*/  ISETP.NE.AND P2, PT, R40.reuse, RZ, PT ;  /* 0x000000ff2800720c */ /* 0x040fe40003f45270 */
[----:B------:R-:W-:Y:S01]  /*4f740*/  ISETP.GT.U32.AND P1, PT, R40, R47, PT ;  /* 0x0000002f2800720c */ /* 0x000fe20003f24070 */
[----:B------:R-:W-:Y:S01]  /*4f750*/  IMAD.HI.U32 R52, R43, R23, R52 ;  /* 0x000000172b347227 */ /* 0x000fe200078e0034 */
[----:B------:R-:W-:-:S03]  /*4f760*/  SEL R13, R13, RZ, !P2 ;  /* 0x000000ff0d0d7207 */ /* 0x000fc60005000000 */
[----:B------:R-:W-:Y:S01]  /*4f770*/  @P4 IMAD.MOV R15, RZ, RZ, R33 ;  /* 0x000000ffff0f4224 */ /* 0x000fe200078e0221 */
[----:B------:R-:W-:Y:S01]  /*4f780*/  @P3 IADD3 R52, PT, PT, R45, RZ, RZ ;  /* 0x000000ff2d343210 */ /* 0x000fe20007ffe0ff */
[----:B------:R-:W-:Y:S01]  /*4f790*/  IMAD.MOV.U32 R32, RZ, RZ, 0x0 ;  /* 0x00000000ff207424 */ /* 0x000fe200078e00ff */
[----:B------:R-:W-:Y:S01]  /*4f7a0*/  SEL R13, R13, 0x1, !P1 ;  /* 0x000000010d0d7807 */ /* 0x000fe20004800000 */
[----:B------:R-:W-:Y:S02]  /*4f7b0*/  IMAD.IADD R28, R30, 0x1, R15 ;  /* 0x000000011e1c7824 */ /* 0x000fe400078e020f */
[----:B------:R-:W-:Y:S02]  /*4f7c0*/  IMAD R52, R43, R39, R52 ;  /* 0x000000272b347224 */ /* 0x000fe400078e0234 */
[----:B------:R-:W-:Y:S01]  /*4f7d0*/  IMAD.MOV.U32 R33, RZ, RZ, 0x1 ;  /* 0x00000001ff217424 */ /* 0x000fe200078e00ff */
[----:B------:R-:W-:Y:S01]  /*4f7e0*/  ISETP.GE.U32.AND P2, PT, R28, R30, PT ;  /* 0x0000001e1c00720c */ /* 0x000fe20003f46070 */
[----:B------:R-:W-:Y:S01]  /*4f7f0*/  IMAD.MOV.U32 R30, RZ, RZ, RZ ;  /* 0x000000ffff1e7224 */ /* 0x000fe200078e00ff */
[----:B------:R-:W-:Y:S01]  /*4f800*/  IADD3 R13, PT, PT, R13, R52, R16 ;  /* 0x000000340d0d7210 */ /* 0x000fe20007ffe010 */
[----:B------:R-:W-:-:S04]  /*4f810*/  IMAD.HI.U32 R32, R57, R17, R32 ;  /* 0x0000001139207227 */ /* 0x000fc800078e0020 */
[----:B------:R-:W-:-:S05]  /*4f820*/  IMAD.IADD R13, R42, 0x1, R13 ;  /* 0x000000012a0d7824 */ /* 0x000fca00078e020d */
[----:B------:R-:W-:Y:S01]  /*4f830*/  IADD3 R13, PT, PT, -R13, R69, R38 ;  /* 0x000000450d0d7210 */ /* 0x000fe20007ffe126 */
[----:B------:R-:W-:-:S05]  /*4f840*/  @P2 IMAD.MOV R32, RZ, RZ, R31 ;  /* 0x000000ffff202224 */ /* 0x000fca00078e021f */
[----:B------:R-:W-:-:S04]  /*4f850*/  IADD3 R43, PT, PT, R13, R32, RZ ;  /* 0x000000200d2b7210 */ /* 0x000fc80007ffe0ff */
[C---:B------:R-:W-:Y:S01]  /*4f860*/  ISETP.GE.U32.AND P1, PT, R43.reuse, R32, PT ;  /* 0x000000202b00720c */ /* 0x040fe20003f26070 */
[CC--:B------:R-:W-:Y:S02]  /*4f870*/  IMAD R31, R43.reuse, R24.reuse, RZ ;  /* 0x000000182b1f7224 */ /* 0x0c0fe400078e02ff */
[----:B------:R-:W-:-:S04]  /*4f880*/  IMAD.HI.U32 R15, R43, R24, RZ ;  /* 0x000000182b0f7227 */ /* 0x000fc800078e00ff */
[----:B------:R-:W-:-:S04]  /*4f890*/  IMAD.HI.U32 R13, R43, UR20, R30 ;  /* 0x000000142b0d7c27 */ /* 0x000fc8000f8e001e */
[----:B------:R-:W-:Y:S01]  /*4f8a0*/  IMAD.MOV.U32 R30, RZ, RZ, 0x0 ;  /* 0x00000000ff1e7424 */ /* 0x000fe200078e00ff */
[----:B------:R-:W-:Y:S01]  /*4f8b0*/  ISETP.GE.U32.AND P2, PT, R13, R31, PT ;  /* 0x0000001f0d00720c */ /* 0x000fe20003f46070 */
[----:B------:R-:W-:Y:S02]  /*4f8c0*/  IMAD.MOV.U32 R31, RZ, RZ, 0x1 ;  /* 0x00000001ff1f7424 */ /* 0x000fe400078e00ff */
[----:B------:R-:W-:-:S04]  /*4f8d0*/  IMAD.WIDE.U32 R16, R43, R36, RZ ;  /* 0x000000242b107225 */ /* 0x000fc800078e00ff */
[----:B------:R-:W-:-:S04]  /*4f8e0*/  IMAD.HI.U32 R31, R43, R24, R30 ;  /* 0x000000182b1f7227 */ /* 0x000fc800078e001e */
[----:B------:R-:W-:Y:S02]  /*4f8f0*/  IMAD R30, R43, UR20, RZ ;  /* 0x000000142b1e7c24 */ /* 0x000fe4000f8e02ff */
[----:B------:R-:W-:Y:S02]  /*4f900*/  @P2 IMAD.MOV R31, RZ, RZ, R15 ;  /* 0x000000ffff1f2224 */ /* 0x000fe400078e020f */
[C---:B------:R-:W-:Y:S01]  /*4f910*/  IMAD.IADD R32, R25.reuse, 0x1, -R30 ;  /* 0x0000000119207824 */ /* 0x040fe200078e0a1e */
[----:B------:R-:W-:Y:S01]  /*4f920*/  ISETP.GE.U32.AND P2, PT, R25, R30, PT ;  /* 0x0000001e1900720c */ /* 0x000fe20003f46070 */
[----:B------:R-:W-:Y:S01]  /*4f930*/  VIADD R15, R13, 0xfffffc2f ;  /* 0xfffffc2f0d0f7836 */ /* 0x000fe20000000000 */
[----:B------:R-:W-:Y:S01]  /*4f940*/  IADD3 R33, PT, PT, R16, R31, RZ ;  /* 0x0000001f10217210 */ /* 0x000fe20007ffe0ff */
[----:B------:R-:W-:Y:S02]  /*4f950*/  @P1 IMAD.MOV R15, RZ, RZ, R13 ;  /* 0x000000ffff0f1224 */ /* 0x000fe400078e020d */
[----:B0-----:R-:W-:Y:S01]  /*4f960*/  VIADD R13, R32, -UR4 ;  /* 0x80000004200d7c36 */ /* 0x001fe20008000000 */
[----:B------:R-:W-:Y:S01]  /*4f970*/  ISETP.GE.U32.AND P3, PT, R33, R16, PT ;  /* 0x000000102100720c */ /* 0x000fe20003f66070 */
[----:B------:R-:W-:Y:S01]  /*4f980*/  IMAD.MOV.U32 R30, RZ, RZ, 0x0 ;  /* 0x00000000ff1e7424 */ /* 0x000fe200078e00ff */
[----:B------:R-:W-:Y:S01]  /*4f990*/  SEL R16, RZ, 0x1, P2 ;  /* 0x00000001ff107807 */ /* 0x000fe20001000000 */
[----:B------:R-:W-:Y:S01]  /*4f9a0*/  IMAD.MOV.U32 R31, RZ, RZ, 0x1 ;  /* 0x00000001ff1f7424 */ /* 0x000fe200078e00ff */
[----:B------:R-:W-:Y:S01]  /*4f9b0*/  ISETP.GE.U32.AND P0, PT, R13, R32, P0 ;  /* 0x000000200d00720c */ /* 0x000fe20000706070 */
[----:B------:R-:W0:Y:S01]  /*4f9c0*/  LDCU UR4, c[0x0][0x3e8] ;  /* 0x00007d00ff0477ac */ /* 0x000e220008000800 */
[----:B------:R-:W-:Y:S01]  /*4f9d0*/  IADD3 R20, PT, PT, R16, R15, RZ ;  /* 0x0000000f10147210 */ /* 0x000fe20007ffe0ff */
[----:B------:R-:W-:Y:S01]  /*4f9e0*/  IMAD.HI.U32 R25, R43, R36, R30 ;  /* 0x000000242b197227 */ /* 0x000fe200078e001e */
[----:B------:R-:W-:-:S02]  /*4f9f0*/  SEL R38, RZ, 0x1, !P0 ;  /* 0x00000001ff267807 */ /* 0x000fc40004000000 */
[----:B------:R-:W-:Y:S01]  /*4fa00*/  ISETP.NE.AND P2, PT, R20, RZ, PT ;  /* 0x000000ff1400720c */ /* 0x000fe20003f45270 */
[----:B------:R-:W-:Y:S01]  /*4fa10*/  IMAD.WIDE.U32 R30, R43, R21, RZ ;  /* 0x000000152b1e7225 */ /* 0x000fe200078e00ff */
[----:B------:R-:W-:-:S03]  /*4fa20*/  ISETP.GE.U32.AND P0, PT, R19, R20, PT ;  /* 0x000000141300720c */ /* 0x000fc60003f06070 */
[----:B------:R-:W-:Y:S02]  /*4fa30*/  @P3 IMAD.MOV R25, RZ, RZ, R17 ;  /* 0x000000ffff193224 */ /* 0x000fe400078e0211 */
[----:B------:R-:W-:Y:S02]  /*4fa40*/  VIADD R15, R38, UR5 ;  /* 0x00000005260f7c36 */ /* 0x000fe40008000000 */
[----:B------:R-:W-:Y:S01]  /*4fa50*/  IMAD.IADD R32, R19, 0x1, -R20 ;  /* 0x0000000113207824 */ /* 0x000fe200078e0a14 */
[----:B------:R-:W-:Y:S01]  /*4fa60*/  IADD3 R45, PT, PT, R30, R25, RZ ;  /* 0x000000191e2d7210 */ /* 0x000fe20007ffe0ff */
[----:B------:R-:W-:Y:S01]  /*4fa70*/  VIADD R20, R33, 0xfffffffe ;  /* 0xfffffffe21147836 */ /* 0x000fe20000000000 */
[----:B------:R-:W-:Y:S01]  /*4fa80*/  ISETP.NE.AND P4, PT, R15, RZ, PT ;  /* 0x000000ff0f00720c */ /* 0x000fe20003f85270 */
[----:B------:R-:W-:Y:S01]  /*4fa90*/  IMAD.IADD R15, R32, 0x1, -R15 ;  /* 0x00000001200f7824 */ /* 0x000fe200078e0a0f */
[----:B------:R-:W-:Y:S01]  /*4faa0*/  SEL R19, R16, RZ, !P2 ;  /* 0x000000ff10137207 */ /* 0x000fe20005000000 */
[----:B------:R-:W-:Y:S01]  /*4fab0*/  @P1 IMAD.MOV R20, RZ, RZ, R33 ;  /* 0x000000ffff141224 */ /* 0x000fe200078e0221 */
[----:B------:R-:W-:Y:S01]  /*4fac0*/  ISETP.GE.U32.AND P2, PT, R45, R30, PT ;  /* 0x0000001e2d00720c */ /* 0x000fe20003f46070 */
[----:B------:R-:W-:Y:S01]  /*4fad0*/  IMAD.MOV.U32 R16, RZ, RZ, 0x0 ;  /* 0x00000000ff107424 */ /* 0x000fe200078e00ff */
[----:B------:R-:W-:Y:S01]  /*4fae0*/  ISETP.GE.U32.AND P3, PT, R15, R32, PT ;  /* 0x000000200f00720c */ /* 0x000fe20003f66070 */
[----:B------:R-:W-:Y:S01]  /*4faf0*/  IMAD.MOV.U32 R17, RZ, RZ, 0x1 ;  /* 0x00000001ff117424 */ /* 0x000fe200078e00ff */
[----:B------:R-:W-:Y:S01]  /*4fb00*/  SEL R19, R19, 0x1, P0 ;  /* 0x0000000113137807 */ /* 0x000fe20000000000 */
[----:B------:R-:W-:Y:S01]  /*4fb10*/  IMAD.WIDE.U32 R32, R43, R34, RZ ;  /* 0x000000222b207225 */ /* 0x000fe200078e00ff */
[----:B------:R-:W-:-:S03]  /*4fb20*/  SEL R38, R38, 0x1, !P4 ;  /* 0x0000000126267807 */ /* 0x000fc60006000000 */
[----:B------:R-:W-:Y:S01]  /*4fb30*/  IMAD.IADD R25, R19, 0x1, R20 ;  /* 0x0000000113197824 */ /* 0x000fe200078e0214 */
[----:B------:R-:W-:Y:S01]  /*4fb40*/  SEL R38, R38, RZ, P3 ;  /* 0x000000ff26267207 */ /* 0x000fe20001800000 */
[----:B------:R-:W-:-:S03]  /*4fb50*/  IMAD.HI.U32 R49, R43, R21, R16 ;  /* 0x000000152b317227 */ /* 0x000fc600078e0010 */
[----:B0-----:R-:W-:Y:S01]  /*4fb60*/  IADD3 R51, PT, PT, R38, UR4, RZ ;  /* 0x0000000426337c10 */ /* 0x001fe2000fffe0ff */
[C---:B------:R-:W-:Y:S01]  /*4fb70*/  IMAD.IADD R16, R26.reuse, 0x1, -R25 ;  /* 0x000000011a107824 */ /* 0x040fe200078e0a19 */
[----:B------:R-:W-:Y:S01]  /*4fb80*/  ISETP.GE.U32.AND P0, PT, R26, R25, PT ;  /* 0x000000191a00720c */ /* 0x000fe20003f06070 */
[----:B------:R-:W-:Y:S01]  /*4fb90*/  @P2 IMAD.MOV R49, RZ, RZ, R31 ;  /* 0x000000ffff312224 */ /* 0x000fe200078e021f */
[----:B------:R-:W-:Y:S01]  /*4fba0*/  ISETP.NE.AND P2, PT, R25, RZ, PT ;  /* 0x000000ff1900720c */ /* 0x000fe20003f45270 */
[----:B------:R-:W-:Y:S01]  /*4fbb0*/  IMAD.IADD R17, R16, 0x1, -R51 ;  /* 0x0000000110117824 */ /* 0x000fe200078e0a33 */
[----:B------:R-:W-:Y:S01]  /*4fbc0*/  ISETP.NE.AND P4, PT, R51, RZ, PT ;  /* 0x000000ff3300720c */ /* 0x000fe20003f85270 */
[----:B------:R-:W-:Y:S01]  /*4fbd0*/  IMAD.IADD R49, R32, 0x1, R49 ;  /* 0x0000000120317824 */ /* 0x000fe200078e0231 */
[----:B------:R-:W-:Y:S01]  /*4fbe0*/  SEL R19, R19, RZ, !P2 ;  /* 0x000000ff13137207 */ /* 0x000fe20005000000 */
[----:B------:R-:W-:Y:S01]  /*4fbf0*/  IMAD.MOV.U32 R30, RZ, RZ, 0x0 ;  /* 0x00000000ff1e7424 */ /* 0x000fe200078e00ff */
[----:B------:R-:W-:Y:S01]  /*4fc00*/  ISETP.GE.U32.AND P3, PT, R17, R16, PT ;  /* 0x000000101100720c */ /* 0x000fe20003f66070 */
[----:B------:R-:W-:Y:S01]  /*4fc10*/  IMAD.MOV.U32 R31, RZ, RZ, 0x1 ;  /* 0x00000001ff1f7424 */ /* 0x000fe200078e00ff */
[----:B------:R-:W-:Y:S01]  /*4fc20*/  ISETP.GE.U32.AND P2, PT, R49, R32, PT ;  /* 0x000000203100720c */ /* 0x000fe20003f46070 */
[----:B------:R-:W-:Y:S01]  /*4fc30*/  IMAD.MOV.U32 R32, RZ, RZ, 0x0 ;  /* 0x00000000ff207424 */ /* 0x000fe200078e00ff */
[----:B------:R-:W-:Y:S01]  /*4fc40*/  SEL R25, RZ, 0xffffffff, P1 ;  /* 0xffffffffff197807 */ /* 0x000fe20000800000 */
[----:B------:R-:W-:Y:S01]  /*4fc50*/  IMAD.HI.U32 R51, R43, R34, R30 ;  /* 0x000000222b337227 */ /* 0x000fe200078e001e */
[----:B------:R-:W-:Y:S01]  /*4fc60*/  SEL R38, R38, 0x1, !P4 ;  /* 0x0000000126267807 */ /* 0x000fe20006000000 */
[----:B------:R-:W0:Y:S01]  /*4fc70*/  LDCU UR4, c[0x0][0x3fc] ;  /* 0x00007f80ff0477ac */ /* 0x000e220008000800 */
[----:B------:R-:W-:Y:S01]  /*4fc80*/  SEL R20, R19, 0x1, P0 ;  /* 0x0000000113147807 */ /* 0x000fe20000000000 */
[----:B------:R-:W-:Y:S01]  /*4fc90*/  IMAD.WIDE.U32 R30, R43, R35, RZ ;  /* 0x000000232b1e7225 */ /* 0x000fe200078e00ff */
[----:B------:R-:W-:-:S02]  /*4fca0*/  SEL R38, R38, RZ, P3 ;  /* 0x000000ff26267207 */ /* 0x000fc40001800000 */
[----:B------:R-:W-:Y:S02]  /*4fcb0*/  IADD3 R45, PT, PT, R20, R45, R25 ;  /* 0x0000002d142d7210 */ /* 0x000fe40007ffe019 */
[----:B------:R-:W-:Y:S01]  /*4fcc0*/  IADD3 R26, PT, PT, R38, UR7, RZ ;  /* 0x00000007261a7c10 */ /* 0x000fe2000fffe0ff */
[----:B------:R-:W-:Y:S01]  /*4fcd0*/  @P2 IMAD.MOV R51, RZ, RZ, R33 ;  /* 0x000000ffff332224 */ /* 0x000fe200078e0221 */
[----:B------:R-:W-:Y:S01]  /*4fce0*/  ISETP.NE.AND P1, PT, R45, RZ, PT ;  /* 0x000000ff2d00720c */ /* 0x000fe20003f25270 */
[C---:B------:R-:W-:Y:S01]  /*4fcf0*/  IMAD.IADD R19, R18.reuse, 0x1, -R45 ;  /* 0x0000000112137824 */ /* 0x040fe200078e0a2d */
[----:B------:R-:W-:Y:S01]  /*4fd00*/  ISETP.GE.U32.AND P0, PT, R18, R45, PT ;  /* 0x0000002d1200720c */ /* 0x000fe20003f06070 */
[----:B------:R-:W-:Y:S01]  /*4fd10*/  IMAD.IADD R51, R30, 0x1, R51 ;  /* 0x000000011e337824 */ /* 0x000fe200078e0233 */
[----:B------:R-:W-:Y:S01]  /*4fd20*/  ISETP.NE.AND P2, PT, R26, RZ, PT ;  /* 0x000000ff1a00720c */ /* 0x000fe20003f45270 */
[----:B------:R-:W-:Y:S01]  /*4fd30*/  IMAD.IADD R16, R19, 0x1, -R26 ;  /* 0x0000000113107824 */ /* 0x000fe200078e0a1a */
[----:B------:R-:W-:Y:S01]  /*4fd40*/  SEL R20, R20, RZ, !P1 ;  /* 0x000000ff14147207 */ /* 0x000fe20004800000 */
[----:B------:R-:W-:Y:S01]  /*4fd50*/  IMAD.MOV.U32 R33, RZ, RZ, 0x1 ;  /* 0x00000001ff217424 */ /* 0x000fe200078e00ff */
[----:B------:R-:W-:-:S02]  /*4fd60*/  SEL R38, R38, 0x1, !P2 ;  /* 0x0000000126267807 */ /* 0x000fc40005000000 */
[----:B------:R-:W-:Y:S02]  /*4fd70*/  ISETP.GE.U32.AND P1, PT, R16, R19, PT ;  /* 0x000000131000720c */ /* 0x000fe40003f26070 */
[----:B------:R-:W-:Y:S02]  /*4fd80*/  SEL R20, R20, 0x1, P0 ;  /* 0x0000000114147807 */ /* 0x000fe40000000000 */
[----:B------:R-:W-:Y:S02]  /*4fd90*/  SEL R38, R38, RZ, P1 ;  /* 0x000000ff26267207 */ /* 0x000fe40000800000 */
[----:B------:R-:W-:Y:S02]  /*4fda0*/  IADD3 R18, PT, PT, R20, R49, R25 ;  /* 0x0000003114127210 */ /* 0x000fe40007ffe019 */
[----:B------:R-:W-:Y:S01]  /*4fdb0*/  ISETP.GE.U32.AND P2, PT, R51, R30, PT ;  /* 0x0000001e3300720c */ /* 0x000fe20003f46070 */
[----:B------:R-:W-:Y:S01]  /*4fdc0*/  VIADD R45, R38, UR12 ;  /* 0x0000000c262d7c36 */ /* 0x000fe20008000000 */
[----:B------:R-:W-:Y:S01]  /*4fdd0*/  IADD3 R26, PT, PT, R37, -R18, RZ ;  /* 0x80000012251a7210 */ /* 0x000fe20007ffe0ff */
[----:B------:R-:W-:Y:S01]  /*4fde0*/  IMAD.MOV.U32 R30, RZ, RZ, 0x0 ;  /* 0x00000000ff1e7424 */ /* 0x000fe200078e00ff */
[----:B------:R-:W-:-:S02]  /*4fdf0*/  ISETP.NE.AND P1, PT, R18, RZ, PT ;  /* 0x000000ff1200720c */ /* 0x000fc40003f25270 */
[----:B------:R-:W-:Y:S01]  /*4fe00*/  ISETP.GE.U32.AND P0, PT, R37, R18, PT ;  /* 0x000000122500720c */ /* 0x000fe20003f06070 */
[----:B------:R-:W-:Y:S01]  /*4fe10*/  IMAD.IADD R19, R26, 0x1, -R45 ;  /* 0x000000011a137824 */ /* 0x000fe200078e0a2d */
[----:B------:R-:W-:Y:S01]  /*4fe20*/  ISETP.NE.AND P3, PT, R45, RZ, PT ;  /* 0x000000ff2d00720c */ /* 0x000fe20003f65270 */
[----:B------:R-:W-:Y:S01]  /*4fe30*/  IMAD.HI.U32 R37, R43, R35, R32 ;  /* 0x000000232b257227 */ /* 0x000fe200078e0020 */
[----:B------:R-:W-:Y:S02]  /*4fe40*/  SEL R20, R20, RZ, !P1 ;  /* 0x000000ff14147207 */ /* 0x000fe40004800000 */
[----:B------:R-:W-:Y:S01]  /*4fe50*/  ISETP.GE.U32.AND P1, PT, R19, R26, PT ;  /* 0x0000001a1300720c */ /* 0x000fe20003f26070 */
[C---:B------:R-:W-:Y:S01]  /*4fe60*/  IMAD.WIDE.U32 R32, R43.reuse, R23, RZ ;  /* 0x000000172b207225 */ /* 0x040fe200078e00ff */
[----:B------:R-:W-:Y:S02]  /*4fe70*/  SEL R38, R38, 0x1, !P3 ;  /* 0x0000000126267807 */ /* 0x000fe40005800000 */
[----:B------:R-:W-:Y:S01]  /*4fe80*/  SEL R20, R20, 0x1, P0 ;  /* 0x0000000114147807 */ /* 0x000fe20000000000 */
[----:B------:R-:W-:Y:S01]  /*4fe90*/  @P2 IMAD.MOV R37, RZ, RZ, R31 ;  /* 0x000000ffff252224 */ /* 0x000fe200078e021f */
[----:B------:R-:W-:Y:S01]  /*4fea0*/  SEL R38, R38, RZ, P1 ;  /* 0x000000ff26267207 */ /* 0x000fe20000800000 */
[----:B------:R-:W-:Y:S01]  /*4feb0*/  IMAD.MOV.U32 R31, RZ, RZ, 0x1 ;  /* 0x00000001ff1f7424 */ /* 0x000fe200078e00ff */
[----:B------:R-:W-:Y:S01]  /*4fec0*/  IADD3 R18, PT, PT, R20, R51, R25 ;  /* 0x0000003314127210 */ /* 0x000fe20007ffe019 */
[----:B------:R-:W-:Y:S01]  /*4fed0*/  IMAD.IADD R37, R32, 0x1, R37 ;  /* 0x0000000120257824 */ /* 0x000fe200078e0225 */
[----:B------:R-:W-:Y:S01]  /*4fee0*/  IADD3 R26, PT, PT, R38, UR13, RZ ;  /* 0x0000000d261a7c10 */ /* 0x000fe2000fffe0ff */
[----:B------:R-:W-:Y:S01]  /*4fef0*/  IMAD.HI.U32 R30, R43, R23, R30 ;  /* 0x000000172b1e7227 */ /* 0x000fe200078e001e */
[----:B------:R-:W-:-:S02]  /*4ff00*/  ISETP.GE.U32.AND P0, PT, R29, R18, PT ;  /* 0x000000121d00720c */ /* 0x000fc40003f06070 */
[----:B------:R-:W-:Y:S01]  /*4ff10*/  ISETP.NE.AND P1, PT, R18, RZ, PT ;  /* 0x000000ff1200720c */ /* 0x000fe20003f25270 */
[----:B------:R-:W-:Y:S01]  /*4ff20*/  IMAD.IADD R29, R29, 0x1, -R18 ;  /* 0x000000011d1d7824 */ /* 0x000fe200078e0a12 */
[----:B------:R-:W-:Y:S02]  /*4ff30*/  ISETP.GE.U32.AND P2, PT, R37, R32, PT ;  /* 0x000000202500720c */ /* 0x000fe40003f46070 */
[----:B------:R-:W-:Y:S01]  /*4ff40*/  SEL R20, R20, RZ, !P1 ;  /* 0x000000ff14147207 */ /* 0x000fe20004800000 */
[----:B------:R-:W-:Y:S01]  /*4ff50*/  IMAD.IADD R18, R29, 0x1, -R26 ;  /* 0x000000011d127824 */ /* 0x000fe200078e0a1a */
[----:B------:R-:W-:Y:S02]  /*4ff60*/  ISETP.NE.AND P3, PT, R26, RZ, PT ;  /* 0x000000ff1a00720c */ /* 0x000fe40003f65270 */
[----:B------:R-:W-:Y:S02]  /*4ff70*/  SEL R20, R20, 0x1, P0 ;  /* 0x0000000114147807 */ /* 0x000fe40000000000 */
[----:B------:R-:W-:-:S02]  /*4ff80*/  ISETP.GE.U32.AND P1, PT, R18, R29, PT ;  /* 0x0000001d1200720c */ /* 0x000fc40003f26070 */
[----:B------:R-:W-:Y:S02]  /*4ff90*/  SEL R38, R38, 0x1, !P3 ;  /* 0x0000000126267807 */ /* 0x000fe40005800000 */
[----:B------:R-:W-:Y:S01]  /*4ffa0*/  IADD3 R37, PT, PT, R20, R37, R25 ;  /* 0x0000002514257210 */ /* 0x000fe20007ffe019 */
[----:B------:R-:W-:Y:S01]  /*4ffb0*/  @P2 IMAD.MOV R30, RZ, RZ, R33 ;  /* 0x000000ffff1e2224 */ /* 0x000fe200078e0221 */
[----:B------:R-:W-:Y:S02]  /*4ffc0*/  SEL R38, R38, RZ, P1 ;  /* 0x000000ff26267207 */ /* 0x000fe40000800000 */
[----:B------:R-:W-:Y:S01]  /*4ffd0*/  ISETP.NE.AND P1, PT, R37, RZ, PT ;  /* 0x000000ff2500720c */ /* 0x000fe20003f25270 */
[----:B------:R-:W-:Y:S01]  /*4ffe0*/  IMAD.IADD R27, R22, 0x1, -R37 ;  /* 0x00000001161b7824 */ /* 0x000fe200078e0a25 */
[----:B------:R-:W-:Y:S01]  /*4fff0*/  IADD3 R26, PT, PT, R38, UR14, RZ ;  /* 0x0000000e261a7c10 */ /* 0x000fe2000fffe0ff */
[----:B------:R-:W-:Y:S01]  /*50000*/  IMAD R30, R43, R39, R30 ;  /* 0x000000272b1e7224 */ /* 0x000fe200078e021e */
[----:B------:R-:W-:-:S02]  /*50010*/  ISETP.GE.U32.AND P0, PT, R22, R37, PT ;  /* 0x000000251600720c */ /* 0x000fc40003f06070 */
[----:B------:R-:W-:Y:S01]  /*50020*/  SEL R22, R20, RZ, !P1 ;  /* 0x000000ff14167207 */ /* 0x000fe20004800000 */
[----:B------:R-:W-:Y:S01]  /*50030*/  IMAD.IADD R20, R27, 0x1, -R26 ;  /* 0x000000011b147824 */ /* 0x000fe200078e0a1a */
[----:B------:R-:W-:Y:S02]  /*50040*/  ISETP.NE.AND P1, PT, R26, RZ, PT ;  /* 0x000000ff1a00720c */ /* 0x000fe40003f25270 */
[----:B------:R-:W-:Y:S02]  /*50050*/  SEL R22, R22, 0x1, P0 ;  /* 0x0000000116167807 */ /* 0x000fe40000000000 */
[----:B------:R-:W-:Y:S02]  /*50060*/  ISETP.GE.U32.AND P0, PT, R20, R27, PT ;  /* 0x0000001b1400720c */ /* 0x000fe40003f06070 */
[----:B------:R-:W-:Y:S02]  /*50070*/  SEL R38, R38, 0x1, !P1 ;  /* 0x0000000126267807 */ /* 0x000fe40004800000 */
[----:B------:R-:W-:-:S02]  /*50080*/  IADD3 R25, PT, PT, R22, R30, R25 ;  /* 0x0000001e16197210 */ /* 0x000fc40007ffe019 */
[----:B------:R-:W-:Y:S02]  /*50090*/  SEL R38, R38, RZ, P0 ;  /* 0x000000ff26267207 */ /* 0x000fe40000000000 */
[----:B------:R-:W-:Y:S01]  /*500a0*/  MOV R26, 0xa60d7ea4 ;  /* 0xa60d7ea4001a7802 */ /* 0x000fe20000000f00 */
[----:B------:R-:W-:Y:S02]  /*500b0*/  IMAD.IADD R25, R40, 0x1, R25 ;  /* 0x0000000128197824 */ /* 0x000fe400078e0219 */
[----:B0-----:R-:W-:-:S03]  /*500c0*/  VIADD R22, R38, UR4 ;  /* 0x0000000426167c36 */ /* 0x001fc60008000000 */
[----:B------:R-:W-:Y:S02]  /*500d0*/  IADD3 R25, PT, PT, -R25, R47, R28 ;  /* 0x0000002f19197210 */ /* 0x000fe40007ffe11c */
[----:B------:R-:W-:-:S03]  /*500e0*/  LOP3.LUT P0, RZ, R22, R38, RZ, 0xfc, !PT ;  /* 0x0000002616ff7212 */ /* 0x000fc6000780fcff */
        /* <DEDUP_REMOVED lines=37> */
.L_x_160:
[----:B------:R-:W-:Y:S05]  /*50340*/  BSYNC.RECONVERGENT B0 ;  /* 0x0000000000007941 */ /* 0x000fea0003800200 */
.L_x_159:
[C---:B------:R-:W-:Y:S01]  /*50350*/  ISETP.GE.U32.AND P0, PT, R41.reuse, 0x16f81798, PT ;  /* 0x16f817982900780c */ /* 0x040fe20003f06070 */
[----:B------:R-:W-:Y:S01]  /*50360*/  IMAD.MOV.U32 R27, RZ, RZ, -0x2dce28d9 ;  /* 0xd231d727ff1b7424 */ /* 0x000fe200078e00ff */
[----:B------:R-:W0:Y:S01]  /*50370*/  LDCU.128 UR16, c[0x3][0xc0] ;  /* 0x00c01800ff1077ac */ /* 0x000e220008000c00 */
[----:B------:R-:W-:Y:S01]  /*50380*/  IMAD.MOV.U32 R28, RZ, RZ, -0x29bfcdb ;  /* 0xfd640325ff1c7424 */ /* 0x000fe200078e00ff */
[----:B------:R-:W-:Y:S01]  /*50390*/  SEL R26, R26, 0xa60d7ea5, !P0 ;  /* 0xa60d7ea51a1a7807 */ /* 0x000fe20004000000 */
[----:B------:R-:W-:Y:S01]  /*503a0*/  IMAD.MOV.U32 R30, RZ, RZ, 0x3178f4f9 ;  /* 0x3178f4f9ff1e7424 */ /* 0x000fe200078e00ff */
[----:B------:R-:W-:Y:S01]  /*503b0*/  BSSY.RECONVERGENT B0, `(.L_x_161) ;  /* 0x000003c000007945 */ /* 0x000fe20003800200 */
[----:B------:R-:W-:Y:S02]  /*503c0*/  IMAD.MOV.U32 R29, RZ, RZ, -0x55a06295 ;  /* 0xaa5f9d6bff1d7424 */ /* 0x000fe400078e00ff */
[----:B------:R-:W-:Y:S02]  /*503d0*/  IMAD.IADD R25, R26, 0x1, R7 ;  /* 0x000000011a197824 */ /* 0x000fe400078e0207 */
[----:B------:R-:W-:-:S03]  /*503e0*/  VIADD R42, R41, 0xe907e868 ;  /* 0xe907e868292a7836 */ /* 0x000fc60000000000 */
[----:B------:R-:W-:-:S04]  /*503f0*/  ISETP.GE.U32.AND P0, PT, R25, R26, PT ;  /* 0x0000001a1900720c */ /* 0x000fc80003f06070 */
[----:B------:R-:W-:-:S05]  /*50400*/  SEL R27, R27, 0xd231d726, !P0 ;  /* 0xd231d7261b1b7807 */ /* 0x000fca0004000000 */
[----:B------:R-:W-:-:S05]  /*50410*/  IMAD.IADD R26, R27, 0x1, R9 ;  /* 0x000000011b1a7824 */ /* 0x000fca00078e0209 */
[----:B------:R-:W-:-:S04]  /*50420*/  ISETP.GE.U32.AND P0, PT, R26, R27, PT ;  /* 0x0000001b1a00720c */ /* 0x000fc80003f06070 */
[----:B------:R-:W-:-:S04]  /*50430*/  SEL R27, R28, 0xfd640324, !P0 ;  /* 0xfd6403241c1b7807 */ /* 0x000fc80004000000 */
[----:B------:R-:W-:-:S04]  /*50440*/  IADD3 R28, PT, PT, R27, R8, RZ ;  /* 0x000000081b1c7210 */ /* 0x000fc80007ffe0ff */
[----:B------:R-:W-:-:S04]  /*50450*/  ISETP.GE.U32.AND P0, PT, R28, R27, PT ;  /* 0x0000001b1c00720c */ /* 0x000fc80003f06070 */
[----:B------:R-:W-:-:S05]  /*50460*/  SEL R30, R30, 0x3178f4f8, !P0 ;  /* 0x3178f4f81e1e7807 */ /* 0x000fca0004000000 */
[----:B------:R-:W-:-:S05]  /*50470*/  IMAD.IADD R27, R30, 0x1, R11 ;  /* 0x000000011e1b7824 */ /* 0x000fca00078e020b */
[----:B------:R-:W-:Y:S01]  /*50480*/  ISETP.GE.U32.AND P0, PT, R27, R30, PT ;  /* 0x0000001e1b00720c */ /* 0x000fe20003f06070 */
[----:B------:R-:W-:-:S03]  /*50490*/  IMAD.MOV.U32 R30, RZ, RZ, 0x6234454 ;  /* 0x06234454ff1e7424 */ /* 0x000fc600078e00ff */
[----:B------:R-:W-:-:S05]  /*504a0*/  SEL R29, R29, 0xaa5f9d6a, !P0 ;  /* 0xaa5f9d6a1d1d7807 */ /* 0x000fca0004000000 */
[----:B------:R-:W-:-:S05]  /*504b0*/  IMAD.IADD R38, R29, 0x1, R10 ;  /* 0x000000011d267824 */ /* 0x000fca00078e020a */
[----:B------:R-:W-:-:S04]  /*504c0*/  ISETP.GE.U32.AND P0, PT, R38, R29, PT ;  /* 0x0000001d2600720c */ /* 0x000fc80003f06070 */
[----:B------:R-:W-:Y:S01]  /*504d0*/  SEL R29, R30, 0x6234453, !P0 ;  /* 0x062344531e1d7807 */ /* 0x000fe20004000000 */
[----:B------:R-:W-:-:S03]  /*504e0*/  IMAD.MOV.U32 R30, RZ, RZ, -0x79be667e ;  /* 0x86419982ff1e7424 */ /* 0x000fc600078e00ff */
[----:B------:R-:W-:-:S04]  /*504f0*/  IADD3 R31, PT, PT, R29, R12, RZ ;  /* 0x0000000c1d1f7210 */ /* 0x000fc80007ffe0ff */
[----:B------:R-:W-:-:S04]  /*50500*/  ISETP.GE.U32.AND P0, PT, R31, R29, PT ;  /* 0x0000001d1f00720c */ /* 0x000fc80003f06070 */
[----:B------:R-:W-:-:S05]  /*50510*/  SEL R29, R30, 0x86419981, !P0 ;  /* 0x864199811e1d7807 */ /* 0x000fca0004000000 */
[----:B------:R-:W-:-:S05]  /*50520*/  IMAD.IADD R40, R29, 0x1, R14 ;  /* 0x000000011d287824 */ /* 0x000fca00078e020e */
[----:B------:R-:W-:-:S13]  /*50530*/  ISETP.GE.U32.AND P0, PT, R40, R29, PT ;  /* 0x0000001d2800720c */ /* 0x000fda0003f06070 */
[----:B0-----:R-:W-:Y:S05]  /*50540*/  @!P0 BRA `(.L_x_162) ;  /* 0x0000000000888947 */ /* 0x001fea0003800000 */
        /* <DEDUP_REMOVED lines=34> */
.L_x_162:
[----:B------:R-:W-:Y:S05]  /*50770*/  BSYNC.RECONVERGENT B0 ;  /* 0x0000000000007941 */ /* 0x000fea0003800200 */
.L_x_161:
[----:B------:R-:W-:Y:S01]  /*50780*/  LOP3.LUT R21, R26, R42, R25, 0xfe, !PT ;  /* 0x0000002a1a157212 */ /* 0x000fe200078efe19 */
[----:B------:R-:W0:Y:S01]  /*50790*/  LDCU.128 UR24, c[0x3][0xc0] ;  /* 0x00c01800ff1877ac */ /* 0x000e220008000c00 */
[----:B------:R-:W-:Y:S01]  /*507a0*/  BSSY.RECONVERGENT B0, `(.L_x_163) ;  /* 0x00000f8000007945 */ /* 0x000fe20003800200 */
[----:B------:R-:W-:Y:S01]  /*507b0*/  IMAD.MOV.U32 R43, RZ, RZ, RZ ;  /* 0x000000ffff2b7224 */ /* 0x000fe200078e00ff */
[----:B------:R-:W-:Y:S01]  /*507c0*/  LOP3.LUT R21, R27, R21, R28, 0xfe, !PT ;  /* 0x000000151b157212 */ /* 0x000fe200078efe1c */
[----:B------:R-:W1:Y:S01]  /*507d0*/  LDCU.128 UR20, c[0x3][0xd0] ;  /* 0x00c01a00ff1477ac */ /* 0x000e620008000c00 */
[----:B------:R-:W-:Y:S01]  /*507e0*/  IMAD.MOV.U32 R46, RZ, RZ, RZ ;  /* 0x000000ffff2e7224 */ /* 0x000fe200078e00ff */
[----:B------:R-:W-:Y:S02]  /*507f0*/  CS2R R32, SRZ ;  /* 0x0000000000207805 */ /* 0x000fe4000001ff00 */
[----:B------:R-:W-:Y:S01]  /*50800*/  LOP3.LUT R21, R31, R21, R38, 0xfe, !PT ;  /* 0x000000151f157212 */ /* 0x000fe200078efe26 */
[----:B------:R-:W2:Y:S01]  /*50810*/  LDCU.128 UR28, c[0x3][0xd0] ;  /* 0x00c01a00ff1c77ac */ /* 0x000ea20008000c00 */
[----:B------:R-:W-:-:S02]  /*50820*/  IMAD.MOV.U32 R29, RZ, RZ, RZ ;  /* 0x000000ffff1d7224 */ /* 0x000fc400078e00ff */
[----:B------:R-:W-:Y:S01]  /*50830*/  LOP3.LUT P0, RZ, R21, R40, RZ, 0xfc, !PT ;  /* 0x0000002815ff7212 */ /* 0x000fe2000780fcff */
[----:B------:R-:W-:Y:S02]  /*50840*/  HFMA2 R21, -RZ, RZ, 0, 0 ;  /* 0x00000000ff157431 */ /* 0x000fe400000001ff */
[----:B------:R-:W-:Y:S02]  /*50850*/  IMAD.MOV.U32 R30, RZ, RZ, RZ ;  /* 0x000000ffff1e7224 */ /* 0x000fe400078e00ff */
[----:B------:R-:W-:-:S08]  /*50860*/  IMAD.MOV.U32 R23, RZ, RZ, RZ ;  /* 0x000000ffff177224 */ /* 0x000fd000078e00ff */
[----:B01----:R-:W-:Y:S05]  /*50870*/  @!P0 BRA `(.L_x_164) ;  /* 0x0000000c00a88947 */ /* 0x003fea0003800000 */
[----:B------:R-:W0:Y:S01]  /*50880*/  LDCU.64 UR4, c[0x3][0xc0] ;  /* 0x00c01800ff0477ac */ /* 0x000e220008000a00 */
[----:B------:R-:W-:Y:S01]  /*50890*/  IMAD.MOV.U32 R48, RZ, RZ, 0x1 ;  /* 0x00000001ff307424 */ /* 0x000fe200078e00ff */
[----:B------:R-:W-:Y:S01]  /*508a0*/  CS2R R36, SRZ ;  /* 0x0000000000247805 */ /* 0x000fe2000001ff00 */
[----:B------:R-:W-:Y:S01]  /*508b0*/  IMAD.MOV.U32 R44, RZ, RZ, RZ ;  /* 0x000000ffff2c7224 */ /* 0x000fe200078e00ff */
[----:B------:R-:W1:Y:S01]  /*508c0*/  LDCU.64 UR6, c[0x3][0xc8] ;  /* 0x00c01900ff0677ac */ /* 0x000e620008000a00 */
[----:B------:R-:W-:Y:S01]  /*508d0*/  IMAD.MOV.U32 R39, RZ, RZ, RZ ;  /* 0x000000ffff277224 */ /* 0x000fe200078e00ff */
[----:B------:R-:W-:Y:S01]  /*508e0*/  CS2R R34, SRZ ;  /* 0x0000000000227805 */ /* 0x000fe2000001ff00 */
[----:B------:R-:W-:Y:S01]  /*508f0*/  IMAD.MOV.U32 R24, RZ, RZ, RZ ;  /* 0x000000ffff187224 */ /* 0x000fe200078e00ff */
[----:B------:R-:W3:Y:S01]  /*50900*/  LDCU.64 UR8, c[0x3][0xd0] ;  /* 0x00c01a00ff0877ac */ /* 0x000ee20008000a00 */
[----:B------:R-:W4:Y:S01]  /*50910*/  LDCU.64 UR12, c[0x3][0xd8] ;  /* 0x00c01b00ff0c77ac */ /* 0x000f220008000a00 */
[----:B0-----:R-:W-:Y:S01]  /*50920*/  IMAD.U32 R45, RZ, RZ, UR4 ;  /* 0x00000004ff2d7e24 */ /* 0x001fe2000f8e00ff */
[----:B------:R-:W-:Y:S01]  /*50930*/  MOV R50, UR5 ;  /* 0x0000000500327c02 */ /* 0x000fe20008000f00 */
[----:B-1----:R-:W-:-:S02]  /*50940*/  IMAD.U32 R47, RZ, RZ, UR6 ;  /* 0x00000006ff2f7e24 */ /* 0x002fc4000f8e00ff */
[----:B------:R-:W-:Y:S02]  /*50950*/  IMAD.U32 R49, RZ, RZ, UR7 ;  /* 0x00000007ff317e24 */ /* 0x000fe4000f8e00ff */
[----:B---3--:R-:W-:Y:S02]  /*50960*/  IMAD.U32 R52, RZ, RZ, UR8 ;  /* 0x00000008ff347e24 */ /* 0x008fe4000f8e00ff */
[----:B------:R-:W-:Y:S02]  /*50970*/  IMAD.U32 R51, RZ, RZ, UR9 ;  /* 0x00000009ff337e24 */ /* 0x000fe4000f8e00ff */
[----:B----4-:R-:W-:Y:S01]  /*50980*/  IMAD.U32 R54, RZ, RZ, UR12 ;  /* 0x0000000cff367e24 */ /* 0x010fe2000f8e00ff */
[----:B------:R-:W-:-:S07]  /*50990*/  MOV R53, UR13 ;  /* 0x0000000d00357c02 */ /* 0x000fce0008000f00 */
.L_x_178:
[----:B------:R-:W-:Y:S01]  /*509a0*/  LOP3.LUT R55, R42, 0x1, RZ, 0xc0, !PT ;  /* 0x000000012a377812 */ /* 0x000fe200078ec0ff */
[----:B------:R-:W-:Y:S03]  /*509b0*/  BSSY.RECONVERGENT B1, `(.L_x_165) ;  /* 0x0000023000017945 */ /* 0x000fe60003800200 */
[----:B------:R-:W-:-:S13]  /*509c0*/  ISETP.NE.U32.AND P0, PT, R55, 0x1, PT ;  /* 0x000000013700780c */ /* 0x000fda0003f05070 */
[----:B------:R-:W-:Y:S05]  /*509d0*/  @!P0 BRA `(.L_x_166) ;  /* 0x0000000000808947 */ /* 0x000fea0003800000 */
.L_x_169:
        /* <DEDUP_REMOVED lines=19> */
.L_x_168:
[----:B--2---:R-:W-:Y:S05]  /*50b10*/  BSYNC.RECONVERGENT B2 ;  /* 0x0000000000027941 */ /* 0x004fea0003800200 */
.L_x_167:
        /* <DEDUP_REMOVED lines=12> */
.L_x_166:
[----:B--2---:R-:W-:Y:S05]  /*50be0*/  BSYNC.RECONVERGENT B1 ;  /* 0x0000000000017941 */ /* 0x004fea0003800200 */
.L_x_165:
[----:B------:R-:W-:Y:S01]  /*50bf0*/  LOP3.LUT R55, R45, 0x1, RZ, 0xc0, !PT ;  /* 0x000000012d377812 */ /* 0x000fe200078ec0ff */
[----:B------:R-:W-:Y:S03]  /*50c00*/  BSSY.RECONVERGENT B1, `(.L_x_170) ;  /* 0x0000023000017945 */ /* 0x000fe60003800200 */
[----:B------:R-:W-:-:S13]  /*50c10*/  ISETP.NE.U32.AND P0, PT, R55, 0x1, PT ;  /* 0x000000013700780c */ /* 0x000fda0003f05070 */
[----:B------:R-:W-:Y:S05]  /*50c20*/  @!P0 BRA `(.L_x_171) ;  /* 0x0000000000808947 */ /* 0x000fea0003800000 */
.L_x_174:
        /* <DEDUP_REMOVED lines=19> */
.L_x_173:
[----:B------:R-:W-:Y:S05]  /*50d60*/  BSYNC.RECONVERGENT B2 ;  /* 0x0000000000027941 */ /* 0x000fea0003800200 */
.L_x_172:
        /* <DEDUP_REMOVED lines=12> */
.L_x_171:
[----:B------:R-:W-:Y:S05]  /*50e30*/  BSYNC.RECONVERGENT B1 ;  /* 0x0000000000017941 */ /* 0x000fea0003800200 */
.L_x_170:
[CC--:B------:R-:W-:Y:S01]  /*50e40*/  ISETP.GE.U32.AND P3, PT, R25.reuse, R50.reuse, PT ;  /* 0x000000321900720c */ /* 0x0c0fe20003f66070 */
[----:B------:R-:W-:Y:S01]  /*50e50*/  BSSY.RECONVERGENT B1, `(.L_x_175) ;  /* 0x0000087000017945 */ /* 0x000fe20003800200 */
[----:B------:R-:W-:Y:S02]  /*50e60*/  ISETP.GE.U32.AND P4, PT, R26, R47, PT ;  /* 0x0000002f1a00720c */ /* 0x000fe40003f86070 */
[----:B------:R-:W-:Y:S02]  /*50e70*/  ISETP.GE.U32.AND P5, PT, R28, R49, PT ;  /* 0x000000311c00720c */ /* 0x000fe40003fa6070 */
[----:B------:R-:W-:Y:S02]  /*50e80*/  ISETP.GT.U32.AND P0, PT, R25, R50, PT ;  /* 0x000000321900720c */ /* 0x000fe40003f04070 */
[----:B------:R-:W-:Y:S02]  /*50e90*/  ISETP.GT.U32.AND P1, PT, R26, R47, PT ;  /* 0x0000002f1a00720c */ /* 0x000fe40003f24070 */
[----:B------:R-:W-:-:S02]  /*50ea0*/  ISETP.GT.U32.AND P2, PT, R28, R49, PT ;  /* 0x000000311c00720c */ /* 0x000fc40003f44070 */
[----:B------:R-:W-:Y:S02]  /*50eb0*/  SEL R55, RZ, 0x2, P3 ;  /* 0x00000002ff377807 */ /* 0x000fe40001800000 */
[----:B------:R-:W-:Y:S02]  /*50ec0*/  SEL R58, RZ, 0x4, P4 ;  /* 0x00000004ff3a7807 */ /* 0x000fe40002000000 */
[----:B------:R-:W-:Y:S02]  /*50ed0*/  SEL R59, RZ, 0x8, P5 ;  /* 0x00000008ff3b7807 */ /* 0x000fe40002800000 */
[----:B------:R-:W-:Y:S02]  /*50ee0*/  SEL R56, RZ, 0x2, !P0 ;  /* 0x00000002ff387807 */ /* 0x000fe40004000000 */
[----:B------:R-:W-:Y:S02]  /*50ef0*/  SEL R57, RZ, 0x4, !P1 ;  /* 0x00000004ff397807 */ /* 0x000fe40004800000 */
[----:B------:R-:W-:-:S02]  /*50f00*/  SEL R60, RZ, 0x8, !P2 ;  /* 0x00000008ff3c7807 */ /* 0x000fc40005000000 */
[CC--:B------:R-:W-:Y:S02]  /*50f10*/  ISETP.GE.U32.AND P2, PT, R27.reuse, R52.reuse, PT ;  /* 0x000000341b00720c */ /* 0x0c0fe40003f46070 */
[CC--:B------:R-:W-:Y:S02]  /*50f20*/  ISETP.GE.U32.AND P3, PT, R38.reuse, R51.reuse, PT ;  /* 0x000000332600720c */ /* 0x0c0fe40003f66070 */
[----:B------:R-:W-:Y:S02]  /*50f30*/  ISETP.GT.U32.AND P0, PT, R27, R52, PT ;  /* 0x000000341b00720c */ /* 0x000fe40003f04070 */
[----:B------:R-:W-:Y:S02]  /*50f40*/  ISETP.GT.U32.AND P1, PT, R38, R51, PT ;  /* 0x000000332600720c */ /* 0x000fe40003f24070 */
[----:B------:R-:W-:Y:S02]  /*50f50*/  IADD3 R55, PT, PT, R59, R55, R58 ;  /* 0x000000373b377210 */ /* 0x000fe40007ffe03a */
[----:B------:R-:W-:-:S02]  /*50f60*/  IADD3 R56, PT, PT, R60, R56, R57 ;  /* 0x000000383c387210 */ /* 0x000fc40007ffe039 */
[----:B------:R-:W-:Y:S02]  /*50f70*/  SEL R58, RZ, 0x10, P2 ;  /* 0x00000010ff3a7807 */ /* 0x000fe40001000000 */
[----:B------:R-:W-:Y:S02]  /*50f80*/  SEL R59, RZ, 0x20, P3 ;  /* 0x00000020ff3b7807 */ /* 0x000fe40001800000 */
[----:B------:R-:W-:Y:S02]  /*50f90*/  SEL R57, RZ, 0x10, !P0 ;  /* 0x00000010ff397807 */ /* 0x000fe40004000000 */
[----:B------:R-:W-:Y:S02]  /*50fa0*/  SEL R60, RZ, 0x20, !P1 ;  /* 0x00000020ff3c7807 */ /* 0x000fe40004800000 */
[----:B------:R-:W-:Y:S02]  /*50fb0*/  ISETP.GE.U32.AND P2, PT, R31, R54, PT ;  /* 0x000000361f00720c */ /* 0x000fe40003f46070 */
[----:B------:R-:W-:-:S02]  /*50fc0*/  ISETP.GE.U32.AND P3, PT, R40, R53, PT ;  /* 0x000000352800720c */ /* 0x000fc40003f66070 */
[----:B------:R-:W-:Y:S02]  /*50fd0*/  ISETP.GT.U32.AND P0, PT, R31, R54, PT ;  /* 0x000000361f00720c */ /* 0x000fe40003f04070 */
[----:B------:R-:W-:Y:S02]  /*50fe0*/  ISETP.GT.U32.AND P1, PT, R40, R53, PT ;  /* 0x000000352800720c */ /* 0x000fe40003f24070 */
[----:B------:R-:W-:Y:S02]  /*50ff0*/  IADD3 R55, PT, PT, R59, R55, R58 ;  /* 0x000000373b377210 */ /* 0x000fe40007ffe03a */
[----:B------:R-:W-:Y:S02]  /*51000*/  IADD3 R56, PT, PT, R60, R56, R57 ;  /* 0x000000383c387210 */ /* 0x000fe40007ffe039 */
[----:B------:R-:W-:Y:S02]  /*51010*/  SEL R58, RZ, 0x40, P2 ;  /* 0x00000040ff3a7807 */ /* 0x000fe40001000000 */
[----:B------:R-:W-:-:S02]  /*51020*/  SEL R59, RZ, 0x80, P3 ;  /* 0x00000080ff3b7807 */ /* 0x000fc40001800000 */
[----:B------:R-:W-:Y:S02]  /*51030*/  SEL R57, RZ, 0x40, !P0 ;  /* 0x00000040ff397807 */ /* 0x000fe40004000000 */
[----:B------:R-:W-:Y:S02]  /*51040*/  SEL R60, RZ, 0x80, !P1 ;  /* 0x00000080ff3c7807 */ /* 0x000fe40004800000 */
[CC--:B------:R-:W-:Y:S02]  /*51050*/  ISETP.GE.U32.AND P1, PT, R42.reuse, R45.reuse, PT ;  /* 0x0000002d2a00720c */ /* 0x0c0fe40003f26070 */
[----:B------:R-:W-:Y:S02]  /*51060*/  ISETP.GT.U32.AND P0, PT, R42, R45, PT ;  /* 0x0000002d2a00720c */ /* 0x000fe40003f04070 */
[----:B------:R-:W-:Y:S02]  /*51070*/  IADD3 R55, PT, PT, R59, R55, R58 ;  /* 0x000000373b377210 */ /* 0x000fe40007ffe03a */
[----:B------:R-:W-:-:S02]  /*51080*/  IADD3 R56, PT, PT, R60, R56, R57 ;  /* 0x000000383c387210 */ /* 0x000fc40007ffe039 */
[----:B------:R-:W-:Y:S02]  /*51090*/  SEL R57, RZ, 0x1, P1 ;  /* 0x00000001ff397807 */ /* 0x000fe40000800000 */
[----:B------:R-:W-:-:S03]  /*510a0*/  SEL R58, RZ, 0x1, !P0 ;  /* 0x00000001ff3a7807 */ /* 0x000fc60004000000 */
[----:B------:R-:W-:Y:S02]  /*510b0*/  IMAD.IADD R55, R57, 0x1, R55 ;  /* 0x0000000139377824 */ /* 0x000fe400078e0237 */
[----:B------:R-:W-:-:S05]  /*510c0*/  IMAD.IADD R56, R58, 0x1, R56 ;  /* 0x000000013a387824 */ /* 0x000fca00078e0238 */
        /* <DEDUP_REMOVED lines=49> */
.L_x_176:
        /* <DEDUP_REMOVED lines=46> */
.L_x_177:
[----:B------:R-:W-:Y:S05]  /*516c0*/  BSYNC.RECONVERGENT B1 ;  /* 0x0000000000017941 */ /* 0x000fea0003800200 */
.L_x_175:
[----:B------:R-:W-:-:S04]  /*516d0*/  LOP3.LUT R55, R26, R42, R25, 0xfe, !PT ;  /* 0x0000002a1a377212 */ /* 0x000fc800078efe19 */
[----:B------:R-:W-:-:S04]  /*516e0*/  LOP3.LUT R55, R27, R55, R28, 0xfe, !PT ;  /* 0x000000371b377212 */ /* 0x000fc800078efe1c */
[----:B------:R-:W-:-:S04]  /*516f0*/  LOP3.LUT R55, R31, R55, R38, 0xfe, !PT ;  /* 0x000000371f377212 */ /* 0x000fc800078efe26 */
[----:B------:R-:W-:-:S13]  /*51700*/  LOP3.LUT P0, RZ, R55, R40, RZ, 0xfc, !PT ;  /* 0x0000002837ff7212 */ /* 0x000fda000780fcff */
[----:B------:R-:W-:Y:S05]  /*51710*/  @P0 BRA `(.L_x_178) ;  /* 0xfffffff000a00947 */ /* 0x000fea000383ffff */
.L_x_164:
[----:B--2---:R-:W-:Y:S05]  /*51720*/  BSYNC.RECONVERGENT B0 ;  /* 0x0000000000007941 */ /* 0x004fea0003800200 */
.L_x_163:
[----:B------:R-:W-:Y:S01]  /*51730*/  IMAD.MOV.U32 R24, RZ, RZ, 0x63b82f70 ;  /* 0x63b82f70ff187424 */ /* 0x000fe200078e00ff */
[C---:B------:R-:W-:Y:S01]  /*51740*/  ISETP.GE.U32.AND P0, PT, R13.reuse, -0x4ef2b48, PT ;  /* 0xfb10d4b80d00780c */ /* 0x040fe20003f06070 */
[----:B------:R-:W-:Y:S01]  /*51750*/  IMAD.MOV.U32 R25, RZ, RZ, 0x597aabe7 ;  /* 0x597aabe7ff197424 */ /* 0x000fe200078e00ff */
[----:B------:R-:W0:Y:S01]  /*51760*/  LDC.64 R34, c[0x3][0xc0] ;  /* 0x00c03000ff227b82 */ /* 0x000e220000000a00 */
[----:B------:R-:W-:Y:S01]  /*51770*/  BSSY.RECONVERGENT B0, `(.L_x_179) ;  /* 0x0000048000007945 */ /* 0x000fe20003800200 */
[----:B------:R-:W-:Y:S01]  /*51780*/  SEL R24, R24, 0x63b82f71, !P0 ;  /* 0x63b82f7118187807 */ /* 0x000fe20004000000 */
[----:B------:R-:W-:-:S03]  /*51790*/  VIADD R47, R13, 0x4ef2b48 ;  /* 0x04ef2b480d2f7836 */ /* 0x000fc60000000000 */
[----:B------:R-:W-:Y:S02]  /*517a0*/  IADD3 R57, PT, PT, R24, R15, RZ ;  /* 0x0000000f18397210 */ /* 0x000fe40007ffe0ff */
[----:B------:R-:W1:Y:S02]  /*517b0*/  LDC.64 R36, c[0x3][0xc8] ;  /* 0x00c03200ff247b82 */ /* 0x000e640000000a00 */
[----:B------:R-:W-:-:S04]  /*517c0*/  ISETP.GE.U32.AND P0, PT, R57, R24, PT ;  /* 0x000000183900720c */ /* 0x000fc80003f06070 */
[----:B------:R-:W-:Y:S01]  /*517d0*/  SEL R24, R25, 0x597aabe6, !P0 ;  /* 0x597aabe619187807 */ /* 0x000fe20004000000 */
[----:B------:R-:W-:Y:S01]  /*517e0*/  IMAD.MOV.U32 R25, RZ, RZ, 0x2e84bb8 ;  /* 0x02e84bb8ff197424 */ /* 0x000fe200078e00ff */
[----:B------:R-:W2:Y:S03]  /*517f0*/  LDC.64 R38, c[0x3][0xd0] ;  /* 0x00c03400ff267b82 */ /* 0x000ea60000000a00 */
[----:B------:R-:W-:-:S05]  /*51800*/  IMAD.IADD R55, R24, 0x1, R17 ;  /* 0x0000000118377824 */ /* 0x000fca00078e0211 */
[----:B------:R-:W-:-:S04]  /*51810*/  ISETP.GE.U32.AND P0, PT, R55, R24, PT ;  /* 0x000000183700720c */ /* 0x000fc80003f06070 */
[----:B------:R-:W-:Y:S01]  /*51820*/  SEL R24, R25, 0x2e84bb7, !P0 ;  /* 0x02e84bb719187807 */ /* 0x000fe20004000000 */
[----:B------:R-:W-:-:S04]  /*51830*/  IMAD.MOV.U32 R25, RZ, RZ, -0xe1108a8 ;  /* 0xf1eef758ff197424 */ /* 0x000fc800078e00ff */
[----:B------:R-:W-:-:S05]  /*51840*/  IMAD.IADD R45, R24, 0x1, R16 ;  /* 0x00000001182d7824 */ /* 0x000fca00078e0210 */
[----:B------:R-:W-:-:S04]  /*51850*/  ISETP.GE.U32.AND P0, PT, R45, R24, PT ;  /* 0x000000182d00720c */ /* 0x000fc80003f06070 */
[----:B------:R-:W-:Y:S01]  /*51860*/  SEL R24, R25, 0xf1eef757, !P0 ;  /* 0xf1eef75719187807 */ /* 0x000fe20004000000 */
[----:B------:R-:W-:-:S03]  /*51870*/  IMAD.MOV.U32 R25, RZ, RZ, -0x5da4fbfc ;  /* 0xa25b0404ff197424 */ /* 0x000fc600078e00ff */
[----:B------:R-:W-:-:S04]  /*51880*/  IADD3 R63, PT, PT, R24, R19, RZ ;  /* 0x00000013183f7210 */ /* 0x000fc80007ffe0ff */
[----:B------:R-:W-:-:S04]  /*51890*/  ISETP.GE.U32.AND P0, PT, R63, R24, PT ;  /* 0x000000183f00720c */ /* 0x000fc80003f06070 */
[----:B------:R-:W-:Y:S01]  /*518a0*/  SEL R24, R25, 0xa25b0403, !P0 ;  /* 0xa25b040319187807 */ /* 0x000fe20004000000 */
[----:B------:R-:W-:-:S04]  /*518b0*/  IMAD.MOV.U32 R25, RZ, RZ, -0x26a3c465 ;  /* 0xd95c3b9bff197424 */ /* 0x000fc800078e00ff */
[----:B------:R-:W-:-:S05]  /*518c0*/  IMAD.IADD R31, R24, 0x1, R18 ;  /* 0x00000001181f7824 */ /* 0x000fca00078e0212 */
[----:B------:R-:W-:-:S04]  /*518d0*/  ISETP.GE.U32.AND P0, PT, R31, R24, PT ;  /* 0x000000181f00720c */ /* 0x000fc80003f06070 */
[----:B------:R-:W-:Y:S01]  /*518e0*/  SEL R24, R25, 0xd95c3b9a, !P0 ;  /* 0xd95c3b9a19187807 */ /* 0x000fe20004000000 */
[----:B------:R-:W-:Y:S01]  /*518f0*/  IMAD.MOV.U32 R25, RZ, RZ, -0x483ada77 ;  /* 0xb7c52589ff197424 */ /* 0x000fe200078e00ff */
[----:B0-----:R-:W-:-:S03]  /*51900*/  ISETP.GT.U32.AND P0, PT, R43, R34, PT ;  /* 0x000000222b00720c */ /* 0x001fc60003f04070 */
[----:B------:R-:W-:-:S05]  /*51910*/  IMAD.IADD R67, R24, 0x1, R20 ;  /* 0x0000000118437824 */ /* 0x000fca00078e0214 */
[----:B------:R-:W-:Y:S02]  /*51920*/  ISETP.GE.U32.AND P1, PT, R67, R24, PT ;  /* 0x000000184300720c */ /* 0x000fe40003f26070 */
[----:B------:R-:W-:Y:S02]  /*51930*/  SEL R24, RZ, 0x1, !P0 ;  /* 0x00000001ff187807 */ /* 0x000fe40004000000 */
[----:B------:R-:W-:-:S03]  /*51940*/  SEL R25, R25, 0xb7c52588, !P1 ;  /* 0xb7c5258819197807 */ /* 0x000fc60004800000 */
[----:B------:R-:W-:Y:S01]  /*51950*/  IMAD.IADD R26, R24, 0x1, R21 ;  /* 0x00000001181a7824 */ /* 0x000fe200078e0215 */
[----:B------:R-:W-:Y:S01]  /*51960*/  IADD3 R75, PT, PT, R25, R22, RZ ;  /* 0x00000016194b7210 */ /* 0x000fe20007ffe0ff */
[----:B------:R-:W0:Y:S02]  /*51970*/  LDC R21, c[0x3][0xd8] ;  /* 0x00c03600ff157b82 */ /* 0x000e240000000800 */
[----:B------:R-:W-:Y:S01]  /*51980*/  IMAD.IADD R68, R35, 0x1, -R26 ;  /* 0x0000000123447824 */ /* 0x000fe200078e0a1a */
[----:B------:R-:W-:Y:S02]  /*51990*/  ISETP.GE.U32.AND P1, PT, R75, R25, PT ;  /* 0x000000194b00720c */ /* 0x000fe40003f26070 */
[----:B------:R-:W-:-:S11]  /*519a0*/  ISETP.NE.AND P0, PT, R26, RZ, PT ;  /* 0x000000ff1a00720c */ /* 0x000fd60003f05270 */
[----:B-12---:R-:W-:Y:S05]  /*519b0*/  @!P1 BRA `(.L_x_180) ;  /* 0x00000000008c9947 */ /* 0x006fea0003800000 */
        /* <DEDUP_REMOVED lines=35> */
.L_x_180:
[----:B------:R-:W-:Y:S05]  /*51bf0*/  BSYNC.RECONVERGENT B0 ;  /* 0x0000000000007941 */ /* 0x000fea0003800200 */
.L_x_179:
[----:B------:R-:W-:Y:S01]  /*51c00*/  ISETP.GT.U32.AND P1, PT, R26, R35, PT ;  /* 0x000000231a00720c */ /* 0x000fe20003f24070 */
[-C--:B------:R-:W-:Y:S01]  /*51c10*/  IMAD R25, R68, R75.reuse, RZ ;  /* 0x0000004b44197224 */ /* 0x080fe200078e02ff */
[----:B------:R-:W-:Y:S01]  /*51c20*/  SEL R26, R24, RZ, !P0 ;  /* 0x000000ff181a7207 */ /* 0x000fe20004000000 */
[----:B------:R-:W-:Y:S01]  /*51c30*/  IMAD.IADD R60, R34, 0x1, -R43 ;  /* 0x00000001223c7824 */ /* 0x000fe200078e0a2b */
[----:B------:R-:W-:Y:S01]  /*51c40*/  MOV R24, RZ ;  /* 0x000000ff00187202 */ /* 0x000fe20000000f00 */
[----:B------:R-:W1:Y:S01]  /*51c50*/  LDCU UR4, c[0x3][0xdc] ;  /* 0x00c01b80ff0477ac */ /* 0x000e620008000800 */
[----:B------:R-:W-:Y:S01]  /*51c60*/  SEL R43, R26, 0x1, !P1 ;  /* 0x000000011a2b7807 */ /* 0x000fe20004800000 */
[----:B------:R-:W-:Y:S01]  /*51c70*/  IMAD.MOV.U32 R74, RZ, RZ, 0x0 ;  /* 0x00000000ff4a7424 */ /* 0x000fe200078e00ff */
[----:B------:R-:W-:Y:S01]  /*51c80*/  MOV R50, RZ ;  /* 0x000000ff00327202 */ /* 0x000fe20000000f00 */
[----:B------:R-:W-:Y:S01]  /*51c90*/  IMAD.HI.U32 R44, R60, R75, R24 ;  /* 0x0000004b3c2c7227 */ /* 0x000fe200078e0018 */
[----:B------:R-:W-:-:S03]  /*51ca0*/  MOV R80, 0x0 ;  /* 0x0000000000507802 */ /* 0x000fc60000000f00 */
[----:B------:R-:W-:Y:S01]  /*51cb0*/  IMAD.MOV.U32 R24, RZ, RZ, 0x0 ;  /* 0x00000000ff187424 */ /* 0x000fe200078e00ff */
[----:B------:R-:W-:Y:S01]  /*51cc0*/  ISETP.GE.U32.AND P0, PT, R44, R25, PT ;  /* 0x000000192c00720c */ /* 0x000fe20003f06070 */
[----:B------:R-:W-:Y:S02]  /*51cd0*/  IMAD.MOV.U32 R25, RZ, RZ, 0x1 ;  /* 0x00000001ff197424 */ /* 0x000fe400078e00ff */
        /* <DEDUP_REMOVED lines=10> */
[----:B------:R-:W-:Y:S01]  /*51d80*/  IMAD.MOV.U32 R78, RZ, RZ, RZ ;  /* 0x000000ffff4e7224 */ /* 0x000fe200078e00ff */
[----:B------:R-:W-:Y:S01]  /*51d90*/  IADD3 R61, PT, PT, R26, R61, RZ ;  /* 0x0000003d1a3d7210 */ /* 0x000fe20007ffe0ff */
[----:B------:R-:W-:Y:S01]  /*51da0*/  IMAD.HI.U32 R77, R40, R75, R24 ;  /* 0x0000004b284d7227 */ /* 0x000fe200078e0018 */
[----:B------:R-:W-:Y:S02]  /*51db0*/  SEL R42, R43, 0x1, !P0 ;  /* 0x000000012b2a7807 */ /* 0x000fe40004000000 */
[----:B------:R-:W-:-:S03]  /*51dc0*/  ISETP.GE.U32.AND P0, PT, R61, R26, PT ;  /* 0x0000001a3d00720c */ /* 0x000fc60003f06070 */
[----:B------:R-:W-:-:S04]  /*51dd0*/  IMAD.IADD R26, R42, 0x1, R29 ;  /* 0x000000012a1a7824 */ /* 0x000fc800078e021d */
[----:B------:R-:W-:Y:S01]  /*51de0*/  IMAD.IADD R28, R37, 0x1, -R26 ;  /* 0x00000001251c7824 */ /* 0x000fe200078e0a1a */
[----:B------:R-:W-:-:S03]  /*51df0*/  ISETP.NE.AND P1, PT, R26, RZ, PT ;  /* 0x000000ff1a00720c */ /* 0x000fc60003f25270 */
[----:B------:R-:W-:Y:S01]  /*51e00*/  IMAD.WIDE.U32 R24, R28, R75, RZ ;  /* 0x0000004b1c187225 */ /* 0x000fe200078e00ff */
[----:B------:R-:W-:-:S03]  /*51e10*/  SEL R42, R42, RZ, !P1 ;  /* 0x000000ff2a2a7207 */ /* 0x000fc60004800000 */
[----:B------:R-:W-:Y:S01]  /*51e20*/  @P0 IMAD.MOV R77, RZ, RZ, R27 ;  /* 0x000000ffff4d0224 */ /* 0x000fe200078e021b */
[----:B------:R-:W-:Y:S01]  /*51e30*/  ISETP.GT.U32.AND P0, PT, R26, R37, PT ;  /* 0x000000251a00720c */ /* 0x000fe20003f04070 */
[----:B------:R-:W-:Y:S02]  /*51e40*/  HFMA2 R26, -RZ, RZ, 0, 0 ;  /* 0x00000000ff1a7431 */ /* 0x000fe400000001ff */
[----:B------:R-:W-:Y:S02]  /*51e50*/  IMAD.MOV.U32 R27, RZ, RZ, 0x1 ;  /* 0x00000001ff1b7424 */ /* 0x000fe400078e00ff */
[----:B------:R-:W-:Y:S01]  /*51e60*/  IMAD.IADD R77, R24, 0x1, R77 ;  /* 0x00000001184d7824 */ /* 0x000fe200078e024d */
[----:B------:R-:W-:-:S04]  /*51e70*/  SEL R29, R42, 0x1, !P0 ;  /* 0x000000012a1d7807 */ /* 0x000fc80004000000 */
[----:B------:R-:W-:Y:S01]  /*51e80*/  ISETP.GE.U32.AND P0, PT, R77, R24, PT ;  /* 0x000000184d00720c */ /* 0x000fe20003f06070 */
[----:B------:R-:W-:Y:S01]  /*51e90*/  IMAD.IADD R43, R29, 0x1, R30 ;  /* 0x000000011d2b7824 */ /* 0x000fe200078e021e */
[----:B------:R-:W-:Y:S01]  /*51ea0*/  MOV R24, 0x0 ;  /* 0x0000000000187802 */ /* 0x000fe20000000f00 */
[----:B------:R-:W-:-:S03]  /*51eb0*/  IMAD.HI.U32 R49, R28, R75, R26 ;  /* 0x0000004b1c317227 */ /* 0x000fc600078e001a */
        /* <DEDUP_REMOVED lines=8> */
[----:B------:R-:W-:-:S04]  /*51f40*/  SEL R42, R29, 0x1, !P0 ;  /* 0x000000011d2a7807 */ /* 0x000fc80004000000 */
[----:B------:R-:W-:Y:S01]  /*51f50*/  ISETP.GE.U32.AND P0, PT, R54, R26, PT ;  /* 0x0000001a3600720c */ /* 0x000fe20003f06070 */
[----:B------:R-:W-:Y:S02]  /*51f60*/  IMAD.IADD R26, R42, 0x1, R23 ;  /* 0x000000012a1a7824 */ /* 0x000fe400078e0217 */
[----:B------:R-:W-:-:S03]  /*51f70*/  IMAD.HI.U32 R23, R52, R75, R24 ;  /* 0x0000004b34177227 */ /* 0x000fc600078e0018 */
[----:B------:R-:W-:Y:S01]  /*51f80*/  ISETP.NE.AND P1, PT, R26, RZ, PT ;  /* 0x000000ff1a00720c */ /* 0x000fe20003f25270 */
[----:B------:R-:W-:-:S03]  /*51f90*/  IMAD.IADD R30, R39, 0x1, -R26 ;  /* 0x00000001271e7824 */ /* 0x000fc600078e0a1a */
[----:B------:R-:W-:Y:S01]  /*51fa0*/  SEL R42, R42, RZ, !P1 ;  /* 0x000000ff2a2a7207 */ /* 0x000fe20004800000 */
[----:B------:R-:W-:-:S04]  /*51fb0*/  IMAD.WIDE.U32 R24, R30, R75, RZ ;  /* 0x0000004b1e187225 */ /* 0x000fc800078e00ff */
[----:B------:R-:W-:Y:S01]  /*51fc0*/  @P0 IMAD.MOV R23, RZ, RZ, R27 ;  /* 0x000000ffff170224 */ /* 0x000fe200078e021b */
[----:B------:R-:W-:Y:S01]  /*51fd0*/  ISETP.GT.U32.AND P0, PT, R26, R39, PT ;  /* 0x000000271a00720c */ /* 0x000fe20003f04070 */
[----:B------:R-:W-:Y:S02]  /*51fe0*/  HFMA2 R26, -RZ, RZ, 0, 0 ;  /* 0x00000000ff1a7431 */ /* 0x000fe400000001ff */
[----:B------:R-:W-:Y:S02]  /*51ff0*/  IMAD.MOV.U32 R27, RZ, RZ, 0x1 ;  /* 0x00000001ff1b7424 */ /* 0x000fe400078e00ff */
[----:B------:R-:W-:Y:S01]  /*52000*/  IMAD.IADD R46, R24, 0x1, R23 ;  /* 0x00000001182e7824 */ /* 0x000fe200078e0217 */
[----:B------:R-:W-:-:S04]  /*52010*/  SEL R23, R42, 0x1, !P0 ;  /* 0x000000012a177807 */ /* 0x000fc80004000000 */
[----:B------:R-:W-:Y:S01]  /*52020*/  ISETP.GE.U32.AND P0, PT, R46, R24, PT ;  /* 0x000000182e00720c */ /* 0x000fe20003f06070 */
[----:B------:R-:W-:Y:S02]  /*52030*/  IMAD.IADD R32, R23, 0x1, R32 ;  /* 0x0000000117207824 */ /* 0x000fe400078e0220 */
[----:B------:R-:W-:-:S03]  /*52040*/  IMAD.HI.U32 R49, R30, R75, R26 ;  /* 0x0000004b1e317227 */ /* 0x000fc600078e001a */
[----:B------:R-:W-:Y:S01]  /*52050*/  ISETP.NE.AND P1, PT, R32, RZ, PT ;  /* 0x000000ff2000720c */ /* 0x000fe20003f25270 */
[----:B0-----:R-:W-:-:S03]  /*52060*/  IMAD.IADD R62, R21, 0x1, -R32 ;  /* 0x00000001153e7824 */ /* 0x001fc600078e0a20 */
[----:B------:R-:W-:Y:S01]  /*52070*/  SEL R23, R23, RZ, !P1 ;  /* 0x000000ff17177207 */ /* 0x000fe20004800000 */
[----:B------:R-:W-:-:S04]  /*52080*/  IMAD.WIDE.U32 R42, R62, R75, RZ ;  /* 0x0000004b3e2a7225 */ /* 0x000fc800078e00ff */
[----:B------:R-:W-:Y:S01]  /*52090*/  @P0 IMAD.MOV R49, RZ, RZ, R25 ;  /* 0x000000ffff310224 */ /* 0x000fe200078e0219 */
[----:B------:R-:W-:Y:S01]  /*520a0*/  ISETP.GT.U32.AND P0, PT, R32, R21, PT ;  /* 0x000000152000720c */ /* 0x000fe20003f04070 */
[----:B------:R-:W-:Y:S02]  /*520b0*/  IMAD R25, R68, R67, RZ ;  /* 0x0000004344197224 */ /* 0x000fe400078e02ff */
[----:B------:R-:W-:Y:S01]  /*520c0*/  IMAD.IADD R49, R42, 0x1, R49 ;  /* 0x000000012a317824 */ /* 0x000fe200078e0231 */
[----:B------:R-:W-:Y:S01]  /*520d0*/  SEL R24, R23, 0x1, !P0 ;  /* 0x0000000117187807 */ /* 0x000fe20004000000 */
[----:B------:R-:W-:-:S03]  /*520e0*/  IMAD.HI.U32 R59, R62, R75, R26 ;  /* 0x0000004b3e3b7227 */ /* 0x000fc600078e001a */
[----:B------:R-:W-:Y:S01]  /*520f0*/  ISETP.GE.U32.AND P1, PT, R49, R42, PT ;  /* 0x0000002a3100720c */ /* 0x000fe20003f26070 */
[----:B------:R-:W-:Y:S01]  /*52100*/  IMAD.MOV.U32 R42, RZ, RZ, 0x0 ;  /* 0x00000000ff2a7424 */ /* 0x000fe200078e00ff */
[----:B-1----:R-:W-:Y:S02]  /*52110*/  IADD3 R33, PT, PT, -R33, UR4, -R24 ;  /* 0x0000000421217c10 */ /* 0x002fe4000fffe918 */
[----:B------:R-:W-:-:S03]  /*52120*/  MOV R24, RZ ;  /* 0x000000ff00187202 */ /* 0x000fc60000000f00 */
[----:B------:R-:W-:-:S04]  /*52130*/  IMAD.WIDE.U32 R26, R33, R75, RZ ;  /* 0x0000004b211a7225 */ /* 0x000fc800078e00ff */
[----:B------:R-:W-:-:S04]  /*52140*/  IMAD.HI.U32 R73, R60, R67, R24 ;  /* 0x000000433c497227 */ /* 0x000fc800078e0018 */
[----:B------:R-:W-:Y:S01]  /*52150*/  @P1 IMAD.MOV R59, RZ, RZ, R43 ;  /* 0x000000ffff3b1224 */ /* 0x000fe200078e022b */
[----:B------:R-:W-:Y:S01]  /*52160*/  ISETP.GE.U32.AND P1, PT, R73, R25, PT ;  /* 0x000000194900720c */ /* 0x000fe20003f26070 */
[----:B------:R-:W-:Y:S02]  /*52170*/  HFMA2 R43, -RZ, RZ, 0, 5.9604644775390625e-08 ;  /* 0x00000001ff2b7431 */ /* 0x000fe400000001ff */
[----:B------:R-:W-:Y:S02]  /*52180*/  IMAD.MOV.U32 R24, RZ, RZ, 0x0 ;  /* 0x00000000ff187424 */ /* 0x000fe400078e00ff */
[----:B------:R-:W-:Y:S02]  /*52190*/  IMAD.IADD R59, R26, 0x1, R59 ;  /* 0x000000011a3b7824 */ /* 0x000fe400078e023b */
[----:B------:R-:W-:-:S03]  /*521a0*/  IMAD.MOV.U32 R25, RZ, RZ, 0x1 ;  /* 0x00000001ff197424 */ /* 0x000fc600078e00ff */
[----:B------:R-:W-:Y:S01]  /*521b0*/  ISETP.GE.U32.AND P0, PT, R59, R26, PT ;  /* 0x0000001a3b00720c */ /* 0x000fe20003f06070 */
[----:B------:R-:W-:-:S04]  /*521c0*/  IMAD.HI.U32 R26, R68, R67, RZ ;  /* 0x00000043441a7227 */ /* 0x000fc800078e00ff */
[----:B------:R-:W-:-:S04]  /*521d0*/  IMAD.HI.U32 R23, R68, R67, R24 ;  /* 0x0000004344177227 */ /* 0x000fc800078e0018 */
[----:B------:R-:W-:-:S04]  /*521e0*/  IMAD.WIDE.U32 R24, R40, R67, RZ ;  /* 0x0000004328187225 */ /* 0x000fc800078e00ff */
[----:B------:R-:W-:Y:S02]  /*521f0*/  @P1 IMAD.MOV R23, RZ, RZ, R26 ;  /* 0x000000ffff171224 */ /* 0x000fe400078e021a */
[----:B------:R-:W-:-:S04]  /*52200*/  IMAD.HI.U32 R56, R33, R75, R42 ;  /* 0x0000004b21387227 */ /* 0x000fc800078e002a */
[----:B------:R-:W-:Y:S02]  /*52210*/  IMAD.IADD R43, R24, 0x1, R23 ;  /* 0x00000001182b7824 */ /* 0x000fe400078e0217 */
[----:B------:R-:W-:Y:S02]  /*52220*/  @P0 IMAD.MOV R56, RZ, RZ, R27 ;  /* 0x000000ffff380224 */ /* 0x000fe400078e021b */
[----:B------:R-:W-:Y:S01]  /*52230*/  IMAD.MOV.U32 R26, RZ, RZ, 0x0 ;  /* 0x00000000ff1a7424 */ /* 0x000fe200078e00ff */
[----:B------:R-:W-:Y:S01]  /*52240*/  ISETP.GE.U32.AND P1, PT, R43, R24, PT ;  /* 0x000000182b00720c */ /* 0x000fe20003f26070 */
[----:B------:R-:W-:Y:S02]  /*52250*/  IMAD R51, R35, R56, RZ ;  /* 0x0000003823337224 */ /* 0x000fe400078e02ff */
[----:B------:R-:W-:Y:S02]  /*52260*/  IMAD.MOV.U32 R27, RZ, RZ, 0x1 ;  /* 0x00000001ff1b7424 */ /* 0x000fe400078e00ff */
        /* <DEDUP_REMOVED lines=12> */
[----:B------:R-:W-:Y:S02]  /*52330*/  @P0 IMAD.MOV R23, RZ, RZ, R26 ;  /* 0x000000ffff170224 */ /* 0x000fe400078e021a */
[----:B------:R-:W-:Y:S02]  /*52340*/  HFMA2 R26, -RZ, RZ, 0, 0 ;  /* 0x00000000ff1a7431 */ /* 0x000fe400000001ff */
[----:B------:R-:W-:Y:S02]  /*52350*/  IMAD.MOV.U32 R27, RZ, RZ, 0x1 ;  /* 0x00000001ff1b7424 */ /* 0x000fe400078e00ff */
[----:B------:R-:W-:Y:S02]  /*52360*/  IMAD.IADD R70, R24, 0x1, R23 ;  /* 0x0000000118467824 */ /* 0x000fe400078e0217 */
[----:B------:R-:W-:-:S03]  /*52370*/  IMAD.MOV.U32 R50, RZ, RZ, 0x0 ;  /* 0x00000000ff327424 */ /* 0x000fc600078e00ff */
[----:B------:R-:W-:Y:S01]  /*52380*/  ISETP.GE.U32.AND P0, PT, R70, R24, PT ;  /* 0x000000184600720c */ /* 0x000fe20003f06070 */
[----:B------:R-:W-:Y:S02]  /*52390*/  IMAD.MOV.U32 R24, RZ, RZ, 0x0 ;  /* 0x00000000ff187424 */ /* 0x000fe400078e00ff */
[----:B------:R-:W-:-:S04]  /*523a0*/  IMAD.HI.U32 R23, R28, R67, R26 ;  /* 0x000000431c177227 */ /* 0x000fc800078e001a */
[----:B------:R-:W-:-:S04]  /*523b0*/  IMAD.WIDE.U32 R26, R52, R67, RZ ;  /* 0x00000043341a7225 */ /* 0x000fc800078e00ff */
[----:B------:R-:W-:Y:S02]  /*523c0*/  @P1 IMAD.MOV R23, RZ, RZ, R51 ;  /* 0x000000ffff171224 */ /* 0x000fe400078e0233 */
[----:B------:R-:W-:-:S03]  /*523d0*/  IMAD.MOV.U32 R51, RZ, RZ, 0x1 ;  /* 0x00000001ff337424 */ /* 0x000fc600078e00ff */
[----:B------:R-:W-:Y:S01]  /*523e0*/  IADD3 R58, PT, PT, R26, R23, RZ ;  /* 0x000000171a3a7210 */ /* 0x000fe20007ffe0ff */
        /* <DEDUP_REMOVED lines=10> */
[----:B------:R-:W-:Y:S02]  /*52490*/  @P1 IMAD.MOV R23, RZ, RZ, R27 ;  /* 0x000000ffff171224 */ /* 0x000fe400078e021b */
[----:B------:R-:W-:-:S04]  /*524a0*/  IMAD.WIDE.U32 R26, R30, R67, RZ ;  /* 0x000000431e1a7225 */ /* 0x000fc800078e00ff */
[----:B------:R-:W-:Y:S01]  /*524b0*/  @P0 IMAD.MOV R65, RZ, RZ, R51 ;  /* 0x000000ffff410224 */ /* 0x000fe200078e0233 */
[----:B------:R-:W-:Y:S01]  /*524c0*/  IADD3 R42, PT, PT, R26, R23, RZ ;  /* 0x000000171a2a7210 */ /* 0x000fe20007ffe0ff */
[----:B------:R-:W-:Y:S02]  /*524d0*/  IMAD.MOV.U32 R50, RZ, RZ, 0x0 ;  /* 0x00000000ff327424 */ /* 0x000fe400078e00ff */
[----:B------:R-:W-:Y:S01]  /*524e0*/  IMAD.IADD R65, R24, 0x1, R65 ;  /* 0x0000000118417824 */ /* 0x000fe200078e0241 */
[----:B------:R-:W-:Y:S01]  /*524f0*/  ISETP.GE.U32.AND P1, PT, R42, R26, PT ;  /* 0x0000001a2a00720c */ /* 0x000fe20003f26070 */
[----:B------:R-:W-:-:S03]  /*52500*/  IMAD.MOV.U32 R51, RZ, RZ, 0x1 ;  /* 0x00000001ff337424 */ /* 0x000fc600078e00ff */
[----:B------:R-:W-:Y:S01]  /*52510*/  ISETP.GE.U32.AND P0, PT, R65, R24, PT ;  /* 0x000000184100720c */ /* 0x000fe20003f06070 */
[----:B------:R-:W-:-:S04]  /*52520*/  IMAD.HI.U32 R23, R56, R38, R50 ;  /* 0x0000002638177227 */ /* 0x000fc800078e0032 */
[----:B------:R-:W-:-:S04]  /*52530*/  IMAD.HI.U32 R29, R30, R67, R50 ;  /* 0x000000431e1d7227 */ /* 0x000fc800078e0032 */
[----:B------:R-:W-:-:S04]  /*52540*/  IMAD.WIDE.U32 R50, R56, R39, RZ ;  /* 0x0000002738327225 */ /* 0x000fc800078e00ff */
[----:B------:R-:W-:Y:S02]  /*52550*/  @P0 IMAD.MOV R23, RZ, RZ, R25 ;  /* 0x000000ffff170224 */ /* 0x000fe400078e0219 */
[----:B------:R-:W-:Y:S02]  /*52560*/  @P1 IMAD.MOV R29, RZ, RZ, R27 ;  /* 0x000000ffff1d1224 */ /* 0x000fe400078e021b */
[----:B------:R-:W-:Y:S02]  /*52570*/  IMAD.IADD R23, R50, 0x1, R23 ;  /* 0x0000000132177824 */ /* 0x000fe400078e0217 */
[----:B------:R-:W-:-:S03]  /*52580*/  IMAD.WIDE.U32 R26, R62, R67, RZ ;  /* 0x000000433e1a7225 */ /* 0x000fc600078e00ff */
[----:B------:R-:W-:Y:S01]  /*52590*/  ISETP.GE.U32.AND P0, PT, R23, R50, PT ;  /* 0x000000321700720c */ /* 0x000fe20003f06070 */
[----:B------:R-:W-:Y:S01]  /*525a0*/  IMAD.MOV.U32 R24, RZ, RZ, 0x0 ;  /* 0x00000000ff187424 */ /* 0x000fe200078e00ff */
[----:B------:R-:W-:Y:S01]  /*525b0*/  IADD3 R29, PT, PT, R26, R29, RZ ;  /* 0x0000001d1a1d7210 */ /* 0x000fe20007ffe0ff */
[----:B------:R-:W-:-:S03]  /*525c0*/  IMAD.MOV.U32 R25, RZ, RZ, 0x1 ;  /* 0x00000001ff197424 */ /* 0x000fc600078e00ff */
[----:B------:R-:W-:Y:S01]  /*525d0*/  ISETP.GE.U32.AND P1, PT, R29, R26, PT ;  /* 0x0000001a1d00720c */ /* 0x000fe20003f26070 */
[----:B------:R-:W-:-:S04]  /*525e0*/  IMAD.HI.U32 R69, R56, R39, R24 ;  /* 0x0000002738457227 */ /* 0x000fc800078e0018 */
[----:B------:R-:W-:Y:S02]  /*525f0*/  IMAD.HI.U32 R53, R62, R67, R24 ;  /* 0x000000433e357227 */ /* 0x000fe400078e0018 */
[----:B------:R-:W-:Y:S02]  /*52600*/  @P0 IADD3 R69, PT, PT, R51, RZ, RZ ;  /* 0x000000ff33450210 */ /* 0x000fe40007ffe0ff */
[----:B------:R-:W-:-:S04]  /*52610*/  IMAD.WIDE.U32 R50, R56, R21, RZ ;  /* 0x0000001538327225 */ /* 0x000fc800078e00ff */
[----:B------:R-:W-:Y:S02]  /*52620*/  IMAD.IADD R69, R50, 0x1, R69 ;  /* 0x0000000132457824 */ /* 0x000fe400078e0245 */
        /* <DEDUP_REMOVED lines=8> */
[----:B------:R-:W-:Y:S02]  /*526b0*/  IMAD R24, R60, R75, RZ ;  /* 0x0000004b3c187224 */ /* 0x000fe400078e02ff */
[----:B------:R-:W-:Y:S02]  /*526c0*/  IMAD R51, R34, R56, RZ ;  /* 0x0000003822337224 */ /* 0x000fe400078e02ff */
[----:B------:R-:W-:Y:S02]  /*526d0*/  IMAD R25, R56, UR4, R25 ;  /* 0x0000000438197c24 */ /* 0x000fe4000f8e0219 */
[----:B------:R-:W-:Y:S01]  /*526e0*/  @P1 IMAD.MOV R53, RZ, RZ, R27 ;  /* 0x000000ffff351224 */ /* 0x000fe200078e021b */
[----:B------:R-:W-:Y:S01]  /*526f0*/  ISETP.GE.U32.AND P0, PT, R24, R51, PT ;  /* 0x000000331800720c */ /* 0x000fe20003f06070 */
[----:B------:R-:W-:Y:S01]  /*52700*/  IMAD.MOV.U32 R75, RZ, RZ, 0x1 ;  /* 0x00000001ff4b7424 */ /* 0x000fe200078e00ff */
[----:B------:R-:W-:Y:S01]  /*52710*/  IADD3 R73, PT, PT, R73, R24, -R51 ;  /* 0x0000001849497210 */ /* 0x000fe20007ffe833 */
[----:B------:R-:W-:Y:S01]  /*52720*/  IMAD.MOV.U32 R24, RZ, RZ, RZ ;  /* 0x000000ffff187224 */ /* 0x000fe200078e00ff */
[----:B------:R-:W-:Y:S01]  /*52730*/  SEL R26, RZ, 0x1, P0 ;  /* 0x00000001ff1a7807 */ /* 0x000fe20000000000 */
[----:B------:R-:W-:-:S04]  /*52740*/  IMAD.HI.U32 R75, R68, R31, R74 ;  /* 0x0000001f444b7227 */ /* 0x000fc800078e004a */
        /* <DEDUP_REMOVED lines=18> */
[----:B------:R-:W-:Y:S01]  /*52870*/  SEL R26, R27, 0x1, P0 ;  /* 0x000000011b1a7807 */ /* 0x000fe20000000000 */
[----:B------:R-:W-:-:S04]  /*52880*/  IMAD R27, R68, R31, RZ ;  /* 0x0000001f441b7224 */ /* 0x000fc800078e02ff */
        /* <DEDUP_REMOVED lines=17> */
[----:B------:R-:W-:-:S05]  /*529a0*/  IADD3 R26, PT, PT, R59, -R25, -R26 ;  /* 0x800000193b1a7210 */ /* 0x000fca0007ffe81a */
[----:B------:R-:W-:Y:S01]  /*529b0*/  IMAD.IADD R72, R26, 0x1, R53 ;  /* 0x000000011a487824 */ /* 0x000fe200078e0235 */
[----:B------:R-:W-:-:S03]  /*529c0*/  MOV R26, RZ ;  /* 0x000000ff001a7202 */ /* 0x000fc60000000f00 */
[----:B------:R-:W-:Y:S02]  /*529d0*/  IMAD R25, R72, R35, RZ ;  /* 0x0000002348197224 */ /* 0x000fe400078e02ff */
[----:B------:R-:W-:-:S04]  /*529e0*/  IMAD.HI.U32 R51, R60, R31, R26 ;  /* 0x0000001f3c337227 */ /* 0x000fc800078e001a */
[----:B------:R-:W-:Y:S01]  /*529f0*/  IMAD.HI.U32 R64, R72, R34, R24 ;  /* 0x0000002248407227 */ /* 0x000fe200078e0018 */
[----:B------:R-:W-:-:S03]  /*52a00*/  ISETP.GE.U32.AND P1, PT, R51, R27, PT ;  /* 0x0000001b3300720c */ /* 0x000fc60003f26070 */
[----:B------:R-:W-:Y:S02]  /*52a10*/  HFMA2 R24, -RZ, RZ, 0, 0 ;  /* 0x00000000ff187431 */ /* 0x000fe400000001ff */
[----:B------:R-:W-:Y:S01]  /*52a20*/  IMAD.MOV.U32 R26, RZ, RZ, 0x0 ;  /* 0x00000000ff1a7424 */ /* 0x000fe200078e00ff */
[----:B------:R-:W-:Y:S01]  /*52a30*/  ISETP.GE.U32.AND P0, PT, R64, R25, PT ;  /* 0x000000194000720c */ /* 0x000fe20003f06070 */
[----:B------:R-:W-:Y:S02]  /*52a40*/  IMAD.MOV.U32 R27, RZ, RZ, 0x1 ;  /* 0x00000001ff1b7424 */ /* 0x000fe400078e00ff */
[----:B------:R-:W-:Y:S02]  /*52a50*/  IMAD.MOV.U32 R25, RZ, RZ, 0x1 ;  /* 0x00000001ff197424 */ /* 0x000fe400078e00ff */
[----:B------:R-:W-:-:S04]  /*52a60*/  IMAD.HI.U32 R43, R40, R31, R26 ;  /* 0x0000001f282b7227 */ /* 0x000fc800078e001a */
[----:B------:R-:W-:-:S04]  /*52a70*/  IMAD.HI.U32 R26, R68, R31, RZ ;  /* 0x0000001f441a7227 */ /* 0x000fc800078e00ff */
[----:B------:R-:W-:Y:S02]  /*52a80*/  @P1 IMAD.MOV R75, RZ, RZ, R26 ;  /* 0x000000ffff4b1224 */ /* 0x000fe400078e021a */
[----:B------:R-:W-:-:S04]  /*52a90*/  IMAD.HI.U32 R26, R72, R35, RZ ;  /* 0x00000023481a7227 */ /* 0x000fc800078e00ff */
[----:B------:R-:W-:-:S04]  /*52aa0*/  IMAD.HI.U32 R59, R72, R35, R24 ;  /* 0x00000023483b7227 */ /* 0x000fc800078e0018 */
[----:B------:R-:W-:-:S04]  /*52ab0*/  IMAD.HI.U32 R79, R72, R36, R24 ;  /* 0x00000024484f7227 */ /* 0x000fc800078e0018 */
[----:B------:R-:W-:Y:S02]  /*52ac0*/  @P0 IMAD.MOV R59, RZ, RZ, R26 ;  /* 0x000000ffff3b0224 */ /* 0x000fe400078e021a */
[----:B------:R-:W-:-:S04]  /*52ad0*/  IMAD.WIDE.U32 R24, R72, R36, RZ ;  /* 0x0000002448187225 */ /* 0x000fc800078e00ff */
[----:B------:R-:W-:Y:S02]  /*52ae0*/  IMAD.IADD R59, R24, 0x1, R59 ;  /* 0x00000001183b7824 */ /* 0x000fe400078e023b */
[----:B------:R-:W-:-:S03]  /*52af0*/  IMAD.WIDE.U32 R26, R40, R31, RZ ;  /* 0x0000001f281a7225 */ /* 0x000fc600078e00ff */
[C---:B------:R-:W-:Y:S01]  /*52b00*/  ISETP.GE.U32.AND P0, PT, R59.reuse, R24, PT ;  /* 0x000000183b00720c */ /* 0x040fe20003f06070 */
[----:B------:R-:W-:Y:S02]  /*52b10*/  IMAD.IADD R56, R26, 0x1, R75 ;  /* 0x000000011a387824 */ /* 0x000fe400078e024b */
[----:B------:R-:W-:Y:S02]  /*52b20*/  IMAD.MOV.U32 R24, RZ, RZ, 0x0 ;  /* 0x00000000ff187424 */ /* 0x000fe400078e00ff */
[----:B------:R-:W-:Y:S01]  /*52b30*/  VIADD R67, R59, 0xfffffffe ;  /* 0xfffffffe3b437836 */ /* 0x000fe20000000000 */
[----:B------:R-:W-:-:S07]  /*52b40*/  ISETP.GE.U32.AND P1, PT, R56, R26, PT ;  /* 0x0000001a3800720c */ /* 0x000fce0003f26070 */
[----:B------:R-:W-:Y:S02]  /*52b50*/  @P0 IMAD.MOV R79, RZ, RZ, R25 ;  /* 0x000000ffff4f0224 */ /* 0x000fe400078e0219 */
[----:B------:R-:W-:Y:S02]  /*52b60*/  IMAD.MOV.U32 R25, RZ, RZ, 0x1 ;  /* 0x00000001ff197424 */ /* 0x000fe400078e00ff */
[--C-:B------:R-:W-:Y:S02]  /*52b70*/  IMAD.HI.U32 R61, R28, R31, R24.reuse ;  /* 0x0000001f1c3d7227 */ /* 0x100fe400078e0018 */
[----:B------:R-:W-:Y:S02]  /*52b80*/  @P1 IADD3 R43, PT, PT, R27, RZ, RZ ;  /* 0x000000ff1b2b1210 */ /* 0x000fe40007ffe0ff */
[----:B------:R-:W-:-:S04]  /*52b90*/  IMAD.HI.U32 R69, R72, R37, R24 ;  /* 0x0000002548457227 */ /* 0x000fc800078e0018 */
[----:B------:R-:W-:-:S04]  /*52ba0*/  IMAD.WIDE.U32 R24, R72, R37, RZ ;  /* 0x0000002548187225 */ /* 0x000fc800078e00ff */
[----:B------:R-:W-:Y:S02]  /*52bb0*/  IMAD.IADD R79, R24, 0x1, R79 ;  /* 0x00000001184f7824 */ /* 0x000fe400078e024f */
[----:B------:R-:W-:-:S03]  /*52bc0*/  IMAD.WIDE.U32 R26, R28, R31, RZ ;  /* 0x0000001f1c1a7225 */ /* 0x000fc600078e00ff */
[----:B------:R-:W-:Y:S01]  /*52bd0*/  ISETP.GE.U32.AND P0, PT, R79, R24, PT ;  /* 0x000000184f00720c */ /* 0x000fe20003f06070 */
[----:B------:R-:W-:Y:S02]  /*52be0*/  IMAD.IADD R43, R26, 0x1, R43 ;  /* 0x000000011a2b7824 */ /* 0x000fe400078e022b */
[----:B------:R-:W-:-:S03]  /*52bf0*/  IMAD.MOV.U32 R24, RZ, RZ, 0x0 ;  /* 0x00000000ff187424 */ /* 0x000fc600078e00ff */
[----:B------:R-:W-:-:S07]  /*52c00*/  ISETP.GE.U32.AND P1, PT, R43, R26, PT ;  /* 0x0000001a2b00720c */ /* 0x000fce0003f26070 */
[----:B------:R-:W-:Y:S02]  /*52c10*/  @P0 IMAD.MOV R69, RZ, RZ, R25 ;  /* 0x000000ffff450224 */ /* 0x000fe400078e0219 */
[----:B------:R-:W-:Y:S02]  /*52c20*/  IMAD.MOV.U32 R25, RZ, RZ, 0x1 ;  /* 0x00000001ff197424 */ /* 0x000fe400078e00ff */
[--C-:B------:R-:W-:Y:S02]  /*52c30*/  IMAD.HI.U32 R81, R52, R31, R24.reuse ;  /* 0x0000001f34517227 */ /* 0x100fe400078e0018 */
[----:B------:R-:W-:Y:S02]  /*52c40*/  @P1 IADD3 R61, PT, PT, R27, RZ, RZ ;  /* 0x000000ff1b3d1210 */ /* 0x000fe40007ffe0ff */
        /* <DEDUP_REMOVED lines=9> */
[----:B------:R-:W-:Y:S01]  /*52ce0*/  IMAD.MOV.U32 R25, RZ, RZ, 0x1 ;  /* 0x00000001ff197424 */ /* 0x000fe200078e00ff */
[----:B------:R-:W-:Y:S01]  /*52cf0*/  @P1 IADD3 R81, PT, PT, R27, RZ, RZ ;  /* 0x000000ff1b511210 */ /* 0x000fe20007ffe0ff */
[----:B------:R-:W-:-:S04]  /*52d00*/  IMAD.WIDE.U32 R26, R30, R31, RZ ;  /* 0x0000001f1e1a7225 */ /* 0x000fc800078e00ff */
[----:B------:R-:W-:-:S04]  /*52d10*/  IMAD.HI.U32 R69, R30, R31, R24 ;  /* 0x0000001f1e457227 */ /* 0x000fc800078e0018 */
[----:B------:R-:W-:-:S04]  /*52d20*/  IMAD.HI.U32 R75, R72, R39, R24 ;  /* 0x00000027484b7227 */ /* 0x000fc800078e0018 */
[----:B------:R-:W-:-:S04]  /*52d30*/  IMAD.WIDE.U32 R24, R72, R39, RZ ;  /* 0x0000002748187225 */ /* 0x000fc800078e00ff */
[----:B------:R-:W-:Y:S02]  /*52d40*/  IMAD.IADD R54, R26, 0x1, R81 ;  /* 0x000000011a367824 */ /* 0x000fe400078e0251 */
[----:B------:R-:W-:Y:S02]  /*52d50*/  IMAD.IADD R58, R24, 0x1, R71 ;  /* 0x00000001183a7824 */ /* 0x000fe400078e0247 */
[----:B------:R-:W-:Y:S01]  /*52d60*/  IMAD.MOV.U32 R81, RZ, RZ, 0x1 ;  /* 0x00000001ff517424 */ /* 0x000fe200078e00ff */
        /* <DEDUP_REMOVED lines=13> */
[----:B------:R-:W-:Y:S02]  /*52e40*/  IMAD.MOV.U32 R26, RZ, RZ, 0x0 ;  /* 0x00000000ff1a7424 */ /* 0x000fe400078e00ff */
[----:B------:R-:W-:Y:S01]  /*52e50*/  @P0 IMAD.MOV R29, RZ, RZ, R27 ;  /* 0x000000ffff1d0224 */ /* 0x000fe200078e021b */
[----:B------:R-:W-:Y:S01]  /*52e60*/  ISETP.GE.U32.AND P1, PT, R42, R24, PT ;  /* 0x000000182a00720c */ /* 0x000fe20003f26070 */
[----:B------:R-:W-:Y:S01]  /*52e70*/  IMAD.MOV.U32 R27, RZ, RZ, 0x1 ;  /* 0x00000001ff1b7424 */ /* 0x000fe200078e00ff */
[C---:B------:R-:W-:Y:S01]  /*52e80*/  ISETP.GE.U32.AND P0, PT, R72.reuse, R53, PT ;  /* 0x000000354800720c */ /* 0x040fe20003f06070 */
[C---:B------:R-:W-:Y:S02]  /*52e90*/  IMAD R53, R72.reuse, R34, RZ ;  /* 0x0000002248357224 */ /* 0x040fe400078e02ff */
[----:B------:R-:W-:-:S03]  /*52ea0*/  IMAD R29, R72, UR4, R29 ;  /* 0x00000004481d7c24 */ /* 0x000fc6000f8e021d */
[----:B------:R-:W-:-:S05]  /*52eb0*/  IADD3 R51, PT, PT, R51, R70, -R53 ;  /* 0x0000004633337210 */ /* 0x000fca0007ffe835 */
[----:B------:R-:W-:Y:S01]  /*52ec0*/  @P1 IADD3 R23, PT, PT, R25, RZ, RZ ;  /* 0x000000ff19171210 */ /* 0x000fe20007ffe0ff */
[----:B------:R-:W-:Y:S01]  /*52ed0*/  VIADD R25, R64, 0xfffffc2f ;  /* 0xfffffc2f40197836 */ /* 0x000fe20000000000 */
[----:B------:R-:W-:Y:S01]  /*52ee0*/  ISETP.GE.U32.AND P1, PT, R70, R53, PT ;  /* 0x000000354600720c */ /* 0x000fe20003f26070 */
[----:B------:R-:W-:Y:S01]  /*52ef0*/  @P0 IMAD.MOV R25, RZ, RZ, R64 ;  /* 0x000000ffff190224 */ /* 0x000fe200078e0240 */
[----:B------:R-:W-:Y:S01]  /*52f00*/  @P0 IADD3 R67, PT, PT, R59, RZ, RZ ;  /* 0x000000ff3b430210 */ /* 0x000fe20007ffe0ff */
[----:B------:R-:W-:Y:S01]  /*52f10*/  IMAD.WIDE.U32 R70, R40, R63, RZ ;  /* 0x0000003f28467225 */ /* 0x000fe200078e00ff */
        /* <DEDUP_REMOVED lines=19> */
[----:B------:R-:W-:Y:S01]  /*53050*/  IMAD R79, R68, R55, RZ ;  /* 0x00000037444f7224 */ /* 0x000fe200078e02ff */
        /* <DEDUP_REMOVED lines=21> */
[----:B------:R-:W-:Y:S01]  /*531b0*/  IMAD.HI.U32 R29, R33, R31, R26 ;  /* 0x0000001f211d7227 */ /* 0x000fe200078e001a */
[----:B------:R-:W-:Y:S02]  /*531c0*/  ISETP.GE.U32.AND P0, PT, R23, R24, PT ;  /* 0x000000181700720c */ /* 0x000fe40003f06070 */
[----:B------:R-:W-:Y:S01]  /*531d0*/  IADD3 R48, PT, PT, -R59, R49, R48 ;  /* 0x000000313b307210 */ /* 0x000fe20007ffe130 */
[----:B------:R-:W-:Y:S02]  /*531e0*/  IMAD R27, R68, R63, RZ ;  /* 0x0000003f441b7224 */ /* 0x000fe400078e02ff */
[----:B------:R-:W-:-:S02]  /*531f0*/  IMAD.MOV.U32 R26, RZ, RZ, RZ ;  /* 0x000000ffff1a7224 */ /* 0x000fc400078e00ff */
[----:B------:R-:W-:Y:S02]  /*53200*/  IMAD.MOV.U32 R24, RZ, RZ, RZ ;  /* 0x000000ffff187224 */ /* 0x000fe400078e00ff */
[----:B------:R-:W-:Y:S01]  /*53210*/  IMAD.HI.U32 R69, R60, R63, R26 ;  /* 0x0000003f3c457227 */ /* 0x000fe200078e001a */
[----:B------:R-:W-:-:S03]  /*53220*/  MOV R26, 0x0 ;  /* 0x00000000001a7802 */ /* 0x000fc60000000f00 */
[----:B------:R-:W-:Y:S01]  /*53230*/  @P0 IADD3 R29, PT, PT, R25, RZ, RZ ;  /* 0x000000ff191d0210 */ /* 0x000fe20007ffe0ff */
[----:B------:R-:W-:Y:S01]  /*53240*/  IMAD R31, R60, R31, RZ ;  /* 0x0000001f3c1f7224 */ /* 0x000fe200078e02ff */
[----:B------:R-:W-:Y:S01]  /*53250*/  ISETP.GE.U32.AND P1, PT, R69, R27, PT ;  /* 0x0000001b4500720c */ /* 0x000fe20003f26070 */
[----:B------:R-:W-:Y:S02]  /*53260*/  IMAD.MOV.U32 R27, RZ, RZ, 0x1 ;  /* 0x00000001ff1b7424 */ /* 0x000fe400078e00ff */
[----:B------:R-:W-:-:S04]  /*53270*/  IMAD.IADD R48, R48, 0x1, R29 ;  /* 0x0000000130307824 */ /* 0x000fc800078e021d */
[CC--:B------:R-:W-:Y:S02]  /*53280*/  IMAD R25, R48.reuse, R35.reuse, RZ ;  /* 0x0000002330197224 */ /* 0x0c0fe400078e02ff */
[----:B------:R-:W-:-:S04]  /*53290*/  IMAD.HI.U32 R27, R48, R35, R26 ;  /* 0x00000023301b7227 */ /* 0x000fc800078e001a */
[----:B------:R-:W-:-:S04]  /*532a0*/  IMAD.HI.U32 R32, R48, R34, R24 ;  /* 0x0000002230207227 */ /* 0x000fc800078e0018 */
[----:B------:R-:W-:Y:S01]  /*532b0*/  IMAD.MOV.U32 R24, RZ, RZ, 0x0 ;  /* 0x00000000ff187424 */ /* 0x000fe200078e00ff */
[----:B------:R-:W-:Y:S01]  /*532c0*/  ISETP.GE.U32.AND P0, PT, R32, R25, PT ;  /* 0x000000192000720c */ /* 0x000fe20003f06070 */
[----:B------:R-:W-:Y:S02]  /*532d0*/  IMAD.MOV.U32 R25, RZ, RZ, 0x1 ;  /* 0x00000001ff197424 */ /* 0x000fe400078e00ff */
[----:B------:R-:W-:Y:S02]  /*532e0*/  IMAD R74, R48, R34, RZ ;  /* 0x00000022304a7224 */ /* 0x000fe400078e02ff */
[----:B------:R-:W-:-:S04]  /*532f0*/  IMAD.HI.U32 R59, R68, R63, R24 ;  /* 0x0000003f443b7227 */ /* 0x000fc800078e0018 */
[----:B------:R-:W-:-:S04]  /*53300*/  IMAD.HI.U32 R25, R68, R63, RZ ;  /* 0x0000003f44197227 */ /* 0x000fc800078e00ff */
[----:B------:R-:W-:-:S04]  /*53310*/  IMAD.HI.U32 R24, R48, R35, RZ ;  /* 0x0000002330187227 */ /* 0x000fc800078e00ff */
[----:B------:R-:W-:Y:S02]  /*53320*/  @P1 IMAD.MOV R59, RZ, RZ, R25 ;  /* 0x000000ffff3b1224 */ /* 0x000fe400078e0219 */
        /* <DEDUP_REMOVED lines=20> */
[----:B------:R-:W-:Y:S02]  /*53470*/  IMAD.HI.U32 R61, R48, R38, R26 ;  /* 0x00000026303d7227 */ /* 0x000fe400078e001a */
[----:B------:R-:W-:Y:S02]  /*53480*/  @P1 IADD3 R43, PT, PT, R71, RZ, RZ ;  /* 0x000000ff472b1210 */ /* 0x000fe40007ffe0ff */
[----:B------:R-:W-:-:S04]  /*53490*/  IMAD.WIDE.U32 R70, R52, R63, RZ ;  /* 0x0000003f34467225 */ /* 0x000fc800078e00ff */
[----:B------:R-:W-:Y:S02]  /*534a0*/  @P0 IMAD.MOV R53, RZ, RZ, R25 ;  /* 0x000000ffff350224 */ /* 0x000fe400078e0219 */
[----:B------:R-:W-:-:S04]  /*534b0*/  IMAD.WIDE.U32 R24, R48, R38, RZ ;  /* 0x0000002630187225 */ /* 0x000fc800078e00ff */
[----:B------:R-:W-:Y:S02]  /*534c0*/  IMAD.IADD R44, R70, 0x1, R43 ;  /* 0x00000001462c7824 */ /* 0x000fe400078e022b */
[----:B------:R-:W-:Y:S02]  /*534d0*/  IMAD.IADD R53, R24, 0x1, R53 ;  /* 0x0000000118357824 */ /* 0x000fe400078e0235 */
[-C--:B------:R-:W-:Y:S01]  /*534e0*/  IMAD.HI.U32 R43, R52, R63.reuse, R26 ;  /* 0x0000003f342b7227 */ /* 0x080fe200078e001a */
[----:B------:R-:W-:Y:S02]  /*534f0*/  ISETP.GE.U32.AND P1, PT, R44, R70, PT ;  /* 0x000000462c00720c */ /* 0x000fe40003f26070 */
[----:B------:R-:W-:Y:S01]  /*53500*/  ISETP.GE.U32.AND P0, PT, R53, R24, PT ;  /* 0x000000183500720c */ /* 0x000fe20003f06070 */
[----:B------:R-:W-:-:S04]  /*53510*/  IMAD.WIDE.U32 R26, R30, R63, RZ ;  /* 0x0000003f1e1a7225 */ /* 0x000fc800078e00ff */
[----:B------:R-:W-:-:S06]  /*53520*/  IMAD.MOV.U32 R24, RZ, RZ, 0x0 ;  /* 0x00000000ff187424 */ /* 0x000fcc00078e00ff */
[----:B------:R-:W-:Y:S01]  /*53530*/  @P1 IMAD.MOV R43, RZ, RZ, R71 ;  /* 0x000000ffff2b1224 */ /* 0x000fe200078e0247 */
[----:B------:R-:W-:Y:S01]  /*53540*/  IADD3 R71, PT, PT, R54, R77, -R50 ;  /* 0x0000004d36477210 */ /* 0x000fe20007ffe832 */
[----:B------:R-:W-:Y:S02]  /*53550*/  @P0 IMAD.MOV R61, RZ, RZ, R25 ;  /* 0x000000ffff3d0224 */ /* 0x000fe400078e0219 */
        /* <DEDUP_REMOVED lines=8> */
[----:B------:R-:W-:-:S04]  /*535e0*/  IMAD.HI.U32 R43, R62, R63, R24 ;  /* 0x0000003f3e2b7227 */ /* 0x000fc800078e0018 */
[----:B------:R-:W-:Y:S01]  /*535f0*/  @P0 IMAD.MOV R61, RZ, RZ, R77 ;  /* 0x000000ffff3d0224 */ /* 0x000fe200078e024d */
[C---:B------:R-:W-:Y:S01]  /*53600*/  ISETP.GE.U32.AND P0, PT, R48.reuse, R29, PT ;  /* 0x0000001d3000720c */ /* 0x040fe20003f06070 */
[----:B------:R-:W-:Y:S01]  /*53610*/  IMAD.HI.U32 R29, R48, R21, R24 ;  /* 0x00000015301d7227 */ /* 0x000fe200078e0018 */
[----:B------:R-:W-:-:S03]  /*53620*/  MOV R77, 0x1 ;  /* 0x00000001004d7802 */ /* 0x000fc60000000f00 */
[----:B------:R-:W-:-:S04]  /*53630*/  IMAD.WIDE.U32 R24, R48, R21, RZ ;  /* 0x0000001530187225 */ /* 0x000fc800078e00ff */
[----:B------:R-:W-:Y:S02]  /*53640*/  IMAD.IADD R61, R24, 0x1, R61 ;  /* 0x00000001183d7824 */ /* 0x000fe400078e023d */
[----:B------:R-:W-:Y:S02]  /*53650*/  @P1 IMAD.MOV R50, RZ, RZ, R27 ;  /* 0x000000ffff321224 */ /* 0x000fe400078e021b */
[----:B------:R-:W-:Y:S01]  /*53660*/  IMAD.WIDE.U32 R26, R62, R63, RZ ;  /* 0x0000003f3e1a7225 */ /* 0x000fe200078e00ff */
[----:B------:R-:W-:-:S03]  /*53670*/  ISETP.GE.U32.AND P1, PT, R61, R24, PT ;  /* 0x000000183d00720c */ /* 0x000fc60003f26070 */
[----:B------:R-:W-:Y:S01]  /*53680*/  IMAD.MOV.U32 R76, RZ, RZ, 0x0 ;  /* 0x00000000ff4c7424 */ /* 0x000fe200078e00ff */
[----:B------:R-:W-:-:S03]  /*53690*/  IADD3 R50, PT, PT, R26, R50, RZ ;  /* 0x000000321a327210 */ /* 0x000fc60007ffe0ff */
[----:B------:R-:W-:Y:S01]  /*536a0*/  IMAD.HI.U32 R65, R33, R63, R76 ;  /* 0x0000003f21417227 */ /* 0x000fe200078e004c */
[----:B------:R-:W-:-:S05]  /*536b0*/  ISETP.GE.U32.AND P2, PT, R50, R26, PT ;  /* 0x0000001a3200720c */ /* 0x000fca0003f46070 */
[----:B------:R-:W-:Y:S01]  /*536c0*/  @P1 IMAD.MOV R29, RZ, RZ, R25 ;  /* 0x000000ffff1d1224 */ /* 0x000fe200078e0219 */
[----:B------:R-:W-:Y:S01]  /*536d0*/  ISETP.GE.U32.AND P1, PT, R31, R74, PT ;  /* 0x0000004a1f00720c */ /* 0x000fe20003f26070 */
[----:B------:R-:W-:Y:S01]  /*536e0*/  VIADD R25, R32, 0xfffffc2f ;  /* 0xfffffc2f20197836 */ /* 0x000fe20000000000 */
[----:B------:R-:W-:Y:S01]  /*536f0*/  IADD3 R31, PT, PT, R69, R31, -R74 ;  /* 0x0000001f451f7210 */ /* 0x000fe20007ffe84a */
[----:B------:R-:W-:Y:S01]  /*53700*/  @P0 IMAD.MOV R25, RZ, RZ, R32 ;  /* 0x000000ffff190224 */ /* 0x000fe200078e0220 */
[----:B------:R-:W-:Y:S01]  /*53710*/  SEL R24, RZ, 0x1, P1 ;  /* 0x00000001ff187807 */ /* 0x000fe20000800000 */
[----:B------:R-:W-:Y:S02]  /*53720*/  IMAD R29, R48, UR4, R29 ;  /* 0x00000004301d7c24 */ /* 0x000fe4000f8e021d */
[----:B------:R-:W-:Y:S01]  /*53730*/  @P2 IMAD.MOV R43, RZ, RZ, R27 ;  /* 0x000000ffff2b2224 */ /* 0x000fe200078e021b */
[----:B------:R-:W-:Y:S01]  /*53740*/  IADD3 R32, PT, PT, R24, R25, RZ ;  /* 0x0000001918207210 */ /* 0x000fe20007ffe0ff */
[----:B------:R-:W-:-:S02]  /*53750*/  VIADD R25, R56, 0xfffffffe ;  /* 0xfffffffe38197836 */ /* 0x000fc40000000000 */
[----:B------:R-:W-:Y:S01]  /*53760*/  @P0 IMAD.MOV R25, RZ, RZ, R56 ;  /* 0x000000ffff190224 */ /* 0x000fe200078e0238 */
[----:B------:R-:W-:Y:S01]  /*53770*/  ISETP.NE.AND P2, PT, R32, RZ, PT ;  /* 0x000000ff2000720c */ /* 0x000fe20003f45270 */
[----:B------:R-:W-:Y:S01]  /*53780*/  IMAD.WIDE.U32 R26, R33, R63, RZ ;  /* 0x0000003f211a7225 */ /* 0x000fe200078e00ff */
[----:B------:R-:W-:Y:S02]  /*53790*/  ISETP.GE.U32.AND P1, PT, R51, R32, PT ;  /* 0x000000203300720c */ /* 0x000fe40003f26070 */
[----:B------:R-:W-:Y:S01]  /*537a0*/  SEL R24, R24, RZ, !P2 ;  /* 0x000000ff18187207 */ /* 0x000fe20005000000 */
[----:B------:R-:W-:Y:S01]  /*537b0*/  IMAD.IADD R43, R26, 0x1, R43 ;  /* 0x000000011a2b7824 */ /* 0x000fe200078e022b */
        /* <DEDUP_REMOVED lines=36> */
[-C--:B------:R-:W-:Y:S02]  /*53a00*/  IMAD R25, R68, R45.reuse, RZ ;  /* 0x0000002d44197224 */ /* 0x080fe400078e02ff */
[----:B------:R-:W-:Y:S02]  /*53a10*/  IMAD.MOV.U32 R24, RZ, RZ, RZ ;  /* 0x000000ffff187224 */ /* 0x000fe400078e00ff */
[----:B------:R-:W-:Y:S02]  /*53a20*/  IMAD.IADD R48, R75, 0x1, R48 ;  /* 0x000000014b307824 */ /* 0x000fe400078e0230 */
[----:B------:R-:W-:-:S03]  /*53a30*/  IMAD.HI.U32 R29, R60, R45, R24 ;  /* 0x0000002d3c1d7227 */ /* 0x000fc600078e0018 */
[----:B------:R-:W-:Y:S01]  /*53a40*/  IADD3 R48, PT, PT, -R48, R46, R23 ;  /* 0x0000002e30307210 */ /* 0x000fe20007ffe117 */
[----:B------:R-:W-:Y:S01]  /*53a50*/  @P0 IMAD.MOV R65, RZ, RZ, R27 ;  /* 0x000000ffff410224 */ /* 0x000fe200078e021b */
[----:B------:R-:W-:Y:S01]  /*53a60*/  ISETP.GE.U32.AND P0, PT, R29, R25, PT ;  /* 0x000000191d00720c */ /* 0x000fe20003f06070 */
[----:B------:R-:W-:Y:S02]  /*53a70*/  IMAD.MOV.U32 R24, RZ, RZ, 0x0 ;  /* 0x00000000ff187424 */ /* 0x000fe400078e00ff */
[----:B------:R-:W-:Y:S02]  /*53a80*/  IMAD.MOV.U32 R25, RZ, RZ, 0x1 ;  /* 0x00000001ff197424 */ /* 0x000fe400078e00ff */
[----:B------:R-:W-:Y:S02]  /*53a90*/  IMAD.IADD R48, R48, 0x1, R65 ;  /* 0x0000000130307824 */ /* 0x000fe400078e0241 */
[----:B------:R-:W-:-:S04]  /*53aa0*/  IMAD.HI.U32 R27, R68, R45, R24 ;  /* 0x0000002d441b7227 */ /* 0x000fc800078e0018 */
[----:B------:R-:W-:-:S04]  /*53ab0*/  IMAD.HI.U32 R24, R68, R45, RZ ;  /* 0x0000002d44187227 */ /* 0x000fc800078e00ff */
[----:B------:R-:W-:Y:S01]  /*53ac0*/  IMAD R67, R48, R34, RZ ;  /* 0x0000002230437224 */ /* 0x000fe200078e02ff */
[----:B------:R-:W-:Y:S01]  /*53ad0*/  @P0 IADD3 R27, PT, PT, R24, RZ, RZ ;  /* 0x000000ff181b0210 */ /* 0x000fe20007ffe0ff */
[----:B------:R-:W-:-:S04]  /*53ae0*/  IMAD.WIDE.U32 R24, R40, R45, RZ ;  /* 0x0000002d28187225 */ /* 0x000fc800078e00ff */
[----:B------:R-:W-:Y:S02]  /*53af0*/  IMAD.IADD R58, R24, 0x1, R27 ;  /* 0x00000001183a7824 */ /* 0x000fe400078e021b */
[----:B------:R-:W-:-:S03]  /*53b00*/  IMAD.MOV.U32 R27, RZ, RZ, 0x1 ;  /* 0x00000001ff1b7424 */ /* 0x000fc600078e00ff */
[----:B------:R-:W-:Y:S01]  /*53b10*/  ISETP.GE.U32.AND P0, PT, R58, R24, PT ;  /* 0x000000183a00720c */ /* 0x000fe20003f06070 */
[----:B------:R-:W-:-:S04]  /*53b20*/  IMAD.HI.U32 R75, R40, R45, R26 ;  /* 0x0000002d284b7227 */ /* 0x000fc800078e001a */
[----:B------:R-:W-:Y:S02]  /*53b30*/  HFMA2 R24, -RZ, RZ, 0, 0 ;  /* 0x00000000ff187431 */ /* 0x000fe400000001ff */
[----:B------:R-:W-:-:S04]  /*53b40*/  IMAD.HI.U32 R23, R28, R45, R26 ;  /* 0x0000002d1c177227 */ /* 0x000fc800078e001a */
[----:B------:R-:W-:-:S04]  /*53b50*/  IMAD.WIDE.U32 R26, R28, R45, RZ ;  /* 0x0000002d1c1a7225 */ /* 0x000fc800078e00ff */
[----:B------:R-:W-:Y:S02]  /*53b60*/  @P0 IMAD.MOV R75, RZ, RZ, R25 ;  /* 0x000000ffff4b0224 */ /* 0x000fe400078e0219 */
[----:B------:R-:W-:Y:S02]  /*53b70*/  IMAD R25, R48, R35, RZ ;  /* 0x0000002330197224 */ /* 0x000fe400078e02ff */
[----:B------:R-:W-:Y:S02]  /*53b80*/  IMAD.IADD R70, R26, 0x1, R75 ;  /* 0x000000011a467824 */ /* 0x000fe400078e024b */
[----:B------:R-:W-:-:S03]  /*53b90*/  IMAD.HI.U32 R46, R48, R34, R24 ;  /* 0x00000022302e7227 */ /* 0x000fc600078e0018 */
[----:B------:R-:W-:Y:S01]  /*53ba0*/  ISETP.GE.U32.AND P0, PT, R70, R26, PT ;  /* 0x0000001a4600720c */ /* 0x000fe20003f06070 */
[----:B------:R-:W-:Y:S02]  /*53bb0*/  IMAD.MOV.U32 R26, RZ, RZ, 0x0 ;  /* 0x00000000ff1a7424 */ /* 0x000fe400078e00ff */
[----:B------:R-:W-:-:S10]  /*53bc0*/  IMAD.MOV.U32 R24, RZ, RZ, 0x0 ;  /* 0x00000000ff187424 */ /* 0x000fd400078e00ff */
[----:B------:R-:W-:Y:S01]  /*53bd0*/  @P0 IMAD.MOV R23, RZ, RZ, R27 ;  /* 0x000000ffff170224 */ /* 0x000fe200078e021b */
[----:B------:R-:W-:Y:S01]  /*53be0*/  ISETP.GE.U32.AND P0, PT, R46, R25, PT ;  /* 0x000000192e00720c */ /* 0x000fe20003f06070 */
[----:B------:R-:W-:Y:S01]  /*53bf0*/  IMAD.MOV.U32 R27, RZ, RZ, 0x1 ;  /* 0x00000001ff1b7424 */ /* 0x000fe200078e00ff */
[----:B------:R-:W-:Y:S01]  /*53c00*/  MOV R25, 0x1 ;  /* 0x0000000100197802 */ /* 0x000fe20000000f00 */
[----:B------:R-:W-:-:S04]  /*53c10*/  IMAD.HI.U32 R69, R52, R45, R26 ;  /* 0x0000002d34457227 */ /* 0x000fc800078e001a */
[----:B------:R-:W-:-:S04]  /*53c20*/  IMAD.HI.U32 R26, R48, R35, RZ ;  /* 0x00000023301a7227 */ /* 0x000fc800078e00ff */
[----:B------:R-:W-:-:S04]  /*53c30*/  IMAD.HI.U32 R75, R48, R35, R24 ;  /* 0x00000023304b7227 */ /* 0x000fc800078e0018 */
[----:B------:R-:W-:Y:S02]  /*53c40*/  @P0 IMAD.MOV R75, RZ, RZ, R26 ;  /* 0x000000ffff4b0224 */ /* 0x000fe400078e021a */
[----:B------:R-:W-:-:S04]  /*53c50*/  IMAD.HI.U32 R59, R48, R36, R24 ;  /* 0x00000024303b7227 */ /* 0x000fc800078e0018 */
[----:B------:R-:W-:-:S04]  /*53c60*/  IMAD.WIDE.U32 R26, R52, R45, RZ ;  /* 0x0000002d341a7225 */ /* 0x000fc800078e00ff */
[----:B------:R-:W-:-:S04]  /*53c70*/  IMAD.WIDE.U32 R24, R48, R36, RZ ;  /* 0x0000002430187225 */ /* 0x000fc800078e00ff */
[----:B------:R-:W-:Y:S02]  /*53c80*/  IMAD.IADD R32, R26, 0x1, R23 ;  /* 0x000000011a207824 */ /* 0x000fe400078e0217 */
[----:B------:R-:W-:-:S03]  /*53c90*/  IMAD.IADD R23, R24, 0x1, R75 ;  /* 0x0000000118177824 */ /* 0x000fc600078e024b */
[----:B------:R-:W-:Y:S02]  /*53ca0*/  ISETP.GE.U32.AND P1, PT, R32, R26, PT ;  /* 0x0000001a2000720c */ /* 0x000fe40003f26070 */
[----:B------:R-:W-:Y:S01]  /*53cb0*/  ISETP.GE.U32.AND P0, PT, R23, R24, PT ;  /* 0x000000181700720c */ /* 0x000fe20003f06070 */
[----:B------:R-:W-:-:S10]  /*53cc0*/  HFMA2 R24, -RZ, RZ, 0, 0 ;  /* 0x00000000ff187431 */ /* 0x000fd400000001ff */
[----:B------:R-:W-:Y:S02]  /*53cd0*/  @P1 IMAD.MOV R69, RZ, RZ, R27 ;  /* 0x000000ffff451224 */ /* 0x000fe400078e021b */
[----:B------:R-:W-:Y:S02]  /*53ce0*/  @P0 IMAD.MOV R59, RZ, RZ, R25 ;  /* 0x000000ffff3b0224 */ /* 0x000fe400078e0219 */
        /* <DEDUP_REMOVED lines=10> */
[----:B------:R-:W-:Y:S01]  /*53d90*/  @P0 IMAD.MOV R74, RZ, RZ, R25 ;  /* 0x000000ffff4a0224 */ /* 0x000fe200078e0219 */
[C---:B------:R-:W-:Y:S01]  /*53da0*/  ISETP.GE.U32.AND P0, PT, R48.reuse, R65, PT ;  /* 0x000000413000720c */ /* 0x040fe20003f06070 */
[----:B------:R-:W-:-:S04]  /*53db0*/  IMAD.WIDE.U32 R24, R48, R38, RZ ;  /* 0x0000002630187225 */ /* 0x000fc800078e00ff */
[----:B------:R-:W-:Y:S01]  /*53dc0*/  @P1 IMAD.MOV R49, RZ, RZ, R27 ;  /* 0x000000ffff311224 */ /* 0x000fe200078e021b */
[----:B------:R-:W-:Y:S01]  /*53dd0*/  IADD3 R69, PT, PT, R24, R74, RZ ;  /* 0x0000004a18457210 */ /* 0x000fe20007ffe0ff */
[----:B------:R-:W-:Y:S02]  /*53de0*/  IMAD.MOV.U32 R27, RZ, RZ, 0x1 ;  /* 0x00000001ff1b7424 */ /* 0x000fe400078e00ff */
[----:B------:R-:W-:Y:S01]  /*53df0*/  IMAD.MOV.U32 R65, RZ, RZ, 0x1 ;  /* 0x00000001ff417424 */ /* 0x000fe200078e00ff */
[----:B------:R-:W-:Y:S01]  /*53e00*/  ISETP.GE.U32.AND P1, PT, R69, R24, PT ;  /* 0x000000184500720c */ /* 0x000fe20003f26070 */
[----:B------:R-:W-:-:S04]  /*53e10*/  IMAD.HI.U32 R75, R48, R38, R26 ;  /* 0x00000026304b7227 */ /* 0x000fc800078e001a */
[----:B------:R-:W-:Y:S02]  /*53e20*/  IMAD R27, R60, R63, RZ ;  /* 0x0000003f3c1b7224 */ /* 0x000fe400078e02ff */
[----:B------:R-:W-:-:S03]  /*53e30*/  IMAD.HI.U32 R77, R48, R39, R64 ;  /* 0x00000027304d7227 */ /* 0x000fc600078e0040 */
[----:B------:R-:W-:Y:S01]  /*53e40*/  IADD3 R29, PT, PT, R29, R27, -R67 ;  /* 0x0000001b1d1d7210 */ /* 0x000fe20007ffe843 */
[C---:B------:R-:W-:Y:S01]  /*53e50*/  VIADD R65, R23.reuse, 0xfffffffe ;  /* 0xfffffffe17417836 */ /* 0x040fe20000000000 */
[----:B------:R-:W-:Y:S01]  /*53e60*/  @P0 IADD3 R65, PT, PT, R23, RZ, RZ ;  /* 0x000000ff17410210 */ /* 0x000fe20007ffe0ff */
[----:B------:R-:W-:Y:S01]  /*53e70*/  @P1 IMAD.MOV R75, RZ, RZ, R25 ;  /* 0x000000ffff4b1224 */ /* 0x000fe200078e0219 */
[----:B------:R-:W-:Y:S01]  /*53e80*/  ISETP.GE.U32.AND P1, PT, R27, R67, PT ;  /* 0x000000431b00720c */ /* 0x000fe20003f26070 */
[----:B------:R-:W-:-:S04]  /*53e90*/  IMAD.WIDE.U32 R24, R48, R39, RZ ;  /* 0x0000002730187225 */ /* 0x000fc800078e00ff */
[----:B------:R-:W-:Y:S02]  /*53ea0*/  IMAD.IADD R63, R24, 0x1, R75 ;  /* 0x00000001183f7824 */ /* 0x000fe400078e024b */
[C---:B------:R-:W-:Y:S01]  /*53eb0*/  VIADD R75, R46.reuse, 0xfffffc2f ;  /* 0xfffffc2f2e4b7836 */ /* 0x040fe20000000000 */
[----:B------:R-:W-:Y:S02]  /*53ec0*/  @P0 IADD3 R75, PT, PT, R46, RZ, RZ ;  /* 0x000000ff2e4b0210 */ /* 0x000fe40007ffe0ff */
[----:B------:R-:W-:Y:S02]  /*53ed0*/  ISETP.GE.U32.AND P3, PT, R63, R24, PT ;  /* 0x000000183f00720c */ /* 0x000fe40003f66070 */
[----:B------:R-:W-:-:S05]  /*53ee0*/  SEL R24, RZ, 0x1, P1 ;  /* 0x00000001ff187807 */ /* 0x000fca0000800000 */
[----:B------:R-:W-:-:S05]  /*53ef0*/  IMAD.IADD R76, R24, 0x1, R75 ;  /* 0x00000001184c7824 */ /* 0x000fca00078e024b */
[----:B------:R-:W-:Y:S01]  /*53f00*/  ISETP.NE.AND P2, PT, R76, RZ, PT ;  /* 0x000000ff4c00720c */ /* 0x000fe20003f45270 */
[----:B------:R-:W-:Y:S01]  /*53f10*/  @P3 IMAD.MOV R77, RZ, RZ, R25 ;  /* 0x000000ffff4d3224 */ /* 0x000fe200078e0219 */
[----:B------:R-:W-:Y:S02]  /*53f20*/  ISETP.GE.U32.AND P1, PT, R31, R76, PT ;  /* 0x0000004c1f00720c */ /* 0x000fe40003f26070 */
[----:B------:R-:W-:Y:S01]  /*53f30*/  SEL R26, R24, RZ, !P2 ;  /* 0x000000ff181a7207 */ /* 0x000fe20005000000 */
[----:B------:R-:W-:Y:S01]  /*53f40*/  IMAD.WIDE.U32 R24, R48, R21, RZ ;  /* 0x0000001530187225 */ /* 0x000fe200078e00ff */
[----:B------:R-:W-:Y:S02]  /*53f50*/  IADD3 R58, PT, PT, R58, R31, -R76 ;  /* 0x0000001f3a3a7210 */ /* 0x000fe40007ffe84c */
[----:B------:R-:W-:Y:S01]  /*53f60*/  SEL R26, R26, 0x1, P1 ;  /* 0x000000011a1a7807 */ /* 0x000fe20000800000 */
[----:B------:R-:W-:-:S04]  /*53f70*/  IMAD.IADD R23, R24, 0x1, R77 ;  /* 0x0000000118177824 */ /* 0x000fc800078e024d */
[----:B------:R-:W-:Y:S01]  /*53f80*/  IMAD.IADD R74, R26, 0x1, R65 ;  /* 0x000000011a4a7824 */ /* 0x000fe200078e0241 */
[----:B------:R-:W-:Y:S01]  /*53f90*/  ISETP.GE.U32.AND P3, PT, R23, R24, PT ;  /* 0x000000181700720c */ /* 0x000fe20003f66070 */
[----:B------:R-:W-:-:S03]  /*53fa0*/  IMAD.MOV.U32 R65, RZ, RZ, 0x1 ;  /* 0x00000001ff417424 */ /* 0x000fc600078e00ff */
[----:B------:R-:W-:Y:S01]  /*53fb0*/  ISETP.NE.AND P2, PT, R74, RZ, PT ;  /* 0x000000ff4a00720c */ /* 0x000fe20003f45270 */
[----:B------:R-:W-:Y:S01]  /*53fc0*/  IMAD.HI.U32 R65, R48, R21, R64 ;  /* 0x0000001530417227 */ /* 0x000fe200078e0040 */
[----:B------:R-:W-:Y:S02]  /*53fd0*/  ISETP.GE.U32.AND P1, PT, R51, R74, PT ;  /* 0x0000004a3300720c */ /* 0x000fe40003f26070 */
[----:B------:R-:W-:Y:S02]  /*53fe0*/  SEL R24, R26, RZ, !P2 ;  /* 0x000000ff1a187207 */ /* 0x000fe40005000000 */
[----:B------:R-:W-:Y:S02]  /*53ff0*/  SEL R26, RZ, 0xffffffff, P0 ;  /* 0xffffffffff1a7807 */ /* 0x000fe40000000000 */
[----:B------:R-:W-:Y:S01]  /*54000*/  SEL R24, R24, 0x1, P1 ;  /* 0x0000000118187807 */ /* 0x000fe20000800000 */
[----:B------:R-:W-:Y:S01]  /*54010*/  @P3 IMAD.MOV R65, RZ, RZ, R25 ;  /* 0x000000ffff413224 */ /* 0x000fe200078e0219 */
[----:B------:R-:W-:Y:S01]  /*54020*/  IADD3 R51, PT, PT, R70, R51, -R74 ;  /* 0x0000003346337210 */ /* 0x000fe20007ffe84a */
[----:B------:R-:W-:Y:S01]  /*54030*/  IMAD.MOV.U32 R74, RZ, RZ, 0x0 ;  /* 0x00000000ff4a7424 */ /* 0x000fe200078e00ff */
[----:B------:R-:W-:Y:S01]  /*54040*/  IADD3 R64, PT, PT, R24, R59, R26 ;  /* 0x0000003b18407210 */ /* 0x000fe20007ffe01a */
[----:B------:R-:W-:-:S03]  /*54050*/  IMAD R65, R48, UR4, R65 ;  /* 0x0000000430417c24 */ /* 0x000fc6000f8e0241 */
        /* <DEDUP_REMOVED lines=11> */
[----:B------:R-:W-:-:S03]  /*54110*/  IMAD.HI.U32 R63, R62, R45, R80 ;  /* 0x0000002d3e3f7227 */ /* 0x000fc600078e0050 */
        /* <DEDUP_REMOVED lines=8> */
[----:B------:R-:W-:-:S03]  /*541a0*/  IMAD.WIDE.U32 R24, R62, R45, RZ ;  /* 0x0000002d3e187225 */ /* 0x000fc600078e00ff */
[----:B------:R-:W-:Y:S01]  /*541b0*/  SEL R23, R23, 0x1, !P0 ;  /* 0x0000000117177807 */ /* 0x000fe20004000000 */
[----:B------:R-:W-:-:S03]  /*541c0*/  IMAD.IADD R49, R24, 0x1, R49 ;  /* 0x0000000118317824 */ /* 0x000fc600078e0231 */
[----:B------:R-:W-:Y:S01]  /*541d0*/  IADD3 R26, PT, PT, R23, R65, R26 ;  /* 0x00000041171a7210 */ /* 0x000fe20007ffe01a */
[----:B------:R-:W-:Y:S01]  /*541e0*/  IMAD.HI.U32 R23, R60, R55, R78 ;  /* 0x000000373c177227 */ /* 0x000fe200078e004e */
[C---:B------:R-:W-:Y:S02]  /*541f0*/  ISETP.GE.U32.AND P0, PT, R49.reuse, R24, PT ;  /* 0x000000183100720c */ /* 0x040fe40003f06070 */
[----:B------:R-:W-:Y:S01]  /*54200*/  IADD3 R50, PT, PT, R49, R53, -R50 ;  /* 0x0000003531327210 */ /* 0x000fe20007ffe832 */
[----:B------:R-:W-:Y:S02]  /*54210*/  IMAD.MOV.U32 R78, RZ, RZ, 0x0 ;  /* 0x00000000ff4e7424 */ /* 0x000fe400078e00ff */
[----:B------:R-:W-:Y:S02]  /*54220*/  IMAD.IADD R61, R61, 0x1, R26 ;  /* 0x000000013d3d7824 */ /* 0x000fe400078e021a */
[----:B------:R-:W-:Y:S02]  /*54230*/  IMAD.MOV.U32 R24, RZ, RZ, 0x0 ;  /* 0x00000000ff187424 */ /* 0x000fe400078e00ff */
[----:B------:R-:W-:-:S04]  /*54240*/  IMAD.HI.U32 R26, R68, R55, RZ ;  /* 0x00000037441a7227 */ /* 0x000fc800078e00ff */
[----:B------:R-:W-:Y:S01]  /*54250*/  @P0 IMAD.MOV R63, RZ, RZ, R25 ;  /* 0x000000ffff3f0224 */ /* 0x000fe200078e0219 */
[----:B------:R-:W-:Y:S01]  /*54260*/  ISETP.GE.U32.AND P0, PT, R23, R79, PT ;  /* 0x0000004f1700720c */ /* 0x000fe20003f06070 */
[----:B------:R-:W-:Y:S02]  /*54270*/  HFMA2 R79, -RZ, RZ, 0, 5.9604644775390625e-08 ;  /* 0x00000001ff4f7431 */ /* 0x000fe400000001ff */
[----:B------:R-:W-:Y:S02]  /*54280*/  IMAD.MOV.U32 R25, RZ, RZ, 0x1 ;  /* 0x00000001ff197424 */ /* 0x000fe400078e00ff */
[----:B------:R-:W-:-:S04]  /*54290*/  IMAD.HI.U32 R69, R40, R55, R24 ;  /* 0x0000003728457227 */ /* 0x000fc800078e0018 */
[----:B------:R-:W-:-:S04]  /*542a0*/  IMAD.HI.U32 R65, R33, R45, R24 ;  /* 0x0000002d21417227 */ /* 0x000fc800078e0018 */
[----:B------:R-:W-:-:S04]  /*542b0*/  IMAD.HI.U32 R75, R68, R55, R78 ;  /* 0x00000037444b7227 */ /* 0x000fc800078e004e */
[----:B------:R-:W-:Y:S01]  /*542c0*/  @P0 IMAD.MOV R75, RZ, RZ, R26 ;  /* 0x000000ffff4b0224 */ /* 0x000fe200078e021a */
[----:B------:R-:W-:Y:S01]  /*542d0*/  IADD3 R26, PT, PT, -R61, R42, R43 ;  /* 0x0000002a3d1a7210 */ /* 0x000fe20007ffe12b */
[----:B------:R-:W-:-:S04]  /*542e0*/  IMAD.WIDE.U32 R24, R40, R55, RZ ;  /* 0x0000003728187225 */ /* 0x000fc800078e00ff */
[----:B------:R-:W-:Y:S02]  /*542f0*/  IMAD.IADD R72, R24, 0x1, R75 ;  /* 0x0000000118487824 */ /* 0x000fe400078e024b */
[----:B------:R-:W-:-:S03]  /*54300*/  IMAD.WIDE.U32 R78, R33, R45, RZ ;  /* 0x0000002d214e7225 */ /* 0x000fc600078e00ff */
[----:B------:R-:W-:Y:S01]  /*54310*/  ISETP.GE.U32.AND P1, PT, R72, R24, PT ;  /* 0x000000184800720c */ /* 0x000fe20003f26070 */
[----:B------:R-:W-:Y:S02]  /*54320*/  IMAD.IADD R48, R78, 0x1, R63 ;  /* 0x000000014e307824 */ /* 0x000fe400078e023f */
[----:B------:R-:W-:Y:S02]  /*54330*/  IMAD.MOV.U32 R42, RZ, RZ, 0x0 ;  /* 0x00000000ff2a7424 */ /* 0x000fe400078e00ff */
[----:B------:R-:W-:Y:S01]  /*54340*/  IMAD.MOV.U32 R43, RZ, RZ, 0x1 ;  /* 0x00000001ff2b7424 */ /* 0x000fe200078e00ff */
[----:B------:R-:W-:Y:S01]  /*54350*/  ISETP.GE.U32.AND P0, PT, R48, R78, PT ;  /* 0x0000004e3000720c */ /* 0x000fe20003f06070 */
[----:B------:R-:W-:-:S06]  /*54360*/  IMAD.HI.U32 R61, R52, R55, R42 ;  /* 0x00000037343d7227 */ /* 0x000fcc00078e002a */
[----:B------:R-:W-:Y:S01]  /*54370*/  @P1 IADD3 R69, PT, PT, R25, RZ, RZ ;  /* 0x000000ff19451210 */ /* 0x000fe20007ffe0ff */
[----:B------:R-:W-:-:S04]  /*54380*/  IMAD.WIDE.U32 R24, R28, R55, RZ ;  /* 0x000000371c187225 */ /* 0x000fc800078e00ff */
[----:B------:R-:W-:Y:S02]  /*54390*/  IMAD.IADD R63, R24, 0x1, R69 ;  /* 0x00000001183f7824 */ /* 0x000fe400078e0245 */
[----:B------:R-:W-:Y:S02]  /*543a0*/  @P0 IMAD.MOV R65, RZ, RZ, R79 ;  /* 0x000000ffff410224 */ /* 0x000fe400078e024f */
[----:B------:R-:W-:Y:S01]  /*543b0*/  IMAD.HI.U32 R69, R28, R55, R42 ;  /* 0x000000371c457227 */ /* 0x000fe200078e002a */
[----:B------:R-:W-:-:S03]  /*543c0*/  ISETP.GE.U32.AND P0, PT, R63, R24, PT ;  /* 0x000000183f00720c */ /* 0x000fc60003f06070 */
[----:B------:R-:W-:-:S04]  /*543d0*/  IMAD.WIDE.U32 R42, R52, R55, RZ ;  /* 0x00000037342a7225 */ /* 0x000fc800078e00ff */
[----:B------:R-:W-:Y:S02]  /*543e0*/  IMAD.IADD R26, R26, 0x1, R65 ;  /* 0x000000011a1a7824 */ /* 0x000fe400078e0241 */
[----:B------:R-:W-:Y:S02]  /*543f0*/  IMAD.MOV.U32 R24, RZ, RZ, RZ ;  /* 0x000000ffff187224 */ /* 0x000fe400078e00ff */
[CC--:B------:R-:W-:Y:S02]  /*54400*/  IMAD.HI.U32 R31, R26.reuse, R35.reuse, RZ ;  /* 0x000000231a1f7227 */ /* 0x0c0fe400078e00ff */
[----:B------:R-:W-:Y:S02]  /*54410*/  @P0 IADD3 R69, PT, PT, R25, RZ, RZ ;  /* 0x000000ff19450210 */ /* 0x000fe40007ffe0ff */
[----:B------:R-:W-:Y:S02]  /*54420*/  IMAD R25, R26, R35, RZ ;  /* 0x000000231a197224 */ /* 0x000fe400078e02ff */
[----:B------:R-:W-:-:S04]  /*54430*/  IMAD.WIDE.U32 R78, R28, R47, RZ ;  /* 0x0000002f1c4e7225 */ /* 0x000fc800078e00ff */
[----:B------:R-:W-:Y:S02]  /*54440*/  IMAD.IADD R66, R42, 0x1, R69 ;  /* 0x000000012a427824 */ /* 0x000fe400078e0245 */
[----:B------:R-:W-:Y:S01]  /*54450*/  IMAD.HI.U32 R54, R26, R34, R24 ;  /* 0x000000221a367227 */ /* 0x000fe200078e0018 */
[----:B------:R-:W-:Y:S02]  /*54460*/  MOV R24, 0x0 ;  /* 0x0000000000187802 */ /* 0x000fe40000000f00 */
[----:B------:R-:W-:Y:S01]  /*54470*/  ISETP.GE.U32.AND P0, PT, R66, R42, PT ;  /* 0x0000002a4200720c */ /* 0x000fe20003f06070 */
[----:B------:R-:W-:-:S12]  /*54480*/  IMAD.MOV.U32 R42, RZ, RZ, 0x0 ;  /* 0x00000000ff2a7424 */ /* 0x000fd800078e00ff */
[----:B------:R-:W-:Y:S01]  /*54490*/  @P0 IMAD.MOV R61, RZ, RZ, R43 ;  /* 0x000000ffff3d0224 */ /* 0x000fe200078e022b */
[----:B------:R-:W-:Y:S01]  /*544a0*/  ISETP.GE.U32.AND P0, PT, R54, R25, PT ;  /* 0x000000193600720c */ /* 0x000fe20003f06070 */
[----:B------:R-:W-:Y:S02]  /*544b0*/  IMAD.MOV.U32 R25, RZ, RZ, 0x1 ;  /* 0x00000001ff197424 */ /* 0x000fe400078e00ff */
[----:B------:R-:W-:Y:S02]  /*544c0*/  IMAD.MOV.U32 R43, RZ, RZ, 0x1 ;  /* 0x00000001ff2b7424 */ /* 0x000fe400078e00ff */
[----:B------:R-:W-:-:S04]  /*544d0*/  IMAD.HI.U32 R27, R26, R35, R24 ;  /* 0x000000231a1b7227 */ /* 0x000fc800078e0018 */
[----:B------:R-:W-:-:S04]  /*544e0*/  IMAD.HI.U32 R75, R26, R36, R24 ;  /* 0x000000241a4b7227 */ /* 0x000fc800078e0018 */
[----:B------:R-:W-:Y:S02]  /*544f0*/  @P0 IMAD.MOV R27, RZ, RZ, R31 ;  /* 0x000000ffff1b0224 */ /* 0x000fe400078e021f */
[----:B------:R-:W-:-:S04]  /*54500*/  IMAD.WIDE.U32 R24, R26, R36, RZ ;  /* 0x000000241a187225 */ /* 0x000fc800078e00ff */
[----:B------:R-:W-:Y:S02]  /*54510*/  IMAD.IADD R27, R24, 0x1, R27 ;  /* 0x00000001181b7824 */ /* 0x000fe400078e021b */
[----:B------:R-:W-:-:S03]  /*54520*/  IMAD.HI.U32 R69, R30, R55, R42 ;  /* 0x000000371e457227 */ /* 0x000fc600078e002a */
[----:B------:R-:W-:Y:S01]  /*54530*/  ISETP.GE.U32.AND P0, PT, R27, R24, PT ;  /* 0x000000181b00720c */ /* 0x000fe20003f06070 */
[----:B------:R-:W-:-:S04]  /*54540*/  IMAD.WIDE.U32 R42, R30, R55, RZ ;  /* 0x000000371e2a7225 */ /* 0x000fc800078e00ff */
[----:B------:R-:W-:Y:S02]  /*54550*/  IMAD.IADD R61, R42, 0x1, R61 ;  /* 0x000000012a3d7824 */ /* 0x000fe400078e023d */
[----:B------:R-:W-:-:S03]  /*54560*/  IMAD.MOV.U32 R24, RZ, RZ, 0x0 ;  /* 0x00000000ff187424 */ /* 0x000fc600078e00ff */
[----:B------:R-:W-:-:S03]  /*54570*/  ISETP.GE.U32.AND P1, PT, R61, R42, PT ;  /* 0x0000002a3d00720c */ /* 0x000fc60003f26070 */
[----:B------:R-:W-:Y:S01]  /*54580*/  @P0 IADD3 R75, PT, PT, R25, RZ, RZ ;  /* 0x000000ff194b0210 */ /* 0x000fe20007ffe0ff */
        /* <DEDUP_REMOVED lines=9> */
[----:B------:R-:W-:Y:S02]  /*54620*/  IMAD.MOV.U32 R24, RZ, RZ, 0x0 ;  /* 0x00000000ff187424 */ /* 0x000fe400078e00ff */
[----:B------:R-:W-:Y:S01]  /*54630*/  IMAD.MOV.U32 R75, RZ, RZ, 0x1 ;  /* 0x00000001ff4b7424 */ /* 0x000fe200078e00ff */
[----:B------:R-:W-:Y:S01]  /*54640*/  ISETP.GE.U32.AND P1, PT, R69, R42, PT ;  /* 0x0000002a4500720c */ /* 0x000fe20003f26070 */
[----:B------:R-:W-:-:S04]  /*54650*/  IMAD.HI.U32 R53, R26, R39, R74 ;  /* 0x000000271a357227 */ /* 0x000fc800078e004a */
[----:B------:R-:W-:Y:S01]  /*54660*/  @P0 IADD3 R31, PT, PT, R25, RZ, RZ ;  /* 0x000000ff191f0210 */ /* 0x000fe20007ffe0ff */
        /* <DEDUP_REMOVED lines=8> */
[----:B------:R-:W-:Y:S02]  /*546f0*/  ISETP.GE.U32.AND P0, PT, R31, R24, PT ;  /* 0x000000181f00720c */ /* 0x000fe40003f06070 */
[----:B------:R-:W-:Y:S02]  /*54700*/  ISETP.GE.U32.AND P1, PT, R67, R42, PT ;  /* 0x0000002a4300720c */ /* 0x000fe40003f26070 */
[----:B------:R-:W-:Y:S01]  /*54710*/  IADD3 R24, PT, PT, R56, R44, -R59 ;  /* 0x0000002c38187210 */ /* 0x000fe20007ffe83b */
[----:B------:R-:W-:Y:S02]  /*54720*/  IMAD R44, R60, R45, RZ ;  /* 0x0000002d3c2c7224 */ /* 0x000fe400078e02ff */
[----:B------:R-:W-:-:S06]  /*54730*/  IMAD R45, R68, R57, RZ ;  /* 0x00000039442d7224 */ /* 0x000fcc00078e02ff */
[----:B------:R-:W-:Y:S01]  /*54740*/  @P0 IADD3 R73, PT, PT, R25, RZ, RZ ;  /* 0x000000ff19490210 */ /* 0x000fe20007ffe0ff */
[C---:B------:R-:W-:Y:S02]  /*54750*/  IMAD R25, R26.reuse, R34, RZ ;  /* 0x000000221a197224 */ /* 0x040fe400078e02ff */
[----:B------:R-:W-:Y:S02]  /*54760*/  @P1 IMAD.MOV R64, RZ, RZ, R43 ;  /* 0x000000ffff401224 */ /* 0x000fe400078e022b */
[----:B------:R-:W-:Y:S01]  /*54770*/  IMAD.WIDE.U32 R42, R26, R39, RZ ;  /* 0x000000271a2a7225 */ /* 0x000fe200078e00ff */
[----:B------:R-:W-:Y:S02]  /*54780*/  ISETP.GE.U32.AND P0, PT, R44, R25, PT ;  /* 0x000000192c00720c */ /* 0x000fe40003f06070 */
[----:B------:R-:W-:Y:S01]  /*54790*/  IADD3 R25, PT, PT, R23, R44, -R25 ;  /* 0x0000002c17197210 */ /* 0x000fe20007ffe819 */
[----:B------:R-:W-:Y:S02]  /*547a0*/  IMAD.MOV.U32 R44, RZ, RZ, RZ ;  /* 0x000000ffff2c7224 */ /* 0x000fe400078e00ff */
[----:B------:R-:W-:-:S02]  /*547b0*/  IMAD.IADD R49, R42, 0x1, R73 ;  /* 0x000000012a317824 */ /* 0x000fc400078e0249 */
        /* <DEDUP_REMOVED lines=14> */
[----:B------:R-:W-:Y:S02]  /*548a0*/  IMAD.IADD R56, R42, 0x1, R75 ;  /* 0x000000012a387824 */ /* 0x000fe400078e024b */
[----:B------:R-:W-:-:S03]  /*548b0*/  IMAD.WIDE.U32 R44, R26, R21, RZ ;  /* 0x000000151a2c7225 */ /* 0x000fc600078e00ff */
[----:B------:R-:W-:Y:S02]  /*548c0*/  ISETP.GE.U32.AND P2, PT, R56, R42, PT ;  /* 0x0000002a3800720c */ /* 0x000fe40003f46070 */
[----:B------:R-:W-:-:S04]  /*548d0*/  IADD3 R53, PT, PT, R44, R53, RZ ;  /* 0x000000352c357210 */ /* 0x000fc80007ffe0ff */
[----:B------:R-:W-:Y:S01]  /*548e0*/  ISETP.GE.U32.AND P1, PT, R53, R44, PT ;  /* 0x0000002c3500720c */ /* 0x000fe20003f26070 */
[----:B------:R-:W-:-:S06]  /*548f0*/  IMAD.MOV.U32 R44, RZ, RZ, 0x0 ;  /* 0x00000000ff2c7424 */ /* 0x000fcc00078e00ff */
[----:B------:R-:W-:Y:S02]  /*54900*/  @P2 IMAD.MOV R73, RZ, RZ, R43 ;  /* 0x000000ffff492224 */ /* 0x000fe400078e022b */
[----:B------:R-:W-:-:S04]  /*54910*/  IMAD.WIDE.U32 R42, R28, R57, RZ ;  /* 0x000000391c2a7225 */ /* 0x000fc800078e00ff */
[----:B------:R-:W-:Y:S02]  /*54920*/  IMAD.IADD R73, R42, 0x1, R73 ;  /* 0x000000012a497824 */ /* 0x000fe400078e0249 */
[----:B------:R-:W-:Y:S02]  /*54930*/  @P1 IMAD.MOV R59, RZ, RZ, R45 ;  /* 0x000000ffff3b1224 */ /* 0x000fe400078e022d */
[----:B------:R-:W-:Y:S01]  /*54940*/  IMAD.MOV.U32 R45, RZ, RZ, 0x1 ;  /* 0x00000001ff2d7424 */ /* 0x000fe200078e00ff */
[----:B------:R-:W-:Y:S01]  /*54950*/  ISETP.GE.U32.AND P1, PT, R73, R42, PT ;  /* 0x0000002a4900720c */ /* 0x000fe20003f26070 */
[----:B------:R-:W-:Y:S02]  /*54960*/  IMAD R59, R26, UR4, R59 ;  /* 0x000000041a3b7c24 */ /* 0x000fe4000f8e023b */
[----:B------:R-:W-:-:S04]  /*54970*/  IMAD.HI.U32 R75, R28, R57, R44 ;  /* 0x000000391c4b7227 */ /* 0x000fc800078e002c */
[----:B------:R-:W-:Y:S01]  /*54980*/  IMAD.HI.U32 R45, R52, R57, R44 ;  /* 0x00000039342d7227 */ /* 0x000fe200078e002c */
[----:B------:R-:W-:-:S05]  /*54990*/  SEL R44, RZ, 0x1, P0 ;  /* 0x00000001ff2c7807 */ /* 0x000fca0000000000 */
[----:B------:R-:W-:Y:S01]  /*549a0*/  @P1 IADD3 R75, PT, PT, R43, RZ, RZ ;  /* 0x000000ff2b4b1210 */ /* 0x000fe20007ffe0ff */
[----:B------:R-:W-:Y:S01]  /*549b0*/  IMAD.WIDE.U32 R42, R52, R57, RZ ;  /* 0x00000039342a7225 */ /* 0x000fe200078e00ff */
[----:B------:R-:W-:-:S03]  /*549c0*/  ISETP.GE.U32.AND P1, PT, R26, R65, PT ;  /* 0x000000411a00720c */ /* 0x000fc60003f26070 */
[----:B------:R-:W-:Y:S01]  /*549d0*/  IMAD.IADD R75, R42, 0x1, R75 ;  /* 0x000000012a4b7824 */ /* 0x000fe200078e024b */
[----:B------:R-:W-:Y:S01]  /*549e0*/  SEL R26, RZ, 0xffffffff, P1 ;  /* 0xffffffffff1a7807 */ /* 0x000fe20000800000 */
[----:B------:R-:W-:-:S03]  /*549f0*/  VIADD R65, R27, 0xfffffffe ;  /* 0xfffffffe1b417836 */ /* 0x000fc60000000000 */
[----:B------:R-:W-:Y:S02]  /*54a00*/  ISETP.GE.U32.AND P2, PT, R75, R42, PT ;  /* 0x0000002a4b00720c */ /* 0x000fe40003f46070 */
[----:B------:R-:W-:-:S03]  /*54a10*/  MOV R42, 0x0 ;  /* 0x00000000002a7802 */ /* 0x000fc60000000f00 */
[----:B------:R-:W-:-:S08]  /*54a20*/  @P1 IMAD.MOV R65, RZ, RZ, R27 ;  /* 0x000000ffff411224 */ /* 0x000fd000078e021b */
[----:B------:R-:W-:Y:S02]  /*54a30*/  @P2 IMAD.MOV R45, RZ, RZ, R43 ;  /* 0x000000ffff2d2224 */ /* 0x000fe400078e022b */
[----:B------:R-:W-:Y:S02]  /*54a40*/  VIADD R43, R54, 0xfffffc2f ;  /* 0xfffffc2f362b7836 */ /* 0x000fe40000000000 */
[----:B------:R-:W-:-:S04]  /*54a50*/  @P1 IMAD.MOV R43, RZ, RZ, R54 ;  /* 0x000000ffff2b1224 */ /* 0x000fc800078e0236 */
[----:B------:R-:W-:Y:S02]  /*54a60*/  IMAD.IADD R54, R44, 0x1, R43 ;  /* 0x000000012c367824 */ /* 0x000fe400078e022b */
[----:B------:R-:W-:-:S03]  /*54a70*/  IMAD.MOV.U32 R43, RZ, RZ, 0x1 ;  /* 0x00000001ff2b7424 */ /* 0x000fc600078e00ff */
[----:B------:R-:W-:Y:S02]  /*54a80*/  ISETP.GE.U32.AND P0, PT, R29, R54, PT ;  /* 0x000000361d00720c */ /* 0x000fe40003f06070 */
[----:B------:R-:W-:Y:S01]  /*54a90*/  IADD3 R72, PT, PT, R72, R29, -R54 ;  /* 0x0000001d48487210 */ /* 0x000fe20007ffe836 */
[----:B------:R-:W-:-:S04]  /*54aa0*/  IMAD.HI.U32 R29, R30, R57, R42 ;  /* 0x000000391e1d7227 */ /* 0x000fc800078e002a */
[----:B------:R-:W-:-:S04]  /*54ab0*/  IMAD.WIDE.U32 R42, R30, R57, RZ ;  /* 0x000000391e2a7225 */ /* 0x000fc800078e00ff */
[----:B------:R-:W-:-:S05]  /*54ac0*/  IMAD.IADD R45, R42, 0x1, R45 ;  /* 0x000000012a2d7824 */ /* 0x000fca00078e022d */
[----:B------:R-:W-:Y:S01]  /*54ad0*/  ISETP.GE.U32.AND P2, PT, R45, R42, PT ;  /* 0x0000002a2d00720c */ /* 0x000fe20003f46070 */
[----:B------:R-:W-:-:S12]  /*54ae0*/  HFMA2 R42, -RZ, RZ, 0, 0 ;  /* 0x00000000ff2a7431 */ /* 0x000fd800000001ff */
[----:B------:R-:W-:Y:S01]  /*54af0*/  @P2 IMAD.MOV R29, RZ, RZ, R43 ;  /* 0x000000ffff1d2224 */ /* 0x000fe200078e022b */
[----:B------:R-:W-:Y:S01]  /*54b00*/  ISETP.NE.AND P2, PT, R54, RZ, PT ;  /* 0x000000ff3600720c */ /* 0x000fe20003f45270 */
[----:B------:R-:W-:-:S03]  /*54b10*/  IMAD.MOV.U32 R43, RZ, RZ, 0x1 ;  /* 0x00000001ff2b7424 */ /* 0x000fc600078e00ff */
[----:B------:R-:W-:Y:S01]  /*54b20*/  SEL R44, R44, RZ, !P2 ;  /* 0x000000ff2c2c7207 */ /* 0x000fe20005000000 */
[----:B------:R-:W-:-:S03]  /*54b30*/  IMAD.HI.U32 R54, R62, R57, R42 ;  /* 0x000000393e367227 */ /* 0x000fc600078e002a */
[----:B------:R-:W-:Y:S01]  /*54b40*/  SEL R44, R44, 0x1, P0 ;  /* 0x000000012c2c7807 */ /* 0x000fe20000000000 */
[----:B------:R-:W-:-:S04]  /*54b50*/  IMAD.WIDE.U32 R42, R62, R57, RZ ;  /* 0x000000393e2a7225 */ /* 0x000fc800078e00ff */
[----:B------:R-:W-:-:S05]  /*54b60*/  IMAD.IADD R29, R42, 0x1, R29 ;  /* 0x000000012a1d7824 */ /* 0x000fca00078e021d */
[----:B------:R-:W-:Y:S01]  /*54b70*/  ISETP.GE.U32.AND P3, PT, R29, R42, PT ;  /* 0x0000002a1d00720c */ /* 0x000fe20003f66070 */
[----:B------:R-:W-:-:S12]  /*54b80*/  IMAD.MOV.U32 R42, RZ, RZ, 0x0 ;  /* 0x00000000ff2a7424 */ /* 0x000fd800078e00ff */
[----:B------:R-:W-:Y:S02]  /*54b90*/  @P3 IMAD.MOV R54, RZ, RZ, R43 ;  /* 0x000000ffff363224 */ /* 0x000fe400078e022b */
[----:B------:R-:W-:-:S05]  /*54ba0*/  IMAD.IADD R43, R44, 0x1, R65 ;  /* 0x000000012c2b7824 */ /* 0x000fca00078e0241 */
[----:B------:R-:W-:Y:S02]  /*54bb0*/  ISETP.NE.AND P2, PT, R43, RZ, PT ;  /* 0x000000ff2b00720c */ /* 0x000fe40003f45270 */
[----:B------:R-:W-:Y:S02]  /*54bc0*/  ISETP.GE.U32.AND P0, PT, R58, R43, PT ;  /* 0x0000002b3a00720c */ /* 0x000fe40003f06070 */
[----:B------:R-:W-:Y:S02]  /*54bd0*/  SEL R44, R44, RZ, !P2 ;  /* 0x000000ff2c2c7207 */ /* 0x000fe40005000000 */
[----:B------:R-:W-:Y:S01]  /*54be0*/  IADD3 R58, PT, PT, R63, R58, -R43 ;  /* 0x0000003a3f3a7210 */ /* 0x000fe20007ffe82b */
[----:B------:R-:W-:Y:S01]  /*54bf0*/  IMAD.MOV.U32 R43, RZ, RZ, 0x1 ;  /* 0x00000001ff2b7424 */ /* 0x000fe200078e00ff */
[----:B------:R-:W-:Y:S01]  /*54c00*/  SEL R27, R44, 0x1, P0 ;  /* 0x000000012c1b7807 */ /* 0x000fe20000000000 */
[----:B------:R-:W-:-:S03]  /*54c10*/  IMAD.HI.U32 R44, R52, R47, R42 ;  /* 0x0000002f342c7227 */ /* 0x000fc600078e002a */
        /* <DEDUP_REMOVED lines=29> */
[----:B------:R-:W-:Y:S01]  /*54df0*/  IMAD.HI.U32 R53, R60, R47, R26 ;  /* 0x0000002f3c357227 */ /* 0x000fe200078e001a */
[----:B------:R-:W-:Y:S02]  /*54e00*/  MOV R26, 0x0 ;  /* 0x00000000001a7802 */ /* 0x000fe40000000f00 */
[----:B------:R-:W-:-:S02]  /*54e10*/  IADD3 R83, PT, PT, -R59, R71, R48 ;  /* 0x000000473b537210 */ /* 0x000fc40007ffe130 */
[----:B------:R-:W-:Y:S01]  /*54e20*/  ISETP.GE.U32.AND P0, PT, R53, R27, PT ;  /* 0x0000001b3500720c */ /* 0x000fe20003f06070 */
[----:B------:R-:W-:Y:S02]  /*54e30*/  IMAD.MOV.U32 R27, RZ, RZ, 0x1 ;  /* 0x00000001ff1b7424 */ /* 0x000fe400078e00ff */
[----:B------:R-:W-:-:S04]  /*54e40*/  IMAD.HI.U32 R77, R68, R47, R26 ;  /* 0x0000002f444d7227 */ /* 0x000fc800078e001a */
[----:B------:R-:W-:-:S04]  /*54e50*/  IMAD.HI.U32 R68, R68, R47, RZ ;  /* 0x0000002f44447227 */ /* 0x000fc800078e00ff */
[----:B------:R-:W-:-:S04]  /*54e60*/  IMAD.HI.U32 R81, R40, R47, R26 ;  /* 0x0000002f28517227 */ /* 0x000fc800078e001a */
[----:B------:R-:W-:Y:S02]  /*54e70*/  @P0 IMAD.MOV R77, RZ, RZ, R68 ;  /* 0x000000ffff4d0224 */ /* 0x000fe400078e0244 */
[----:B------:R-:W-:-:S04]  /*54e80*/  IMAD.WIDE.U32 R26, R40, R47, RZ ;  /* 0x0000002f281a7225 */ /* 0x000fc800078e00ff */
[----:B------:R-:W-:Y:S02]  /*54e90*/  IMAD.IADD R77, R26, 0x1, R77 ;  /* 0x000000011a4d7824 */ /* 0x000fe400078e024d */
[----:B------:R-:W-:-:S03]  /*54ea0*/  IMAD.MOV.U32 R68, RZ, RZ, 0x0 ;  /* 0x00000000ff447424 */ /* 0x000fc600078e00ff */
[----:B------:R-:W-:Y:S01]  /*54eb0*/  ISETP.GE.U32.AND P0, PT, R77, R26, PT ;  /* 0x0000001a4d00720c */ /* 0x000fe20003f06070 */
[----:B------:R-:W-:-:S12]  /*54ec0*/  HFMA2 R26, -RZ, RZ, 0, 0 ;  /* 0x00000000ff1a7431 */ /* 0x000fd800000001ff */
[----:B------:R-:W-:Y:S02]  /*54ed0*/  @P0 IMAD.MOV R81, RZ, RZ, R27 ;  /* 0x000000ffff510224 */ /* 0x000fe400078e021b */
[----:B------:R-:W-:Y:S02]  /*54ee0*/  IMAD.MOV.U32 R27, RZ, RZ, 0x1 ;  /* 0x00000001ff1b7424 */ /* 0x000fe400078e00ff */
[----:B------:R-:W-:Y:S02]  /*54ef0*/  IMAD.IADD R59, R78, 0x1, R81 ;  /* 0x000000014e3b7824 */ /* 0x000fe400078e0251 */
[----:B------:R-:W-:-:S03]  /*54f00*/  IMAD.HI.U32 R71, R28, R47, R26 ;  /* 0x0000002f1c477227 */ /* 0x000fc600078e001a */
[----:B------:R-:W-:Y:S01]  /*54f10*/  ISETP.GE.U32.AND P0, PT, R59, R78, PT ;  /* 0x0000004e3b00720c */ /* 0x000fe20003f06070 */
[----:B------:R-:W-:Y:S02]  /*54f20*/  IMAD.IADD R28, R83, 0x1, R64 ;  /* 0x00000001531c7824 */ /* 0x000fe400078e0240 */
[----:B------:R-:W-:Y:S02]  /*54f30*/  IMAD.MOV.U32 R26, RZ, RZ, RZ ;  /* 0x000000ffff1a7224 */ /* 0x000fe400078e00ff */
[C---:B------:R-:W-:Y:S02]  /*54f40*/  IMAD R27, R28.reuse, R35, RZ ;  /* 0x000000231c1b7224 */ /* 0x040fe400078e02ff */
[----:B------:R-:W-:-:S04]  /*54f50*/  IMAD.HI.U32 R63, R28, R36, R42 ;  /* 0x000000241c3f7227 */ /* 0x000fc800078e002a */
[----:B------:R-:W-:Y:S01]  /*54f60*/  IMAD.HI.U32 R81, R28, R34, R26 ;  /* 0x000000221c517227 */ /* 0x000fe200078e001a */
[----:B------:R-:W-:-:S03]  /*54f70*/  MOV R26, 0x0 ;  /* 0x00000000001a7802 */ /* 0x000fc60000000f00 */
[----:B------:R-:W-:Y:S01]  /*54f80*/  @P0 IMAD.MOV R71, RZ, RZ, R79 ;  /* 0x000000ffff470224 */ /* 0x000fe200078e024f */
        /* <DEDUP_REMOVED lines=8> */
[----:B------:R-:W-:-:S03]  /*55010*/  IMAD.HI.U32 R61, R28, R39, R68 ;  /* 0x000000271c3d7227 */ /* 0x000fc600078e0044 */
[C---:B------:R-:W-:Y:S01]  /*55020*/  ISETP.GE.U32.AND P0, PT, R40.reuse, R26, PT ;  /* 0x0000001a2800720c */ /* 0x040fe20003f06070 */
[----:B------:R-:W-:Y:S01]  /*55030*/  IMAD.MOV.U32 R78, RZ, RZ, 0x0 ;  /* 0x00000000ff4e7424 */ /* 0x000fe200078e00ff */
[----:B------:R-:W-:Y:S01]  /*55040*/  IADD3 R69, PT, PT, R40, -0x2, RZ ;  /* 0xfffffffe28457810 */ /* 0x000fe20007ffe0ff */
[----:B------:R-:W-:-:S10]  /*55050*/  IMAD.MOV.U32 R79, RZ, RZ, 0x1 ;  /* 0x00000001ff4f7424 */ /* 0x000fd400078e00ff */
[----:B------:R-:W-:Y:S01]  /*55060*/  @P0 IADD3 R63, PT, PT, R27, RZ, RZ ;  /* 0x000000ff1b3f0210 */ /* 0x000fe20007ffe0ff */
[----:B------:R-:W-:-:S04]  /*55070*/  IMAD.WIDE.U32 R26, R52, R47, RZ ;  /* 0x0000002f341a7225 */ /* 0x000fc800078e00ff */
[----:B------:R-:W-:Y:S02]  /*55080*/  IMAD.IADD R51, R26, 0x1, R71 ;  /* 0x000000011a337824 */ /* 0x000fe400078e0247 */
[----:B------:R-:W-:Y:S02]  /*55090*/  IMAD.IADD R63, R42, 0x1, R63 ;  /* 0x000000012a3f7824 */ /* 0x000fe400078e023f */
[----:B------:R-:W-:Y:S01]  /*550a0*/  IMAD.MOV.U32 R71, RZ, RZ, 0x1 ;  /* 0x00000001ff477424 */ /* 0x000fe200078e00ff */
[----:B------:R-:W-:Y:S02]  /*550b0*/  ISETP.GE.U32.AND P1, PT, R51, R26, PT ;  /* 0x0000001a3300720c */ /* 0x000fe40003f26070 */
[----:B------:R-:W-:Y:S01]  /*550c0*/  ISETP.GE.U32.AND P0, PT, R63, R42, PT ;  /* 0x0000002a3f00720c */ /* 0x000fe20003f06070 */
[----:B------:R-:W-:-:S04]  /*550d0*/  IMAD.HI.U32 R71, R28, R37, R70 ;  /* 0x000000251c477227 */ /* 0x000fc800078e0046 */
[----:B------:R-:W-:-:S06]  /*550e0*/  IMAD.MOV.U32 R42, RZ, RZ, 0x0 ;  /* 0x00000000ff2a7424 */ /* 0x000fcc00078e00ff */
[----:B------:R-:W-:Y:S02]  /*550f0*/  @P1 IMAD.MOV R44, RZ, RZ, R27 ;  /* 0x000000ffff2c1224 */ /* 0x000fe400078e021b */
[----:B------:R-:W-:Y:S01]  /*55100*/  @P0 IADD3 R71, PT, PT, R43, RZ, RZ ;  /* 0x000000ff2b470210 */ /* 0x000fe20007ffe0ff */
[C---:B------:R-:W-:Y:S01]  /*55110*/  IMAD.WIDE.U32 R26, R28.reuse, R38, RZ ;  /* 0x000000261c1a7225 */ /* 0x040fe200078e00ff */
[----:B------:R-:W-:-:S03]  /*55120*/  ISETP.GE.U32.AND P0, PT, R28, R64, PT ;  /* 0x000000401c00720c */ /* 0x000fc60003f06070 */
[----:B------:R-:W-:Y:S02]  /*55130*/  IMAD.IADD R46, R26, 0x1, R71 ;  /* 0x000000011a2e7824 */ /* 0x000fe400078e0247 */
[----:B------:R-:W-:Y:S02]  /*55140*/  IMAD.MOV.U32 R43, RZ, RZ, 0x1 ;  /* 0x00000001ff2b7424 */ /* 0x000fe400078e00ff */
[----:B------:R-:W-:Y:S01]  /*55150*/  IMAD.MOV.U32 R71, RZ, RZ, 0x1 ;  /* 0x00000001ff477424 */ /* 0x000fe200078e00ff */
[----:B------:R-:W-:Y:S01]  /*55160*/  ISETP.GE.U32.AND P1, PT, R46, R26, PT ;  /* 0x0000001a2e00720c */ /* 0x000fe20003f26070 */
[----:B------:R-:W-:-:S04]  /*55170*/  IMAD.HI.U32 R31, R28, R38, R42 ;  /* 0x000000261c1f7227 */ /* 0x000fc800078e002a */
[----:B------:R-:W-:Y:S02]  /*55180*/  IMAD R26, R60, R55, RZ ;  /* 0x000000373c1a7224 */ /* 0x000fe400078e02ff */
[----:B------:R-:W-:-:S04]  /*55190*/  IMAD.WIDE.U32 R42, R28, R39, RZ ;  /* 0x000000271c2a7225 */ /* 0x000fc800078e00ff */
[----:B------:R-:W-:Y:S02]  /*551a0*/  @P0 IMAD.MOV R69, RZ, RZ, R40 ;  /* 0x000000ffff450224 */ /* 0x000fe400078e0228 */
[----:B------:R-:W-:Y:S02]  /*551b0*/  @P1 IMAD.MOV R31, RZ, RZ, R27 ;  /* 0x000000ffff1f1224 */ /* 0x000fe400078e021b */
[----:B------:R-:W-:Y:S02]  /*551c0*/  IMAD R27, R28, R34, RZ ;  /* 0x000000221c1b7224 */ /* 0x000fe400078e02ff */
[----:B------:R-:W-:Y:S01]  /*551d0*/  IMAD.IADD R55, R42, 0x1, R31 ;  /* 0x000000012a377824 */ /* 0x000fe200078e021f */
[----:B------:R-:W-:Y:S01]  /*551e0*/  IADD3 R31, PT, PT, R81, -0x3d1, RZ ;  /* 0xfffffc2f511f7810 */ /* 0x000fe20007ffe0ff */
[----:B------:R-:W-:Y:S01]  /*551f0*/  @P0 IMAD.MOV R31, RZ, RZ, R81 ;  /* 0x000000ffff1f0224 */ /* 0x000fe200078e0251 */
[----:B------:R-:W-:Y:S01]  /*55200*/  ISETP.GE.U32.AND P1, PT, R26, R27, PT ;  /* 0x0000001b1a00720c */ /* 0x000fe20003f26070 */
[----:B------:R-:W-:Y:S01]  /*55210*/  IMAD.HI.U32 R71, R28, R21, R70 ;  /* 0x000000151c477227 */ /* 0x000fe200078e0046 */
[----:B------:R-:W-:-:S02]  /*55220*/  ISETP.GE.U32.AND P3, PT, R55, R42, PT ;  /* 0x0000002a3700720c */ /* 0x000fc40003f66070 */
[----:B------:R-:W-:Y:S01]  /*55230*/  SEL R24, RZ, 0x1, P1 ;  /* 0x00000001ff187807 */ /* 0x000fe20000800000 */
[----:B------:R-:W-:Y:S02]  /*55240*/  IMAD.MOV.U32 R64, RZ, RZ, 0x0 ;  /* 0x00000000ff407424 */ /* 0x000fe400078e00ff */
[----:B------:R-:W-:Y:S02]  /*55250*/  IMAD.MOV.U32 R70, RZ, RZ, RZ ;  /* 0x000000ffff467224 */ /* 0x000fe400078e00ff */
[----:B------:R-:W-:-:S05]  /*55260*/  IMAD.IADD R48, R24, 0x1, R31 ;  /* 0x0000000118307824 */ /* 0x000fca00078e021f */
[----:B------:R-:W-:Y:S01]  /*55270*/  ISETP.NE.AND P2, PT, R48, RZ, PT ;  /* 0x000000ff3000720c */ /* 0x000fe20003f45270 */
[----:B------:R-:W-:Y:S01]  /*55280*/  @P3 IMAD.MOV R61, RZ, RZ, R43 ;  /* 0x000000ffff3d3224 */ /* 0x000fe200078e022b */
[----:B------:R-:W-:Y:S01]  /*55290*/  ISETP.GE.U32.AND P1, PT, R25, R48, PT ;  /* 0x000000301900720c */ /* 0x000fe20003f26070 */
[----:B------:R-:W-:Y:S01]  /*552a0*/  IMAD.WIDE.U32 R42, R28, R21, RZ ;  /* 0x000000151c2a7225 */ /* 0x000fe200078e00ff */
[----:B------:R-:W-:-:S03]  /*552b0*/  SEL R24, R24, RZ, !P2 ;  /* 0x000000ff18187207 */ /* 0x000fc60005000000 */
[----:B------:R-:W-:Y:S01]  /*552c0*/  IMAD.IADD R31, R42, 0x1, R61 ;  /* 0x000000012a1f7824 */ /* 0x000fe200078e023d */
[----:B------:R-:W-:-:S04]  /*552d0*/  SEL R24, R24, 0x1, P1 ;  /* 0x0000000118187807 */ /* 0x000fc80000800000 */
[----:B------:R-:W-:Y:S01]  /*552e0*/  ISETP.GE.U32.AND P3, PT, R31, R42, PT ;  /* 0x0000002a1f00720c */ /* 0x000fe20003f66070 */
[----:B------:R-:W-:Y:S02]  /*552f0*/  IMAD.IADD R69, R24, 0x1, R69 ;  /* 0x0000000118457824 */ /* 0x000fe400078e0245 */
[----:B------:R-:W-:-:S03]  /*55300*/  HFMA2 R42, -RZ, RZ, 0, 0 ;  /* 0x00000000ff2a7431 */ /* 0x000fc600000001ff */
[----:B------:R-:W-:Y:S02]  /*55310*/  ISETP.NE.AND P2, PT, R69, RZ, PT ;  /* 0x000000ff4500720c */ /* 0x000fe40003f45270 */
[----:B------:R-:W-:Y:S02]  /*55320*/  ISETP.GE.U32.AND P1, PT, R72, R69, PT ;  /* 0x000000454800720c */ /* 0x000fe40003f26070 */
[----:B------:R-:W-:Y:S02]  /*55330*/  SEL R40, R24, RZ, !P2 ;  /* 0x000000ff18287207 */ /* 0x000fe40005000000 */
[----:B------:R-:W-:Y:S01]  /*55340*/  SEL R24, RZ, 0xffffffff, P0 ;  /* 0xffffffffff187807 */ /* 0x000fe20000000000 */
[----:B------:R-:W-:Y:S01]  /*55350*/  @P3 IMAD.MOV R71, RZ, RZ, R43 ;  /* 0x000000ffff473224 */ /* 0x000fe200078e022b */
[----:B------:R-:W-:-:S03]  /*55360*/  SEL R40, R40, 0x1, P1 ;  /* 0x0000000128287807 */ /* 0x000fc60000800000 */
[----:B------:R-:W-:Y:S01]  /*55370*/  IMAD R28, R28, UR4, R71 ;  /* 0x000000041c1c7c24 */ /* 0x000fe2000f8e0247 */
        /* <DEDUP_REMOVED lines=20> */
[----:B------:R-:W-:-:S03]  /*554c0*/  IMAD.MOV.U32 R43, RZ, RZ, 0x1 ;  /* 0x00000001ff2b7424 */ /* 0x000fc600078e00ff */
[----:B------:R-:W-:Y:S01]  /*554d0*/  SEL R31, R31, 0x1, !P0 ;  /* 0x000000011f1f7807 */ /* 0x000fe20004000000 */
[----:B------:R-:W-:-:S03]  /*554e0*/  IMAD.HI.U32 R71, R30, R47, R42 ;  /* 0x0000002f1e477227 */ /* 0x000fc600078e002a */
[----:B------:R-:W-:Y:S01]  /*554f0*/  IADD3 R28, PT, PT, R31, R28, R24 ;  /* 0x0000001c1f1c7210 */ /* 0x000fe20007ffe018 */
[----:B------:R-:W-:-:S04]  /*55500*/  IMAD.WIDE.U32 R42, R33, R57, RZ ;  /* 0x00000039212a7225 */ /* 0x000fc800078e00ff */
[----:B------:R-:W-:Y:S02]  /*55510*/  IMAD.IADD R54, R42, 0x1, R54 ;  /* 0x000000012a367824 */ /* 0x000fe400078e0236 */
[----:B------:R-:W-:-:S03]  /*55520*/  IMAD.WIDE.U32 R30, R30, R47, RZ ;  /* 0x0000002f1e1e7225 */ /* 0x000fc600078e00ff */
[----:B------:R-:W-:Y:S01]  /*55530*/  ISETP.GE.U32.AND P0, PT, R54, R42, PT ;  /* 0x0000002a3600720c */ /* 0x000fe20003f06070 */
[----:B------:R-:W-:Y:S02]  /*55540*/  IMAD.IADD R44, R30, 0x1, R44 ;  /* 0x000000011e2c7824 */ /* 0x000fe400078e022c */
[----:B------:R-:W-:Y:S02]  /*55550*/  IMAD.IADD R28, R65, 0x1, R28 ;  /* 0x00000001411c7824 */ /* 0x000fe400078e021c */
[----:B------:R-:W-:Y:S01]  /*55560*/  HFMA2 R65, -RZ, RZ, 0, 5.9604644775390625e-08 ;  /* 0x00000001ff417431 */ /* 0x000fe200000001ff */
[----:B------:R-:W-:Y:S02]  /*55570*/  ISETP.GE.U32.AND P1, PT, R44, R30, PT ;  /* 0x0000001e2c00720c */ /* 0x000fe40003f26070 */
[----:B------:R-:W-:-:S05]  /*55580*/  IADD3 R67, PT, PT, -R28, R50, R67 ;  /* 0x000000321c437210 */ /* 0x000fca0007ffe143 */
[----:B------:R-:W-:Y:S02]  /*55590*/  @P0 IMAD.MOV R46, RZ, RZ, R43 ;  /* 0x000000ffff2e0224 */ /* 0x000fe400078e022b */
[----:B------:R-:W0:Y:S01]  /*555a0*/  LDC.64 R42, c[0x0][0x380] ;  /* 0x0000e000ff2a7b82 */ /* 0x000e220000000a00 */
[----:B------:R-:W-:-:S03]  /*555b0*/  IMAD.HI.U32 R64, R62, R47, R64 ;  /* 0x0000002f3e407227 */ /* 0x000fc600078e0040 */
[----:B------:R-:W-:Y:S01]  /*555c0*/  @P1 IADD3 R71, PT, PT, R31, RZ, RZ ;  /* 0x000000ff1f471210 */ /* 0x000fe20007ffe0ff */
[----:B------:R-:W-:-:S04]  /*555d0*/  IMAD.WIDE.U32 R30, R62, R47, RZ ;  /* 0x0000002f3e1e7225 */ /* 0x000fc800078e00ff */
[----:B------:R-:W-:Y:S02]  /*555e0*/  IMAD.IADD R52, R30, 0x1, R71 ;  /* 0x000000011e347824 */ /* 0x000fe400078e0247 */
[----:B------:R-:W-:-:S03]  /*555f0*/  IMAD.IADD R50, R67, 0x1, R46 ;  /* 0x0000000143327824 */ /* 0x000fc600078e022e */
[----:B------:R-:W-:Y:S01]  /*55600*/  ISETP.GE.U32.AND P0, PT, R52, R30, PT ;  /* 0x0000001e3400720c */ /* 0x000fe20003f06070 */
[C---:B------:R-:W-:Y:S01]  /*55610*/  IMAD R71, R50.reuse, R35, RZ ;  /* 0x0000002332477224 */ /* 0x040fe200078e02ff */
[----:B------:R-:W-:Y:S01]  /*55620*/  IADD3 R68, PT, PT, R23, R26, -R27 ;  /* 0x0000001a17447210 */ /* 0x000fe20007ffe81b */
[----:B------:R-:W-:Y:S02]  /*55630*/  IMAD.MOV.U32 R30, RZ, RZ, 0x0 ;  /* 0x00000000ff1e7424 */ /* 0x000fe400078e00ff */
[----:B------:R-:W-:Y:S01]  /*55640*/  IMAD.HI.U32 R62, R50, R34, R70 ;  /* 0x00000022323e7227 */ /* 0x000fe200078e0046 */
[----:B0-----:R-:W2:Y:S07]  /*55650*/  LDG.E R24, desc[UR10][R42.64] ;  /* 0x0000000a2a187981 */ /* 0x001eae000c1e1900 */
[----:B------:R-:W-:Y:S01]  /*55660*/  @P0 IMAD.MOV R64, RZ, RZ, R31 ;  /* 0x000000ffff400224 */ /* 0x000fe200078e021f */
[----:B------:R-:W-:Y:S01]  /*55670*/  ISETP.GE.U32.AND P0, PT, R62, R71, PT ;  /* 0x000000473e00720c */ /* 0x000fe20003f06070 */
[----:B------:R-:W3:Y:S01]  /*55680*/  LDG.E R23, desc[UR10][R42.64+0x4] ;  /* 0x0000040a2a177981 */ /* 0x000ee2000c1e1900 */
[----:B------:R-:W-:-:S02]  /*55690*/  IMAD.MOV.U32 R31, RZ, RZ, 0x1 ;  /* 0x00000001ff1f7424 */ /* 0x000fc400078e00ff */
[----:B------:R-:W-:-:S04]  /*556a0*/  IMAD.HI.U32 R28, R50, R35, RZ ;  /* 0x00000023321c7227 */ /* 0x000fc800078e00ff */
[----:B------:R-:W-:-:S04]  /*556b0*/  IMAD.HI.U32 R65, R50, R35, R30 ;  /* 0x0000002332417227 */ /* 0x000fc800078e001e */
[----:B------:R-:W-:-:S04]  /*556c0*/  IMAD.WIDE.U32 R26, R50, R36, RZ ;  /* 0x00000024321a7225 */ /* 0x000fc800078e00ff */
[----:B------:R-:W-:Y:S01]  /*556d0*/  @P0 IMAD.MOV R65, RZ, RZ, R28 ;  /* 0x000000ffff410224 */ /* 0x000fe200078e021c */
[----:B------:R-:W-:Y:S01]  /*556e0*/  IADD3 R48, PT, PT, R56, R25, -R48 ;  /* 0x0000001938307210 */ /* 0x000fe20007ffe830 */
[----:B------:R-:W-:Y:S01]  /*556f0*/  IMAD.HI.U32 R67, R50, R36, R30 ;  /* 0x0000002432437227 */ /* 0x000fe200078e001e */
[----:B------:R-:W4:Y:S02]  /*55700*/  LDG.E R25, desc[UR10][R42.64+0xc] ;  /* 0x00000c0a2a197981 */ /* 0x000f24000c1e1900 */
[----:B------:R-:W-:Y:S01]  /*55710*/  IADD3 R65, PT, PT, R26, R65, RZ ;  /* 0x000000411a417210 */ /* 0x000fe20007ffe0ff */
[----:B------:R-:W-:Y:S01]  /*55720*/  IMAD.WIDE.U32 R70, R50, R37, RZ ;  /* 0x0000002532467225 */ /* 0x000fe200078e00ff */
[----:B------:R-:W4:Y:S02]  /*55730*/  LDG.E R28, desc[UR10][R42.64+0x14] ;  /* 0x0000140a2a1c7981 */ /* 0x000f24000c1e1900 */
[----:B------:R-:W-:Y:S02]  /*55740*/  ISETP.GE.U32.AND P0, PT, R65, R26, PT ;  /* 0x0000001a4100720c */ /* 0x000fe40003f06070 */
[----:B------:R-:W4:Y:S11]  /*55750*/  LDG.E R26, desc[UR10][R42.64+0x8] ;  /* 0x0000080a2a1a7981 */ /* 0x000f36000c1e1900 */
[----:B------:R-:W-:-:S02]  /*55760*/  @P0 IMAD.MOV R67, RZ, RZ, R27 ;  /* 0x000000ffff430224 */ /* 0x000fc400078e021b */
[----:B------:R-:W4:Y:S02]  /*55770*/  LDG.E R27, desc[UR10][R42.64+0x10] ;  /* 0x0000100a2a1b7981 */ /* 0x000f24000c1e1900 */
[----:B------:R-:W-:-:S05]  /*55780*/  IMAD.IADD R67, R70, 0x1, R67 ;  /* 0x0000000146437824 */ /* 0x000fca00078e0243 */
[----:B------:R-:W-:Y:S01]  /*55790*/  ISETP.GE.U32.AND P0, PT, R67, R70, PT ;  /* 0x000000464300720c */ /* 0x000fe20003f06070 */
[----:B------:R-:W-:Y:S01]  /*557a0*/  IMAD.HI.U32 R31, R50, R37, R30 ;  /* 0x00000025321f7227 */ /* 0x000fe200078e001e */
[----:B------:R-:W-:-:S11]  /*557b0*/  IADD3 R72, PT, PT, R73, R72, -R69 ;  /* 0x0000004849487210 */ /* 0x000fd60007ffe845 */
[----:B------:R-:W-:Y:S02]  /*557c0*/  @P0 IMAD.MOV R31, RZ, RZ, R71 ;  /* 0x000000ffff1f0224 */ /* 0x000fe400078e0247 */
[----:B------:R-:W-:-:S04]  /*557d0*/  IMAD.WIDE.U32 R70, R50, R38, RZ ;  /* 0x0000002632467225 */ /* 0x000fc800078e00ff */
[----:B------:R-:W-:Y:S02]  /*557e0*/  IMAD.IADD R69, R70, 0x1, R31 ;  /* 0x0000000146457824 */ /* 0x000fe400078e021f */
[----:B------:R-:W-:Y:S01]  /*557f0*/  IMAD.MOV.U32 R31, RZ, RZ, 0x1 ;  /* 0x00000001ff1f7424 */ /* 0x000fe200078e00ff */
[----:B------:R-:W-:Y:S02]  /*55800*/  IADD3 R63, PT, PT, R75, R58, -R63 ;  /* 0x0000003a4b3f7210 */ /* 0x000fe40007ffe83f */
[----:B------:R-:W-:Y:S01]  /*55810*/  ISETP.GE.U32.AND P0, PT, R69, R70, PT ;  /* 0x000000464500720c */ /* 0x000fe20003f06070 */
[----:B------:R-:W-:-:S04]  /*55820*/  IMAD.HI.U32 R73, R50, R38, R30 ;  /* 0x0000002632497227 */ /* 0x000fc800078e001e */
[CC--:B------:R-:W-:Y:S02]  /*55830*/  IMAD.HI.U32 R75, R50.reuse, R39.reuse, R30 ;  /* 0x00000027324b7227 */ /* 0x0c0fe400078e001e */
[----:B------:R-:W4:Y:S04]  /*55840*/  LDG.E R31, desc[UR10][R42.64+0x18] ;  /* 0x0000180a2a1f7981 */ /* 0x000f28000c1e1900 */
[----:B------:R-:W4:Y:S02]  /*55850*/  LDG.E R30, desc[UR10][R42.64+0x1c] ;  /* 0x00001c0a2a1e7981 */ /* 0x000f24000c1e1900 */
[----:B------:R-:W-:Y:S01]  /*55860*/  @P0 IADD3 R73, PT, PT, R71, RZ, RZ ;  /* 0x000000ff47490210 */ /* 0x000fe20007ffe0ff */
[----:B------:R-:W-:-:S04]  /*55870*/  IMAD.WIDE.U32 R70, R50, R39, RZ ;  /* 0x0000002732467225 */ /* 0x000fc800078e00ff */
[----:B------:R-:W-:-:S05]  /*55880*/  IMAD.IADD R73, R70, 0x1, R73 ;  /* 0x0000000146497824 */ /* 0x000fca00078e0249 */
[----:B------:R-:W-:Y:S02]  /*55890*/  ISETP.GE.U32.AND P0, PT, R73, R70, PT ;  /* 0x000000464900720c */ /* 0x000fe40003f06070 */
[----:B------:R-:W-:-:S11]  /*558a0*/  IADD3 R45, PT, PT, R45, R66, -R61 ;  /* 0x000000422d2d7210 */ /* 0x000fd60007ffe83d */
[----:B------:R-:W-:Y:S02]  /*558b0*/  @P0 IMAD.MOV R75, RZ, RZ, R71 ;  /* 0x000000ffff4b0224 */ /* 0x000fe400078e0247 */
[----:B------:R-:W-:-:S04]  /*558c0*/  IMAD.WIDE.U32 R70, R50, R21, RZ ;  /* 0x0000001532467225 */ /* 0x000fc800078e00ff */
[----:B------:R-:W-:-:S05]  /*558d0*/  IMAD.IADD R61, R70, 0x1, R75 ;  /* 0x00000001463d7824 */ /* 0x000fca00078e024b */
[----:B------:R-:W-:Y:S01]  /*558e0*/  ISETP.GE.U32.AND P1, PT, R61, R70, PT ;  /* 0x000000463d00720c */ /* 0x000fe20003f26070 */
[----:B------:R-:W-:Y:S01]  /*558f0*/  IMAD.MOV.U32 R75, RZ, RZ, 0x1 ;  /* 0x00000001ff4b7424 */ /* 0x000fe200078e00ff */
[----:B------:R-:W-:Y:S02]  /*55900*/  ISETP.GE.U32.AND P0, PT, R50, R46, PT ;  /* 0x0000002e3200720c */ /* 0x000fe40003f06070 */
[----:B------:R-:W-:Y:S01]  /*55910*/  IADD3 R55, PT, PT, R29, R32, -R55 ;  /* 0x000000201d377210 */ /* 0x000fe20007ffe837 */
[----:B------:R-:W-:Y:S02]  /*55920*/  IMAD R32, R60, R57, RZ ;  /* 0x000000393c207224 */ /* 0x000fe400078e02ff */
[C---:B------:R-:W-:Y:S02]  /*55930*/  IMAD R29, R50.reuse, R34, RZ ;  /* 0x00000022321d7224 */ /* 0x040fe400078e02ff */
[----:B------:R-:W-:-:S04]  /*55940*/  IMAD.HI.U32 R75, R50, R21, R74 ;  /* 0x00000015324b7227 */ /* 0x000fc800078e004a */
        /* <DEDUP_REMOVED lines=8> */
[----:B------:R-:W-:Y:S01]  /*559d0*/  SEL R46, R46, RZ, !P2 ;  /* 0x000000ff2e2e7207 */ /* 0x000fe20005000000 */
[----:B------:R-:W-:Y:S02]  /*559e0*/  VIADD R71, R65, 0xfffffffe ;  /* 0xfffffffe41477836 */ /* 0x000fe40000000000 */
        /* <DEDUP_REMOVED lines=25> */
[C---:B------:R-:W-:Y:S02]  /*55b80*/  ISETP.NE.AND P1, PT, R46.reuse, RZ, PT ;  /* 0x000000ff2e00720c */ /* 0x040fe40003f25270 */
[----:B------:R-:W-:Y:S02]  /*55b90*/  ISETP.GT.U32.AND P0, PT, R46, R55, PT ;  /* 0x000000372e00720c */ /* 0x000fe40003f04070 */
[----:B------:R-:W-:Y:S01]  /*55ba0*/  SEL R66, R66, RZ, !P1 ;  /* 0x000000ff42427207 */ /* 0x000fe20004800000 */
[----:B------:R-:W-:Y:S01]  /*55bb0*/  IMAD R75, R50, UR4, R75 ;  /* 0x00000004324b7c24 */ /* 0x000fe2000f8e024b */
[----:B------:R-:W-:Y:S02]  /*55bc0*/  IADD3 R64, PT, PT, R70, R64, RZ ;  /* 0x0000004046407210 */ /* 0x000fe40007ffe0ff */
[----:B------:R-:W-:Y:S02]  /*55bd0*/  SEL R61, R66, 0x1, !P0 ;  /* 0x00000001423d7807 */ /* 0x000fe40004000000 */
[----:B------:R-:W-:-:S02]  /*55be0*/  ISETP.GE.U32.AND P0, PT, R64, R70, PT ;  /* 0x000000464000720c */ /* 0x000fc40003f06070 */
[----:B------:R-:W-:Y:S01]  /*55bf0*/  IADD3 R61, PT, PT, R61, R75, R62 ;  /* 0x0000004b3d3d7210 */ /* 0x000fe20007ffe03e */
[----:B------:R-:W-:-:S04]  /*55c00*/  IMAD.MOV.U32 R75, RZ, RZ, 0x1 ;  /* 0x00000001ff4b7424 */ /* 0x000fc800078e00ff */
[----:B------:R-:W-:Y:S02]  /*55c10*/  IMAD.IADD R61, R40, 0x1, R61 ;  /* 0x00000001283d7824 */ /* 0x000fe400078e023d */
[----:B------:R-:W-:-:S03]  /*55c20*/  IMAD.HI.U32 R33, R33, R47, R74 ;  /* 0x0000002f21217227 */ /* 0x000fc600078e004a */
[----:B------:R-:W-:Y:S01]  /*55c30*/  IADD3 R54, PT, PT, -R61, R49, R54 ;  /* 0x000000313d367210 */ /* 0x000fe20007ffe136 */
[----:B------:R-:W-:-:S04]  /*55c40*/  @P0 IMAD.MOV R33, RZ, RZ, R71 ;  /* 0x000000ffff210224 */ /* 0x000fc800078e0247 */
[----:B------:R-:W-:Y:S02]  /*55c50*/  IMAD.IADD R54, R54, 0x1, R33 ;  /* 0x0000000136367824 */ /* 0x000fe400078e0221 */
[----:B------:R-:W-:Y:S02]  /*55c60*/  IMAD.MOV.U32 R70, RZ, RZ, RZ ;  /* 0x000000ffff467224 */ /* 0x000fe400078e00ff */
[C---:B------:R-:W-:Y:S02]  /*55c70*/  IMAD R71, R54.reuse, R35, RZ ;  /* 0x0000002336477224 */ /* 0x040fe400078e02ff */
[----:B------:R-:W-:-:S05]  /*55c80*/  IMAD.HI.U32 R50, R54, R34, R70 ;  /* 0x0000002236327227 */ /* 0x000fca00078e0046 */
[----:B------:R-:W-:Y:S01]  /*55c90*/  ISETP.GE.U32.AND P1, PT, R50, R71, PT ;  /* 0x000000473200720c */ /* 0x000fe20003f26070 */
[----:B------:R-:W-:Y:S01]  /*55ca0*/  IMAD.MOV.U32 R71, RZ, RZ, 0x1 ;  /* 0x00000001ff477424 */ /* 0x000fe200078e00ff */
[----:B------:R-:W-:Y:S01]  /*55cb0*/  MOV R70, 0x0 ;  /* 0x0000000000467802 */ /* 0x000fe20000000f00 */
[----:B------:R-:W-:-:S04]  /*55cc0*/  IMAD.HI.U32 R40, R54, R35, RZ ;  /* 0x0000002336287227 */ /* 0x000fc800078e00ff */
[----:B------:R-:W-:Y:S01]  /*55cd0*/  IMAD.HI.U32 R61, R54, R35, R70 ;  /* 0x00000023363d7227 */ /* 0x000fe200078e0046 */
[----:B------:R-:W-:-:S03]  /*55ce0*/  IADD3 R29, PT, PT, R53, R32, -R29 ;  /* 0x00000020351d7210 */ /* 0x000fc60007ffe81d */
[----:B------:R-:W-:-:S04]  /*55cf0*/  IMAD.WIDE.U32 R70, R54, R36, RZ ;  /* 0x0000002436467225 */ /* 0x000fc800078e00ff */
[----:B------:R-:W-:Y:S02]  /*55d00*/  @P1 IMAD.MOV R61, RZ, RZ, R40 ;  /* 0x000000ffff3d1224 */ /* 0x000fe400078e0228 */
[----:B--2---:R-:W-:Y:S01]  /*55d10*/  IMAD.IADD R49, R41, 0x1, -R24 ;  /* 0x0000000129317824 */ /* 0x004fe200078e0a18 */
[----:B------:R-:W-:-:S04]  /*55d20*/  ISETP.NE.AND P0, PT, R24, RZ, PT ;  /* 0x000000ff1800720c */ /* 0x000fc80003f05270 */
[----:B------:R-:W-:-:S04]  /*55d30*/  ISETP.GE.U32.AND P0, PT, R49, R41, P0 ;  /* 0x000000293100720c */ /* 0x000fc80000706070 */
[----:B------:R-:W-:-:S05]  /*55d40*/  SEL R62, RZ, 0x1, !P0 ;  /* 0x00000001ff3e7807 */ /* 0x000fca0004000000 */
[----:B---3--:R-:W-:Y:S02]  /*55d50*/  IMAD.IADD R40, R23, 0x1, R62 ;  /* 0x0000000117287824 */ /* 0x008fe400078e023e */
[----:B------:R-:W-:-:S03]  /*55d60*/  IMAD.IADD R32, R70, 0x1, R61 ;  /* 0x0000000146207824 */ /* 0x000fc600078e023d */
[C---:B------:R-:W-:Y:S02]  /*55d70*/  ISETP.NE.AND P1, PT, R40.reuse, RZ, PT ;  /* 0x000000ff2800720c */ /* 0x040fe40003f25270 */
[-C--:B------:R-:W-:Y:S02]  /*55d80*/  IADD3 R40, PT, PT, -R40, R7.reuse, RZ ;  /* 0x0000000728287210 */ /* 0x080fe40007ffe1ff */
[----:B------:R-:W-:Y:S02]  /*55d90*/  SEL R62, R62, 0x1, !P1 ;  /* 0x000000013e3e7807 */ /* 0x000fe40004800000 */
[----:B------:R-:W-:Y:S02]  /*55da0*/  ISETP.GE.U32.AND P0, PT, R32, R70, PT ;  /* 0x000000462000720c */ /* 0x000fe40003f06070 */
[----:B------:R-:W-:Y:S01]  /*55db0*/  ISETP.GE.U32.AND P1, PT, R40, R7, PT ;  /* 0x000000072800720c */ /* 0x000fe20003f26070 */
[----:B------:R-:W-:Y:S01]  /*55dc0*/  IMAD.MOV.U32 R69, RZ, RZ, 0x1 ;  /* 0x00000001ff457424 */ /* 0x000fe200078e00ff */
[----:B------:R-:W-:-:S02]  /*55dd0*/  IADD3 R57, PT, PT, R77, R68, -R57 ;  /* 0x000000444d397210 */ /* 0x000fc40007ffe839 */
[----:B------:R-:W-:Y:S01]  /*55de0*/  SEL R73, R62, RZ, P1 ;  /* 0x000000ff3e497207 */ /* 0x000fe20000800000 */
[----:B------:R-:W-:-:S04]  /*55df0*/  IMAD.MOV.U32 R68, RZ, RZ, 0x0 ;  /* 0x00000000ff447424 */ /* 0x000fc800078e00ff */
[----:B----4-:R-:W-:Y:S02]  /*55e00*/  IMAD.IADD R62, R26, 0x1, R73 ;  /* 0x000000011a3e7824 */ /* 0x010fe400078e0249 */
[----:B------:R-:W-:-:S04]  /*55e10*/  IMAD.HI.U32 R61, R54, R36, R68 ;  /* 0x00000024363d7227 */ /* 0x000fc800078e0044 */
[----:B------:R-:W-:Y:S01]  /*55e20*/  @P0 IMAD.MOV R61, RZ, RZ, R71 ;  /* 0x000000ffff3d0224 */ /* 0x000fe200078e0247 */
[----:B------:R-:W-:Y:S01]  /*55e30*/  ISETP.NE.AND P0, PT, R62, RZ, PT ;  /* 0x000000ff3e00720c */ /* 0x000fe20003f05270 */
[----:B------:R-:W-:-:S04]  /*55e40*/  IMAD.WIDE.U32 R68, R54, R37, RZ ;  /* 0x0000002536447225 */ /* 0x000fc800078e00ff */
[----:B------:R-:W-:Y:S01]  /*55e50*/  IMAD.IADD R53, R9, 0x1, -R62 ;  /* 0x0000000109357824 */ /* 0x000fe200078e0a3e */
[----:B------:R-:W-:Y:S02]  /*55e60*/  IADD3 R61, PT, PT, R68, R61, RZ ;  /* 0x0000003d443d7210 */ /* 0x000fe40007ffe0ff */
[----:B------:R-:W-:Y:S02]  /*55e70*/  SEL R73, R73, 0x1, !P0 ;  /* 0x0000000149497807 */ /* 0x000fe40004000000 */
[----:B------:R-:W-:Y:S02]  /*55e80*/  ISETP.GE.U32.AND P1, PT, R53, R9, PT ;  /* 0x000000093500720c */ /* 0x000fe40003f26070 */
[----:B------:R-:W-:Y:S02]  /*55e90*/  ISETP.GE.U32.AND P0, PT, R61, R68, PT ;  /* 0x000000443d00720c */ /* 0x000fe40003f06070 */
[----:B------:R-:W-:Y:S02]  /*55ea0*/  SEL R62, R73, RZ, P1 ;  /* 0x000000ff493e7207 */ /* 0x000fe40000800000 */
[----:B------:R-:W-:Y:S01]  /*55eb0*/  IADD3 R59, PT, PT, R59, R48, -R65 ;  /* 0x000000303b3b7210 */ /* 0x000fe20007ffe841 */
[----:B------:R-:W-:-:S02]  /*55ec0*/  IMAD.MOV.U32 R70, RZ, RZ, 0x0 ;  /* 0x00000000ff467424 */ /* 0x000fc400078e00ff */
[----:B------:R-:W-:Y:S02]  /*55ed0*/  IMAD.IADD R65, R25, 0x1, R62 ;  /* 0x0000000119417824 */ /* 0x000fe400078e023e */
[----:B------:R-:W-:Y:S02]  /*55ee0*/  IMAD.MOV.U32 R71, RZ, RZ, 0x1 ;  /* 0x00000001ff477424 */ /* 0x000fe400078e00ff */
[----:B------:R-:W-:Y:S01]  /*55ef0*/  IMAD.IADD R48, R8, 0x1, -R65 ;  /* 0x0000000108307824 */ /* 0x000fe200078e0a41 */
[----:B------:R-:W-:Y:S01]  /*55f00*/  ISETP.NE.AND P1, PT, R65, RZ, PT ;  /* 0x000000ff4100720c */ /* 0x000fe20003f25270 */
[----:B------:R-:W-:-:S03]  /*55f10*/  IMAD.HI.U32 R71, R54, R37, R70 ;  /* 0x0000002536477227 */ /* 0x000fc600078e0046 */
[----:B------:R-:W-:Y:S01]  /*55f20*/  SEL R62, R62, 0x1, !P1 ;  /* 0x000000013e3e7807 */ /* 0x000fe20004800000 */
[----:B------:R-:W-:Y:S01]  /*55f30*/  @P0 IMAD.MOV R71, RZ, RZ, R69 ;  /* 0x000000ffff470224 */ /* 0x000fe200078e0245 */
[----:B------:R-:W-:Y:S01]  /*55f40*/  ISETP.GE.U32.AND P0, PT, R48, R8, PT ;  /* 0x000000083000720c */ /* 0x000fe20003f06070 */
[----:B------:R-:W-:-:S03]  /*55f50*/  IMAD.WIDE.U32 R68, R54, R38, RZ ;  /* 0x0000002636447225 */ /* 0x000fc600078e00ff */
[----:B------:R-:W-:Y:S02]  /*55f60*/  SEL R66, R62, RZ, P0 ;  /* 0x000000ff3e427207 */ /* 0x000fe40000000000 */
[----:B------:R-:W-:Y:S02]  /*55f70*/  IADD3 R67, PT, PT, R51, R72, -R67 ;  /* 0x0000004833437210 */ /* 0x000fe40007ffe843 */
[----:B------:R-:W-:Y:S01]  /*55f80*/  IADD3 R62, PT, PT, R68, R71, RZ ;  /* 0x00000047443e7210 */ /* 0x000fe20007ffe0ff */
[----:B------:R-:W-:-:S03]  /*55f90*/  IMAD.IADD R72, R27, 0x1, R66 ;  /* 0x000000011b487824 */ /* 0x000fc600078e0242 */
[----:B------:R-:W-:Y:S01]  /*55fa0*/  ISETP.GE.U32.AND P0, PT, R62, R68, PT ;  /* 0x000000443e00720c */ /* 0x000fe20003f06070 */
[----:B------:R-:W-:Y:S01]  /*55fb0*/  IMAD.IADD R51, R11, 0x1, -R72 ;  /* 0x000000010b337824 */ /* 0x000fe200078e0a48 */
[----:B------:R-:W-:Y:S01]  /*55fc0*/  ISETP.NE.AND P1, PT, R72, RZ, PT ;  /* 0x000000ff4800720c */ /* 0x000fe20003f25270 */
[----:B------:R-:W-:-:S03]  /*55fd0*/  IMAD.MOV.U32 R71, RZ, RZ, 0x1 ;  /* 0x00000001ff477424 */ /* 0x000fc600078e00ff */
[----:B------:R-:W-:Y:S02]  /*55fe0*/  SEL R66, R66, 0x1, !P1 ;  /* 0x0000000142427807 */ /* 0x000fe40004800000 */
[----:B------:R-:W-:Y:S01]  /*55ff0*/  ISETP.GE.U32.AND P1, PT, R51, R11, PT ;  /* 0x0000000b3300720c */ /* 0x000fe20003f26070 */
[----:B------:R-:W-:Y:S01]  /*56000*/  IMAD.HI.U32 R71, R54, R38, R70 ;  /* 0x0000002636477227 */ /* 0x000fe200078e0046 */
[----:B------:R-:W-:Y:S01]  /*56010*/  IADD3 R56, PT, PT, R44, R63, -R56 ;  /* 0x0000003f2c387210 */ /* 0x000fe20007ffe838 */
[----:B------:R0:W5:Y:S01]  /*56020*/  LDG.E R70, desc[UR10][R42.64+0x20] ;  /* 0x0000200a2a467981 */ /* 0x000162000c1e1900 */
[----:B------:R-:W-:Y:S01]  /*56030*/  SEL R65, R66, RZ, P1 ;  /* 0x000000ff42417207 */ /* 0x000fe20000800000 */
[----:B------:R-:W-:Y:S02]  /*56040*/  @P0 IMAD.MOV R71, RZ, RZ, R69 ;  /* 0x000000ffff470224 */ /* 0x000fe400078e0245 */
[----:B------:R-:W-:-:S04]  /*56050*/  IMAD.WIDE.U32 R68, R54, R39, RZ ;  /* 0x0000002736447225 */ /* 0x000fc800078e00ff */
[----:B------:R-:W-:Y:S01]  /*56060*/  IMAD.IADD R63, R28, 0x1, R65 ;  /* 0x000000011c3f7824 */ /* 0x000fe200078e0241 */
[----:B------:R-:W-:-:S03]  /*56070*/  IADD3 R71, PT, PT, R68, R71, RZ ;  /* 0x0000004744477210 */ /* 0x000fc60007ffe0ff */
[----:B------:R-:W-:Y:S01]  /*56080*/  IMAD.IADD R44, R10, 0x1, -R63 ;  /* 0x000000010a2c7824 */ /* 0x000fe200078e0a3f */
[----:B------:R-:W-:Y:S02]  /*56090*/  ISETP.NE.AND P1, PT, R63, RZ, PT ;  /* 0x000000ff3f00720c */ /* 0x000fe40003f25270 */
[----:B------:R-:W-:Y:S01]  /*560a0*/  ISETP.GE.U32.AND P0, PT, R71, R68, PT ;  /* 0x000000444700720c */ /* 0x000fe20003f06070 */
[----:B------:R-:W-:Y:S01]  /*560b0*/  IMAD.MOV.U32 R72, RZ, RZ, 0x0 ;  /* 0x00000000ff487424 */ /* 0x000fe200078e00ff */
[----:B------:R-:W-:Y:S01]  /*560c0*/  SEL R65, R65, 0x1, !P1 ;  /* 0x0000000141417807 */ /* 0x000fe20004800000 */
[----:B------:R-:W-:Y:S01]  /*560d0*/  IMAD.MOV.U32 R73, RZ, RZ, 0x1 ;  /* 0x00000001ff497424 */ /* 0x000fe200078e00ff */
[----:B------:R-:W-:Y:S02]  /*560e0*/  ISETP.GE.U32.AND P1, PT, R44, R10, PT ;  /* 0x0000000a2c00720c */ /* 0x000fe40003f26070 */
[----:B------:R-:W-:Y:S01]  /*560f0*/  IADD3 R58, PT, PT, R52, R45, -R58 ;  /* 0x0000002d343a7210 */ /* 0x000fe20007ffe83a */
[C---:B------:R-:W-:Y:S01]  /*56100*/  IMAD.WIDE.U32 R74, R54.reuse, R21, RZ ;  /* 0x00000015364a7225 */ /* 0x040fe200078e00ff */
[----:B------:R-:W-:Y:S01]  /*56110*/  SEL R66, R65, RZ, P1 ;  /* 0x000000ff41427207 */ /* 0x000fe20000800000 */
[----:B------:R0:W5:Y:S02]  /*56120*/  LDG.E R63, desc[UR10][R42.64+0x30] ;  /* 0x0000300a2a3f7981 */ /* 0x000164000c1e1900 */
[----:B------:R-:W-:-:S02]  /*56130*/  IMAD.HI.U32 R73, R54, R39, R72 ;  /* 0x0000002736497227 */ /* 0x000fc400078e0048 */
[----:B------:R0:W5:Y:S02]  /*56140*/  LDG.E R65, desc[UR10][R42.64+0x2c] ;  /* 0x00002c0a2a417981 */ /* 0x000164000c1e1900 */
[----:B------:R-:W-:Y:S02]  /*56150*/  IMAD.IADD R45, R31, 0x1, R66 ;  /* 0x000000011f2d7824 */ /* 0x000fe400078e0242 */
[----:B------:R-:W-:Y:S02]  /*56160*/  @P0 IMAD.MOV R73, RZ, RZ, R69 ;  /* 0x000000ffff490224 */ /* 0x000fe400078e0245 */
[----:B------:R-:W-:Y:S01]  /*56170*/  IMAD.IADD R52, R12, 0x1, -R45 ;  /* 0x000000010c347824 */ /* 0x000fe200078e0a2d */
[----:B------:R-:W-:Y:S02]  /*56180*/  ISETP.NE.AND P1, PT, R45, RZ, PT ;  /* 0x000000ff2d00720c */ /* 0x000fe40003f25270 */
[----:B------:R-:W-:Y:S02]  /*56190*/  IADD3 R72, PT, PT, R74, R73, RZ ;  /* 0x000000494a487210 */ /* 0x000fe40007ffe0ff */
[----:B------:R-:W-:-:S02]  /*561a0*/  SEL R66, R66, 0x1, !P1 ;  /* 0x0000000142427807 */ /* 0x000fc40004800000 */
[----:B------:R-:W-:Y:S02]  /*561b0*/  ISETP.GE.U32.AND P0, PT, R72, R74, PT ;  /* 0x0000004a4800720c */ /* 0x000fe40003f06070 */
[----:B------:R-:W-:Y:S01]  /*561c0*/  ISETP.GE.U32.AND P1, PT, R52, R12, PT ;  /* 0x0000000c3400720c */ /* 0x000fe20003f26070 */
[----:B------:R-:W-:Y:S02]  /*561d0*/  IMAD.MOV.U32 R68, RZ, RZ, 0x0 ;  /* 0x00000000ff447424 */ /* 0x000fe400078e00ff */
[----:B------:R-:W-:Y:S01]  /*561e0*/  IMAD.MOV.U32 R69, RZ, RZ, 0x1 ;  /* 0x00000001ff457424 */ /* 0x000fe200078e00ff */
[----:B------:R-:W-:Y:S01]  /*561f0*/  SEL R45, R66, RZ, P1 ;  /* 0x000000ff422d7207 */ /* 0x000fe20000800000 */
[----:B------:R-:W-:Y:S01]  /*56200*/  IMAD R74, R60, R47, RZ ;  /* 0x0000002f3c4a7224 */ /* 0x000fe200078e02ff */
[----:B------:R0:W5:Y:S01]  /*56210*/  LDG.E R66, desc[UR10][R42.64+0x28] ;  /* 0x0000280a2a427981 */ /* 0x000162000c1e1900 */
[----:B------:R-:W-:-:S03]  /*56220*/  IMAD.HI.U32 R73, R54, R21, R68 ;  /* 0x0000001536497227 */ /* 0x000fc600078e0044 */
[----:B------:R0:W5:Y:S01]  /*56230*/  LDG.E R68, desc[UR10][R42.64+0x24] ;  /* 0x0000240a2a447981 */ /* 0x000162000c1e1900 */
[----:B------:R-:W-:Y:S02]  /*56240*/  IMAD.IADD R69, R30, 0x1, R45 ;  /* 0x000000011e457824 */ /* 0x000fe400078e022d */
[----:B------:R-:W-:Y:S01]  /*56250*/  @P0 IMAD.MOV R73, RZ, RZ, R75 ;  /* 0x000000ffff490224 */ /* 0x000fe200078e024b */
[----:B------:R0:W5:Y:S02]  /*56260*/  LDG.E R60, desc[UR10][R42.64+0x34] ;  /* 0x0000340a2a3c7981 */ /* 0x000164000c1e1900 */
[C---:B------:R-:W-:Y:S02]  /*56270*/  LOP3.LUT P0, RZ, R69.reuse, R45, RZ, 0xfc, !PT ;  /* 0x0000002d45ff7212 */ /* 0x040fe4000780fcff */
[----:B------:R0:W5:Y:S04]  /*56280*/  LDG.E R45, desc[UR10][R42.64+0x38] ;  /* 0x0000380a2a2d7981 */ /* 0x000168000c1e1900 */
[----:B------:R0:W5:Y:S01]  /*56290*/  LDG.E R47, desc[UR10][R42.64+0x3c] ;  /* 0x00003c0a2a2f7981 */ /* 0x000162000c1e1900 */
[----:B------:R-:W-:-:S04]  /*562a0*/  IADD3 R69, PT, PT, -R69, R14, RZ ;  /* 0x0000000e45457210 */ /* 0x000fc80007ffe1ff */
[----:B------:R-:W-:Y:S01]  /*562b0*/  ISETP.LT.U32.OR P0, PT, R69, R14, !P0 ;  /* 0x0000000e4500720c */ /* 0x000fe20004701470 */
[----:B------:R-:W-:Y:S01]  /*562c0*/  BSSY.RECONVERGENT B0, `(.L_x_181) ;  /* 0x0000026000007945 */ /* 0x000fe20003800200 */
[C---:B------:R-:W-:Y:S01]  /*562d0*/  ISETP.GE.U32.AND P1, PT, R54.reuse, R33, PT ;  /* 0x000000213600720c */ /* 0x040fe20003f26070 */
[----:B------:R-:W-:-:S10]  /*562e0*/  IMAD R73, R54, UR4, R73 ;  /* 0x0000000436497c24 */ /* 0x000fd4000f8e0249 */
[----:B0-----:R-:W-:Y:S05]  /*562f0*/  @P0 BRA `(.L_x_182) ;  /* 0x0000000000880947 */ /* 0x001fea0003800000 */
        /* <DEDUP_REMOVED lines=34> */
.L_x_182:
[----:B------:R-:W-:Y:S05]  /*56520*/  BSYNC.RECONVERGENT B0 ;  /* 0x0000000000007941 */ /* 0x000fea0003800200 */
.L_x_181:
[----:B------:R-:W-:Y:S01]  /*56530*/  IMAD R21, R54, R34, RZ ;  /* 0x0000002236157224 */ /* 0x000fe200078e02ff */
[----:B------:R-:W0:Y:S01]  /*56540*/  LDCU.128 UR12, c[0x3][0xc0] ;  /* 0x00c01800ff0c77ac */ /* 0x000e220008000c00 */
[----:B------:R-:W-:Y:S01]  /*56550*/  VIADD R34, R50, 0xfffffc2f ;  /* 0xfffffc2f32227836 */ /* 0x000fe20000000000 */
[----:B------:R-:W-:Y:S01]  /*56560*/  BSSY.RECONVERGENT B0, `(.L_x_183) ;  /* 0x0000122000007945 */ /* 0x000fe20003800200 */
[----:B------:R-:W-:Y:S01]  /*56570*/  @P1 IMAD.MOV R34, RZ, RZ, R50 ;  /* 0x000000ffff221224 */ /* 0x000fe200078e0232 */
[----:B------:R-:W-:Y:S01]  /*56580*/  ISETP.GE.U32.AND P0, PT, R74, R21, PT ;  /* 0x000000154a00720c */ /* 0x000fe20003f06070 */
[----:B------:R-:W-:Y:S01]  /*56590*/  VIADD R36, R32, 0xfffffffe ;  /* 0xfffffffe20247836 */ /* 0x000fe20000000000 */
[----:B------:R-:W1:Y:S01]  /*565a0*/  LDCU.128 UR20, c[0x3][0xc0] ;  /* 0x00c01800ff1477ac */ /* 0x000e620008000c00 */
[----:B------:R-:W-:Y:S01]  /*565b0*/  @P1 IMAD.MOV R36, RZ, RZ, R32 ;  /* 0x000000ffff241224 */ /* 0x000fe200078e0220 */
[----:B------:R-:W-:Y:S01]  /*565c0*/  SEL R33, RZ, 0x1, P0 ;  /* 0x00000001ff217807 */ /* 0x000fe20000000000 */
[----:B------:R-:W-:Y:S01]  /*565d0*/  HFMA2 R50, -RZ, RZ, 0, 0 ;  /* 0x00000000ff327431 */ /* 0x000fe200000001ff */
[----:B------:R-:W2:Y:S01]  /*565e0*/  LDCU.128 UR16, c[0x3][0xd0] ;  /* 0x00c01a00ff1077ac */ /* 0x000ea20008000c00 */
[----:B------:R-:W-:Y:S01]  /*565f0*/  IMAD.IADD R21, R74, 0x1, -R21 ;  /* 0x000000014a157824 */ /* 0x000fe200078e0a15 */
[----:B------:R-:W-:Y:S01]  /*56600*/  IADD3 R32, PT, PT, R33, R34, RZ ;  /* 0x0000002221207210 */ /* 0x000fe20007ffe0ff */
[----:B------:R-:W3:Y:S03]  /*56610*/  LDCU.128 UR24, c[0x3][0xd0] ;  /* 0x00c01a00ff1877ac */ /* 0x000ee60008000c00 */
[----:B------:R-:W-:-:S02]  /*56620*/  ISETP.NE.AND P2, PT, R32, RZ, PT ;  /* 0x000000ff2000720c */ /* 0x000fc40003f45270 */
[C---:B------:R-:W-:Y:S01]  /*56630*/  ISETP.GE.U32.AND P0, PT, R29.reuse, R32, PT ;  /* 0x000000201d00720c */ /* 0x040fe20003f06070 */
[----:B------:R-:W-:Y:S01]  /*56640*/  IMAD.IADD R29, R29, 0x1, -R32 ;  /* 0x000000011d1d7824 */ /* 0x000fe200078e0a20 */
[----:B------:R-:W-:-:S04]  /*56650*/  SEL R33, R33, RZ, !P2 ;  /* 0x000000ff21217207 */ /* 0x000fc80005000000 */
[----:B------:R-:W-:-:S05]  /*56660*/  SEL R33, R33, 0x1, P0 ;  /* 0x0000000121217807 */ /* 0x000fca0000000000 */
[----:B------:R-:W-:Y:S01]  /*56670*/  IMAD.IADD R34, R33, 0x1, R36 ;  /* 0x0000000121227824 */ /* 0x000fe200078e0224 */
[----:B------:R-:W-:-:S03]  /*56680*/  SEL R36, RZ, 0xffffffff, P1 ;  /* 0xffffffffff247807 */ /* 0x000fc60000800000 */
[C---:B------:R-:W-:Y:S01]  /*56690*/  IMAD.IADD R32, R57.reuse, 0x1, -R34 ;  /* 0x0000000139207824 */ /* 0x040fe200078e0a22 */
[----:B------:R-:W-:Y:S02]  /*566a0*/  ISETP.NE.AND P2, PT, R34, RZ, PT ;  /* 0x000000ff2200720c */ /* 0x000fe40003f45270 */
[----:B------:R-:W-:Y:S01]  /*566b0*/  ISETP.GE.U32.AND P0, PT, R57, R34, PT ;  /* 0x000000223900720c */ /* 0x000fe20003f06070 */
[----:B------:R-:W-:Y:S01]  /*566c0*/  IMAD.MOV.U32 R57, RZ, RZ, RZ ;  /* 0x000000ffff397224 */ /* 0x000fe200078e00ff */
        /* <DEDUP_REMOVED lines=21> */
[----:B------:R-:W-:Y:S02]  /*56820*/  ISETP.GE.U32.AND P0, PT, R58, R37, PT ;  /* 0x000000253a00720c */ /* 0x000fe40003f06070 */
[----:B------:R-:W-:Y:S01]  /*56830*/  SEL R39, R33, RZ, !P1 ;  /* 0x000000ff21277207 */ /* 0x000fe20004800000 */
[----:B------:R-:W-:Y:S01]  /*56840*/  IMAD.IADD R33, R59, 0x1, -R38 ;  /* 0x000000013b217824 */ /* 0x000fe200078e0a26 */
[----:B------:R-:W-:Y:S02]  /*56850*/  LOP3.LUT R38, R53, R49, R40, 0xfe, !PT ;  /* 0x0000003135267212 */ /* 0x000fe400078efe28 */
[----:B------:R-:W-:Y:S02]  /*56860*/  SEL R39, R39, 0x1, P0 ;  /* 0x0000000127277807 */ /* 0x000fe40000000000 */
[----:B------:R-:W-:-:S02]  /*56870*/  LOP3.LUT R43, R51, R38, R48, 0xfe, !PT ;  /* 0x00000026332b7212 */ /* 0x000fc400078efe30 */
[----:B------:R-:W-:Y:S01]  /*56880*/  IADD3 R39, PT, PT, R39, R73, R36 ;  /* 0x0000004927277210 */ /* 0x000fe20007ffe024 */
[----:B------:R-:W-:Y:S01]  /*56890*/  IMAD.IADD R36, R58, 0x1, -R37 ;  /* 0x000000013a247824 */ /* 0x000fe200078e0a25 */
[----:B------:R-:W-:Y:S02]  /*568a0*/  LOP3.LUT R38, R52, R43, R44, 0xfe, !PT ;  /* 0x0000002b34267212 */ /* 0x000fe400078efe2c */
[----:B------:R-:W-:Y:S01]  /*568b0*/  CS2R R42, SRZ ;  /* 0x00000000002a7805 */ /* 0x000fe2000001ff00 */
[----:B------:R-:W-:Y:S01]  /*568c0*/  IMAD.IADD R39, R46, 0x1, R39 ;  /* 0x000000012e277824 */ /* 0x000fe200078e0227 */
[----:B------:R-:W-:Y:S01]  /*568d0*/  LOP3.LUT P0, RZ, R38, R69, RZ, 0xfc, !PT ;  /* 0x0000004526ff7212 */ /* 0x000fe2000780fcff */
[----:B------:R-:W-:-:S03]  /*568e0*/  IMAD.MOV.U32 R46, RZ, RZ, RZ ;  /* 0x000000ffff2e7224 */ /* 0x000fc600078e00ff */
[----:B------:R-:W-:Y:S02]  /*568f0*/  IADD3 R37, PT, PT, -R39, R55, R64 ;  /* 0x0000003727257210 */ /* 0x000fe40007ffe140 */
[----:B------:R-:W-:Y:S01]  /*56900*/  CS2R R38, SRZ ;  /* 0x0000000000267805 */ /* 0x000fe2000001ff00 */
[----:B------:R-:W-:-:S06]  /*56910*/  IMAD.MOV.U32 R55, RZ, RZ, RZ ;  /* 0x000000ffff377224 */ /* 0x000fcc00078e00ff */
[----:B0123--:R-:W-:Y:S05]  /*56920*/  @!P0 BRA `(.L_x_184) ;  /* 0x0000000c00948947 */ /* 0x00ffea0003800000 */
[----:B------:R-:W0:Y:S01]  /*56930*/  LDCU UR4, c[0x3][0xc4] ;  /* 0x00c01880ff0477ac */ /* 0x000e220008000800 */
[----:B------:R-:W-:Y:S01]  /*56940*/  IMAD.MOV.U32 R54, RZ, RZ, 0x1 ;  /* 0x00000001ff367424 */ /* 0x000fe200078e00ff */
[----:B------:R-:W-:Y:S01]  /*56950*/  CS2R R58, SRZ ;  /* 0x00000000003a7805 */ /* 0x000fe2000001ff00 */
[----:B------:R-:W-:Y:S01]  /*56960*/  IMAD.MOV.U32 R56, RZ, RZ, RZ ;  /* 0x000000ffff387224 */ /* 0x000fe200078e00ff */
[----:B------:R-:W1:Y:S01]  /*56970*/  LDCU UR5, c[0x3][0xd0] ;  /* 0x00c01a00ff0577ac */ /* 0x000e620008000800 */
[----:B------:R-:W-:Y:S01]  /*56980*/  IMAD.MOV.U32 R61, RZ, RZ, RZ ;  /* 0x000000ffff3d7224 */ /* 0x000fe200078e00ff */
[----:B------:R-:W-:Y:S01]  /*56990*/  MOV R71, RZ ;  /* 0x000000ff00477202 */ /* 0x000fe20000000f00 */
[----:B------:R-:W-:Y:S02]  /*569a0*/  IMAD.MOV.U32 R67, RZ, RZ, RZ ;  /* 0x000000ffff437224 */ /* 0x000fe400078e00ff */
[----:B------:R-:W-:Y:S02]  /*569b0*/  IMAD.MOV.U32 R62, RZ, RZ, RZ ;  /* 0x000000ffff3e7224 */ /* 0x000fe400078e00ff */
[----:B0-----:R-:W-:-:S02]  /*569c0*/  IMAD.U32 R73, RZ, RZ, UR4 ;  /* 0x00000004ff497e24 */ /* 0x001fc4000f8e00ff */
[----:B-1----:R-:W-:-:S07]  /*569d0*/  IMAD.U32 R64, RZ, RZ, UR5 ;  /* 0x00000005ff407e24 */ /* 0x002fce000f8e00ff */
.L_x_198:
[----:B------:R-:W-:Y:S01]  /*569e0*/  LOP3.LUT R72, R49, 0x1, RZ, 0xc0, !PT ;  /* 0x0000000131487812 */ /* 0x000fe200078ec0ff */
[----:B------:R-:W-:Y:S03]  /*569f0*/  BSSY.RECONVERGENT B1, `(.L_x_185) ;  /* 0x0000023000017945 */ /* 0x000fe60003800200 */
[----:B------:R-:W-:-:S13]  /*56a00*/  ISETP.NE.U32.AND P0, PT, R72, 0x1, PT ;  /* 0x000000014800780c */ /* 0x000fda0003f05070 */
[----:B------:R-:W-:Y:S05]  /*56a10*/  @!P0 BRA `(.L_x_186) ;  /* 0x0000000000808947 */ /* 0x000fea0003800000 */
.L_x_189:
        /* <DEDUP_REMOVED lines=19> */
.L_x_188:
[----:B------:R-:W-:Y:S05]  /*56b50*/  BSYNC.RECONVERGENT B2 ;  /* 0x0000000000027941 */ /* 0x000fea0003800200 */
.L_x_187:
        /* <DEDUP_REMOVED lines=12> */
.L_x_186:
[----:B------:R-:W-:Y:S05]  /*56c20*/  BSYNC.RECONVERGENT B1 ;  /* 0x0000000000017941 */ /* 0x000fea0003800200 */
.L_x_185:
[----:B------:R-:W-:Y:S01]  /*56c30*/  LOP3.LUT R72, R6, 0x1, RZ, 0xc0, !PT ;  /* 0x0000000106487812 */ /* 0x000fe200078ec0ff */
[----:B------:R-:W-:Y:S03]  /*56c40*/  BSSY.RECONVERGENT B1, `(.L_x_190) ;  /* 0x0000023000017945 */ /* 0x000fe60003800200 */
[----:B------:R-:W-:-:S13]  /*56c50*/  ISETP.NE.U32.AND P0, PT, R72, 0x1, PT ;  /* 0x000000014800780c */ /* 0x000fda0003f05070 */
[----:B------:R-:W-:Y:S05]  /*56c60*/  @!P0 BRA `(.L_x_191) ;  /* 0x0000000000808947 */ /* 0x000fea0003800000 */
.L_x_194:
        /* <DEDUP_REMOVED lines=11> */
[----:B------:R-:W-:Y:S01]  /*56d20*/  IADD3 R57, PT, PT, R57, UR20, RZ ;  /* 0x0000001439397c10 */ /* 0x000fe2000fffe0ff */
[----:B------:R-:W-:Y:S01]  /*56d30*/  VIADD R46, R46, UR21 ;  /* 0x000000152e2e7c36 */ /* 0x000fe20008000000 */
[----:B------:R-:W-:Y:S01]  /*56d40*/  IADD3 R42, PT, PT, R42, UR26, RZ ;  /* 0x0000001a2a2a7c10 */ /* 0x000fe2000fffe0ff */
[----:B------:R-:W-:Y:S02]  /*56d50*/  VIADD R43, R43, UR22 ;  /* 0x000000162b2b7c36 */ /* 0x000fe40008000000 */
[----:B------:R-:W-:Y:S02]  /*56d60*/  VIADD R38, R38, UR23 ;  /* 0x0000001726267c36 */ /* 0x000fe40008000000 */
[----:B------:R-:W-:Y:S02]  /*56d70*/  VIADD R39, R39, UR24 ;  /* 0x0000001827277c36 */ /* 0x000fe40008000000 */
[----:B------:R-:W-:Y:S02]  /*56d80*/  VIADD R50, R50, UR25 ;  /* 0x0000001932327c36 */ /* 0x000fe40008000000 */
[----:B------:R-:W-:-:S07]  /*56d90*/  VIADD R55, R55, UR27 ;  /* 0x0000001b37377c36 */ /* 0x000fce0008000000 */
.L_x_193:
[----:B------:R-:W-:Y:S05]  /*56da0*/  BSYNC.RECONVERGENT B2 ;  /* 0x0000000000027941 */ /* 0x000fea0003800200 */
.L_x_192:
        /* <DEDUP_REMOVED lines=12> */
.L_x_191:
[----:B------:R-:W-:Y:S05]  /*56e70*/  BSYNC.RECONVERGENT B1 ;  /* 0x0000000000017941 */ /* 0x000fea0003800200 */
.L_x_190:
        /* <DEDUP_REMOVED lines=25> */
[C---:B------:R-:W-:Y:S02]  /*57010*/  ISETP.GE.U32.AND P1, PT, R69.reuse, R4, PT ;  /* 0x000000044500720c */ /* 0x040fe40003f26070 */
        /* <DEDUP_REMOVED lines=8> */
[----:B------:R-:W-:Y:S02]  /*570a0*/  ISETP.GT.U32.AND P0, PT, R49, R6, PT ;  /* 0x000000063100720c */ /* 0x000fe40003f04070 */
[----:B------:R-:W-:Y:S02]  /*570b0*/  IADD3 R75, PT, PT, R76, R74, R75 ;  /* 0x0000004a4c4b7210 */ /* 0x000fe40007ffe04b */
[----:B------:R-:W-:-:S02]  /*570c0*/  SEL R74, RZ, 0x1, !P0 ;  /* 0x00000001ff4a7807 */ /* 0x000fc40004000000 */
[----:B------:R-:W-:-:S03]  /*570d0*/  ISETP.GE.U32.AND P0, PT, R49, R6, PT ;  /* 0x000000063100720c */ /* 0x000fc60003f06070 */
[----:B------:R-:W-:Y:S01]  /*570e0*/  IMAD.IADD R75, R74, 0x1, R75 ;  /* 0x000000014a4b7824 */ /* 0x000fe200078e024b */
[----:B------:R-:W-:-:S05]  /*570f0*/  SEL R74, RZ, 0x1, P0 ;  /* 0x00000001ff4a7807 */ /* 0x000fca0000000000 */
        /* <DEDUP_REMOVED lines=50> */
.L_x_196:
[-C--:B------:R-:W-:Y:S01]  /*57420*/  ISETP.GE.U32.AND P0, PT, R6, R49.reuse, PT ;  /* 0x000000310600720c */ /* 0x080fe20003f06070 */
[----:B------:R-:W-:Y:S01]  /*57430*/  IMAD.IADD R57, R54, 0x1, R57 ;  /* 0x0000000136397824 */ /* 0x000fe200078e0239 */
[----:B------:R-:W-:Y:S01]  /*57440*/  IADD3 R6, PT, PT, R6, -R49, RZ ;  /* 0x8000003106067210 */ /* 0x000fe20007ffe0ff */
[----:B------:R-:W-:Y:S01]  /*57450*/  IMAD.IADD R46, R46, 0x1, R59 ;  /* 0x000000012e2e7824 */ /* 0x000fe200078e023b */
[----:B------:R-:W-:Y:S01]  /*57460*/  SEL R75, RZ, 0x1, P0 ;  /* 0x00000001ff4b7807 */ /* 0x000fe20000000000 */
[----:B------:R-:W-:Y:S02]  /*57470*/  IMAD.IADD R43, R43, 0x1, R56 ;  /* 0x000000012b2b7824 */ /* 0x000fe400078e0238 */
[----:B------:R-:W-:Y:S02]  /*57480*/  IMAD.IADD R38, R38, 0x1, R61 ;  /* 0x0000000126267824 */ /* 0x000fe400078e023d */
[----:B------:R-:W-:Y:S02]  /*57490*/  IMAD.IADD R72, R40, 0x1, R75 ;  /* 0x0000000128487824 */ /* 0x000fe400078e024b */
[----:B------:R-:W-:-:S02]  /*574a0*/  IMAD.IADD R39, R39, 0x1, R58 ;  /* 0x0000000127277824 */ /* 0x000fc400078e023a */
        /* <DEDUP_REMOVED lines=38> */
[----:B------:R-:W-:-:S07]  /*57710*/  IADD3 R4, PT, PT, R4, -R69, -R75 ;  /* 0x8000004504047210 */ /* 0x000fce0007ffe84b */
.L_x_197:
[----:B------:R-:W-:Y:S05]  /*57720*/  BSYNC.RECONVERGENT B1 ;  /* 0x0000000000017941 */ /* 0x000fea0003800200 */
.L_x_195:
[----:B------:R-:W-:-:S04]  /*57730*/  LOP3.LUT R72, R53, R49, R40, 0xfe, !PT ;  /* 0x0000003135487212 */ /* 0x000fc800078efe28 */
[----:B------:R-:W-:-:S04]  /*57740*/  LOP3.LUT R75, R51, R72, R48, 0xfe, !PT ;  /* 0x00000048334b7212 */ /* 0x000fc800078efe30 */
[----:B------:R-:W-:-:S04]  /*57750*/  LOP3.LUT R72, R52, R75, R44, 0xfe, !PT ;  /* 0x0000004b34487212 */ /* 0x000fc800078efe2c */
[----:B------:R-:W-:-:S13]  /*57760*/  LOP3.LUT P0, RZ, R72, R69, RZ, 0xfc, !PT ;  /* 0x0000004548ff7212 */ /* 0x000fda000780fcff */
[----:B------:R-:W-:Y:S05]  /*57770*/  @P0 BRA `(.L_x_198) ;  /* 0xfffffff000980947 */ /* 0x000fea000383ffff */
.L_x_184:
[----:B------:R-:W-:Y:S05]  /*57780*/  BSYNC.RECONVERGENT B0 ;  /* 0x0000000000007941 */ /* 0x000fea0003800200 */
.L_x_183:
[----:B-----5:R-:W-:Y:S01]  /*57790*/  IMAD.IADD R5, R13, 0x1, -R70 ;  /* 0x000000010d057824 */ /* 0x020fe200078e0a46 */
[----:B------:R-:W-:Y:S01]  /*577a0*/  ISETP.NE.AND P0, PT, R70, RZ, PT ;  /* 0x000000ff4600720c */ /* 0x000fe20003f05270 */
[----:B------:R-:W0:Y:S01]  /*577b0*/  LDC.64 R48, c[0x3][0xc8] ;  /* 0x00c03200ff307b82 */ /* 0x000e220000000a00 */
[----:B------:R-:W-:Y:S02]  /*577c0*/  BSSY.RECONVERGENT B0, `(.L_x_199) ;  /* 0x0000057000007945 */ /* 0x000fe40003800200 */
[----:B------:R-:W-:-:S04]  /*577d0*/  ISETP.GE.U32.AND P0, PT, R5, R13, P0 ;  /* 0x0000000d0500720c */ /* 0x000fc80000706070 */
[----:B------:R-:W-:-:S05]  /*577e0*/  SEL R3, RZ, 0x1, !P0 ;  /* 0x00000001ff037807 */ /* 0x000fca0004000000 */
        /* <DEDUP_REMOVED lines=26> */
[----:B------:R-:W-:Y:S02]  /*57990*/  ISETP.NE.AND P1, PT, R3, RZ, PT ;  /* 0x000000ff0300720c */ /* 0x000fe40003f25270 */
[----:B------:R-:W1:Y:S02]  /*579a0*/  LDC.64 R2, c[0x3][0xc0] ;  /* 0x00c03000ff027b82 */ /* 0x000e640000000a00 */
        /* <DEDUP_REMOVED lines=9> */
[----:B-1----:R-:W-:-:S03]  /*57a40*/  ISETP.GT.U32.AND P0, PT, R57, R2, PT ;  /* 0x000000023900720c */ /* 0x002fc60003f04070 */
[----:B------:R-:W-:Y:S01]  /*57a50*/  IMAD.IADD R47, R47, 0x1, R16 ;  /* 0x000000012f2f7824 */ /* 0x000fe200078e0210 */
[----:B------:R-:W-:-:S04]  /*57a60*/  SEL R51, RZ, 0x1, !P0 ;  /* 0x00000001ff337807 */ /* 0x000fc80004000000 */
[----:B------:R-:W-:Y:S01]  /*57a70*/  LOP3.LUT P0, RZ, R47, R16, RZ, 0xfc, !PT ;  /* 0x000000102fff7212 */ /* 0x000fe2000780fcff */
[----:B------:R-:W-:Y:S01]  /*57a80*/  IMAD.IADD R18, R51, 0x1, R46 ;  /* 0x0000000133127824 */ /* 0x000fe200078e022e */
[-C--:B------:R-:W-:Y:S02]  /*57a90*/  IADD3 R45, PT, PT, -R47, R22.reuse, RZ ;  /* 0x000000162f2d7210 */ /* 0x080fe40007ffe1ff */
[----:B------:R-:W1:Y:S01]  /*57aa0*/  LDC.64 R46, c[0x3][0xd0] ;  /* 0x00c03400ff2e7b82 */ /* 0x000e620000000a00 */
[----:B------:R-:W-:Y:S01]  /*57ab0*/  IMAD.IADD R16, R3, 0x1, -R18 ;  /* 0x0000000103107824 */ /* 0x000fe200078e0a12 */
[----:B------:R-:W-:Y:S02]  /*57ac0*/  ISETP.LT.U32.OR P0, PT, R45, R22, !P0 ;  /* 0x000000162d00720c */ /* 0x000fe40004701470 */
[----:B------:R-:W-:-:S04]  /*57ad0*/  ISETP.NE.AND P1, PT, R18, RZ, PT ;  /* 0x000000ff1200720c */ /* 0x000fc80003f25270 */
[----:B------:R-:W2:Y:S07]  /*57ae0*/  LDC R22, c[0x3][0xd8] ;  /* 0x00c03600ff167b82 */ /* 0x000eae0000000800 */
        /* <DEDUP_REMOVED lines=35> */
[----:B0-----:R-:W-:-:S07]  /*57d20*/  IADD3 R45, PT, PT, R45, UR4, R20 ;  /* 0x000000042d2d7c10 */ /* 0x001fce000fffe014 */
.L_x_200:
[----:B------:R-:W-:Y:S05]  /*57d30*/  BSYNC.RECONVERGENT B0 ;  /* 0x0000000000007941 */ /* 0x000fea0003800200 */
.L_x_199:
[----:B------:R-:W-:Y:S01]  /*57d40*/  ISETP.GT.U32.AND P0, PT, R18, R3, PT ;  /* 0x000000031200720c */ /* 0x000fe20003f04070 */
[-C--:B------:R-:W-:Y:S01]  /*57d50*/  IMAD R19, R16, R45.reuse, RZ ;  /* 0x0000002d10137224 */ /* 0x080fe200078e02ff */
[----:B------:R-:W-:Y:S01]  /*57d60*/  SEL R51, R51, RZ, !P1 ;  /* 0x000000ff33337207 */ /* 0x000fe20004800000 */
[----:B------:R-:W-:Y:S01]  /*57d70*/  IMAD.IADD R40, R2, 0x1, -R57 ;  /* 0x0000000102287824 */ /* 0x000fe200078e0a39 */
[----:B------:R-:W-:Y:S01]  /*57d80*/  MOV R59, 0x1 ;  /* 0x00000001003b7802 */ /* 0x000fe20000000f00 */
[----:B------:R-:W-:Y:S01]  /*57d90*/  IMAD.MOV.U32 R18, RZ, RZ, RZ ;  /* 0x000000ffff127224 */ /* 0x000fe200078e00ff */
[----:B------:R-:W-:Y:S01]  /*57da0*/  SEL R54, R51, 0x1, !P0 ;  /* 0x0000000133367807 */ /* 0x000fe20004000000 */
[----:B------:R-:W-:Y:S01]  /*57db0*/  IMAD.MOV.U32 R58, RZ, RZ, 0x0 ;  /* 0x00000000ff3a7424 */ /* 0x000fe200078e00ff */
[----:B------:R-:W0:Y:S01]  /*57dc0*/  LDCU.128 UR4, c[0x3][0xd0] ;  /* 0x00c01a00ff0477ac */ /* 0x000e220008000c00 */
[----:B------:R-:W-:Y:S01]  /*57dd0*/  IMAD.HI.U32 R20, R40, R45, R18 ;  /* 0x0000002d28147227 */ /* 0x000fe200078e0012 */
[----:B------:R-:W-:-:S03]  /*57de0*/  MOV R18, 0x0 ;  /* 0x0000000000127802 */ /* 0x000fc60000000f00 */
[----:B------:R-:W-:Y:S01]  /*57df0*/  HFMA2 R78, -RZ, RZ, 0, 0 ;  /* 0x00000000ff4e7431 */ /* 0x000fe200000001ff */
[----:B------:R-:W-:Y:S01]  /*57e00*/  BSSY.RECONVERGENT B0, `(.L_x_201) ;  /* 0x00008fe000007945 */ /* 0x000fe20003800200 */
[----:B------:R-:W-:Y:S01]  /*57e10*/  IMAD.IADD R43, R54, 0x1, R43 ;  /* 0x00000001362b7824 */ /* 0x000fe200078e022b */
[----:B------:R-:W-:Y:S01]  /*57e20*/  ISETP.GE.U32.AND P0, PT, R20, R19, PT ;  /* 0x000000131400720c */ /* 0x000fe20003f06070 */
[----:B------:R-:W-:Y:S02]  /*57e30*/  IMAD.MOV.U32 R19, RZ, RZ, 0x1 ;  /* 0x00000001ff137424 */ /* 0x000fe400078e00ff */
[----:B------:R-:W-:Y:S01]  /*57e40*/  IMAD.IADD R44, R48, 0x1, -R43 ;  /* 0x00000001302c7824 */ /* 0x000fe200078e0a2b */
[----:B------:R-:W-:Y:S01]  /*57e50*/  ISETP.NE.AND P1, PT, R43, RZ, PT ;  /* 0x000000ff2b00720c */ /* 0x000fe20003f25270 */
[----:B------:R-:W-:-:S03]  /*57e60*/  IMAD.HI.U32 R51, R16, R45, R18 ;  /* 0x0000002d10337227 */ /* 0x000fc600078e0012 */
[----:B------:R-:W-:Y:S01]  /*57e70*/  SEL R54, R54, RZ, !P1 ;  /* 0x000000ff36367207 */ /* 0x000fe20004800000 */
[----:B------:R-:W-:-:S04]  /*57e80*/  IMAD.HI.U32 R18, R16, R45, RZ ;  /* 0x0000002d10127227 */ /* 0x000fc800078e00ff */
[----:B------:R-:W-:-:S04]  /*57e90*/  IMAD.WIDE.U32 R52, R44, R45, RZ ;  /* 0x0000002d2c347225 */ /* 0x000fc800078e00ff */
[----:B------:R-:W-:Y:S01]  /*57ea0*/  @P0 IMAD.MOV R51, RZ, RZ, R18 ;  /* 0x000000ffff330224 */ /* 0x000fe200078e0212 */
[----:B------:R-:W-:Y:S01]  /*57eb0*/  ISETP.GT.U32.AND P0, PT, R43, R48, PT ;  /* 0x000000302b00720c */ /* 0x000fe20003f04070 */
[----:B------:R-:W-:Y:S02]  /*57ec0*/  HFMA2 R18, -RZ, RZ, 0, 0 ;  /* 0x00000000ff127431 */ /* 0x000fe400000001ff */
[----:B------:R-:W-:Y:S02]  /*57ed0*/  IMAD.MOV.U32 R70, RZ, RZ, RZ ;  /* 0x000000ffff467224 */ /* 0x000fe400078e00ff */
[----:B------:R-:W-:Y:S01]  /*57ee0*/  IMAD.IADD R51, R52, 0x1, R51 ;  /* 0x0000000134337824 */ /* 0x000fe200078e0233 */
[----:B------:R-:W-:Y:S01]  /*57ef0*/  SEL R43, R54, 0x1, !P0 ;  /* 0x00000001362b7807 */ /* 0x000fe20004000000 */
[----:B------:R-:W-:Y:S02]  /*57f00*/  IMAD.MOV.U32 R62, RZ, RZ, 0x0 ;  /* 0x00000000ff3e7424 */ /* 0x000fe400078e00ff */
[----:B------:R-:W-:Y:S01]  /*57f10*/  IMAD.MOV.U32 R63, RZ, RZ, 0x1 ;  /* 0x00000001ff3f7424 */ /* 0x000fe200078e00ff */
[----:B------:R-:W-:Y:S01]  /*57f20*/  ISETP.GE.U32.AND P0, PT, R51, R52, PT ;  /* 0x000000343300720c */ /* 0x000fe20003f06070 */
[----:B------:R-:W-:-:S02]  /*57f30*/  IMAD.IADD R38, R43, 0x1, R38 ;  /* 0x000000012b267824 */ /* 0x000fc400078e0226 */
[----:B------:R-:W-:-:S03]  /*57f40*/  IMAD.HI.U32 R57, R44, R45, R18 ;  /* 0x0000002d2c397227 */ /* 0x000fc600078e0012 */
[----:B------:R-:W-:Y:S01]  /*57f50*/  ISETP.NE.AND P1, PT, R38, RZ, PT ;  /* 0x000000ff2600720c */ /* 0x000fe20003f25270 */
[----:B------:R-:W-:-:S03]  /*57f60*/  IMAD.IADD R54, R49, 0x1, -R38 ;  /* 0x0000000131367824 */ /* 0x000fc600078e0a26 */
[----:B------:R-:W-:Y:S01]  /*57f70*/  SEL R43, R43, RZ, !P1 ;  /* 0x000000ff2b2b7207 */ /* 0x000fe20004800000 */
[----:B------:R-:W-:-:S04]  /*57f80*/  IMAD.WIDE.U32 R18, R54, R45, RZ ;  /* 0x0000002d36127225 */ /* 0x000fc800078e00ff */
[----:B------:R-:W-:Y:S01]  /*57f90*/  @P0 IMAD.MOV R57, RZ, RZ, R53 ;  /* 0x000000ffff390224 */ /* 0x000fe200078e0235 */
[----:B------:R-:W-:Y:S01]  /*57fa0*/  ISETP.GT.U32.AND P0, PT, R38, R49, PT ;  /* 0x000000312600720c */ /* 0x000fe20003f04070 */
[----:B------:R-:W-:-:S03]  /*57fb0*/  IMAD.HI.U32 R53, R54, R45, R58 ;  /* 0x0000002d36357227 */ /* 0x000fc600078e003a */
[----:B------:R-:W-:Y:S01]  /*57fc0*/  SEL R60, R43, 0x1, !P0 ;  /* 0x000000012b3c7807 */ /* 0x000fe20004000000 */
[----:B------:R-:W-:Y:S02]  /*57fd0*/  IMAD.IADD R52, R18, 0x1, R57 ;  /* 0x0000000112347824 */ /* 0x000fe400078e0239 */
[----:B------:R-:W-:-:S03]  /*57fe0*/  IMAD.WIDE.U32 R74, R54, R17, RZ ;  /* 0x00000011364a7225 */ /* 0x000fc600078e00ff */
[----:B------:R-:W-:Y:S01]  /*57ff0*/  ISETP.GE.U32.AND P0, PT, R52, R18, PT ;  /* 0x000000123400720c */ /* 0x000fe20003f06070 */
[----:B------:R-:W-:Y:S02]  /*58000*/  IMAD.IADD R43, R60, 0x1, R39 ;  /* 0x000000013c2b7824 */ /* 0x000fe400078e0227 */
[----:B------:R-:W-:Y:S02]  /*58010*/  IMAD.MOV.U32 R18, RZ, RZ, 0x0 ;  /* 0x00000000ff127424 */ /* 0x000fe400078e00ff */
[----:B-1----:R-:W-:Y:S01]  /*58020*/  IMAD.IADD R56, R46, 0x1, -R43 ;  /* 0x000000012e387824 */ /* 0x002fe200078e0a2b */
        /* <DEDUP_REMOVED lines=17> */
[----:B------:R-:W-:Y:S02]  /*58140*/  ISETP.GT.U32.AND P0, PT, R50, R47, PT ;  /* 0x0000002f3200720c */ /* 0x000fe40003f04070 */
[----:B------:R-:W-:Y:S01]  /*58150*/  MOV R39, 0x1 ;  /* 0x0000000100277802 */ /* 0x000fe20000000f00 */
        /* <DEDUP_REMOVED lines=12> */
[----:B------:R-:W-:Y:S02]  /*58220*/  HFMA2 R19, -RZ, RZ, 0, 5.9604644775390625e-08 ;  /* 0x00000001ff137431 */ /* 0x000fe400000001ff */
[----:B------:R-:W-:Y:S01]  /*58230*/  IMAD.IADD R57, R38, 0x1, R57 ;  /* 0x0000000126397824 */ /* 0x000fe200078e0239 */
[----:B------:R-:W-:Y:S01]  /*58240*/  SEL R68, R43, 0x1, !P0 ;  /* 0x000000012b447807 */ /* 0x000fe20004000000 */
[----:B------:R-:W-:-:S03]  /*58250*/  IMAD.HI.U32 R43, R16, R17, RZ ;  /* 0x00000011102b7227 */ /* 0x000fc600078e00ff */
[----:B------:R-:W-:Y:S01]  /*58260*/  ISETP.GE.U32.AND P1, PT, R57, R38, PT ;  /* 0x000000263900720c */ /* 0x000fe20003f26070 */
[----:B------:R-:W-:Y:S01]  /*58270*/  IMAD.MOV.U32 R38, RZ, RZ, 0x0 ;  /* 0x00000000ff267424 */ /* 0x000fe200078e00ff */
[----:B0-----:R-:W-:Y:S01]  /*58280*/  IADD3 R68, PT, PT, -R55, UR7, -R68 ;  /* 0x0000000737447c10 */ /* 0x001fe2000fffe944 */
[----:B------:R-:W-:-:S04]  /*58290*/  IMAD.HI.U32 R61, R60, R45, R18 ;  /* 0x0000002d3c3d7227 */ /* 0x000fc800078e0012 */
[----:B------:R-:W-:-:S06]  /*582a0*/  IMAD.WIDE.U32 R18, R68, R45, RZ ;  /* 0x0000002d44127225 */ /* 0x000fcc00078e00ff */
[----:B------:R-:W-:Y:S02]  /*582b0*/  @P1 IMAD.MOV R61, RZ, RZ, R39 ;  /* 0x000000ffff3d1224 */ /* 0x000fe400078e0227 */
[----:B------:R-:W-:Y:S02]  /*582c0*/  IMAD.MOV.U32 R39, RZ, RZ, 0x1 ;  /* 0x00000001ff277424 */ /* 0x000fe400078e00ff */
[----:B------:R-:W-:Y:S02]  /*582d0*/  IMAD.IADD R61, R18, 0x1, R61 ;  /* 0x00000001123d7824 */ /* 0x000fe400078e023d */
[----:B------:R-:W-:-:S03]  /*582e0*/  IMAD.HI.U32 R65, R68, R45, R38 ;  /* 0x0000002d44417227 */ /* 0x000fc600078e0026 */
[----:B------:R-:W-:Y:S01]  /*582f0*/  ISETP.GE.U32.AND P0, PT, R61, R18, PT ;  /* 0x000000123d00720c */ /* 0x000fe20003f06070 */
[----:B------:R-:W-:Y:S01]  /*58300*/  IMAD R45, R40, R45, RZ ;  /* 0x0000002d282d7224 */ /* 0x000fe200078e02ff */
[----:B------:R-:W-:-:S11]  /*58310*/  MOV R18, RZ ;  /* 0x000000ff00127202 */ /* 0x000fd60000000f00 */
[----:B------:R-:W-:Y:S02]  /*58320*/  @P0 IMAD.MOV R65, RZ, RZ, R19 ;  /* 0x000000ffff410224 */ /* 0x000fe400078e0213 */
[----:B------:R-:W-:Y:S02]  /*58330*/  IMAD R19, R16, R17, RZ ;  /* 0x0000001110137224 */ /* 0x000fe400078e02ff */
[----:B------:R-:W-:Y:S02]  /*58340*/  IMAD R71, R3, R65, RZ ;  /* 0x0000004103477224 */ /* 0x000fe400078e02ff */
[----:B------:R-:W-:-:S04]  /*58350*/  IMAD.HI.U32 R69, R40, R17, R18 ;  /* 0x0000001128457227 */ /* 0x000fc800078e0012 */
[----:B------:R-:W-:Y:S01]  /*58360*/  IMAD.HI.U32 R70, R65, R2, R70 ;  /* 0x0000000241467227 */ /* 0x000fe200078e0046 */
[----:B------:R-:W-:-:S03]  /*58370*/  ISETP.GE.U32.AND P1, PT, R69, R19, PT ;  /* 0x000000134500720c */ /* 0x000fc60003f26070 */
[----:B------:R-:W-:Y:S01]  /*58380*/  IMAD.MOV.U32 R18, RZ, RZ, 0x0 ;  /* 0x00000000ff127424 */ /* 0x000fe200078e00ff */
[----:B------:R-:W-:Y:S01]  /*58390*/  ISETP.GE.U32.AND P0, PT, R70, R71, PT ;  /* 0x000000474600720c */ /* 0x000fe20003f06070 */
[----:B------:R-:W-:Y:S02]  /*583a0*/  IMAD.MOV.U32 R19, RZ, RZ, 0x1 ;  /* 0x00000001ff137424 */ /* 0x000fe400078e00ff */
[----:B------:R-:W-:-:S04]  /*583b0*/  IMAD.HI.U32 R42, R65, R3, RZ ;  /* 0x00000003412a7227 */ /* 0x000fc800078e00ff */
[----:B------:R-:W-:-:S04]  /*583c0*/  IMAD.HI.U32 R73, R16, R17, R18 ;  /* 0x0000001110497227 */ /* 0x000fc800078e0012 */
[----:B------:R-:W-:-:S04]  /*583d0*/  IMAD.WIDE.U32 R18, R44, R17, RZ ;  /* 0x000000112c127225 */ /* 0x000fc800078e00ff */
[----:B------:R-:W-:Y:S02]  /*583e0*/  @P1 IMAD.MOV R73, RZ, RZ, R43 ;  /* 0x000000ffff491224 */ /* 0x000fe400078e022b */
[----:B------:R-:W-:-:S03]  /*583f0*/  IMAD.HI.U32 R67, R65, R3, R38 ;  /* 0x0000000341437227 */ /* 0x000fc600078e0026 */
[----:B------:R-:W-:Y:S01]  /*58400*/  IADD3 R73, PT, PT, R18, R73, RZ ;  /* 0x0000004912497210 */ /* 0x000fe20007ffe0ff */
[----:B------:R-:W-:-:S03]  /*58410*/  IMAD.WIDE.U32 R38, R65, R48, RZ ;  /* 0x0000003041267225 */ /* 0x000fc600078e00ff */
[----:B------:R-:W-:Y:S01]  /*58420*/  ISETP.GE.U32.AND P1, PT, R73, R18, PT ;  /* 0x000000124900720c */ /* 0x000fe20003f26070 */
[----:B------:R-:W-:Y:S02]  /*58430*/  @P0 IMAD.MOV R67, RZ, RZ, R42 ;  /* 0x000000ffff430224 */ /* 0x000fe400078e022a */
[----:B------:R-:W-:Y:S02]  /*58440*/  IMAD.MOV.U32 R42, RZ, RZ, 0x0 ;  /* 0x00000000ff2a7424 */ /* 0x000fe400078e00ff */
[----:B------:R-:W-:Y:S02]  /*58450*/  IMAD.IADD R67, R38, 0x1, R67 ;  /* 0x0000000126437824 */ /* 0x000fe400078e0243 */
[----:B------:R-:W-:Y:S02]  /*58460*/  IMAD.MOV.U32 R43, RZ, RZ, 0x1 ;  /* 0x00000001ff2b7424 */ /* 0x000fe400078e00ff */
[----:B------:R-:W-:Y:S01]  /*58470*/  IMAD.HI.U32 R63, R65, R48, R62 ;  /* 0x00000030413f7227 */ /* 0x000fe200078e003e */
[----:B------:R-:W-:-:S03]  /*58480*/  ISETP.GE.U32.AND P0, PT, R67, R38, PT ;  /* 0x000000264300720c */ /* 0x000fc60003f06070 */
[----:B------:R-:W-:Y:S01]  /*58490*/  IMAD.HI.U32 R43, R44, R17, R42 ;  /* 0x000000112c2b7227 */ /* 0x000fe200078e002a */
[----:B------:R-:W-:-:S03]  /*584a0*/  @P1 IADD3 R43, PT, PT, R19, RZ, RZ ;  /* 0x000000ff132b1210 */ /* 0x000fc60007ffe0ff */
[----:B------:R-:W-:-:S04]  /*584b0*/  IMAD.WIDE.U32 R18, R65, R49, RZ ;  /* 0x0000003141127225 */ /* 0x000fc800078e00ff */
[----:B------:R-:W-:Y:S02]  /*584c0*/  IMAD.IADD R62, R74, 0x1, R43 ;  /* 0x000000014a3e7824 */ /* 0x000fe400078e022b */
[----:B------:R-:W-:Y:S02]  /*584d0*/  HFMA2 R43, -RZ, RZ, 0, 5.9604644775390625e-08 ;  /* 0x00000001ff2b7431 */ /* 0x000fe400000001ff */
[----:B------:R-:W-:Y:S02]  /*584e0*/  @P0 IMAD.MOV R63, RZ, RZ, R39 ;  /* 0x000000ffff3f0224 */ /* 0x000fe400078e0227 */
[----:B------:R-:W-:Y:S01]  /*584f0*/  IMAD.MOV.U32 R38, RZ, RZ, 0x0 ;  /* 0x00000000ff267424 */ /* 0x000fe200078e00ff */
[----:B------:R-:W-:Y:S01]  /*58500*/  ISETP.GE.U32.AND P1, PT, R62, R74, PT ;  /* 0x0000004a3e00720c */ /* 0x000fe20003f26070 */
[----:B------:R-:W-:Y:S02]  /*58510*/  IMAD.IADD R66, R18, 0x1, R63 ;  /* 0x0000000112427824 */ /* 0x000fe400078e023f */
[----:B------:R-:W-:-:S02]  /*58520*/  IMAD.MOV.U32 R39, RZ, RZ, 0x1 ;  /* 0x00000001ff277424 */ /* 0x000fc400078e00ff */
[----:B------:R-:W-:Y:S01]  /*58530*/  IMAD R72, R2, R65, RZ ;  /* 0x0000004102487224 */ /* 0x000fe200078e02ff */
[----:B------:R-:W-:Y:S01]  /*58540*/  ISETP.GE.U32.AND P0, PT, R66, R18, PT ;  /* 0x000000124200720c */ /* 0x000fe20003f06070 */
[----:B------:R-:W-:-:S04]  /*58550*/  IMAD.HI.U32 R71, R54, R17, R38 ;  /* 0x0000001136477227 */ /* 0x000fc800078e0026 */
[----:B------:R-:W-:-:S04]  /*58560*/  IMAD.WIDE.U32 R38, R56, R17, RZ ;  /* 0x0000001138267225 */ /* 0x000fc800078e00ff */
[----:B------:R-:W-:Y:S02]  /*58570*/  @P1 IMAD.MOV R71, RZ, RZ, R75 ;  /* 0x000000ffff471224 */ /* 0x000fe400078e024b */
[----:B------:R-:W-:-:S04]  /*58580*/  IMAD.HI.U32 R59, R65, R49, R42 ;  /* 0x00000031413b7227 */ /* 0x000fc800078e002a */
[----:B------:R-:W-:Y:S01]  /*58590*/  @P0 IMAD.MOV R59, RZ, RZ, R19 ;  /* 0x000000ffff3b0224 */ /* 0x000fe200078e0213 */
[----:B------:R-:W-:Y:S01]  /*585a0*/  MOV R19, 0x1 ;  /* 0x0000000100137802 */ /* 0x000fe20000000f00 */
        /* <DEDUP_REMOVED lines=8> */
[----:B------:R-:W-:-:S04]  /*58630*/  IMAD.WIDE.U32 R18, R58, R17, RZ ;  /* 0x000000113a127225 */ /* 0x000fc800078e00ff */
[----:B------:R-:W-:Y:S02]  /*58640*/  @P1 IMAD.MOV R55, RZ, RZ, R39 ;  /* 0x000000ffff371224 */ /* 0x000fe400078e0227 */
[----:B------:R-:W-:Y:S02]  /*58650*/  @P0 IMAD.MOV R63, RZ, RZ, R43 ;  /* 0x000000ffff3f0224 */ /* 0x000fe400078e022b */
[----:B------:R-:W-:Y:S02]  /*58660*/  HFMA2 R43, -RZ, RZ, 0, 5.9604644775390625e-08 ;  /* 0x00000001ff2b7431 */ /* 0x000fe400000001ff */
        /* <DEDUP_REMOVED lines=25> */
[----:B------:R-:W-:-:S05]  /*58800*/  IMAD.IADD R75, R38, 0x1, R75 ;  /* 0x00000001264b7824 */ /* 0x000fca00078e024b */
[----:B------:R-:W-:Y:S01]  /*58810*/  ISETP.GE.U32.AND P0, PT, R75, R38, PT ;  /* 0x000000264b00720c */ /* 0x000fe20003f06070 */
[----:B------:R-:W-:-:S04]  /*58820*/  IMAD.HI.U32 R38, R68, R17, R18 ;  /* 0x0000001144267227 */ /* 0x000fc800078e0012 */
[----:B------:R-:W-:Y:S02]  /*58830*/  IMAD R18, R65, UR7, R42 ;  /* 0x0000000741127c24 */ /* 0x000fe4000f8e022a */
[----:B------:R-:W-:-:S06]  /*58840*/  IMAD R17, R40, R17, RZ ;  /* 0x0000001128117224 */ /* 0x000fcc00078e02ff */
[----:B------:R-:W-:Y:S02]  /*58850*/  @P0 IADD3 R38, PT, PT, R39, RZ, RZ ;  /* 0x000000ff27260210 */ /* 0x000fe40007ffe0ff */
[----:B------:R-:W-:Y:S02]  /*58860*/  ISETP.GE.U32.AND P0, PT, R45, R72, PT ;  /* 0x000000482d00720c */ /* 0x000fe40003f06070 */
[----:B------:R-:W-:Y:S01]  /*58870*/  IADD3 R45, PT, PT, R69, R45, -R72 ;  /* 0x0000002d452d7210 */ /* 0x000fe20007ffe848 */
[----:B------:R-:W-:Y:S01]  /*58880*/  IMAD.MOV.U32 R72, RZ, RZ, 0x0 ;  /* 0x00000000ff487424 */ /* 0x000fe200078e00ff */
        /* <DEDUP_REMOVED lines=35> */
[C---:B------:R-:W-:Y:S02]  /*58ac0*/  ISETP.NE.AND P1, PT, R66.reuse, RZ, PT ;  /* 0x000000ff4200720c */ /* 0x040fe40003f25270 */
[----:B------:R-:W-:Y:S02]  /*58ad0*/  ISETP.GT.U32.AND P0, PT, R66, R57, PT ;  /* 0x000000394200720c */ /* 0x000fe40003f04070 */
[----:B------:R-:W-:-:S04]  /*58ae0*/  SEL R74, R74, RZ, !P1 ;  /* 0x000000ff4a4a7207 */ /* 0x000fc80004800000 */
[----:B------:R-:W-:-:S04]  /*58af0*/  SEL R74, R74, 0x1, !P0 ;  /* 0x000000014a4a7807 */ /* 0x000fc80004000000 */
[----:B------:R-:W-:Y:S01]  /*58b00*/  IADD3 R59, PT, PT, R61, -R18, -R74 ;  /* 0x800000123d3b7210 */ /* 0x000fe20007ffe84a */
[----:B------:R-:W-:-:S04]  /*58b10*/  IMAD.MOV.U32 R18, RZ, RZ, RZ ;  /* 0x000000ffff127224 */ /* 0x000fc800078e00ff */
[----:B------:R-:W-:-:S04]  /*58b20*/  IMAD.IADD R59, R59, 0x1, R38 ;  /* 0x000000013b3b7824 */ /* 0x000fc800078e0226 */
[CC--:B------:R-:W-:Y:S02]  /*58b30*/  IMAD R19, R59.reuse, R3.reuse, RZ ;  /* 0x000000033b137224 */ /* 0x0c0fe400078e02ff */
[----:B------:R-:W-:-:S04]  /*58b40*/  IMAD.HI.U32 R67, R59, R3, RZ ;  /* 0x000000033b437227 */ /* 0x000fc800078e00ff */
[----:B------:R-:W-:-:S04]  /*58b50*/  IMAD.HI.U32 R43, R59, R2, R18 ;  /* 0x000000023b2b7227 */ /* 0x000fc800078e0012 */
[----:B------:R-:W-:Y:S01]  /*58b60*/  IMAD.HI.U32 R65, R59, R3, R72 ;  /* 0x000000033b417227 */ /* 0x000fe200078e0048 */
[----:B------:R-:W-:-:S03]  /*58b70*/  ISETP.GE.U32.AND P0, PT, R43, R19, PT ;  /* 0x000000132b00720c */ /* 0x000fc60003f06070 */
[----:B------:R-:W-:-:S04]  /*58b80*/  IMAD.WIDE.U32 R72, R59, R48, RZ ;  /* 0x000000303b487225 */ /* 0x000fc800078e00ff */
[----:B------:R-:W-:Y:S02]  /*58b90*/  IMAD R19, R16, R6, RZ ;  /* 0x0000000610137224 */ /* 0x000fe400078e02ff */
[----:B------:R-:W-:-:S04]  /*58ba0*/  IMAD.HI.U32 R39, R59, R48, R70 ;  /* 0x000000303b277227 */ /* 0x000fc800078e0046 */
[----:B------:R-:W-:Y:S02]  /*58bb0*/  @P0 IMAD.MOV R65, RZ, RZ, R67 ;  /* 0x000000ffff410224 */ /* 0x000fe400078e0243 */
[----:B------:R-:W-:-:S03]  /*58bc0*/  IMAD.HI.U32 R61, R40, R6, R18 ;  /* 0x00000006283d7227 */ /* 0x000fc600078e0012 */
[----:B------:R-:W-:Y:S01]  /*58bd0*/  IADD3 R62, PT, PT, R72, R65, RZ ;  /* 0x00000041483e7210 */ /* 0x000fe20007ffe0ff */
[----:B------:R-:W-:Y:S01]  /*58be0*/  IMAD.MOV.U32 R18, RZ, RZ, 0x0 ;  /* 0x00000000ff127424 */ /* 0x000fe200078e00ff */
[----:B------:R-:W-:Y:S01]  /*58bf0*/  ISETP.GE.U32.AND P1, PT, R61, R19, PT ;  /* 0x000000133d00720c */ /* 0x000fe20003f26070 */
[----:B------:R-:W-:Y:S01]  /*58c00*/  IMAD.MOV.U32 R19, RZ, RZ, 0x1 ;  /* 0x00000001ff137424 */ /* 0x000fe200078e00ff */
[----:B------:R-:W-:Y:S01]  /*58c10*/  ISETP.GE.U32.AND P0, PT, R62, R72, PT ;  /* 0x000000483e00720c */ /* 0x000fe20003f06070 */
[----:B------:R-:W-:-:S04]  /*58c20*/  IMAD.WIDE.U32 R70, R44, R6, RZ ;  /* 0x000000062c467225 */ /* 0x000fc800078e00ff */
[----:B------:R-:W-:-:S04]  /*58c30*/  IMAD.HI.U32 R65, R16, R6, R18 ;  /* 0x0000000610417227 */ /* 0x000fc800078e0012 */
[----:B------:R-:W-:-:S04]  /*58c40*/  IMAD.HI.U32 R18, R16, R6, RZ ;  /* 0x0000000610127227 */ /* 0x000fc800078e00ff */
[----:B------:R-:W-:Y:S01]  /*58c50*/  @P0 IADD3 R39, PT, PT, R73, RZ, RZ ;  /* 0x000000ff49270210 */ /* 0x000fe20007ffe0ff */
        /* <DEDUP_REMOVED lines=42> */
[----:B------:R-:W-:-:S11]  /*58f00*/  ISETP.GE.U32.AND P2, PT, R63, R18, PT ;  /* 0x000000123f00720c */ /* 0x000fd60003f46070 */
[----:B------:R-:W-:Y:S01]  /*58f10*/  @P1 IMAD.MOV R38, RZ, RZ, R71 ;  /* 0x000000ffff261224 */ /* 0x000fe200078e0247 */
[----:B------:R-:W-:Y:S02]  /*58f20*/  ISETP.GE.U32.AND P1, PT, R17, R64, PT ;  /* 0x000000401100720c */ /* 0x000fe40003f26070 */
[----:B------:R-:W-:Y:S01]  /*58f30*/  @P2 IADD3 R73, PT, PT, R19, RZ, RZ ;  /* 0x000000ff13492210 */ /* 0x000fe20007ffe0ff */
[----:B------:R-:W-:Y:S01]  /*58f40*/  VIADD R19, R43, 0xfffffc2f ;  /* 0xfffffc2f2b137836 */ /* 0x000fe20000000000 */
[----:B------:R-:W-:Y:S01]  /*58f50*/  SEL R18, RZ, 0x1, P1 ;  /* 0x00000001ff127807 */ /* 0x000fe20000800000 */
[----:B------:R-:W-:Y:S01]  /*58f60*/  @P0 IMAD.MOV R19, RZ, RZ, R43 ;  /* 0x000000ffff130224 */ /* 0x000fe200078e022b */
[----:B------:R-:W-:Y:S01]  /*58f70*/  IADD3 R17, PT, PT, R61, R17, -R64 ;  /* 0x000000113d117210 */ /* 0x000fe20007ffe840 */
[----:B------:R-:W-:Y:S02]  /*58f80*/  VIADD R43, R62, 0xfffffffe ;  /* 0xfffffffe3e2b7836 */ /* 0x000fe40000000000 */
[----:B------:R-:W-:Y:S01]  /*58f90*/  @P0 IMAD.MOV R43, RZ, RZ, R62 ;  /* 0x000000ffff2b0224 */ /* 0x000fe200078e023e */
[----:B------:R-:W-:Y:S01]  /*58fa0*/  IADD3 R62, PT, PT, R18, R19, RZ ;  /* 0x00000013123e7210 */ /* 0x000fe20007ffe0ff */
[----:B------:R-:W-:-:S03]  /*58fb0*/  IMAD R59, R59, UR7, R38 ;  /* 0x000000073b3b7c24 */ /* 0x000fc6000f8e0226 */
        /* <DEDUP_REMOVED lines=12> */
[----:B------:R-:W-:Y:S01]  /*59080*/  IADD3 R70, PT, PT, R19, R39, R18 ;  /* 0x0000002713467210 */ /* 0x000fe20007ffe012 */
[----:B------:R-:W-:-:S03]  /*59090*/  IMAD.WIDE.U32 R38, R60, R6, RZ ;  /* 0x000000063c267225 */ /* 0x000fc600078e00ff */
[----:B------:R-:W-:Y:S01]  /*590a0*/  ISETP.NE.AND P1, PT, R70, RZ, PT ;  /* 0x000000ff4600720c */ /* 0x000fe20003f25270 */
[----:B------:R-:W-:Y:S01]  /*590b0*/  IMAD.IADD R73, R38, 0x1, R73 ;  /* 0x0000000126497824 */ /* 0x000fe200078e0249 */
        /* <DEDUP_REMOVED lines=33> */
[----:B------:R-:W-:Y:S01]  /*592d0*/  ISETP.GE.U32.AND P0, PT, R71, R18, PT ;  /* 0x000000124700720c */ /* 0x000fe20003f06070 */
[----:B------:R-:W-:-:S12]  /*592e0*/  IMAD.MOV.U32 R18, RZ, RZ, RZ ;  /* 0x000000ffff127224 */ /* 0x000fd800078e00ff */
[----:B------:R-:W-:Y:S02]  /*592f0*/  @P0 IMAD.MOV R72, RZ, RZ, R19 ;  /* 0x000000ffff480224 */ /* 0x000fe400078e0213 */
[-C--:B------:R-:W-:Y:S02]  /*59300*/  IMAD R19, R16, R15.reuse, RZ ;  /* 0x0000000f10137224 */ /* 0x080fe400078e02ff */
[----:B------:R-:W-:Y:S02]  /*59310*/  IMAD.IADD R57, R57, 0x1, R72 ;  /* 0x0000000139397824 */ /* 0x000fe400078e0248 */
[----:B------:R-:W-:Y:S01]  /*59320*/  IMAD.HI.U32 R59, R40, R15, R18 ;  /* 0x0000000f283b7227 */ /* 0x000fe200078e0012 */
[----:B------:R-:W-:-:S03]  /*59330*/  MOV R18, 0x0 ;  /* 0x0000000000127802 */ /* 0x000fc60000000f00 */
        /* <DEDUP_REMOVED lines=10> */
[----:B------:R-:W-:Y:S02]  /*593e0*/  @P1 IMAD.MOV R61, RZ, RZ, R19 ;  /* 0x000000ffff3d1224 */ /* 0x000fe400078e0213 */
[----:B------:R-:W-:-:S04]  /*593f0*/  IMAD.WIDE.U32 R38, R44, R15, RZ ;  /* 0x0000000f2c267225 */ /* 0x000fc800078e00ff */
[----:B------:R-:W-:Y:S01]  /*59400*/  IMAD.HI.U32 R18, R57, R3, RZ ;  /* 0x0000000339127227 */ /* 0x000fe200078e00ff */
[----:B------:R-:W-:-:S03]  /*59410*/  IADD3 R61, PT, PT, R38, R61, RZ ;  /* 0x0000003d263d7210 */ /* 0x000fc60007ffe0ff */
[----:B------:R-:W-:Y:S01]  /*59420*/  @P0 IMAD.MOV R43, RZ, RZ, R18 ;  /* 0x000000ffff2b0224 */ /* 0x000fe200078e0212 */
[----:B------:R-:W-:Y:S01]  /*59430*/  ISETP.GE.U32.AND P1, PT, R61, R38, PT ;  /* 0x000000263d00720c */ /* 0x000fe20003f26070 */
[----:B------:R-:W-:-:S04]  /*59440*/  IMAD.WIDE.U32 R64, R57, R48, RZ ;  /* 0x0000003039407225 */ /* 0x000fc800078e00ff */
[----:B------:R-:W-:Y:S02]  /*59450*/  IMAD.IADD R43, R64, 0x1, R43 ;  /* 0x00000001402b7824 */ /* 0x000fe400078e022b */
[----:B------:R-:W-:Y:S02]  /*59460*/  IMAD.MOV.U32 R18, RZ, RZ, 0x0 ;  /* 0x00000000ff127424 */ /* 0x000fe400078e00ff */
[----:B------:R-:W-:Y:S01]  /*59470*/  IMAD.MOV.U32 R19, RZ, RZ, 0x1 ;  /* 0x00000001ff137424 */ /* 0x000fe200078e00ff */
[----:B------:R-:W-:Y:S01]  /*59480*/  ISETP.GE.U32.AND P0, PT, R43, R64, PT ;  /* 0x000000402b00720c */ /* 0x000fe20003f06070 */
[----:B------:R-:W-:-:S04]  /*59490*/  IMAD.WIDE.U32 R52, R57, R46, RZ ;  /* 0x0000002e39347225 */ /* 0x000fc800078e00ff */
        /* <DEDUP_REMOVED lines=9> */
[----:B------:R-:W-:-:S03]  /*59530*/  IMAD.MOV.U32 R19, RZ, RZ, 0x1 ;  /* 0x00000001ff137424 */ /* 0x000fc600078e00ff */
[----:B------:R-:W-:Y:S01]  /*59540*/  ISETP.GE.U32.AND P0, PT, R69, R64, PT ;  /* 0x000000404500720c */ /* 0x000fe20003f06070 */
[----:B------:R-:W-:-:S04]  /*59550*/  IMAD.HI.U32 R75, R54, R15, R18 ;  /* 0x0000000f364b7227 */ /* 0x000fc800078e0012 */
[----:B------:R-:W-:Y:S02]  /*59560*/  @P1 IMAD.MOV R75, RZ, RZ, R39 ;  /* 0x000000ffff4b1224 */ /* 0x000fe400078e0227 */
[----:B------:R-:W-:-:S04]  /*59570*/  IMAD.WIDE.U32 R38, R56, R15, RZ ;  /* 0x0000000f38267225 */ /* 0x000fc800078e00ff */
[----:B------:R-:W-:-:S04]  /*59580*/  IMAD.HI.U32 R19, R57, R49, R18 ;  /* 0x0000003139137227 */ /* 0x000fc800078e0012 */
[----:B------:R-:W-:Y:S02]  /*59590*/  IMAD.IADD R75, R38, 0x1, R75 ;  /* 0x00000001264b7824 */ /* 0x000fe400078e024b */
[----:B------:R-:W-:-:S03]  /*595a0*/  @P0 IMAD.MOV R19, RZ, RZ, R65 ;  /* 0x000000ffff130224 */ /* 0x000fc600078e0241 */
[----:B------:R-:W-:Y:S02]  /*595b0*/  ISETP.GE.U32.AND P1, PT, R75, R38, PT ;  /* 0x000000264b00720c */ /* 0x000fe40003f26070 */
[----:B------:R-:W-:Y:S01]  /*595c0*/  IADD3 R65, PT, PT, R52, R19, RZ ;  /* 0x0000001334417210 */ /* 0x000fe20007ffe0ff */
[----:B------:R-:W-:-:S03]  /*595d0*/  IMAD.MOV.U32 R19, RZ, RZ, 0x1 ;  /* 0x00000001ff137424 */ /* 0x000fc600078e00ff */
[----:B------:R-:W-:Y:S01]  /*595e0*/  ISETP.GE.U32.AND P0, PT, R65, R52, PT ;  /* 0x000000344100720c */ /* 0x000fe20003f06070 */
[----:B------:R-:W-:-:S04]  /*595f0*/  IMAD.HI.U32 R79, R56, R15, R18 ;  /* 0x0000000f384f7227 */ /* 0x000fc800078e0012 */
[----:B------:R-:W-:-:S04]  /*59600*/  IMAD.HI.U32 R19, R57, R46, R18 ;  /* 0x0000002e39137227 */ /* 0x000fc800078e0012 */
[----:B------:R-:W-:Y:S02]  /*59610*/  @P1 IMAD.MOV R79, RZ, RZ, R39 ;  /* 0x000000ffff4f1224 */ /* 0x000fe400078e0227 */
[----:B------:R-:W-:-:S04]  /*59620*/  IMAD.WIDE.U32 R38, R58, R15, RZ ;  /* 0x0000000f3a267225 */ /* 0x000fc800078e00ff */
[----:B------:R-:W-:Y:S02]  /*59630*/  @P0 IMAD.MOV R19, RZ, RZ, R53 ;  /* 0x000000ffff130224 */ /* 0x000fe400078e0235 */
[----:B------:R-:W-:Y:S02]  /*59640*/  IMAD.IADD R79, R38, 0x1, R79 ;  /* 0x00000001264f7824 */ /* 0x000fe400078e024f */
[----:B------:R-:W-:-:S03]  /*59650*/  IMAD.WIDE.U32 R52, R57, R47, RZ ;  /* 0x0000002f39347225 */ /* 0x000fc600078e00ff */
[----:B------:R-:W-:Y:S01]  /*59660*/  ISETP.GE.U32.AND P1, PT, R79, R38, PT ;  /* 0x000000264f00720c */ /* 0x000fe20003f26070 */
[----:B------:R-:W-:Y:S02]  /*59670*/  IMAD.IADD R55, R52, 0x1, R19 ;  /* 0x0000000134377824 */ /* 0x000fe400078e0213 */
[----:B------:R-:W-:-:S03]  /*59680*/  HFMA2 R19, -RZ, RZ, 0, 5.9604644775390625e-08 ;  /* 0x00000001ff137431 */ /* 0x000fc600000001ff */
[----:B------:R-:W-:Y:S01]  /*59690*/  ISETP.GE.U32.AND P0, PT, R55, R52, PT ;  /* 0x000000343700720c */ /* 0x000fe20003f06070 */
[----:B------:R-:W-:-:S04]  /*596a0*/  IMAD.HI.U32 R73, R58, R15, R18 ;  /* 0x0000000f3a497227 */ /* 0x000fc800078e0012 */
[----:B------:R-:W-:-:S04]  /*596b0*/  IMAD.HI.U32 R38, R57, R47, R18 ;  /* 0x0000002f39267227 */ /* 0x000fc800078e0012 */
[----:B------:R-:W-:-:S04]  /*596c0*/  IMAD.HI.U32 R81, R60, R15, R18 ;  /* 0x0000000f3c517227 */ /* 0x000fc800078e0012 */
[----:B------:R-:W-:-:S04]  /*596d0*/  IMAD.HI.U32 R64, R57, R22, R18 ;  /* 0x0000001639407227 */ /* 0x000fc800078e0012 */
[----:B------:R-:W-:Y:S02]  /*596e0*/  @P1 IMAD.MOV R73, RZ, RZ, R39 ;  /* 0x000000ffff491224 */ /* 0x000fe400078e0227 */
[----:B------:R-:W-:-:S04]  /*596f0*/  IMAD.WIDE.U32 R18, R60, R15, RZ ;  /* 0x0000000f3c127225 */ /* 0x000fc800078e00ff */
[----:B------:R-:W-:Y:S02]  /*59700*/  IMAD.IADD R73, R18, 0x1, R73 ;  /* 0x0000000112497824 */ /* 0x000fe400078e0249 */
[----:B------:R-:W-:Y:S01]  /*59710*/  @P0 IMAD.MOV R38, RZ, RZ, R53 ;  /* 0x000000ffff260224 */ /* 0x000fe200078e0235 */
[C---:B------:R-:W-:Y:S01]  /*59720*/  ISETP.GE.U32.AND P0, PT, R57.reuse, R72, PT ;  /* 0x000000483900720c */ /* 0x040fe20003f06070 */
[----:B------:R-:W-:Y:S01]  /*59730*/  IMAD.WIDE.U32 R52, R57, R22, RZ ;  /* 0x0000001639347225 */ /* 0x000fe200078e00ff */
[----:B------:R-:W-:-:S03]  /*59740*/  ISETP.GE.U32.AND P2, PT, R73, R18, PT ;  /* 0x000000124900720c */ /* 0x000fc60003f46070 */
[----:B------:R-:W-:-:S05]  /*59750*/  IMAD.IADD R39, R52, 0x1, R38 ;  /* 0x0000000134277824 */ /* 0x000fca00078e0226 */
[----:B------:R-:W-:Y:S01]  /*59760*/  ISETP.GE.U32.AND P1, PT, R39, R52, PT ;  /* 0x000000342700720c */ /* 0x000fe20003f26070 */
[----:B------:R-:W-:-:S04]  /*59770*/  IMAD R52, R40, R6, RZ ;  /* 0x0000000628347224 */ /* 0x000fc800078e02ff */
[----:B------:R-:W-:Y:S02]  /*59780*/  @P2 IMAD.MOV R81, RZ, RZ, R19 ;  /* 0x000000ffff512224 */ /* 0x000fe400078e0213 */
[----:B------:R-:W-:Y:S02]  /*59790*/  VIADD R19, R45, 0xfffffc2f ;  /* 0xfffffc2f2d137836 */ /* 0x000fe40000000000 */
[----:B------:R-:W-:Y:S02]  /*597a0*/  @P0 IMAD.MOV R19, RZ, RZ, R45 ;  /* 0x000000ffff130224 */ /* 0x000fe400078e022d */
[----:B------:R-:W-:Y:S02]  /*597b0*/  IMAD R45, R57, R2, RZ ;  /* 0x00000002392d7224 */ /* 0x000fe400078e02ff */
[----:B------:R-:W-:Y:S01]  /*597c0*/  @P1 IADD3 R64, PT, PT, R53, RZ, RZ ;  /* 0x000000ff35401210 */ /* 0x000fe20007ffe0ff */
[----:B------:R-:W-:Y:S02]  /*597d0*/  VIADD R53, R43, 0xfffffffe ;  /* 0xfffffffe2b357836 */ /* 0x000fe40000000000 */
        /* <DEDUP_REMOVED lines=38> */
[C---:B------:R-:W-:Y:S01]  /*59a40*/  ISETP.NE.AND P1, PT, R53.reuse, RZ, PT ;  /* 0x000000ff3500720c */ /* 0x040fe20003f25270 */
[----:B------:R-:W-:Y:S01]  /*59a50*/  IMAD.IADD R81, R38, 0x1, R81 ;  /* 0x0000000126517824 */ /* 0x000fe200078e0251 */
        /* <DEDUP_REMOVED lines=18> */
[----:B------:R-:W-:Y:S01]  /*59b80*/  IMAD.MOV.U32 R71, RZ, RZ, 0x1 ;  /* 0x00000001ff477424 */ /* 0x000fe200078e00ff */
[----:B------:R-:W-:Y:S01]  /*59b90*/  MOV R19, 0x1 ;  /* 0x0000000100137802 */ /* 0x000fe20000000f00 */
        /* <DEDUP_REMOVED lines=16> */
[----:B------:R-:W-:Y:S02]  /*59ca0*/  IMAD.IADD R61, R38, 0x1, R61 ;  /* 0x00000001263d7824 */ /* 0x000fe400078e023d */
[----:B------:R-:W-:Y:S02]  /*59cb0*/  IMAD.MOV.U32 R18, RZ, RZ, 0x0 ;  /* 0x00000000ff127424 */ /* 0x000fe400078e00ff */
[----:B------:R-:W-:Y:S01]  /*59cc0*/  IMAD R15, R40, R15, RZ ;  /* 0x0000000f280f7224 */ /* 0x000fe200078e02ff */
[----:B------:R-:W-:Y:S01]  /*59cd0*/  ISETP.GE.U32.AND P0, PT, R61, R38, PT ;  /* 0x000000263d00720c */ /* 0x000fe20003f06070 */
[----:B------:R-:W-:Y:S02]  /*59ce0*/  @P1 IMAD.MOV R17, RZ, RZ, R19 ;  /* 0x000000ffff111224 */ /* 0x000fe400078e0213 */
[----:B------:R-:W-:Y:S02]  /*59cf0*/  IMAD.MOV.U32 R19, RZ, RZ, 0x1 ;  /* 0x00000001ff137424 */ /* 0x000fe400078e00ff */
[----:B------:R-:W-:-:S04]  /*59d00*/  IMAD.HI.U32 R62, R54, R4, R18 ;  /* 0x00000004363e7227 */ /* 0x000fc800078e0012 */
[----:B------:R-:W-:-:S04]  /*59d10*/  IMAD.HI.U32 R67, R57, R49, R18 ;  /* 0x0000003139437227 */ /* 0x000fc800078e0012 */
[----:B------:R-:W-:Y:S01]  /*59d20*/  @P0 IADD3 R50, PT, PT, R39, RZ, RZ ;  /* 0x000000ff27320210 */ /* 0x000fe20007ffe0ff */
        /* <DEDUP_REMOVED lines=41> */
[----:B------:R-:W-:-:S04]  /*59fc0*/  IMAD.IADD R75, R18, 0x1, R75 ;  /* 0x00000001124b7824 */ /* 0x000fc800078e024b */
[----:B------:R-:W-:Y:S01]  /*59fd0*/  @P0 IADD3 R64, PT, PT, R39, RZ, RZ ;  /* 0x000000ff27400210 */ /* 0x000fe20007ffe0ff */
[----:B------:R-:W-:Y:S01]  /*59fe0*/  IMAD.WIDE.U32 R38, R68, R4, RZ ;  /* 0x0000000444267225 */ /* 0x000fe200078e00ff */
[----:B------:R-:W-:Y:S02]  /*59ff0*/  ISETP.GE.U32.AND P1, PT, R75, R18, PT ;  /* 0x000000124b00720c */ /* 0x000fe40003f26070 */
[----:B------:R-:W-:Y:S01]  /*5a000*/  ISETP.GE.U32.AND P0, PT, R57, R55, PT ;  /* 0x000000373900720c */ /* 0x000fe20003f06070 */
[----:B------:R-:W-:Y:S02]  /*5a010*/  VIADD R55, R59, 0xfffffc2f ;  /* 0xfffffc2f3b377836 */ /* 0x000fe40000000000 */
[----:B------:R-:W-:-:S08]  /*5a020*/  IMAD R64, R57, UR7, R64 ;  /* 0x0000000739407c24 */ /* 0x000fd0000f8e0240 */
[----:B------:R-:W-:Y:S01]  /*5a030*/  @P1 IMAD.MOV R73, RZ, RZ, R19 ;  /* 0x000000ffff491224 */ /* 0x000fe200078e0213 */
[----:B------:R-:W-:Y:S01]  /*5a040*/  ISETP.GE.U32.AND P1, PT, R15, R50, PT ;  /* 0x000000320f00720c */ /* 0x000fe20003f26070 */
[----:B------:R-:W-:Y:S01]  /*5a050*/  @P0 IMAD.MOV R55, RZ, RZ, R59 ;  /* 0x000000ffff370224 */ /* 0x000fe200078e023b */
[----:B------:R-:W-:Y:S01]  /*5a060*/  IADD3 R50, PT, PT, R45, R15, -R50 ;  /* 0x0000000f2d327210 */ /* 0x000fe20007ffe832 */
[----:B------:R-:W-:Y:S01]  /*5a070*/  VIADD R59, R61, 0xfffffffe ;  /* 0xfffffffe3d3b7836 */ /* 0x000fe20000000000 */
[----:B------:R-:W-:Y:S01]  /*5a080*/  SEL R18, RZ, 0x1, P1 ;  /* 0x00000001ff127807 */ /* 0x000fe20000800000 */
[----:B------:R-:W-:Y:S02]  /*5a090*/  @P0 IMAD.MOV R59, RZ, RZ, R61 ;  /* 0x000000ffff3b0224 */ /* 0x000fe400078e023d */
        /* <DEDUP_REMOVED lines=57> */
[----:B------:R-:W-:Y:S01]  /*5a430*/  IMAD.WIDE.U32 R38, R44, R13, RZ ;  /* 0x0000000d2c267225 */ /* 0x000fe200078e00ff */
[----:B------:R-:W-:-:S03]  /*5a440*/  @P0 IADD3 R69, PT, PT, R18, RZ, RZ ;  /* 0x000000ff12450210 */ /* 0x000fc60007ffe0ff */
        /* <DEDUP_REMOVED lines=69> */
[C---:B------:R-:W-:Y:S02]  /*5a8a0*/  IMAD R13, R40.reuse, R13, RZ ;  /* 0x0000000d280d7224 */ /* 0x040fe400078e02ff */
[----:B------:R-:W-:Y:S01]  /*5a8b0*/  @P0 IADD3 R62, PT, PT, R39, RZ, RZ ;  /* 0x000000ff273e0210 */ /* 0x000fe20007ffe0ff */
[----:B------:R-:W-:Y:S01]  /*5a8c0*/  IMAD R39, R40, R4, RZ ;  /* 0x0000000428277224 */ /* 0x000fe200078e02ff */
[----:B------:R-:W-:Y:S01]  /*5a8d0*/  ISETP.GE.U32.AND P1, PT, R67, R18, PT ;  /* 0x000000124300720c */ /* 0x000fe20003f26070 */
[C---:B------:R-:W-:Y:S01]  /*5a8e0*/  IMAD R4, R71.reuse, R2, RZ ;  /* 0x0000000247047224 */ /* 0x040fe200078e02ff */
[----:B------:R-:W-:Y:S01]  /*5a8f0*/  ISETP.GE.U32.AND P0, PT, R71, R57, PT ;  /* 0x000000394700720c */ /* 0x000fe20003f06070 */
[----:B------:R-:W-:Y:S02]  /*5a900*/  VIADD R57, R61, 0xfffffc2f ;  /* 0xfffffc2f3d397836 */ /* 0x000fe40000000000 */
        /* <DEDUP_REMOVED lines=14> */
[----:B------:R-:W-:-:S04]  /*5a9f0*/  SEL R18, R18, 0x1, P1 ;  /* 0x0000000112127807 */ /* 0x000fc80000800000 */
[----:B------:R-:W-:Y:S01]  /*5aa00*/  IADD3 R55, PT, PT, R18, R19, RZ ;  /* 0x0000001312377210 */ /* 0x000fe20007ffe0ff */
        /* <DEDUP_REMOVED lines=41> */
[----:B------:R-:W-:Y:S02]  /*5aca0*/  IMAD.IADD R71, R18, 0x1, R71 ;  /* 0x0000000112477824 */ /* 0x000fe400078e0247 */
[----:B------:R-:W-:-:S03]  /*5acb0*/  IMAD.IADD R72, R72, 0x1, R65 ;  /* 0x0000000148487824 */ /* 0x000fc600078e0241 */
[----:B------:R-:W-:Y:S01]  /*5acc0*/  ISETP.GE.U32.AND P0, PT, R71, R18, PT ;  /* 0x000000124700720c */ /* 0x000fe20003f06070 */
[----:B------:R-:W-:Y:S01]  /*5acd0*/  IMAD.MOV.U32 R18, RZ, RZ, 0x0 ;  /* 0x00000000ff127424 */ /* 0x000fe200078e00ff */
[----:B------:R-:W-:Y:S01]  /*5ace0*/  IADD3 R79, PT, PT, -R72, R63, R73 ;  /* 0x0000003f484f7210 */ /* 0x000fe20007ffe149 */
[----:B------:R-:W-:-:S04]  /*5acf0*/  IMAD.WIDE.U32 R62, R56, R0, RZ ;  /* 0x00000000383e7225 */ /* 0x000fc800078e00ff */
[----:B------:R-:W-:Y:S02]  /*5ad00*/  IMAD.IADD R79, R79, 0x1, R42 ;  /* 0x000000014f4f7824 */ /* 0x000fe400078e022a */
[----:B------:R-:W-:-:S04]  /*5ad10*/  IMAD.MOV.U32 R72, RZ, RZ, 0x0 ;  /* 0x00000000ff487424 */ /* 0x000fc800078e00ff */
[----:B------:R-:W-:Y:S01]  /*5ad20*/  @P0 IADD3 R75, PT, PT, R19, RZ, RZ ;  /* 0x000000ff134b0210 */ /* 0x000fe20007ffe0ff */
[----:B------:R-:W-:Y:S02]  /*5ad30*/  IMAD.MOV.U32 R19, RZ, RZ, 0x1 ;  /* 0x00000001ff137424 */ /* 0x000fe400078e00ff */
[----:B------:R-:W-:-:S04]  /*5ad40*/  IMAD.HI.U32 R83, R54, R0, R18 ;  /* 0x0000000036537227 */ /* 0x000fc800078e0012 */
[----:B------:R-:W-:-:S04]  /*5ad50*/  IMAD.WIDE.U32 R18, R54, R0, RZ ;  /* 0x0000000036127225 */ /* 0x000fc800078e00ff */
[----:B------:R-:W-:-:S05]  /*5ad60*/  IMAD.IADD R65, R18, 0x1, R75 ;  /* 0x0000000112417824 */ /* 0x000fca00078e024b */
[----:B------:R-:W-:Y:S01]  /*5ad70*/  ISETP.GE.U32.AND P0, PT, R65, R18, PT ;  /* 0x000000124100720c */ /* 0x000fe20003f06070 */
[----:B------:R-:W-:-:S12]  /*5ad80*/  IMAD.MOV.U32 R18, RZ, RZ, 0x0 ;  /* 0x00000000ff127424 */ /* 0x000fd800078e00ff */
[----:B------:R-:W-:Y:S02]  /*5ad90*/  @P0 IMAD.MOV R83, RZ, RZ, R19 ;  /* 0x000000ffff530224 */ /* 0x000fe400078e0213 */
[----:B------:R-:W-:-:S03]  /*5ada0*/  IMAD.MOV.U32 R19, RZ, RZ, 0x1 ;  /* 0x00000001ff137424 */ /* 0x000fc600078e00ff */
[----:B------:R-:W-:Y:S01]  /*5adb0*/  IADD3 R73, PT, PT, R62, R83, RZ ;  /* 0x000000533e497210 */ /* 0x000fe20007ffe0ff */
[----:B------:R-:W-:-:S03]  /*5adc0*/  IMAD.HI.U32 R75, R56, R0, R18 ;  /* 0x00000000384b7227 */ /* 0x000fc600078e0012 */
[----:B------:R-:W-:Y:S01]  /*5add0*/  ISETP.GE.U32.AND P0, PT, R73, R62, PT ;  /* 0x0000003e4900720c */ /* 0x000fe20003f06070 */
[----:B------:R-:W-:-:S04]  /*5ade0*/  IMAD.HI.U32 R53, R58, R0, R18 ;  /* 0x000000003a357227 */ /* 0x000fc800078e0012 */
[----:B------:R-:W-:-:S04]  /*5adf0*/  IMAD.WIDE.U32 R18, R58, R0, RZ ;  /* 0x000000003a127225 */ /* 0x000fc800078e00ff */
[----:B------:R-:W-:-:S04]  /*5ae00*/  IMAD.MOV.U32 R62, RZ, RZ, RZ ;  /* 0x000000ffff3e7224 */ /* 0x000fc800078e00ff */
[----:B------:R-:W-:Y:S02]  /*5ae10*/  @P0 IMAD.MOV R75, RZ, RZ, R63 ;  /* 0x000000ffff4b0224 */ /* 0x000fe400078e023f */
[----:B------:R-:W-:-:S03]  /*5ae20*/  IMAD R63, R79, R3, RZ ;  /* 0x000000034f3f7224 */ /* 0x000fc600078e02ff */
[----:B------:R-:W-:Y:S01]  /*5ae30*/  IADD3 R75, PT, PT, R18, R75, RZ ;  /* 0x0000004b124b7210 */ /* 0x000fe20007ffe0ff */
[----:B------:R-:W-:-:S03]  /*5ae40*/  IMAD.HI.U32 R39, R79, R2, R62 ;  /* 0x000000024f277227 */ /* 0x000fc600078e003e */
[----:B------:R-:W-:Y:S01]  /*5ae50*/  ISETP.GE.U32.AND P0, PT, R75, R18, PT ;  /* 0x000000124b00720c */ /* 0x000fe20003f06070 */
[----:B------:R-:W-:Y:S02]  /*5ae60*/  IMAD.MOV.U32 R62, RZ, RZ, 0x0 ;  /* 0x00000000ff3e7424 */ /* 0x000fe400078e00ff */
[----:B------:R-:W-:-:S10]  /*5ae70*/  IMAD.MOV.U32 R18, RZ, RZ, 0x0 ;  /* 0x00000000ff127424 */ /* 0x000fd400078e00ff */
[----:B------:R-:W-:Y:S01]  /*5ae80*/  @P0 IMAD.MOV R53, RZ, RZ, R19 ;  /* 0x000000ffff350224 */ /* 0x000fe200078e0213 */
[----:B------:R-:W-:Y:S01]  /*5ae90*/  ISETP.GE.U32.AND P0, PT, R39, R63, PT ;  /* 0x0000003f2700720c */ /* 0x000fe20003f06070 */
[----:B------:R-:W-:Y:S02]  /*5aea0*/  IMAD.MOV.U32 R63, RZ, RZ, 0x1 ;  /* 0x00000001ff3f7424 */ /* 0x000fe400078e00ff */
[----:B------:R-:W-:Y:S02]  /*5aeb0*/  IMAD.MOV.U32 R19, RZ, RZ, 0x1 ;  /* 0x00000001ff137424 */ /* 0x000fe400078e00ff */
[----:B------:R-:W-:-:S04]  /*5aec0*/  IMAD.HI.U32 R77, R79, R3, R62 ;  /* 0x000000034f4d7227 */ /* 0x000fc800078e003e */
[----:B------:R-:W-:-:S04]  /*5aed0*/  IMAD.HI.U32 R62, R79, R3, RZ ;  /* 0x000000034f3e7227 */ /* 0x000fc800078e00ff */
[----:B------:R-:W-:Y:S01]  /*5aee0*/  IMAD.HI.U32 R55, R60, R0, R18 ;  /* 0x000000003c377227 */ /* 0x000fe200078e0012 */
[----:B------:R-:W-:-:S03]  /*5aef0*/  @P0 IADD3 R77, PT, PT, R62, RZ, RZ ;  /* 0x000000ff3e4d0210 */ /* 0x000fc60007ffe0ff */
[----:B------:R-:W-:-:S04]  /*5af00*/  IMAD.HI.U32 R57, R79, R48, R18 ;  /* 0x000000304f397227 */ /* 0x000fc800078e0012 */
[----:B------:R-:W-:-:S04]  /*5af10*/  IMAD.WIDE.U32 R18, R60, R0, RZ ;  /* 0x000000003c127225 */ /* 0x000fc800078e00ff */
[----:B------:R-:W-:-:S04]  /*5af20*/  IMAD.WIDE.U32 R62, R79, R48, RZ ;  /* 0x000000304f3e7225 */ /* 0x000fc800078e00ff */
[----:B------:R-:W-:Y:S02]  /*5af30*/  IMAD.IADD R69, R18, 0x1, R53 ;  /* 0x0000000112457824 */ /* 0x000fe400078e0235 */
[----:B------:R-:W-:Y:S02]  /*5af40*/  IMAD.IADD R53, R62, 0x1, R77 ;  /* 0x000000013e357824 */ /* 0x000fe400078e024d */
[----:B------:R-:W-:Y:S01]  /*5af50*/  IMAD.WIDE.U32 R76, R79, R46, RZ ;  /* 0x0000002e4f4c7225 */ /* 0x000fe200078e00ff */
[----:B------:R-:W-:Y:S02]  /*5af60*/  ISETP.GE.U32.AND P1, PT, R69, R18, PT ;  /* 0x000000124500720c */ /* 0x000fe40003f26070 */
[----:B------:R-:W-:Y:S01]  /*5af70*/  ISETP.GE.U32.AND P0, PT, R53, R62, PT ;  /* 0x0000003e3500720c */ /* 0x000fe20003f06070 */
[----:B------:R-:W-:-:S10]  /*5af80*/  IMAD.MOV.U32 R18, RZ, RZ, 0x0 ;  /* 0x00000000ff127424 */ /* 0x000fd400078e00ff */
        /* <DEDUP_REMOVED lines=10> */
[----:B------:R-:W-:Y:S02]  /*5b030*/  IMAD.MOV.U32 R62, RZ, RZ, RZ ;  /* 0x000000ffff3e7224 */ /* 0x000fe400078e00ff */
[----:B------:R-:W-:Y:S01]  /*5b040*/  @P0 IMAD.MOV R45, RZ, RZ, R63 ;  /* 0x000000ffff2d0224 */ /* 0x000fe200078e023f */
[----:B------:R-:W-:Y:S01]  /*5b050*/  ISETP.GE.U32.AND P1, PT, R55, R18, PT ;  /* 0x000000123700720c */ /* 0x000fe20003f26070 */
[-C--:B------:R-:W-:Y:S01]  /*5b060*/  IMAD R63, R16, R5.reuse, RZ ;  /* 0x00000005103f7224 */ /* 0x080fe200078e02ff */
[----:B------:R-:W-:Y:S01]  /*5b070*/  MOV R18, 0x0 ;  /* 0x0000000000127802 */ /* 0x000fe20000000f00 */
[----:B------:R-:W-:Y:S02]  /*5b080*/  IMAD.IADD R45, R76, 0x1, R45 ;  /* 0x000000014c2d7824 */ /* 0x000fe400078e022d */
[----:B------:R-:W-:-:S03]  /*5b090*/  IMAD.HI.U32 R62, R40, R5, R62 ;  /* 0x00000005283e7227 */ /* 0x000fc600078e003e */
[----:B------:R-:W-:Y:S01]  /*5b0a0*/  ISETP.GE.U32.AND P0, PT, R45, R76, PT ;  /* 0x0000004c2d00720c */ /* 0x000fe20003f06070 */
[C---:B------:R-:W-:Y:S02]  /*5b0b0*/  IMAD R0, R40.reuse, R0, RZ ;  /* 0x0000000028007224 */ /* 0x040fe400078e02ff */
[----:B------:R-:W-:Y:S02]  /*5b0c0*/  IMAD R40, R40, R5, RZ ;  /* 0x0000000528287224 */ /* 0x000fe400078e02ff */
[----:B------:R-:W-:Y:S02]  /*5b0d0*/  @P1 IMAD.MOV R15, RZ, RZ, R19 ;  /* 0x000000ffff0f1224 */ /* 0x000fe400078e0213 */
[----:B------:R-:W-:Y:S02]  /*5b0e0*/  IMAD.MOV.U32 R19, RZ, RZ, 0x1 ;  /* 0x00000001ff137424 */ /* 0x000fe400078e00ff */
[----:B------:R-:W-:-:S04]  /*5b0f0*/  IMAD.HI.U32 R43, R79, R46, R18 ;  /* 0x0000002e4f2b7227 */ /* 0x000fc800078e0012 */
[----:B------:R-:W-:Y:S01]  /*5b100*/  @P0 IMAD.MOV R43, RZ, RZ, R77 ;  /* 0x000000ffff2b0224 */ /* 0x000fe200078e024d */
[----:B------:R-:W-:Y:S01]  /*5b110*/  ISETP.GE.U32.AND P0, PT, R62, R63, PT ;  /* 0x0000003f3e00720c */ /* 0x000fe20003f06070 */
[----:B------:R-:W-:-:S04]  /*5b120*/  IMAD.HI.U32 R63, R16, R5, R18 ;  /* 0x00000005103f7227 */ /* 0x000fc800078e0012 */
[----:B------:R-:W-:-:S04]  /*5b130*/  IMAD.HI.U32 R18, R16, R5, RZ ;  /* 0x0000000510127227 */ /* 0x000fc800078e00ff */
[----:B------:R-:W-:-:S04]  /*5b140*/  IMAD.MOV.U32 R16, RZ, RZ, 0x0 ;  /* 0x00000000ff107424 */ /* 0x000fc800078e00ff */
[----:B------:R-:W-:Y:S01]  /*5b150*/  @P0 IADD3 R63, PT, PT, R18, RZ, RZ ;  /* 0x000000ff123f0210 */ /* 0x000fe20007ffe0ff */
[----:B------:R-:W-:-:S04]  /*5b160*/  IMAD.HI.U32 R59, R44, R5, R16 ;  /* 0x000000052c3b7227 */ /* 0x000fc800078e0010 */
        /* <DEDUP_REMOVED lines=9> */
[----:B------:R-:W-:-:S04]  /*5b200*/  HFMA2 R17, -RZ, RZ, 0, 5.9604644775390625e-08 ;  /* 0x00000001ff117431 */ /* 0x000fc800000001ff */
        /* <DEDUP_REMOVED lines=12> */
[----:B------:R-:W-:-:S10]  /*5b2d0*/  IMAD.MOV.U32 R66, RZ, RZ, 0x0 ;  /* 0x00000000ff427424 */ /* 0x000fd400078e00ff */
        /* <DEDUP_REMOVED lines=8> */
[----:B------:R-:W-:Y:S02]  /*5b360*/  @P0 IMAD.MOV R19, RZ, RZ, R53 ;  /* 0x000000ffff130224 */ /* 0x000fe400078e0235 */
[----:B------:R-:W-:-:S02]  /*5b370*/  IMAD R44, R79, UR7, R44 ;  /* 0x000000074f2c7c24 */ /* 0x000fc4000f8e022c */
        /* <DEDUP_REMOVED lines=40> */
[----:B------:R-:W-:-:S03]  /*5b600*/  IMAD.MOV.U32 R19, RZ, RZ, 0x1 ;  /* 0x00000001ff137424 */ /* 0x000fc600078e00ff */
[----:B------:R-:W-:Y:S01]  /*5b610*/  ISETP.GE.U32.AND P0, PT, R77, R16, PT ;  /* 0x000000104d00720c */ /* 0x000fe20003f06070 */
[----:B------:R-:W-:Y:S01]  /*5b620*/  IMAD.MOV.U32 R16, RZ, RZ, RZ ;  /* 0x000000ffff107224 */ /* 0x000fe200078e00ff */
[----:B------:R-:W-:Y:S01]  /*5b630*/  IADD3 R64, PT, PT, -R64, R51, R67 ;  /* 0x0000003340407210 */ /* 0x000fe20007ffe143 */
[----:B------:R-:W-:-:S04]  /*5b640*/  IMAD.HI.U32 R67, R56, R5, R18 ;  /* 0x0000000538437227 */ /* 0x000fc800078e0012 */
[----:B------:R-:W-:Y:S02]  /*5b650*/  IMAD.IADD R51, R64, 0x1, R15 ;  /* 0x0000000140337824 */ /* 0x000fe400078e020f */
[----:B------:R-:W-:-:S04]  /*5b660*/  IMAD.HI.U32 R44, R58, R5, R18 ;  /* 0x000000053a2c7227 */ /* 0x000fc800078e0012 */
[----:B------:R-:W-:Y:S02]  /*5b670*/  @P0 IMAD.MOV R67, RZ, RZ, R17 ;  /* 0x000000ffff430224 */ /* 0x000fe400078e0211 */
[----:B------:R-:W-:Y:S02]  /*5b680*/  IMAD R17, R51, R3, RZ ;  /* 0x0000000333117224 */ /* 0x000fe400078e02ff */
[----:B------:R-:W-:-:S04]  /*5b690*/  IMAD.WIDE.U32 R18, R58, R5, RZ ;  /* 0x000000053a127225 */ /* 0x000fc800078e00ff */
[----:B------:R-:W-:Y:S01]  /*5b6a0*/  IMAD.HI.U32 R79, R51, R2, R16 ;  /* 0x00000002334f7227 */ /* 0x000fe200078e0010 */
[----:B------:R-:W-:-:S03]  /*5b6b0*/  IADD3 R67, PT, PT, R18, R67, RZ ;  /* 0x0000004312437210 */ /* 0x000fc60007ffe0ff */
[----:B------:R-:W-:Y:S01]  /*5b6c0*/  IMAD.MOV.U32 R16, RZ, RZ, 0x0 ;  /* 0x00000000ff107424 */ /* 0x000fe200078e00ff */
[----:B------:R-:W-:Y:S01]  /*5b6d0*/  ISETP.GE.U32.AND P0, PT, R79, R17, PT ;  /* 0x000000114f00720c */ /* 0x000fe20003f06070 */
[----:B------:R-:W-:Y:S01]  /*5b6e0*/  IMAD.MOV.U32 R17, RZ, RZ, 0x1 ;  /* 0x00000001ff117424 */ /* 0x000fe200078e00ff */
[----:B------:R-:W-:Y:S01]  /*5b6f0*/  ISETP.GE.U32.AND P1, PT, R67, R18, PT ;  /* 0x000000124300720c */ /* 0x000fe20003f26070 */
[C---:B------:R-:W-:Y:S01]  /*5b700*/  IMAD R13, R51.reuse, R2, RZ ;  /* 0x00000002330d7224 */ /* 0x040fe200078e02ff */
[----:B------:R-:W-:Y:S01]  /*5b710*/  MOV R18, 0x0 ;  /* 0x0000000000127802 */ /* 0x000fe20000000f00 */
[----:B------:R-:W-:-:S04]  /*5b720*/  IMAD.HI.U32 R83, R51, R3, R16 ;  /* 0x0000000333537227 */ /* 0x000fc800078e0010 */
[----:B------:R-:W-:-:S04]  /*5b730*/  IMAD.HI.U32 R16, R51, R3, RZ ;  /* 0x0000000333107227 */ /* 0x000fc800078e00ff */
[----:B------:R-:W-:Y:S01]  /*5b740*/  @P0 IMAD.MOV R83, RZ, RZ, R16 ;  /* 0x000000ffff530224 */ /* 0x000fe200078e0210 */
[C---:B------:R-:W-:Y:S01]  /*5b750*/  ISETP.GE.U32.AND P0, PT, R51.reuse, R15, PT ;  /* 0x0000000f3300720c */ /* 0x040fe20003f06070 */
[----:B------:R-:W-:-:S03]  /*5b760*/  IMAD.WIDE.U32 R16, R51, R48, RZ ;  /* 0x0000003033107225 */ /* 0x000fc600078e00ff */
[----:B------:R-:W-:Y:S01]  /*5b770*/  SEL R50, RZ, 0xffffffff, P0 ;  /* 0xffffffffff327807 */ /* 0x000fe20000000000 */
[----:B------:R-:W-:Y:S02]  /*5b780*/  IMAD.IADD R83, R16, 0x1, R83 ;  /* 0x0000000110537824 */ /* 0x000fe400078e0253 */
[----:B------:R-:W-:Y:S02]  /*5b790*/  @P1 IMAD.MOV R44, RZ, RZ, R19 ;  /* 0x000000ffff2c1224 */ /* 0x000fe400078e0213 */
[----:B------:R-:W-:Y:S01]  /*5b7a0*/  IMAD.MOV.U32 R19, RZ, RZ, 0x1 ;  /* 0x00000001ff137424 */ /* 0x000fe200078e00ff */
[----:B------:R-:W-:Y:S01]  /*5b7b0*/  ISETP.GE.U32.AND P1, PT, R83, R16, PT ;  /* 0x000000105300720c */ /* 0x000fe20003f26070 */
[----:B------:R-:W-:-:S04]  /*5b7c0*/  IMAD.HI.U32 R61, R51, R48, R18 ;  /* 0x00000030333d7227 */ /* 0x000fc800078e0012 */
[----:B------:R-:W-:Y:S02]  /*5b7d0*/  VIADD R18, R79, 0xfffffc2f ;  /* 0xfffffc2f4f127836 */ /* 0x000fe40000000000 */
[----:B------:R-:W-:-:S06]  /*5b7e0*/  @P0 IMAD.MOV R18, RZ, RZ, R79 ;  /* 0x000000ffff120224 */ /* 0x000fcc00078e024f */
[----:B------:R-:W-:Y:S01]  /*5b7f0*/  @P1 IMAD.MOV R61, RZ, RZ, R17 ;  /* 0x000000ffff3d1224 */ /* 0x000fe200078e0211 */
[----:B------:R-:W-:Y:S01]  /*5b800*/  ISETP.GE.U32.AND P1, PT, R0, R13, PT ;  /* 0x0000000d0000720c */ /* 0x000fe20003f26070 */
[----:B------:R-:W-:-:S03]  /*5b810*/  IMAD.WIDE.U32 R16, R51, R49, RZ ;  /* 0x0000003133107225 */ /* 0x000fc600078e00ff */
[----:B------:R-:W-:Y:S01]  /*5b820*/  SEL R39, RZ, 0x1, P1 ;  /* 0x00000001ff277807 */ /* 0x000fe20000800000 */
[----:B------:R-:W-:-:S03]  /*5b830*/  IMAD.IADD R61, R16, 0x1, R61 ;  /* 0x00000001103d7824 */ /* 0x000fc600078e023d */
[----:B------:R-:W-:Y:S01]  /*5b840*/  IADD3 R15, PT, PT, R39, R18, RZ ;  /* 0x00000012270f7210 */ /* 0x000fe20007ffe0ff */
[----:B------:R-:W-:Y:S01]  /*5b850*/  IMAD.MOV.U32 R18, RZ, RZ, 0x0 ;  /* 0x00000000ff127424 */ /* 0x000fe200078e00ff */
[----:B------:R-:W-:Y:S02]  /*5b860*/  ISETP.GE.U32.AND P3, PT, R61, R16, PT ;  /* 0x000000103d00720c */ /* 0x000fe40003f66070 */
[----:B------:R-:W-:Y:S01]  /*5b870*/  ISETP.NE.AND P2, PT, R15, RZ, PT ;  /* 0x000000ff0f00720c */ /* 0x000fe20003f45270 */
[----:B------:R-:W-:Y:S01]  /*5b880*/  IMAD.HI.U32 R71, R51, R49, R18 ;  /* 0x0000003133477227 */ /* 0x000fe200078e0012 */
[----:B------:R-:W-:Y:S02]  /*5b890*/  ISETP.GE.U32.AND P1, PT, R42, R15, PT ;  /* 0x0000000f2a00720c */ /* 0x000fe40003f26070 */
[----:B------:R-:W-:Y:S01]  /*5b8a0*/  SEL R39, R39, RZ, !P2 ;  /* 0x000000ff27277207 */ /* 0x000fe20005000000 */
[----:B------:R-:W-:Y:S01]  /*5b8b0*/  VIADD R19, R83, 0xfffffffe ;  /* 0xfffffffe53137836 */ /* 0x000fe20000000000 */
[----:B------:R-:W-:Y:S01]  /*5b8c0*/  IADD3 R63, PT, PT, R63, R42, -R15 ;  /* 0x0000002a3f3f7210 */ /* 0x000fe20007ffe80f */
[----:B------:R-:W-:Y:S01]  /*5b8d0*/  @P0 IMAD.MOV R19, RZ, RZ, R83 ;  /* 0x000000ffff130224 */ /* 0x000fe200078e0253 */
[----:B------:R-:W-:-:S03]  /*5b8e0*/  SEL R18, R39, 0x1, P1 ;  /* 0x0000000127127807 */ /* 0x000fc60000800000 */
[----:B------:R-:W-:Y:S02]  /*5b8f0*/  @P3 IMAD.MOV R71, RZ, RZ, R17 ;  /* 0x000000ffff473224 */ /* 0x000fe400078e0211 */
[----:B------:R-:W-:Y:S02]  /*5b900*/  IMAD.IADD R39, R18, 0x1, R19 ;  /* 0x0000000112277824 */ /* 0x000fe400078e0213 */
[----:B------:R-:W-:-:S03]  /*5b910*/  IMAD.WIDE.U32 R16, R51, R46, RZ ;  /* 0x0000002e33107225 */ /* 0x000fc600078e00ff */
[----:B------:R-:W-:Y:S01]  /*5b920*/  ISETP.NE.AND P2, PT, R39, RZ, PT ;  /* 0x000000ff2700720c */ /* 0x000fe20003f45270 */
[----:B------:R-:W-:Y:S01]  /*5b930*/  IMAD.MOV.U32 R19, RZ, RZ, 0x1 ;  /* 0x00000001ff137424 */ /* 0x000fe200078e00ff */
[----:B------:R-:W-:Y:S02]  /*5b940*/  IADD3 R71, PT, PT, R16, R71, RZ ;  /* 0x0000004710477210 */ /* 0x000fe40007ffe0ff */
[----:B------:R-:W-:Y:S02]  /*5b950*/  ISETP.GE.U32.AND P1, PT, R4, R39, PT ;  /* 0x000000270400720c */ /* 0x000fe40003f26070 */
[----:B------:R-:W-:Y:S01]  /*5b960*/  SEL R56, R18, RZ, !P2 ;  /* 0x000000ff12387207 */ /* 0x000fe20005000000 */
[----:B------:R-:W-:Y:S01]  /*5b970*/  IMAD.MOV.U32 R18, RZ, RZ, 0x0 ;  /* 0x00000000ff127424 */ /* 0x000fe200078e00ff */
[----:B------:R-:W-:Y:S02]  /*5b980*/  ISETP.GE.U32.AND P2, PT, R71, R16, PT ;  /* 0x000000104700720c */ /* 0x000fe40003f46070 */
[----:B------:R-:W-:Y:S01]  /*5b990*/  SEL R56, R56, 0x1, P1 ;  /* 0x0000000138387807 */ /* 0x000fe20000800000 */
[----:B------:R-:W-:Y:S01]  /*5b9a0*/  IMAD.HI.U32 R19, R51, R46, R18 ;  /* 0x0000002e33137227 */ /* 0x000fe200078e0012 */
[----:B------:R-:W-:-:S02]  /*5b9b0*/  IADD3 R39, PT, PT, R59, R4, -R39 ;  /* 0x000000043b277210 */ /* 0x000fc40007ffe827 */
[----:B------:R-:W-:-:S04]  /*5b9c0*/  IADD3 R53, PT, PT, R56, R61, R50 ;  /* 0x0000003d38357210 */ /* 0x000fc80007ffe032 */
[----:B------:R-:W-:Y:S02]  /*5b9d0*/  ISETP.NE.AND P1, PT, R53, RZ, PT ;  /* 0x000000ff3500720c */ /* 0x000fe40003f25270 */
[----:B------:R-:W-:Y:S01]  /*5b9e0*/  ISETP.GE.U32.AND P0, PT, R54, R53, PT ;  /* 0x000000353600720c */ /* 0x000fe20003f06070 */
[----:B------:R-:W-:Y:S01]  /*5b9f0*/  @P2 IMAD.MOV R19, RZ, RZ, R17 ;  /* 0x000000ffff132224 */ /* 0x000fe200078e0211 */
[----:B------:R-:W-:Y:S01]  /*5ba00*/  SEL R56, R56, RZ, !P1 ;  /* 0x000000ff38387207 */ /* 0x000fe20004800000 */
[----:B------:R-:W-:Y:S01]  /*5ba10*/  IMAD.WIDE.U32 R16, R51, R47, RZ ;  /* 0x0000002f33107225 */ /* 0x000fe200078e00ff */
[----:B------:R-:W-:Y:S02]  /*5ba20*/  IADD3 R53, PT, PT, R77, R54, -R53 ;  /* 0x000000364d357210 */ /* 0x000fe40007ffe835 */
[----:B------:R-:W-:Y:S01]  /*5ba30*/  SEL R56, R56, 0x1, P0 ;  /* 0x0000000138387807 */ /* 0x000fe20000000000 */
[----:B------:R-:W-:Y:S02]  /*5ba40*/  IMAD.IADD R61, R16, 0x1, R19 ;  /* 0x00000001103d7824 */ /* 0x000fe400078e0213 */
        /* <DEDUP_REMOVED lines=9> */
[----:B------:R-:W-:Y:S01]  /*5bae0*/  IMAD.IADD R65, R18, 0x1, R44 ;  /* 0x0000000112417824 */ /* 0x000fe200078e022c */
[----:B------:R-:W-:Y:S01]  /*5baf0*/  SEL R56, R56, 0x1, P0 ;  /* 0x0000000138387807 */ /* 0x000fe20000000000 */
[----:B------:R-:W-:-:S02]  /*5bb00*/  IMAD.WIDE.U32 R44, R51, R22, RZ ;  /* 0x00000016332c7225 */ /* 0x000fc400078e00ff */
[----:B------:R-:W-:Y:S02]  /*5bb10*/  @P2 IADD3 R71, PT, PT, R17, RZ, RZ ;  /* 0x000000ff11472210 */ /* 0x000fe40007ffe0ff */
[----:B------:R-:W-:Y:S01]  /*5bb20*/  IADD3 R61, PT, PT, R56, R61, R50 ;  /* 0x0000003d383d7210 */ /* 0x000fe20007ffe032 */
[----:B------:R-:W-:Y:S01]  /*5bb30*/  IMAD.MOV.U32 R16, RZ, RZ, 0x0 ;  /* 0x00000000ff107424 */ /* 0x000fe200078e00ff */
[----:B------:R-:W-:Y:S01]  /*5bb40*/  ISETP.GE.U32.AND P3, PT, R65, R18, PT ;  /* 0x000000124100720c */ /* 0x000fe20003f66070 */
[----:B------:R-:W-:Y:S01]  /*5bb50*/  IMAD.IADD R73, R44, 0x1, R71 ;  /* 0x000000012c497824 */ /* 0x000fe200078e0247 */
[----:B------:R-:W-:Y:S01]  /*5bb60*/  ISETP.NE.AND P1, PT, R61, RZ, PT ;  /* 0x000000ff3d00720c */ /* 0x000fe20003f25270 */
[----:B------:R-:W-:Y:S01]  /*5bb70*/  IMAD.MOV.U32 R17, RZ, RZ, 0x1 ;  /* 0x00000001ff117424 */ /* 0x000fe200078e00ff */
[----:B------:R-:W-:Y:S02]  /*5bb80*/  ISETP.GE.U32.AND P0, PT, R6, R61, PT ;  /* 0x0000003d0600720c */ /* 0x000fe40003f06070 */
[----:B------:R-:W-:Y:S01]  /*5bb90*/  SEL R56, R56, RZ, !P1 ;  /* 0x000000ff38387207 */ /* 0x000fe20004800000 */
[----:B------:R-:W-:Y:S01]  /*5bba0*/  IMAD.HI.U32 R75, R60, R5, R16 ;  /* 0x000000053c4b7227 */ /* 0x000fe200078e0010 */
[----:B------:R-:W-:-:S02]  /*5bbb0*/  ISETP.GE.U32.AND P2, PT, R73, R44, PT ;  /* 0x0000002c4900720c */ /* 0x000fc40003f46070 */
[----:B------:R-:W-:Y:S01]  /*5bbc0*/  SEL R71, R56, 0x1, P0 ;  /* 0x0000000138477807 */ /* 0x000fe20000000000 */
[----:B------:R-:W-:-:S03]  /*5bbd0*/  IMAD.HI.U32 R18, R51, R22, R16 ;  /* 0x0000001633127227 */ /* 0x000fc600078e0010 */
[----:B------:R-:W-:Y:S01]  /*5bbe0*/  IADD3 R44, PT, PT, R71, R73, R50 ;  /* 0x00000049472c7210 */ /* 0x000fe20007ffe032 */
[----:B------:R-:W-:Y:S02]  /*5bbf0*/  @P3 IMAD.MOV R75, RZ, RZ, R19 ;  /* 0x000000ffff4b3224 */ /* 0x000fe400078e0213 */
[----:B------:R-:W-:Y:S01]  /*5bc00*/  IMAD.WIDE.U32 R16, R68, R5, RZ ;  /* 0x0000000544107225 */ /* 0x000fe200078e00ff */
[C---:B------:R-:W-:Y:S02]  /*5bc10*/  ISETP.NE.AND P1, PT, R44.reuse, RZ, PT ;  /* 0x000000ff2c00720c */ /* 0x040fe40003f25270 */
[----:B------:R-:W-:Y:S01]  /*5bc20*/  ISETP.GT.U32.AND P0, PT, R44, R43, PT ;  /* 0x0000002b2c00720c */ /* 0x000fe20003f04070 */
[----:B------:R-:W-:Y:S01]  /*5bc30*/  IMAD.IADD R38, R16, 0x1, R75 ;  /* 0x0000000110267824 */ /* 0x000fe200078e024b */
[----:B------:R-:W-:Y:S01]  /*5bc40*/  @P2 IADD3 R18, PT, PT, R45, RZ, RZ ;  /* 0x000000ff2d122210 */ /* 0x000fe20007ffe0ff */
[----:B------:R-:W-:Y:S01]  /*5bc50*/  IMAD.MOV.U32 R19, RZ, RZ, 0x1 ;  /* 0x00000001ff137424 */ /* 0x000fe200078e00ff */
[----:B------:R-:W-:-:S02]  /*5bc60*/  SEL R71, R71, RZ, !P1 ;  /* 0x000000ff47477207 */ /* 0x000fc40004800000 */
[----:B------:R-:W-:Y:S01]  /*5bc70*/  ISETP.GE.U32.AND P1, PT, R38, R16, PT ;  /* 0x000000102600720c */ /* 0x000fe20003f26070 */
[----:B------:R-:W-:Y:S01]  /*5bc80*/  IMAD R51, R51, UR7, R18 ;  /* 0x0000000733337c24 */ /* 0x000fe2000f8e0212 */
[----:B------:R-:W-:Y:S01]  /*5bc90*/  SEL R71, R71, 0x1, !P0 ;  /* 0x0000000147477807 */ /* 0x000fe20004000000 */
[----:B------:R-:W-:Y:S02]  /*5bca0*/  IMAD.MOV.U32 R18, RZ, RZ, 0x0 ;  /* 0x00000000ff127424 */ /* 0x000fe400078e00ff */
[----:B------:R-:W-:Y:S01]  /*5bcb0*/  IMAD.MOV.U32 R16, RZ, RZ, RZ ;  /* 0x000000ffff107224 */ /* 0x000fe200078e00ff */
[----:B------:R-:W-:Y:S01]  /*5bcc0*/  IADD3 R50, PT, PT, R71, R51, R50 ;  /* 0x0000003347327210 */ /* 0x000fe20007ffe032 */
[----:B------:R-:W-:-:S04]  /*5bcd0*/  IMAD.HI.U32 R18, R68, R5, R18 ;  /* 0x0000000544127227 */ /* 0x000fc800078e0012 */
[----:B------:R-:W-:Y:S02]  /*5bce0*/  IMAD.IADD R50, R81, 0x1, R50 ;  /* 0x0000000151327824 */ /* 0x000fe400078e0232 */
[----:B------:R-:W-:-:S03]  /*5bcf0*/  @P1 IMAD.MOV R18, RZ, RZ, R17 ;  /* 0x000000ffff121224 */ /* 0x000fc600078e0211 */
[----:B------:R-:W-:-:S04]  /*5bd00*/  IADD3 R45, PT, PT, -R50, R20, R55 ;  /* 0x00000014322d7210 */ /* 0x000fc80007ffe137 */
[----:B------:R-:W-:-:S05]  /*5bd10*/  IADD3 R45, PT, PT, R45, R18, RZ ;  /* 0x000000122d2d7210 */ /* 0x000fca0007ffe0ff */
        /* <DEDUP_REMOVED lines=9> */
[----:B------:R-:W-:-:S03]  /*5bdb0*/  IMAD.WIDE.U32 R16, R45, R48, RZ ;  /* 0x000000302d107225 */ /* 0x000fc600078e00ff */
[----:B------:R-:W-:Y:S01]  /*5bdc0*/  SEL R5, RZ, 0x1, P1 ;  /* 0x00000001ff057807 */ /* 0x000fe20000800000 */
[----:B------:R-:W-:Y:S01]  /*5bdd0*/  @P0 IMAD.MOV R19, RZ, RZ, R20 ;  /* 0x000000ffff130224 */ /* 0x000fe200078e0214 */
[----:B------:R-:W-:Y:S01]  /*5bde0*/  ISETP.GE.U32.AND P0, PT, R45, R18, PT ;  /* 0x000000122d00720c */ /* 0x000fe20003f06070 */
[----:B------:R-:W-:Y:S02]  /*5bdf0*/  HFMA2 R18, -RZ, RZ, 0, 0 ;  /* 0x00000000ff127431 */ /* 0x000fe400000001ff */
[----:B------:R-:W-:Y:S02]  /*5be00*/  VIADD R20, R55, 0xfffffc2f ;  /* 0xfffffc2f37147836 */ /* 0x000fe40000000000 */
[----:B------:R-:W-:Y:S01]  /*5be10*/  IMAD.IADD R69, R16, 0x1, R19 ;  /* 0x0000000110457824 */ /* 0x000fe200078e0213 */
[----:B------:R-:W-:Y:S01]  /*5be20*/  SEL R15, RZ, 0xffffffff, P0 ;  /* 0xffffffffff0f7807 */ /* 0x000fe20000000000 */
[----:B------:R-:W-:-:S03]  /*5be30*/  IMAD.MOV.U32 R19, RZ, RZ, 0x1 ;  /* 0x00000001ff137424 */ /* 0x000fc600078e00ff */
[----:B------:R-:W-:Y:S01]  /*5be40*/  ISETP.GE.U32.AND P2, PT, R69, R16, PT ;  /* 0x000000104500720c */ /* 0x000fe20003f46070 */
[----:B------:R-:W-:Y:S02]  /*5be50*/  IMAD.MOV.U32 R16, RZ, RZ, 0x0 ;  /* 0x00000000ff107424 */ /* 0x000fe400078e00ff */
[----:B------:R-:W-:-:S04]  /*5be60*/  IMAD.HI.U32 R71, R45, R48, R18 ;  /* 0x000000302d477227 */ /* 0x000fc800078e0012 */
[----:B------:R-:W-:Y:S01]  /*5be70*/  @P0 IMAD.MOV R20, RZ, RZ, R55 ;  /* 0x000000ffff140224 */ /* 0x000fe200078e0237 */
[----:B------:R-:W-:Y:S01]  /*5be80*/  IADD3 R55, PT, PT, R62, R0, -R13 ;  /* 0x000000003e377210 */ /* 0x000fe20007ffe80d */
        /* <DEDUP_REMOVED lines=8> */
[C---:B------:R-:W-:Y:S01]  /*5bf10*/  ISETP.GE.U32.AND P1, PT, R55.reuse, R20, PT ;  /* 0x000000143700720c */ /* 0x040fe20003f26070 */
[----:B------:R-:W-:Y:S01]  /*5bf20*/  IMAD.IADD R57, R55, 0x1, -R20 ;  /* 0x0000000137397824 */ /* 0x000fe200078e0a14 */
[----:B------:R-:W-:Y:S01]  /*5bf30*/  SEL R5, R5, RZ, !P2 ;  /* 0x000000ff05057207 */ /* 0x000fe20005000000 */
[----:B------:R-:W-:Y:S01]  /*5bf40*/  IMAD.HI.U32 R13, R45, R49, R16 ;  /* 0x000000312d0d7227 */ /* 0x000fe200078e0010 */
[----:B------:R-:W-:-:S02]  /*5bf50*/  ISETP.GE.U32.AND P3, PT, R71, R18, PT ;  /* 0x000000124700720c */ /* 0x000fc40003f66070 */
[----:B------:R-:W-:Y:S01]  /*5bf60*/  SEL R5, R5, 0x1, P1 ;  /* 0x0000000105057807 */ /* 0x000fe20000800000 */
[----:B------:R-:W-:-:S04]  /*5bf70*/  IMAD.WIDE.U32 R16, R45, R46, RZ ;  /* 0x0000002e2d107225 */ /* 0x000fc800078e00ff */
[----:B------:R-:W-:Y:S02]  /*5bf80*/  IMAD.IADD R0, R5, 0x1, R0 ;  /* 0x0000000105007824 */ /* 0x000fe400078e0200 */
[----:B------:R-:W-:Y:S02]  /*5bf90*/  IMAD.MOV.U32 R18, RZ, RZ, 0x0 ;  /* 0x00000000ff127424 */ /* 0x000fe400078e00ff */
[----:B------:R-:W-:Y:S01]  /*5bfa0*/  IMAD.IADD R59, R63, 0x1, -R0 ;  /* 0x000000013f3b7824 */ /* 0x000fe200078e0a00 */
[----:B------:R-:W-:Y:S02]  /*5bfb0*/  ISETP.NE.AND P2, PT, R0, RZ, PT ;  /* 0x000000ff0000720c */ /* 0x000fe40003f45270 */
[----:B------:R-:W-:Y:S01]  /*5bfc0*/  @P3 IADD3 R13, PT, PT, R19, RZ, RZ ;  /* 0x000000ff130d3210 */ /* 0x000fe20007ffe0ff */
[----:B------:R-:W-:Y:S01]  /*5bfd0*/  IMAD.MOV.U32 R19, RZ, RZ, 0x1 ;  /* 0x00000001ff137424 */ /* 0x000fe200078e00ff */
[----:B------:R-:W-:Y:S02]  /*5bfe0*/  ISETP.GE.U32.AND P1, PT, R63, R0, PT ;  /* 0x000000003f00720c */ /* 0x000fe40003f26070 */
[----:B------:R-:W-:Y:S01]  /*5bff0*/  SEL R5, R5, RZ, !P2 ;  /* 0x000000ff05057207 */ /* 0x000fe20005000000 */
[----:B------:R-:W-:-:S02]  /*5c000*/  IMAD.IADD R13, R16, 0x1, R13 ;  /* 0x00000001100d7824 */ /* 0x000fc400078e020d */
[----:B------:R-:W-:Y:S01]  /*5c010*/  IMAD.HI.U32 R19, R45, R46, R18 ;  /* 0x0000002e2d137227 */ /* 0x000fe200078e0012 */
[----:B------:R-:W-:Y:S02]  /*5c020*/  SEL R42, R5, 0x1, P1 ;  /* 0x00000001052a7807 */ /* 0x000fe40000800000 */
[----:B------:R-:W-:Y:S01]  /*5c030*/  ISETP.GE.U32.AND P2, PT, R13, R16, PT ;  /* 0x000000100d00720c */ /* 0x000fe20003f46070 */
[----:B------:R-:W-:Y:S01]  /*5c040*/  IMAD.WIDE.U32 R4, R45, R47, RZ ;  /* 0x0000002f2d047225 */ /* 0x000fe200078e00ff */
[----:B------:R-:W-:Y:S02]  /*5c050*/  IADD3 R56, PT, PT, R42, R71, R15 ;  /* 0x000000472a387210 */ /* 0x000fe40007ffe00f */
[----:B------:R-:W-:Y:S02]  /*5c060*/  MOV R16, 0x0 ;  /* 0x0000000000107802 */ /* 0x000fe40000000f00 */
[----:B------:R-:W-:Y:S02]  /*5c070*/  ISETP.NE.AND P1, PT, R56, RZ, PT ;  /* 0x000000ff3800720c */ /* 0x000fe40003f25270 */
[C---:B------:R-:W-:Y:S01]  /*5c080*/  ISETP.GE.U32.AND P0, PT, R39.reuse, R56, PT ;  /* 0x000000382700720c */ /* 0x040fe20003f06070 */
[----:B------:R-:W-:Y:S01]  /*5c090*/  IMAD.IADD R56, R39, 0x1, -R56 ;  /* 0x0000000127387824 */ /* 0x000fe200078e0a38 */
[----:B------:R-:W-:Y:S01]  /*5c0a0*/  SEL R42, R42, RZ, !P1 ;  /* 0x000000ff2a2a7207 */ /* 0x000fe20004800000 */
[----:B------:R-:W-:-:S02]  /*5c0b0*/  IMAD.MOV.U32 R39, RZ, RZ, 0x1 ;  /* 0x00000001ff277424 */ /* 0x000fc400078e00ff */
        /* <DEDUP_REMOVED lines=9> */
[C---:B------:R-:W-:Y:S01]  /*5c150*/  ISETP.GE.U32.AND P0, PT, R53.reuse, R58, PT ;  /* 0x0000003a3500720c */ /* 0x040fe20003f06070 */
[----:B------:R-:W-:Y:S01]  /*5c160*/  IMAD.MOV.U32 R4, RZ, RZ, 0x0 ;  /* 0x00000000ff047424 */ /* 0x000fe200078e00ff */
[----:B------:R-:W-:Y:S01]  /*5c170*/  SEL R42, R42, RZ, !P1 ;  /* 0x000000ff2a2a7207 */ /* 0x000fe20004800000 */
[----:B------:R-:W-:-:S03]  /*5c180*/  IMAD.IADD R58, R53, 0x1, -R58 ;  /* 0x00000001353a7824 */ /* 0x000fc600078e0a3a */
        /* <DEDUP_REMOVED lines=8> */
[----:B------:R-:W-:Y:S02]  /*5c210*/  SEL R42, R42, RZ, !P1 ;  /* 0x000000ff2a2a7207 */ /* 0x000fe40004800000 */
[----:B------:R-:W-:-:S02]  /*5c220*/  ISETP.GE.U32.AND P1, PT, R13, R16, PT ;  /* 0x000000100d00720c */ /* 0x000fc40003f26070 */
[----:B------:R-:W-:Y:S02]  /*5c230*/  SEL R16, R42, 0x1, P0 ;  /* 0x000000012a107807 */ /* 0x000fe40000000000 */
[----:B------:R-:W-:Y:S01]  /*5c240*/  IADD3 R42, PT, PT, R65, R6, -R61 ;  /* 0x00000006412a7210 */ /* 0x000fe20007ffe83d */
[----:B------:R-:W-:Y:S01]  /*5c250*/  IMAD.IADD R6, R67, 0x1, -R18 ;  /* 0x0000000143067824 */ /* 0x000fe200078e0a12 */
[----:B------:R-:W-:Y:S01]  /*5c260*/  IADD3 R13, PT, PT, R16, R13, R15 ;  /* 0x0000000d100d7210 */ /* 0x000fe20007ffe00f */
[----:B------:R-:W-:Y:S02]  /*5c270*/  IMAD.MOV.U32 R18, RZ, RZ, RZ ;  /* 0x000000ffff127224 */ /* 0x000fe400078e00ff */
[----:B------:R-:W-:Y:S01]  /*5c280*/  IMAD.MOV.U32 R67, RZ, RZ, 0x1 ;  /* 0x00000001ff437424 */ /* 0x000fe200078e00ff */
[----:B------:R-:W-:Y:S01]  /*5c290*/  ISETP.NE.AND P2, PT, R13, RZ, PT ;  /* 0x000000ff0d00720c */ /* 0x000fe20003f45270 */
[C---:B------:R-:W-:Y:S01]  /*5c2a0*/  IMAD.IADD R65, R42.reuse, 0x1, -R13 ;  /* 0x000000012a417824 */ /* 0x040fe200078e0a0d */
[----:B------:R-:W-:-:S02]  /*5c2b0*/  ISETP.GE.U32.AND P0, PT, R42, R13, PT ;  /* 0x0000000d2a00720c */ /* 0x000fc40003f06070 */
[----:B------:R-:W-:Y:S02]  /*5c2c0*/  @P1 IADD3 R4, PT, PT, R17, RZ, RZ ;  /* 0x000000ff11041210 */ /* 0x000fe40007ffe0ff */
[----:B------:R-:W-:-:S03]  /*5c2d0*/  SEL R16, R16, RZ, !P2 ;  /* 0x000000ff10107207 */ /* 0x000fc60005000000 */
[----:B------:R-:W-:Y:S01]  /*5c2e0*/  IMAD R4, R45, UR7, R4 ;  /* 0x000000072d047c24 */ /* 0x000fe2000f8e0204 */
[----:B------:R-:W-:-:S04]  /*5c2f0*/  SEL R16, R16, 0x1, P0 ;  /* 0x0000000110107807 */ /* 0x000fc80000000000 */
[----:B------:R-:W-:Y:S01]  /*5c300*/  IADD3 R15, PT, PT, R16, R4, R15 ;  /* 0x00000004100f7210 */ /* 0x000fe20007ffe00f */
[----:B------:R-:W-:-:S04]  /*5c310*/  IMAD.MOV.U32 R4, RZ, RZ, RZ ;  /* 0x000000ffff047224 */ /* 0x000fc800078e00ff */
[----:B------:R-:W-:-:S05]  /*5c320*/  IMAD.IADD R15, R44, 0x1, R15 ;  /* 0x000000012c0f7824 */ /* 0x000fca00078e020f */
[----:B------:R-:W-:Y:S01]  /*5c330*/  IADD3 R62, PT, PT, -R15, R43, R38 ;  /* 0x0000002b0f3e7210 */ /* 0x000fe20007ffe126 */
[----:B------:R-:W-:Y:S01]  /*5c340*/  IMAD.IADD R15, R40, 0x1, -R51 ;  /* 0x00000001280f7824 */ /* 0x000fe200078e0a33 */
[----:B------:R-:W-:-:S03]  /*5c350*/  MOV R38, 0x0 ;  /* 0x0000000000267802 */ /* 0x000fc60000000f00 */
[CC--:B------:R-:W-:Y:S02]  /*5c360*/  IMAD R5, R57.reuse, R62.reuse, RZ ;  /* 0x0000003e39057224 */ /* 0x0c0fe400078e02ff */
[----:B------:R-:W-:-:S04]  /*5c370*/  IMAD.HI.U32 R0, R57, R62, RZ ;  /* 0x0000003e39007227 */ /* 0x000fc800078e00ff */
[----:B------:R-:W-:-:S04]  /*5c380*/  IMAD.HI.U32 R73, R15, R62, R4 ;  /* 0x0000003e0f497227 */ /* 0x000fc800078e0004 */
[----:B------:R-:W-:Y:S01]  /*5c390*/  IMAD.MOV.U32 R4, RZ, RZ, 0x0 ;  /* 0x00000000ff047424 */ /* 0x000fe200078e00ff */
[----:B------:R-:W-:Y:S01]  /*5c3a0*/  ISETP.GE.U32.AND P0, PT, R73, R5, PT ;  /* 0x000000054900720c */ /* 0x000fe20003f06070 */
[----:B------:R-:W-:Y:S02]  /*5c3b0*/  HFMA2 R5, -RZ, RZ, 0, 5.9604644775390625e-08 ;  /* 0x00000001ff057431 */ /* 0x000fe400000001ff */
[----:B------:R-:W-:-:S04]  /*5c3c0*/  IMAD.WIDE.U32 R16, R59, R62, RZ ;  /* 0x0000003e3b107225 */ /* 0x000fc800078e00ff */
[----:B------:R-:W-:-:S06]  /*5c3d0*/  IMAD.HI.U32 R5, R57, R62, R4 ;  /* 0x0000003e39057227 */ /* 0x000fcc00078e0004 */
[----:B------:R-:W-:Y:S02]  /*5c3e0*/  @P0 IMAD.MOV R5, RZ, RZ, R0 ;  /* 0x000000ffff050224 */ /* 0x000fe400078e0200 */
[----:B------:R-:W-:-:S04]  /*5c3f0*/  IMAD.HI.U32 R0, R57, R65, RZ ;  /* 0x0000004139007227 */ /* 0x000fc800078e00ff */
        /* <DEDUP_REMOVED lines=27> */
[-C--:B------:R-:W-:Y:S02]  /*5c5b0*/  IMAD R19, R57, R65.reuse, RZ ;  /* 0x0000004139137224 */ /* 0x080fe400078e02ff */
[----:B------:R-:W-:-:S04]  /*5c5c0*/  IMAD.HI.U32 R55, R15, R65, R18 ;  /* 0x000000410f377227 */ /* 0x000fc800078e0012 */
[----:B------:R-:W-:Y:S02]  /*5c5d0*/  @P0 IMAD.MOV R13, RZ, RZ, R5 ;  /* 0x000000ffff0d0224 */ /* 0x000fe400078e0205 */
[----:B------:R-:W-:Y:S01]  /*5c5e0*/  HFMA2 R5, -RZ, RZ, 0, 5.9604644775390625e-08 ;  /* 0x00000001ff057431 */ /* 0x000fe200000001ff */
[----:B------:R-:W-:Y:S01]  /*5c5f0*/  ISETP.GE.U32.AND P1, PT, R55, R19, PT ;  /* 0x000000133700720c */ /* 0x000fe20003f26070 */
[----:B------:R-:W-:Y:S02]  /*5c600*/  IMAD.MOV.U32 R18, RZ, RZ, 0x0 ;  /* 0x00000000ff127424 */ /* 0x000fe400078e00ff */
[----:B------:R-:W-:Y:S02]  /*5c610*/  IMAD.IADD R40, R16, 0x1, R13 ;  /* 0x0000000110287824 */ /* 0x000fe400078e020d */
[----:B------:R-:W-:-:S03]  /*5c620*/  IMAD.MOV.U32 R19, RZ, RZ, 0x1 ;  /* 0x00000001ff137424 */ /* 0x000fc600078e00ff */
[----:B------:R-:W-:Y:S01]  /*5c630*/  ISETP.GE.U32.AND P0, PT, R40, R16, PT ;  /* 0x000000102800720c */ /* 0x000fe20003f06070 */
[----:B------:R-:W-:-:S04]  /*5c640*/  IMAD.HI.U32 R13, R65, R62, R4 ;  /* 0x0000003e410d7227 */ /* 0x000fc800078e0004 */
[----:B------:R-:W-:-:S04]  /*5c650*/  IMAD.WIDE.U32 R4, R62, R62, RZ ;  /* 0x0000003e3e047225 */ /* 0x000fc800078e00ff */
[----:B------:R-:W-:-:S04]  /*5c660*/  IMAD.HI.U32 R43, R57, R65, R18 ;  /* 0x00000041392b7227 */ /* 0x000fc800078e0012 */
[----:B------:R-:W-:Y:S02]  /*5c670*/  @P0 IMAD.MOV R13, RZ, RZ, R17 ;  /* 0x000000ffff0d0224 */ /* 0x000fe400078e0211 */
[----:B------:R-:W-:-:S04]  /*5c680*/  IMAD.HI.U32 R17, R62, R62, R38 ;  /* 0x0000003e3e117227 */ /* 0x000fc800078e0026 */
[----:B------:R-:W-:Y:S02]  /*5c690*/  IMAD.IADD R13, R4, 0x1, R13 ;  /* 0x00000001040d7824 */ /* 0x000fe400078e020d */
[----:B------:R-:W-:Y:S02]  /*5c6a0*/  @P1 IMAD.MOV R43, RZ, RZ, R0 ;  /* 0x000000ffff2b1224 */ /* 0x000fe400078e0200 */
[----:B------:R-:W-:Y:S01]  /*5c6b0*/  IMAD.WIDE.U32 R18, R59, R65, RZ ;  /* 0x000000413b127225 */ /* 0x000fe200078e00ff */
[----:B------:R-:W-:-:S03]  /*5c6c0*/  ISETP.GE.U32.AND P0, PT, R13, R4, PT ;  /* 0x000000040d00720c */ /* 0x000fc60003f06070 */
[----:B------:R-:W-:Y:S02]  /*5c6d0*/  IMAD.MOV.U32 R38, RZ, RZ, RZ ;  /* 0x000000ffff267224 */ /* 0x000fe400078e00ff */
[----:B------:R-:W-:Y:S02]  /*5c6e0*/  IMAD.IADD R52, R18, 0x1, R43 ;  /* 0x0000000112347824 */ /* 0x000fe400078e022b */
[----:B------:R-:W-:Y:S02]  /*5c6f0*/  IMAD.MOV.U32 R4, RZ, RZ, 0x0 ;  /* 0x00000000ff047424 */ /* 0x000fe400078e00ff */
[----:B------:R-:W-:Y:S01]  /*5c700*/  IMAD.WIDE.U32 R42, R56, R65, RZ ;  /* 0x00000041382a7225 */ /* 0x000fe200078e00ff */
[----:B------:R-:W-:-:S03]  /*5c710*/  ISETP.GE.U32.AND P1, PT, R52, R18, PT ;  /* 0x000000123400720c */ /* 0x000fc60003f26070 */
[----:B------:R-:W-:Y:S02]  /*5c720*/  @P0 IMAD.MOV R17, RZ, RZ, R5 ;  /* 0x000000ffff110224 */ /* 0x000fe400078e0205 */
[----:B------:R-:W-:Y:S02]  /*5c730*/  HFMA2 R5, -RZ, RZ, 0, 5.9604644775390625e-08 ;  /* 0x00000001ff057431 */ /* 0x000fe400000001ff */
[----:B------:R-:W-:Y:S02]  /*5c740*/  IMAD R39, R3, R17, RZ ;  /* 0x0000001103277224 */ /* 0x000fe400078e02ff */
[----:B------:R-:W-:-:S04]  /*5c750*/  IMAD.HI.U32 R18, R17, R3, RZ ;  /* 0x0000000311127227 */ /* 0x000fc800078e00ff */
[----:B------:R-:W-:-:S04]  /*5c760*/  IMAD.HI.U32 R54, R17, R2, R38 ;  /* 0x0000000211367227 */ /* 0x000fc800078e0026 */
[----:B------:R-:W-:Y:S01]  /*5c770*/  IMAD.HI.U32 R45, R59, R65, R4 ;  /* 0x000000413b2d7227 */ /* 0x000fe200078e0004 */
[----:B------:R-:W-:-:S03]  /*5c780*/  ISETP.GE.U32.AND P0, PT, R54, R39, PT ;  /* 0x000000273600720c */ /* 0x000fc60003f06070 */
[----:B------:R-:W-:Y:S02]  /*5c790*/  @P1 IMAD.MOV R45, RZ, RZ, R19 ;  /* 0x000000ffff2d1224 */ /* 0x000fe400078e0213 */
[----:B------:R-:W-:-:S04]  /*5c7a0*/  IMAD.HI.U32 R19, R17, R3, R4 ;  /* 0x0000000311137227 */ /* 0x000fc800078e0004 */
[----:B------:R-:W-:-:S04]  /*5c7b0*/  IMAD.WIDE.U32 R4, R17, R48, RZ ;  /* 0x0000003011047225 */ /* 0x000fc800078e00ff */
[----:B------:R-:W-:Y:S01]  /*5c7c0*/  @P0 IMAD.MOV R19, RZ, RZ, R18 ;  /* 0x000000ffff130224 */ /* 0x000fe200078e0212 */
[----:B------:R-:W-:Y:S01]  /*5c7d0*/  MOV R18, 0x0 ;  /* 0x0000000000127802 */ /* 0x000fe20000000f00 */
        /* <DEDUP_REMOVED lines=10> */
[----:B------:R-:W-:Y:S01]  /*5c880*/  @P0 IADD3 R39, PT, PT, R5, RZ, RZ ;  /* 0x000000ff05270210 */ /* 0x000fe20007ffe0ff */
[----:B------:R-:W-:-:S04]  /*5c890*/  IMAD.WIDE.U32 R42, R17, R49, RZ ;  /* 0x00000031112a7225 */ /* 0x000fc800078e00ff */
[----:B------:R-:W-:Y:S02]  /*5c8a0*/  IMAD.IADD R60, R42, 0x1, R39 ;  /* 0x000000012a3c7824 */ /* 0x000fe400078e0227 */
[----:B------:R-:W-:-:S03]  /*5c8b0*/  IMAD.WIDE.U32 R18, R58, R65, RZ ;  /* 0x000000413a127225 */ /* 0x000fc600078e00ff */
[----:B------:R-:W-:Y:S01]  /*5c8c0*/  ISETP.GE.U32.AND P0, PT, R60, R42, PT ;  /* 0x0000002a3c00720c */ /* 0x000fe20003f06070 */
[----:B------:R-:W-:Y:S02]  /*5c8d0*/  IMAD.MOV.U32 R4, RZ, RZ, 0x0 ;  /* 0x00000000ff047424 */ /* 0x000fe400078e00ff */
[----:B------:R-:W-:Y:S02]  /*5c8e0*/  IMAD.MOV.U32 R5, RZ, RZ, 0x1 ;  /* 0x00000001ff057424 */ /* 0x000fe400078e00ff */
[----:B------:R-:W-:Y:S02]  /*5c8f0*/  IMAD.IADD R61, R18, 0x1, R61 ;  /* 0x00000001123d7824 */ /* 0x000fe400078e023d */
[----:B------:R-:W-:-:S03]  /*5c900*/  IMAD.HI.U32 R71, R17, R49, R4 ;  /* 0x0000003111477227 */ /* 0x000fc600078e0004 */
[----:B------:R-:W-:Y:S01]  /*5c910*/  ISETP.GE.U32.AND P1, PT, R61, R18, PT ;  /* 0x000000123d00720c */ /* 0x000fe20003f26070 */
[----:B------:R-:W-:Y:S02]  /*5c920*/  IMAD.HI.U32 R63, R58, R65, R4 ;  /* 0x000000413a3f7227 */ /* 0x000fe400078e0004 */
[----:B------:R-:W-:Y:S02]  /*5c930*/  @P0 IADD3 R71, PT, PT, R43, RZ, RZ ;  /* 0x000000ff2b470210 */ /* 0x000fe40007ffe0ff */
[----:B------:R-:W-:-:S04]  /*5c940*/  IMAD.WIDE.U32 R4, R17, R46, RZ ;  /* 0x0000002e11047225 */ /* 0x000fc800078e00ff */
[----:B------:R-:W-:Y:S02]  /*5c950*/  IMAD.IADD R71, R4, 0x1, R71 ;  /* 0x0000000104477824 */ /* 0x000fe400078e0247 */
[----:B------:R-:W-:-:S03]  /*5c960*/  IMAD.WIDE.U32 R38, R6, R65, RZ ;  /* 0x0000004106267225 */ /* 0x000fc600078e00ff */
[----:B------:R-:W-:Y:S01]  /*5c970*/  ISETP.GE.U32.AND P0, PT, R71, R4, PT ;  /* 0x000000044700720c */ /* 0x000fe20003f06070 */
[----:B------:R-:W-:Y:S02]  /*5c980*/  @P1 IMAD.MOV R63, RZ, RZ, R19 ;  /* 0x000000ffff3f1224 */ /* 0x000fe400078e0213 */
[----:B------:R-:W-:-:S04]  /*5c990*/  IMAD.HI.U32 R53, R17, R46, R66 ;  /* 0x0000002e11357227 */ /* 0x000fc800078e0042 */
[----:B------:R-:W-:Y:S02]  /*5c9a0*/  IMAD.IADD R63, R38, 0x1, R63 ;  /* 0x00000001263f7824 */ /* 0x000fe400078e023f */
[----:B------:R-:W-:-:S03]  /*5c9b0*/  IMAD.WIDE.U32 R66, R17, R47, RZ ;  /* 0x0000002f11427225 */ /* 0x000fc600078e00ff */
[----:B------:R-:W-:Y:S01]  /*5c9c0*/  ISETP.GE.U32.AND P1, PT, R63, R38, PT ;  /* 0x000000263f00720c */ /* 0x000fe20003f26070 */
[----:B------:R-:W-:Y:S02]  /*5c9d0*/  @P0 IMAD.MOV R53, RZ, RZ, R5 ;  /* 0x000000ffff350224 */ /* 0x000fe400078e0205 */
[----:B------:R-:W-:Y:S02]  /*5c9e0*/  IMAD.MOV.U32 R42, RZ, RZ, 0x0 ;  /* 0x00000000ff2a7424 */ /* 0x000fe400078e00ff */
[----:B------:R-:W-:Y:S02]  /*5c9f0*/  IMAD.IADD R53, R66, 0x1, R53 ;  /* 0x0000000142357824 */ /* 0x000fe400078e0235 */
[----:B------:R-:W-:Y:S02]  /*5ca00*/  IMAD.MOV.U32 R43, RZ, RZ, 0x1 ;  /* 0x00000001ff2b7424 */ /* 0x000fe400078e00ff */
[----:B------:R-:W-:Y:S01]  /*5ca10*/  IMAD.MOV.U32 R4, RZ, RZ, 0x0 ;  /* 0x00000000ff047424 */ /* 0x000fe200078e00ff */
[----:B------:R-:W-:Y:S01]  /*5ca20*/  ISETP.GE.U32.AND P0, PT, R53, R66, PT ;  /* 0x000000423500720c */ /* 0x000fe20003f06070 */
[----:B------:R-:W-:-:S02]  /*5ca30*/  IMAD.HI.U32 R19, R6, R65, R42 ;  /* 0x0000004106137227 */ /* 0x000fc400078e002a */
[----:B------:R-:W-:Y:S02]  /*5ca40*/  @P1 IADD3 R19, PT, PT, R39, RZ, RZ ;  /* 0x000000ff27131210 */ /* 0x000fe40007ffe0ff */
[----:B------:R-:W-:-:S04]  /*5ca50*/  IMAD.WIDE.U32 R42, R65, R65, RZ ;  /* 0x00000041412a7225 */ /* 0x000fc800078e00ff */
        /* <DEDUP_REMOVED lines=8> */
[----:B------:R-:W-:Y:S01]  /*5cae0*/  IMAD R45, R15, R62, RZ ;  /* 0x0000003e0f2d7224 */ /* 0x000fe200078e02ff */
[----:B------:R-:W-:Y:S01]  /*5caf0*/  @P1 IADD3 R39, PT, PT, R43, RZ, RZ ;  /* 0x000000ff2b271210 */ /* 0x000fe20007ffe0ff */
[----:B------:R-:W-:Y:S01]  /*5cb00*/  IMAD R64, R2, R17, RZ ;  /* 0x0000001102407224 */ /* 0x000fe200078e02ff */
[----:B------:R-:W-:Y:S01]  /*5cb10*/  ISETP.GE.U32.AND P2, PT, R69, R4, PT ;  /* 0x000000044500720c */ /* 0x000fe20003f46070 */
[----:B------:R-:W-:Y:S02]  /*5cb20*/  IMAD.MOV.U32 R42, RZ, RZ, 0x0 ;  /* 0x00000000ff2a7424 */ /* 0x000fe400078e00ff */
[----:B------:R-:W-:Y:S01]  /*5cb30*/  IMAD.MOV.U32 R43, RZ, RZ, 0x1 ;  /* 0x00000001ff2b7424 */ /* 0x000fe200078e00ff */
[----:B------:R-:W-:Y:S01]  /*5cb40*/  ISETP.GE.U32.AND P1, PT, R45, R64, PT ;  /* 0x000000402d00720c */ /* 0x000fe20003f26070 */
[----:B------:R-:W-:Y:S01]  /*5cb50*/  IMAD.IADD R39, R16, 0x1, R39 ;  /* 0x0000000110277824 */ /* 0x000fe200078e0227 */
[----:B------:R-:W-:Y:S01]  /*5cb60*/  IADD3 R45, PT, PT, R55, R45, -R64 ;  /* 0x0000002d372d7210 */ /* 0x000fe20007ffe840 */
[----:B------:R-:W-:-:S03]  /*5cb70*/  IMAD.HI.U32 R4, R17, R22, R42 ;  /* 0x0000001611047227 */ /* 0x000fc600078e002a */
[----:B------:R-:W-:Y:S01]  /*5cb80*/  ISETP.GE.U32.AND P0, PT, R39, R16, PT ;  /* 0x000000102700720c */ /* 0x000fe20003f06070 */
[----:B------:R-:W-:Y:S02]  /*5cb90*/  IMAD R55, R15, R65, RZ ;  /* 0x000000410f377224 */ /* 0x000fe400078e02ff */
[----:B------:R-:W-:Y:S02]  /*5cba0*/  @P2 IADD3 R4, PT, PT, R5, RZ, RZ ;  /* 0x000000ff05042210 */ /* 0x000fe40007ffe0ff */
[----:B------:R-:W-:-:S03]  /*5cbb0*/  SEL R5, RZ, 0x1, P1 ;  /* 0x00000001ff057807 */ /* 0x000fc60000800000 */
[----:B------:R-:W-:Y:S02]  /*5cbc0*/  IMAD R17, R17, UR7, R4 ;  /* 0x0000000711117c24 */ /* 0x000fe4000f8e0204 */
[----:B------:R-:W-:Y:S02]  /*5cbd0*/  IMAD.IADD R54, R5, 0x1, R54 ;  /* 0x0000000105367824 */ /* 0x000fe400078e0236 */
[----:B------:R-:W-:-:S03]  /*5cbe0*/  IMAD.MOV.U32 R4, RZ, RZ, 0x0 ;  /* 0x00000000ff047424 */ /* 0x000fc600078e00ff */
        /* <DEDUP_REMOVED lines=19> */
[----:B------:R-:W-:Y:S02]  /*5cd20*/  IMAD.IADD R71, R16, 0x1, R71 ;  /* 0x0000000110477824 */ /* 0x000fe400078e0247 */
[----:B------:R-:W-:-:S03]  /*5cd30*/  IMAD.HI.U32 R60, R62, R65, R4 ;  /* 0x000000413e3c7227 */ /* 0x000fc600078e0004 */
[----:B------:R-:W-:Y:S01]  /*5cd40*/  ISETP.NE.AND P2, PT, R71, RZ, PT ;  /* 0x000000ff4700720c */ /* 0x000fe20003f45270 */
[----:B------:R-:W-:Y:S01]  /*5cd50*/  IMAD.HI.U32 R4, R62, R65, RZ ;  /* 0x000000413e047227 */ /* 0x000fe200078e00ff */
[----:B------:R-:W-:Y:S02]  /*5cd60*/  ISETP.GE.U32.AND P1, PT, R50, R71, PT ;  /* 0x000000473200720c */ /* 0x000fe40003f26070 */
[----:B------:R-:W-:Y:S01]  /*5cd70*/  SEL R16, R16, RZ, !P2 ;  /* 0x000000ff10107207 */ /* 0x000fe20005000000 */
[----:B------:R-:W-:Y:S01]  /*5cd80*/  @P0 IMAD.MOV R60, RZ, RZ, R4 ;  /* 0x000000ffff3c0224 */ /* 0x000fe200078e0204 */
[----:B------:R-:W-:Y:S01]  /*5cd90*/  IADD3 R50, PT, PT, R63, R50, -R71 ;  /* 0x000000323f327210 */ /* 0x000fe20007ffe847 */
[----:B------:R-:W-:Y:S01]  /*5cda0*/  IMAD.MOV.U32 R4, RZ, RZ, RZ ;  /* 0x000000ffff047224 */ /* 0x000fe200078e00ff */
[----:B------:R-:W-:-:S05]  /*5cdb0*/  SEL R16, R16, 0x1, P1 ;  /* 0x0000000110107807 */ /* 0x000fca0000800000 */
        /* <DEDUP_REMOVED lines=8> */
[C---:B------:R-:W-:Y:S02]  /*5ce40*/  ISETP.NE.AND P2, PT, R53.reuse, RZ, PT ;  /* 0x000000ff3500720c */ /* 0x040fe40003f45270 */
[----:B------:R-:W-:Y:S02]  /*5ce50*/  ISETP.GT.U32.AND P1, PT, R53, R40, PT ;  /* 0x000000283500720c */ /* 0x000fe40003f24070 */
[----:B------:R-:W-:-:S04]  /*5ce60*/  SEL R16, R16, RZ, !P2 ;  /* 0x000000ff10107207 */ /* 0x000fc80005000000 */
[----:B------:R-:W-:-:S04]  /*5ce70*/  SEL R16, R16, 0x1, !P1 ;  /* 0x0000000110107807 */ /* 0x000fc80004800000 */
[----:B------:R-:W-:Y:S01]  /*5ce80*/  IADD3 R13, PT, PT, R13, -R17, -R16 ;  /* 0x800000110d0d7210 */ /* 0x000fe20007ffe810 */
[----:B------:R-:W-:Y:S02]  /*5ce90*/  IMAD.MOV.U32 R16, RZ, RZ, 0x0 ;  /* 0x00000000ff107424 */ /* 0x000fe400078e00ff */
[----:B------:R-:W-:Y:S02]  /*5cea0*/  IMAD.MOV.U32 R17, RZ, RZ, 0x1 ;  /* 0x00000001ff117424 */ /* 0x000fe400078e00ff */
[----:B------:R-:W-:-:S04]  /*5ceb0*/  IMAD.IADD R13, R13, 0x1, R60 ;  /* 0x000000010d0d7824 */ /* 0x000fc800078e023c */
[C---:B------:R-:W-:Y:S02]  /*5cec0*/  IMAD R5, R13.reuse, R3, RZ ;  /* 0x000000030d057224 */ /* 0x040fe400078e02ff */
[----:B------:R-:W-:-:S04]  /*5ced0*/  IMAD.HI.U32 R75, R13, R48, R16 ;  /* 0x000000300d4b7227 */ /* 0x000fc800078e0010 */
[----:B------:R-:W-:-:S04]  /*5cee0*/  IMAD.HI.U32 R69, R13, R2, R4 ;  /* 0x000000020d457227 */ /* 0x000fc800078e0004 */
[----:B------:R-:W-:Y:S02]  /*5cef0*/  HFMA2 R4, -RZ, RZ, 0, 0 ;  /* 0x00000000ff047431 */ /* 0x000fe400000001ff */
[----:B------:R-:W-:Y:S01]  /*5cf00*/  IMAD.WIDE.U32 R16, R13, R49, RZ ;  /* 0x000000310d107225 */ /* 0x000fe200078e00ff */
[----:B------:R-:W-:-:S03]  /*5cf10*/  ISETP.GE.U32.AND P0, PT, R69, R5, PT ;  /* 0x000000054500720c */ /* 0x000fc60003f06070 */
[----:B------:R-:W-:Y:S02]  /*5cf20*/  IMAD.MOV.U32 R5, RZ, RZ, 0x1 ;  /* 0x00000001ff057424 */ /* 0x000fe400078e00ff */
[C---:B------:R-:W-:Y:S02]  /*5cf30*/  IMAD R0, R13.reuse, R2, RZ ;  /* 0x000000020d007224 */ /* 0x040fe400078e02ff */
[----:B------:R-:W-:-:S03]  /*5cf40*/  IMAD.HI.U32 R77, R13, R3, R4 ;  /* 0x000000030d4d7227 */ /* 0x000fc600078e0004 */
[----:B------:R-:W-:Y:S01]  /*5cf50*/  ISETP.GE.U32.AND P1, PT, R55, R0, PT ;  /* 0x000000003700720c */ /* 0x000fe20003f26070 */
[----:B------:R-:W-:-:S03]  /*5cf60*/  IMAD.HI.U32 R4, R13, R3, RZ ;  /* 0x000000030d047227 */ /* 0x000fc600078e00ff */
[----:B------:R-:W-:Y:S01]  /*5cf70*/  SEL R44, RZ, 0x1, P1 ;  /* 0x00000001ff2c7807 */ /* 0x000fe20000800000 */
[----:B------:R-:W-:Y:S02]  /*5cf80*/  @P0 IMAD.MOV R77, RZ, RZ, R4 ;  /* 0x000000ffff4d0224 */ /* 0x000fe400078e0204 */
[----:B------:R-:W-:-:S04]  /*5cf90*/  IMAD.WIDE.U32 R4, R13, R48, RZ ;  /* 0x000000300d047225 */ /* 0x000fc800078e00ff */
[----:B------:R-:W-:Y:S02]  /*5cfa0*/  IMAD.IADD R77, R4, 0x1, R77 ;  /* 0x00000001044d7824 */ /* 0x000fe400078e024d */
[----:B------:R-:W-:Y:S02]  /*5cfb0*/  VIADD R79, R69, 0xfffffc2f ;  /* 0xfffffc2f454f7836 */ /* 0x000fe40000000000 */
[----:B------:R-:W-:Y:S01]  /*5cfc0*/  IMAD.HI.U32 R20, R13, R22, R42 ;  /* 0x000000160d147227 */ /* 0x000fe200078e002a */
[----:B------:R-:W-:-:S03]  /*5cfd0*/  ISETP.GE.U32.AND P0, PT, R77, R4, PT ;  /* 0x000000044d00720c */ /* 0x000fc60003f06070 */
[----:B------:R-:W-:Y:S02]  /*5cfe0*/  IMAD.MOV.U32 R4, RZ, RZ, 0x0 ;  /* 0x00000000ff047424 */ /* 0x000fe400078e00ff */
[----:B------:R-:W-:-:S08]  /*5cff0*/  IMAD.WIDE.U32 R42, R59, R6, RZ ;  /* 0x000000063b2a7225 */ /* 0x000fd000078e00ff */
[----:B------:R-:W-:Y:S01]  /*5d000*/  @P0 IADD3 R75, PT, PT, R5, RZ, RZ ;  /* 0x000000ff054b0210 */ /* 0x000fe20007ffe0ff */
[----:B------:R-:W-:Y:S01]  /*5d010*/  IMAD.MOV.U32 R5, RZ, RZ, 0x1 ;  /* 0x00000001ff057424 */ /* 0x000fe200078e00ff */
[----:B------:R-:W-:-:S03]  /*5d020*/  ISETP.GE.U32.AND P0, PT, R13, R60, PT ;  /* 0x0000003c0d00720c */ /* 0x000fc60003f06070 */
[----:B------:R-:W-:Y:S02]  /*5d030*/  IMAD.IADD R75, R16, 0x1, R75 ;  /* 0x00000001104b7824 */ /* 0x000fe400078e024b */
[----:B------:R-:W-:-:S03]  /*5d040*/  IMAD.HI.U32 R5, R13, R49, R4 ;  /* 0x000000310d057227 */ /* 0x000fc600078e0004 */
[----:B------:R-:W-:-:S05]  /*5d050*/  ISETP.GE.U32.AND P2, PT, R75, R16, PT ;  /* 0x000000104b00720c */ /* 0x000fca0003f46070 */
[----:B------:R-:W-:-:S04]  /*5d060*/  @P0 IMAD.MOV R79, RZ, RZ, R69 ;  /* 0x000000ffff4f0224 */ /* 0x000fc800078e0245 */
[----:B------:R-:W-:-:S04]  /*5d070*/  IMAD.IADD R70, R44, 0x1, R79 ;  /* 0x000000012c467824 */ /* 0x000fc800078e024f */
[----:B------:R-:W-:Y:S01]  /*5d080*/  @P2 IADD3 R5, PT, PT, R17, RZ, RZ ;  /* 0x000000ff11052210 */ /* 0x000fe20007ffe0ff */
[----:B------:R-:W-:Y:S01]  /*5d090*/  IMAD.WIDE.U32 R16, R13, R46, RZ ;  /* 0x0000002e0d107225 */ /* 0x000fe200078e00ff */
[----:B------:R-:W-:Y:S02]  /*5d0a0*/  ISETP.NE.AND P2, PT, R70, RZ, PT ;  /* 0x000000ff4600720c */ /* 0x000fe40003f45270 */
[----:B------:R-:W-:Y:S01]  /*5d0b0*/  ISETP.GE.U32.AND P1, PT, R45, R70, PT ;  /* 0x000000462d00720c */ /* 0x000fe20003f26070 */
[----:B------:R-:W-:Y:S01]  /*5d0c0*/  IMAD.IADD R69, R16, 0x1, R5 ;  /* 0x0000000110457824 */ /* 0x000fe200078e0205 */
[----:B------:R-:W-:Y:S01]  /*5d0d0*/  SEL R44, R44, RZ, !P2 ;  /* 0x000000ff2c2c7207 */ /* 0x000fe20005000000 */
[----:B------:R-:W-:-:S03]  /*5d0e0*/  IMAD.MOV.U32 R5, RZ, RZ, 0x1 ;  /* 0x00000001ff057424 */ /* 0x000fc600078e00ff */
[----:B------:R-:W-:Y:S01]  /*5d0f0*/  ISETP.GE.U32.AND P3, PT, R69, R16, PT ;  /* 0x000000104500720c */ /* 0x000fe20003f66070 */
[----:B------:R-:W-:Y:S01]  /*5d100*/  IMAD.HI.U32 R79, R13, R46, R4 ;  /* 0x0000002e0d4f7227 */ /* 0x000fe200078e0004 */
[----:B------:R-:W-:-:S03]  /*5d110*/  SEL R44, R44, 0x1, P1 ;  /* 0x000000012c2c7807 */ /* 0x000fc60000800000 */
[----:B------:R-:W-:Y:S02]  /*5d120*/  VIADD R5, R77, 0xfffffffe ;  /* 0xfffffffe4d057836 */ /* 0x000fe40000000000 */
[----:B------:R-:W-:Y:S02]  /*5d130*/  @P0 IMAD.MOV R5, RZ, RZ, R77 ;  /* 0x000000ffff050224 */ /* 0x000fe400078e024d */
[----:B------:R-:W-:Y:S02]  /*5d140*/  IMAD.MOV.U32 R16, RZ, RZ, 0x0 ;  /* 0x00000000ff107424 */ /* 0x000fe400078e00ff */
[----:B------:R-:W-:Y:S02]  /*5d150*/  IMAD.IADD R64, R44, 0x1, R5 ;  /* 0x000000012c407824 */ /* 0x000fe400078e0205 */
[----:B------:R-:W-:Y:S01]  /*5d160*/  @P3 IADD3 R79, PT, PT, R17, RZ, RZ ;  /* 0x000000ff114f3210 */ /* 0x000fe20007ffe0ff */
[----:B------:R-:W-:Y:S02]  /*5d170*/  IMAD.WIDE.U32 R4, R13, R47, RZ ;  /* 0x0000002f0d047225 */ /* 0x000fe400078e00ff */
[----:B------:R-:W-:-:S02]  /*5d180*/  ISETP.NE.AND P2, PT, R64, RZ, PT ;  /* 0x000000ff4000720c */ /* 0x000fc40003f45270 */
[----:B------:R-:W-:Y:S01]  /*5d190*/  IMAD.IADD R51, R4, 0x1, R79 ;  /* 0x0000000104337824 */ /* 0x000fe200078e024f */
[----:B------:R-:W-:Y:S01]  /*5d1a0*/  ISETP.GE.U32.AND P1, PT, R73, R64, PT ;  /* 0x000000404900720c */ /* 0x000fe20003f26070 */
[----:B------:R-:W-:Y:S01]  /*5d1b0*/  IMAD.MOV.U32 R17, RZ, RZ, 0x1 ;  /* 0x00000001ff117424 */ /* 0x000fe200078e00ff */
[----:B------:R-:W-:Y:S01]  /*5d1c0*/  SEL R44, R44, RZ, !P2 ;  /* 0x000000ff2c2c7207 */ /* 0x000fe20005000000 */
[----:B------:R-:W-:Y:S01]  /*5d1d0*/  IMAD.MOV.U32 R79, RZ, RZ, 0x1 ;  /* 0x00000001ff4f7424 */ /* 0x000fe200078e00ff */
[----:B------:R-:W-:Y:S01]  /*5d1e0*/  ISETP.GE.U32.AND P2, PT, R51, R4, PT ;  /* 0x000000043300720c */ /* 0x000fe20003f46070 */
[----:B------:R-:W-:Y:S01]  /*5d1f0*/  IMAD.HI.U32 R17, R13, R47, R16 ;  /* 0x0000002f0d117227 */ /* 0x000fe200078e0010 */
[----:B------:R-:W-:Y:S02]  /*5d200*/  SEL R4, R44, 0x1, P1 ;  /* 0x000000012c047807 */ /* 0x000fe40000800000 */
[----:B------:R-:W-:-:S04]  /*5d210*/  SEL R44, RZ, 0xffffffff, P0 ;  /* 0xffffffffff2c7807 */ /* 0x000fc80000000000 */
[----:B------:R-:W-:Y:S01]  /*5d220*/  IADD3 R60, PT, PT, R4, R75, R44 ;  /* 0x0000004b043c7210 */ /* 0x000fe20007ffe02c */
[----:B------:R-:W-:-:S03]  /*5d230*/  IMAD.WIDE.U32 R74, R6, R6, RZ ;  /* 0x00000006064a7225 */ /* 0x000fc600078e00ff */
[----:B------:R-:W-:Y:S01]  /*5d240*/  ISETP.NE.AND P1, PT, R60, RZ, PT ;  /* 0x000000ff3c00720c */ /* 0x000fe20003f25270 */
[----:B------:R-:W-:Y:S01]  /*5d250*/  @P2 IMAD.MOV R17, RZ, RZ, R5 ;  /* 0x000000ffff112224 */ /* 0x000fe200078e0205 */
[----:B------:R-:W-:Y:S02]  /*5d260*/  ISETP.GE.U32.AND P0, PT, R67, R60, PT ;  /* 0x0000003c4300720c */ /* 0x000fe40003f06070 */
[----:B------:R-:W-:Y:S01]  /*5d270*/  SEL R16, R4, RZ, !P1 ;  /* 0x000000ff04107207 */ /* 0x000fe20004800000 */
[----:B------:R-:W-:-:S03]  /*5d280*/  IMAD.WIDE.U32 R4, R13, R22, RZ ;  /* 0x000000160d047225 */ /* 0x000fc600078e00ff */
[----:B------:R-:W-:Y:S02]  /*5d290*/  SEL R16, R16, 0x1, P0 ;  /* 0x0000000110107807 */ /* 0x000fe40000000000 */
[----:B------:R-:W-:Y:S01]  /*5d2a0*/  IADD3 R63, PT, PT, R4, R17, RZ ;  /* 0x00000011043f7210 */ /* 0x000fe20007ffe0ff */
[-C--:B------:R-:W-:Y:S01]  /*5d2b0*/  IMAD R17, R57, R6.reuse, RZ ;  /* 0x0000000639117224 */ /* 0x080fe200078e02ff */
[----:B------:R-:W-:Y:S01]  /*5d2c0*/  IADD3 R54, PT, PT, R16, R69, R44 ;  /* 0x0000004510367210 */ /* 0x000fe20007ffe02c */
[----:B------:R-:W-:Y:S01]  /*5d2d0*/  IMAD.WIDE.U32 R68, R58, R6, RZ ;  /* 0x000000063a447225 */ /* 0x000fe200078e00ff */
[----:B------:R-:W-:Y:S02]  /*5d2e0*/  ISETP.GE.U32.AND P2, PT, R63, R4, PT ;  /* 0x000000043f00720c */ /* 0x000fe40003f46070 */
[----:B------:R-:W-:Y:S02]  /*5d2f0*/  ISETP.NE.AND P1, PT, R54, RZ, PT ;  /* 0x000000ff3600720c */ /* 0x000fe40003f25270 */
[----:B------:R-:W-:-:S02]  /*5d300*/  ISETP.GE.U32.AND P0, PT, R61, R54, PT ;  /* 0x000000363d00720c */ /* 0x000fc40003f06070 */
[----:B------:R-:W-:Y:S01]  /*5d310*/  SEL R4, R16, RZ, !P1 ;  /* 0x000000ff10047207 */ /* 0x000fe20004800000 */
[----:B------:R-:W-:-:S04]  /*5d320*/  IMAD.MOV.U32 R16, RZ, RZ, RZ ;  /* 0x000000ffff107224 */ /* 0x000fc800078e00ff */
[----:B------:R-:W-:Y:S01]  /*5d330*/  IMAD.HI.U32 R71, R15, R6, R16 ;  /* 0x000000060f477227 */ /* 0x000fe200078e0010 */
[----:B------:R-:W-:-:S03]  /*5d340*/  SEL R16, R4, 0x1, P0 ;  /* 0x0000000104107807 */ /* 0x000fc60000000000 */
[----:B------:R-:W-:Y:S01]  /*5d350*/  @P2 IMAD.MOV R20, RZ, RZ, R5 ;  /* 0x000000ffff142224 */ /* 0x000fe200078e0205 */
[----:B------:R-:W-:Y:S01]  /*5d360*/  ISETP.GE.U32.AND P2, PT, R71, R17, PT ;  /* 0x000000114700720c */ /* 0x000fe20003f46070 */
[----:B------:R-:W-:Y:S01]  /*5d370*/  IMAD.MOV.U32 R4, RZ, RZ, 0x0 ;  /* 0x00000000ff047424 */ /* 0x000fe200078e00ff */
[----:B------:R-:W-:Y:S01]  /*5d380*/  IADD3 R51, PT, PT, R16, R51, R44 ;  /* 0x0000003310337210 */ /* 0x000fe20007ffe02c */
[----:B------:R-:W-:Y:S01]  /*5d390*/  IMAD R52, R13, UR7, R20 ;  /* 0x000000070d347c24 */ /* 0x000fe2000f8e0214 */
[----:B------:R-:W-:Y:S02]  /*5d3a0*/  MOV R5, 0x1 ;  /* 0x0000000100057802 */ /* 0x000fe40000000f00 */
[----:B------:R-:W-:Y:S02]  /*5d3b0*/  ISETP.NE.AND P1, PT, R51, RZ, PT ;  /* 0x000000ff3300720c */ /* 0x000fe40003f25270 */
[----:B------:R-:W-:Y:S01]  /*5d3c0*/  ISETP.GE.U32.AND P0, PT, R50, R51, PT ;  /* 0x000000333200720c */ /* 0x000fe20003f06070 */
[----:B------:R-:W-:Y:S01]  /*5d3d0*/  IMAD.HI.U32 R5, R57, R6, R4 ;  /* 0x0000000639057227 */ /* 0x000fe200078e0004 */
[----:B------:R-:W-:-:S02]  /*5d3e0*/  SEL R16, R16, RZ, !P1 ;  /* 0x000000ff10107207 */ /* 0x000fc40004800000 */
[----:B------:R-:W-:Y:S01]  /*5d3f0*/  IADD3 R55, PT, PT, R71, R55, -R0 ;  /* 0x0000003747377210 */ /* 0x000fe20007ffe800 */
[----:B------:R-:W-:Y:S01]  /*5d400*/  IMAD.HI.U32 R4, R57, R6, RZ ;  /* 0x0000000639047227 */ /* 0x000fe200078e00ff */
[----:B------:R-:W-:-:S03]  /*5d410*/  SEL R16, R16, 0x1, P0 ;  /* 0x0000000110107807 */ /* 0x000fc60000000000 */
[----:B------:R-:W-:Y:S01]  /*5d420*/  @P2 IMAD.MOV R5, RZ, RZ, R4 ;  /* 0x000000ffff052224 */ /* 0x000fe200078e0204 */
[----:B------:R-:W-:Y:S01]  /*5d430*/  IADD3 R20, PT, PT, R16, R63, R44 ;  /* 0x0000003f10147210 */ /* 0x000fe20007ffe02c */
[----:B------:R-:W-:Y:S02]  /*5d440*/  IMAD.MOV.U32 R4, RZ, RZ, 0x0 ;  /* 0x00000000ff047424 */ /* 0x000fe400078e00ff */
[----:B------:R-:W-:Y:S01]  /*5d450*/  IMAD.IADD R13, R42, 0x1, R5 ;  /* 0x000000012a0d7824 */ /* 0x000fe200078e0205 */
[C---:B------:R-:W-:Y:S01]  /*5d460*/  ISETP.NE.AND P1, PT, R20.reuse, RZ, PT ;  /* 0x000000ff1400720c */ /* 0x040fe20003f25270 */
[----:B------:R-:W-:Y:S01]  /*5d470*/  IMAD.MOV.U32 R5, RZ, RZ, 0x1 ;  /* 0x00000001ff057424 */ /* 0x000fe200078e00ff */
[----:B------:R-:W-:Y:S02]  /*5d480*/  ISETP.GT.U32.AND P0, PT, R20, R19, PT ;  /* 0x000000131400720c */ /* 0x000fe40003f04070 */
[----:B------:R-:W-:Y:S01]  /*5d490*/  ISETP.GE.U32.AND P2, PT, R13, R42, PT ;  /* 0x0000002a0d00720c */ /* 0x000fe20003f46070 */
[----:B------:R-:W-:Y:S01]  /*5d4a0*/  IMAD.HI.U32 R63, R59, R6, R4 ;  /* 0x000000063b3f7227 */ /* 0x000fe200078e0004 */
[----:B------:R-:W-:-:S02]  /*5d4b0*/  SEL R16, R16, RZ, !P1 ;  /* 0x000000ff10107207 */ /* 0x000fc40004800000 */
[----:B------:R-:W-:Y:S02]  /*5d4c0*/  IADD3 R70, PT, PT, R13, R45, -R70 ;  /* 0x0000002d0d467210 */ /* 0x000fe40007ffe846 */
[----:B------:R-:W-:-:S04]  /*5d4d0*/  SEL R5, R16, 0x1, !P0 ;  /* 0x0000000110057807 */ /* 0x000fc80004000000 */
[----:B------:R-:W-:Y:S01]  /*5d4e0*/  IADD3 R52, PT, PT, R5, R52, R44 ;  /* 0x0000003405347210 */ /* 0x000fe20007ffe02c */
[----:B------:R-:W-:-:S04]  /*5d4f0*/  IMAD.WIDE.U32 R4, R56, R6, RZ ;  /* 0x0000000638047225 */ /* 0x000fc800078e00ff */
[----:B------:R-:W-:Y:S02]  /*5d500*/  @P2 IMAD.MOV R63, RZ, RZ, R43 ;  /* 0x000000ffff3f2224 */ /* 0x000fe400078e022b */
[----:B------:R-:W-:Y:S02]  /*5d510*/  IMAD.IADD R43, R53, 0x1, R52 ;  /* 0x00000001352b7824 */ /* 0x000fe400078e0234 */
[----:B------:R-:W-:Y:S01]  /*5d520*/  IMAD.MOV.U32 R52, RZ, RZ, 0x0 ;  /* 0x00000000ff347424 */ /* 0x000fe200078e00ff */
[----:B------:R-:W-:Y:S01]  /*5d530*/  IADD3 R44, PT, PT, R4, R63, RZ ;  /* 0x0000003f042c7210 */ /* 0x000fe20007ffe0ff */
[----:B------:R-:W-:Y:S01]  /*5d540*/  IMAD.MOV.U32 R53, RZ, RZ, 0x1 ;  /* 0x00000001ff357424 */ /* 0x000fe200078e00ff */
[----:B------:R-:W-:Y:S02]  /*5d550*/  IADD3 R43, PT, PT, -R43, R40, R39 ;  /* 0x000000282b2b7210 */ /* 0x000fe40007ffe127 */
[----:B------:R-:W-:Y:S01]  /*5d560*/  ISETP.GE.U32.AND P0, PT, R44, R4, PT ;  /* 0x000000042c00720c */ /* 0x000fe20003f06070 */
[----:B------:R-:W-:Y:S01]  /*5d570*/  IMAD.HI.U32 R63, R56, R6, R52 ;  /* 0x00000006383f7227 */ /* 0x000fe200078e0034 */
[----:B------:R-:W-:-:S03]  /*5d580*/  IADD3 R73, PT, PT, R44, R73, -R64 ;  /* 0x000000492c497210 */ /* 0x000fc60007ffe840 */
[----:B------:R-:W-:-:S08]  /*5d590*/  IMAD.HI.U32 R39, R6, R6, R52 ;  /* 0x0000000606277227 */ /* 0x000fd000078e0034 */
[----:B------:R-:W-:Y:S02]  /*5d5a0*/  @P0 IMAD.MOV R63, RZ, RZ, R5 ;  /* 0x000000ffff3f0224 */ /* 0x000fe400078e0205 */
[----:B------:R-:W-:-:S04]  /*5d5b0*/  IMAD.HI.U32 R5, R58, R6, R52 ;  /* 0x000000063a057227 */ /* 0x000fc800078e0034 */
[----:B------:R-:W-:-:S05]  /*5d5c0*/  IMAD.IADD R63, R68, 0x1, R63 ;  /* 0x00000001443f7824 */ /* 0x000fca00078e023f */
[----:B------:R-:W-:-:S13]  /*5d5d0*/  ISETP.GE.U32.AND P0, PT, R63, R68, PT ;  /* 0x000000443f00720c */ /* 0x000fda0003f06070 */
[----:B------:R-:W-:-:S05]  /*5d5e0*/  @P0 IADD3 R5, PT, PT, R69, RZ, RZ ;  /* 0x000000ff45050210 */ /* 0x000fca0007ffe0ff */
[----:B------:R-:W-:-:S05]  /*5d5f0*/  IMAD.IADD R53, R74, 0x1, R5 ;  /* 0x000000014a357824 */ /* 0x000fca00078e0205 */
[C---:B------:R-:W-:Y:S01]  /*5d600*/  ISETP.GE.U32.AND P0, PT, R53.reuse, R74, PT ;  /* 0x0000004a3500720c */ /* 0x040fe20003f06070 */
[----:B------:R-:W-:Y:S01]  /*5d610*/  IMAD.MOV.U32 R74, RZ, RZ, 0x0 ;  /* 0x00000000ff4a7424 */ /* 0x000fe200078e00ff */
[----:B------:R-:W-:-:S11]  /*5d620*/  IADD3 R61, PT, PT, R53, R61, -R54 ;  /* 0x0000003d353d7210 */ /* 0x000fd60007ffe836 */
[----:B------:R-:W-:Y:S01]  /*5d630*/  @P0 IMAD.MOV R39, RZ, RZ, R75 ;  /* 0x000000ffff270224 */ /* 0x000fe200078e024b */
[----:B------:R-:W-:-:S03]  /*5d640*/  MOV R75, 0x1 ;  /* 0x00000001004b7802 */ /* 0x000fc60000000f00 */
[----:B------:R-:W-:Y:S02]  /*5d650*/  IMAD.IADD R5, R38, 0x1, R39 ;  /* 0x0000000126057824 */ /* 0x000fe400078e0227 */
[----:B------:R-:W-:-:S03]  /*5d660*/  IMAD.MOV.U32 R39, RZ, RZ, 0x1 ;  /* 0x00000001ff277424 */ /* 0x000fc600078e00ff */
[C---:B------:R-:W-:Y:S01]  /*5d670*/  ISETP.GE.U32.AND P0, PT, R5.reuse, R38, PT ;  /* 0x000000260500720c */ /* 0x040fe20003f06070 */
[----:B------:R-:W-:Y:S01]  /*5d680*/  IMAD.MOV.U32 R38, RZ, RZ, 0x0 ;  /* 0x00000000ff267424 */ /* 0x000fe200078e00ff */
[----:B------:R-:W-:Y:S01]  /*5d690*/  IADD3 R5, PT, PT, R5, R50, -R51 ;  /* 0x0000003205057210 */ /* 0x000fe20007ffe833 */
[----:B------:R-:W-:Y:S02]  /*5d6a0*/  IMAD R51, R57, R58, RZ ;  /* 0x0000003a39337224 */ /* 0x000fe400078e02ff */
[----:B------:R-:W-:-:S04]  /*5d6b0*/  IMAD.HI.U32 R16, R65, R6, R38 ;  /* 0x0000000641107227 */ /* 0x000fc800078e0026 */
[----:B------:R-:W-:-:S04]  /*5d6c0*/  IMAD.HI.U32 R38, R65, R6, RZ ;  /* 0x0000000641267227 */ /* 0x000fc800078e00ff */
[----:B------:R-:W-:Y:S01]  /*5d6d0*/  IMAD R39, R6, R62, RZ ;  /* 0x0000003e06277224 */ /* 0x000fe200078e02ff */
[----:B------:R-:W-:Y:S01]  /*5d6e0*/  @P0 IADD3 R16, PT, PT, R38, RZ, RZ ;  /* 0x000000ff26100210 */ /* 0x000fe20007ffe0ff */
[----:B------:R-:W-:Y:S02]  /*5d6f0*/  IMAD.MOV.U32 R38, RZ, RZ, 0x0 ;  /* 0x00000000ff267424 */ /* 0x000fe400078e00ff */
[----:B------:R-:W-:Y:S02]  /*5d700*/  IMAD.MOV.U32 R50, RZ, RZ, RZ ;  /* 0x000000ffff327224 */ /* 0x000fe400078e00ff */
[----:B------:R-:W-:-:S05]  /*5d710*/  IMAD.IADD R16, R39, 0x1, R16 ;  /* 0x0000000127107824 */ /* 0x000fca00078e0210 */
[----:B------:R-:W-:Y:S01]  /*5d720*/  ISETP.GE.U32.AND P0, PT, R16, R39, PT ;  /* 0x000000271000720c */ /* 0x000fe20003f06070 */
[----:B------:R-:W-:Y:S02]  /*5d730*/  IMAD.MOV.U32 R39, RZ, RZ, 0x1 ;  /* 0x00000001ff277424 */ /* 0x000fe400078e00ff */
[----:B------:R-:W-:-:S04]  /*5d740*/  IMAD.HI.U32 R52, R62, R6, R38 ;  /* 0x000000063e347227 */ /* 0x000fc800078e0026 */
[----:B------:R-:W-:-:S06]  /*5d750*/  IMAD.HI.U32 R38, R62, R6, RZ ;  /* 0x000000063e267227 */ /* 0x000fcc00078e00ff */
[----:B------:R-:W-:Y:S02]  /*5d760*/  @P0 IMAD.MOV R52, RZ, RZ, R38 ;  /* 0x000000ffff340224 */ /* 0x000fe400078e0226 */
[----:B------:R-:W-:Y:S02]  /*5d770*/  HFMA2 R38, -RZ, RZ, 0, 0 ;  /* 0x00000000ff267431 */ /* 0x000fe400000001ff */
[----:B------:R-:W-:-:S04]  /*5d780*/  IMAD.IADD R43, R43, 0x1, R52 ;  /* 0x000000012b2b7824 */ /* 0x000fc800078e0234 */
[C---:B------:R-:W-:Y:S02]  /*5d790*/  IMAD R39, R43.reuse, R3, RZ ;  /* 0x000000032b277224 */ /* 0x040fe400078e02ff */
[----:B------:R-:W-:-:S04]  /*5d7a0*/  IMAD.HI.U32 R45, R43, R48, R74 ;  /* 0x000000302b2d7227 */ /* 0x000fc800078e004a */
        /* <DEDUP_REMOVED lines=8> */
[----:B------:R-:W-:-:S04]  /*5d830*/  IMAD.WIDE.U32 R38, R43, R48, RZ ;  /* 0x000000302b267225 */ /* 0x000fc800078e00ff */
[----:B------:R-:W-:Y:S02]  /*5d840*/  IMAD.IADD R40, R38, 0x1, R13 ;  /* 0x0000000126287824 */ /* 0x000fe400078e020d */
[----:B------:R-:W-:-:S03]  /*5d850*/  IMAD.HI.U32 R74, R43, R22, R74 ;  /* 0x000000162b4a7227 */ /* 0x000fc600078e004a */
[----:B------:R-:W-:Y:S01]  /*5d860*/  ISETP.GE.U32.AND P0, PT, R40, R38, PT ;  /* 0x000000262800720c */ /* 0x000fe20003f06070 */
[----:B------:R-:W-:Y:S02]  /*5d870*/  IMAD.MOV.U32 R38, RZ, RZ, 0x0 ;  /* 0x00000000ff267424 */ /* 0x000fe400078e00ff */
[----:B------:R-:W-:-:S10]  /*5d880*/  IMAD.HI.U32 R75, R15, R58, R50 ;  /* 0x0000003a0f4b7227 */ /* 0x000fd400078e0032 */
[----:B------:R-:W-:Y:S02]  /*5d890*/  @P0 IMAD.MOV R45, RZ, RZ, R39 ;  /* 0x000000ffff2d0224 */ /* 0x000fe400078e0227 */
[----:B------:R-:W-:Y:S02]  /*5d8a0*/  IMAD.MOV.U32 R39, RZ, RZ, 0x1 ;  /* 0x00000001ff277424 */ /* 0x000fe400078e00ff */
[----:B------:R-:W-:-:S04]  /*5d8b0*/  IMAD.HI.U32 R13, R43, R49, R38 ;  /* 0x000000312b0d7227 */ /* 0x000fc800078e0026 */
[----:B------:R-:W-:-:S04]  /*5d8c0*/  IMAD.WIDE.U32 R38, R43, R49, RZ ;  /* 0x000000312b267225 */ /* 0x000fc800078e00ff */
[----:B------:R-:W-:Y:S02]  /*5d8d0*/  IMAD.IADD R66, R38, 0x1, R45 ;  /* 0x0000000126427824 */ /* 0x000fe400078e022d */
[----:B------:R-:W-:-:S03]  /*5d8e0*/  IMAD.WIDE.U32 R44, R43, R46, RZ ;  /* 0x0000002e2b2c7225 */ /* 0x000fc600078e00ff */
[----:B------:R-:W-:Y:S01]  /*5d8f0*/  ISETP.GE.U32.AND P0, PT, R66, R38, PT ;  /* 0x000000264200720c */ /* 0x000fe20003f06070 */
[----:B------:R-:W-:-:S12]  /*5d900*/  IMAD.MOV.U32 R38, RZ, RZ, 0x0 ;  /* 0x00000000ff267424 */ /* 0x000fd800078e00ff */
[----:B------:R-:W-:Y:S02]  /*5d910*/  @P0 IMAD.MOV R13, RZ, RZ, R39 ;  /* 0x000000ffff0d0224 */ /* 0x000fe400078e0227 */
[----:B------:R-:W-:-:S03]  /*5d920*/  IMAD.MOV.U32 R39, RZ, RZ, 0x1 ;  /* 0x00000001ff277424 */ /* 0x000fc600078e00ff */
[----:B------:R-:W-:Y:S01]  /*5d930*/  IADD3 R13, PT, PT, R44, R13, RZ ;  /* 0x0000000d2c0d7210 */ /* 0x000fe20007ffe0ff */
[----:B------:R-:W-:-:S03]  /*5d940*/  IMAD.HI.U32 R69, R43, R46, R38 ;  /* 0x0000002e2b457227 */ /* 0x000fc600078e0026 */
[----:B------:R-:W-:Y:S01]  /*5d950*/  ISETP.GE.U32.AND P0, PT, R13, R44, PT ;  /* 0x0000002c0d00720c */ /* 0x000fe20003f06070 */
[----:B------:R-:W-:Y:S01]  /*5d960*/  IMAD.HI.U32 R64, R43, R47, R38 ;  /* 0x0000002f2b407227 */ /* 0x000fe200078e0026 */
[----:B------:R-:W-:Y:S02]  /*5d970*/  IADD3 R44, PT, PT, R63, R67, -R60 ;  /* 0x000000433f2c7210 */ /* 0x000fe40007ffe83c */
[----:B------:R-:W-:Y:S01]  /*5d980*/  MOV R67, 0x1 ;  /* 0x0000000100437802 */ /* 0x000fe20000000f00 */
[----:B------:R-:W-:-:S04]  /*5d990*/  IMAD.WIDE.U32 R38, R43, R47, RZ ;  /* 0x0000002f2b267225 */ /* 0x000fc800078e00ff */
[----:B------:R-:W-:-:S04]  /*5d9a0*/  VIADD R63, R40, 0xfffffffe ;  /* 0xfffffffe283f7836 */ /* 0x000fc80000000000 */
[----:B------:R-:W-:-:S04]  /*5d9b0*/  @P0 IMAD.MOV R69, RZ, RZ, R45 ;  /* 0x000000ffff450224 */ /* 0x000fc800078e022d */
[----:B------:R-:W-:Y:S02]  /*5d9c0*/  IMAD.IADD R45, R38, 0x1, R69 ;  /* 0x00000001262d7824 */ /* 0x000fe400078e0245 */
[----:B------:R-:W-:-:S03]  /*5d9d0*/  IMAD.MOV.U32 R69, RZ, RZ, 0x1 ;  /* 0x00000001ff457424 */ /* 0x000fc600078e00ff */
[----:B------:R-:W-:-:S13]  /*5d9e0*/  ISETP.GE.U32.AND P0, PT, R45, R38, PT ;  /* 0x000000262d00720c */ /* 0x000fda0003f06070 */
[----:B------:R-:W-:Y:S01]  /*5d9f0*/  @P0 IMAD.MOV R64, RZ, RZ, R39 ;  /* 0x000000ffff400224 */ /* 0x000fe200078e0227 */
[C---:B------:R-:W-:Y:S01]  /*5da00*/  ISETP.GE.U32.AND P0, PT, R43.reuse, R52, PT ;  /* 0x000000342b00720c */ /* 0x040fe20003f06070 */
[----:B------:R-:W-:-:S03]  /*5da10*/  IMAD.WIDE.U32 R38, R43, R22, RZ ;  /* 0x000000162b267225 */ /* 0x000fc600078e00ff */
[----:B------:R-:W-:Y:S01]  /*5da20*/  IADD3 R53, PT, PT, R38, R64, RZ ;  /* 0x0000004026357210 */ /* 0x000fe20007ffe0ff */
[----:B------:R-:W-:-:S03]  /*5da30*/  IMAD R64, R15, R6, RZ ;  /* 0x000000060f407224 */ /* 0x000fc600078e02ff */
[----:B------:R-:W-:Y:S02]  /*5da40*/  ISETP.GE.U32.AND P1, PT, R53, R38, PT ;  /* 0x000000263500720c */ /* 0x000fe40003f26070 */
[----:B------:R-:W-:-:S03]  /*5da50*/  SEL R38, RZ, 0xffffffff, P0 ;  /* 0xffffffffff267807 */ /* 0x000fc60000000000 */
[----:B------:R-:W-:-:S08]  /*5da60*/  @P0 IADD3 R63, PT, PT, R40, RZ, RZ ;  /* 0x000000ff283f0210 */ /* 0x000fd00007ffe0ff */
[----:B------:R-:W-:Y:S01]  /*5da70*/  @P1 IMAD.MOV R74, RZ, RZ, R39 ;  /* 0x000000ffff4a1224 */ /* 0x000fe200078e0227 */
[----:B------:R-:W-:Y:S01]  /*5da80*/  ISETP.GE.U32.AND P1, PT, R64, R77, PT ;  /* 0x0000004d4000720c */ /* 0x000fe20003f26070 */
[----:B------:R-:W-:Y:S02]  /*5da90*/  VIADD R39, R0, 0xfffffc2f ;  /* 0xfffffc2f00277836 */ /* 0x000fe40000000000 */
[----:B------:R-:W-:Y:S01]  /*5daa0*/  @P0 IMAD.MOV R39, RZ, RZ, R0 ;  /* 0x000000ffff270224 */ /* 0x000fe200078e0200 */
[----:B------:R-:W-:Y:S01]  /*5dab0*/  SEL R0, RZ, 0x1, P1 ;  /* 0x00000001ff007807 */ /* 0x000fe20000800000 */
[----:B------:R-:W-:Y:S01]  /*5dac0*/  IMAD R43, R43, UR7, R74 ;  /* 0x000000072b2b7c24 */ /* 0x000fe2000f8e024a */
[----:B------:R-:W-:-:S03]  /*5dad0*/  MOV R74, 0x0 ;  /* 0x00000000004a7802 */ /* 0x000fc60000000f00 */
        /* <DEDUP_REMOVED lines=38> */
[----:B------:R-:W-:-:S04]  /*5dd40*/  IMAD.HI.U32 R38, R57, R58, RZ ;  /* 0x0000003a39267227 */ /* 0x000fc800078e00ff */
[----:B------:R-:W-:Y:S02]  /*5dd50*/  @P0 IMAD.MOV R45, RZ, RZ, R38 ;  /* 0x000000ffff2d0224 */ /* 0x000fe400078e0226 */
[----:B------:R-:W-:-:S04]  /*5dd60*/  IMAD.WIDE.U32 R38, R59, R58, RZ ;  /* 0x0000003a3b267225 */ /* 0x000fc800078e00ff */
[----:B------:R-:W-:Y:S01]  /*5dd70*/  IMAD.HI.U32 R19, R58, R58, R78 ;  /* 0x0000003a3a137227 */ /* 0x000fe200078e004e */
[----:B------:R-:W-:-:S03]  /*5dd80*/  IADD3 R45, PT, PT, R38, R45, RZ ;  /* 0x0000002d262d7210 */ /* 0x000fc60007ffe0ff */
[----:B------:R-:W-:Y:S01]  /*5dd90*/  IMAD.HI.U32 R16, R6, R58, RZ ;  /* 0x0000003a06107227 */ /* 0x000fe200078e00ff */
[C---:B------:R-:W-:Y:S02]  /*5dda0*/  ISETP.GE.U32.AND P0, PT, R45.reuse, R38, PT ;  /* 0x000000262d00720c */ /* 0x040fe40003f06070 */
[----:B------:R-:W-:Y:S01]  /*5ddb0*/  IADD3 R55, PT, PT, R45, R55, -R52 ;  /* 0x000000372d377210 */ /* 0x000fe20007ffe834 */
[----:B------:R-:W-:-:S04]  /*5ddc0*/  IMAD.MOV.U32 R52, RZ, RZ, 0x0 ;  /* 0x00000000ff347424 */ /* 0x000fc800078e00ff */
[----:B------:R-:W-:-:S04]  /*5ddd0*/  IMAD.HI.U32 R45, R59, R58, R52 ;  /* 0x0000003a3b2d7227 */ /* 0x000fc800078e0034 */
[----:B------:R-:W-:-:S04]  /*5dde0*/  IMAD.WIDE.U32 R52, R56, R58, RZ ;  /* 0x0000003a38347225 */ /* 0x000fc800078e00ff */
[----:B------:R-:W-:-:S04]  /*5ddf0*/  @P0 IMAD.MOV R45, RZ, RZ, R39 ;  /* 0x000000ffff2d0224 */ /* 0x000fc800078e0227 */
[----:B------:R-:W-:Y:S02]  /*5de00*/  IMAD.IADD R39, R52, 0x1, R45 ;  /* 0x0000000134277824 */ /* 0x000fe400078e022d */
[----:B------:R-:W-:-:S03]  /*5de10*/  IMAD.HI.U32 R45, R56, R58, R78 ;  /* 0x0000003a382d7227 */ /* 0x000fc600078e004e */
[C---:B------:R-:W-:Y:S01]  /*5de20*/  ISETP.GE.U32.AND P0, PT, R39.reuse, R52, PT ;  /* 0x000000342700720c */ /* 0x040fe20003f06070 */
[----:B------:R-:W-:Y:S01]  /*5de30*/  IMAD.WIDE.U32 R78, R58, R58, RZ ;  /* 0x0000003a3a4e7225 */ /* 0x000fe200078e00ff */
[----:B------:R-:W-:-:S11]  /*5de40*/  IADD3 R70, PT, PT, R39, R70, -R63 ;  /* 0x0000004627467210 */ /* 0x000fd60007ffe83f */
[----:B------:R-:W-:-:S04]  /*5de50*/  @P0 IMAD.MOV R45, RZ, RZ, R53 ;  /* 0x000000ffff2d0224 */ /* 0x000fc800078e0235 */
[----:B------:R-:W-:-:S05]  /*5de60*/  IMAD.IADD R45, R78, 0x1, R45 ;  /* 0x000000014e2d7824 */ /* 0x000fca00078e022d */
[C---:B------:R-:W-:Y:S01]  /*5de70*/  ISETP.GE.U32.AND P0, PT, R45.reuse, R78, PT ;  /* 0x0000004e2d00720c */ /* 0x040fe20003f06070 */
[----:B------:R-:W-:Y:S01]  /*5de80*/  HFMA2 R78, -RZ, RZ, 0, 0 ;  /* 0x00000000ff4e7431 */ /* 0x000fe200000001ff */
[----:B------:R-:W-:Y:S01]  /*5de90*/  IADD3 R73, PT, PT, R45, R73, -R66 ;  /* 0x000000492d497210 */ /* 0x000fe20007ffe842 */
[----:B------:R-:W-:-:S10]  /*5dea0*/  IMAD.MOV.U32 R66, RZ, RZ, 0x0 ;  /* 0x00000000ff427424 */ /* 0x000fd400078e00ff */
[----:B------:R-:W-:-:S04]  /*5deb0*/  @P0 IMAD.MOV R19, RZ, RZ, R79 ;  /* 0x000000ffff130224 */ /* 0x000fc800078e024f */
[----:B------:R-:W-:Y:S02]  /*5dec0*/  IMAD.IADD R60, R68, 0x1, R19 ;  /* 0x00000001443c7824 */ /* 0x000fe400078e0213 */
[----:B------:R-:W-:-:S03]  /*5ded0*/  IMAD.MOV.U32 R19, RZ, RZ, 0x1 ;  /* 0x00000001ff137424 */ /* 0x000fc600078e00ff */
[C---:B------:R-:W-:Y:S02]  /*5dee0*/  ISETP.GE.U32.AND P0, PT, R60.reuse, R68, PT ;  /* 0x000000443c00720c */ /* 0x040fe40003f06070 */
[----:B------:R-:W-:Y:S02]  /*5def0*/  MOV R68, 0x0 ;  /* 0x0000000000447802 */ /* 0x000fe40000000f00 */
[----:B------:R-:W-:-:S03]  /*5df00*/  IADD3 R13, PT, PT, R60, R44, -R13 ;  /* 0x0000002c3c0d7210 */ /* 0x000fc60007ffe80d */
[----:B------:R-:W-:-:S06]  /*5df10*/  IMAD.HI.U32 R69, R6, R58, R68 ;  /* 0x0000003a06457227 */ /* 0x000fcc00078e0044 */
[----:B------:R-:W-:Y:S02]  /*5df20*/  @P0 IMAD.MOV R69, RZ, RZ, R16 ;  /* 0x000000ffff450224 */ /* 0x000fe400078e0210 */
[----:B------:R-:W-:-:S04]  /*5df30*/  IMAD.HI.U32 R16, R65, R58, RZ ;  /* 0x0000003a41107227 */ /* 0x000fc800078e00ff */
[----:B------:R-:W-:-:S05]  /*5df40*/  IMAD.IADD R50, R18, 0x1, R69 ;  /* 0x0000000112327824 */ /* 0x000fca00078e0245 */
[C---:B------:R-:W-:Y:S01]  /*5df50*/  ISETP.GE.U32.AND P0, PT, R50.reuse, R18, PT ;  /* 0x000000123200720c */ /* 0x040fe20003f06070 */
[----:B------:R-:W-:Y:S01]  /*5df60*/  IMAD.MOV.U32 R18, RZ, RZ, 0x0 ;  /* 0x00000000ff127424 */ /* 0x000fe200078e00ff */
[----:B------:R-:W-:Y:S02]  /*5df70*/  IADD3 R61, PT, PT, R50, R61, -R54 ;  /* 0x0000003d323d7210 */ /* 0x000fe40007ffe836 */
[----:B------:R-:W-:Y:S01]  /*5df80*/  IADD3 R54, PT, PT, R75, R64, -R77 ;  /* 0x000000404b367210 */ /* 0x000fe20007ffe84d */
[----:B------:R-:W-:-:S04]  /*5df90*/  IMAD.HI.U32 R53, R65, R58, R18 ;  /* 0x0000003a41357227 */ /* 0x000fc800078e0012 */
[----:B------:R-:W-:-:S04]  /*5dfa0*/  IMAD.HI.U32 R20, R62, R58, R18 ;  /* 0x0000003a3e147227 */ /* 0x000fc800078e0012 */
[----:B------:R-:W-:Y:S01]  /*5dfb0*/  @P0 IADD3 R53, PT, PT, R16, RZ, RZ ;  /* 0x000000ff10350210 */ /* 0x000fe20007ffe0ff */
[----:B------:R-:W-:Y:S02]  /*5dfc0*/  IMAD R16, R58, R62, RZ ;  /* 0x0000003e3a107224 */ /* 0x000fe400078e02ff */
[----:B------:R-:W-:Y:S02]  /*5dfd0*/  IMAD.MOV.U32 R18, RZ, RZ, RZ ;  /* 0x000000ffff127224 */ /* 0x000fe400078e00ff */
[----:B------:R-:W-:Y:S02]  /*5dfe0*/  IMAD.IADD R53, R16, 0x1, R53 ;  /* 0x0000000110357824 */ /* 0x000fe400078e0235 */
[----:B------:R-:W-:Y:S02]  /*5dff0*/  IMAD.MOV.U32 R75, RZ, RZ, 0x1 ;  /* 0x00000001ff4b7424 */ /* 0x000fe400078e00ff */
[----:B------:R-:W-:Y:S01]  /*5e000*/  IMAD.WIDE.U32 R76, R56, R56, RZ ;  /* 0x00000038384c7225 */ /* 0x000fe200078e00ff */
[----:B------:R-:W-:-:S03]  /*5e010*/  ISETP.GE.U32.AND P0, PT, R53, R16, PT ;  /* 0x000000103500720c */ /* 0x000fc60003f06070 */
[----:B------:R-:W-:-:S04]  /*5e020*/  IMAD.HI.U32 R16, R62, R58, RZ ;  /* 0x0000003a3e107227 */ /* 0x000fc800078e00ff */
[----:B------:R-:W-:-:S06]  /*5e030*/  IMAD.HI.U32 R75, R59, R56, R74 ;  /* 0x000000383b4b7227 */ /* 0x000fcc00078e004a */
[----:B------:R-:W-:-:S04]  /*5e040*/  @P0 IMAD.MOV R20, RZ, RZ, R16 ;  /* 0x000000ffff140224 */ /* 0x000fc800078e0210 */
[----:B------:R-:W-:-:S04]  /*5e050*/  IMAD.IADD R43, R43, 0x1, R20 ;  /* 0x000000012b2b7824 */ /* 0x000fc800078e0214 */
[CC--:B------:R-:W-:Y:S02]  /*5e060*/  IMAD R19, R43.reuse, R3.reuse, RZ ;  /* 0x000000032b137224 */ /* 0x0c0fe400078e02ff */
[----:B------:R-:W-:-:S04]  /*5e070*/  IMAD.HI.U32 R16, R43, R3, RZ ;  /* 0x000000032b107227 */ /* 0x000fc800078e00ff */
[----:B------:R-:W-:-:S04]  /*5e080*/  IMAD.HI.U32 R40, R43, R2, R18 ;  /* 0x000000022b287227 */ /* 0x000fc800078e0012 */
[----:B------:R-:W-:Y:S01]  /*5e090*/  IMAD.MOV.U32 R18, RZ, RZ, 0x0 ;  /* 0x00000000ff127424 */ /* 0x000fe200078e00ff */
[----:B------:R-:W-:Y:S01]  /*5e0a0*/  ISETP.GE.U32.AND P0, PT, R40, R19, PT ;  /* 0x000000132800720c */ /* 0x000fe20003f06070 */
[----:B------:R-:W-:Y:S02]  /*5e0b0*/  HFMA2 R19, -RZ, RZ, 0, 5.9604644775390625e-08 ;  /* 0x00000001ff137431 */ /* 0x000fe400000001ff */
[----:B------:R-:W-:-:S04]  /*5e0c0*/  IMAD.HI.U32 R71, R43, R47, R66 ;  /* 0x0000002f2b477227 */ /* 0x000fc800078e0042 */
[C---:B------:R-:W-:Y:S02]  /*5e0d0*/  IMAD R69, R43.reuse, R2, RZ ;  /* 0x000000022b457224 */ /* 0x040fe400078e02ff */
[----:B------:R-:W-:-:S04]  /*5e0e0*/  IMAD.HI.U32 R63, R43, R3, R18 ;  /* 0x000000032b3f7227 */ /* 0x000fc800078e0012 */
[----:B------:R-:W-:-:S04]  /*5e0f0*/  IMAD.HI.U32 R39, R43, R48, R18 ;  /* 0x000000302b277227 */ /* 0x000fc800078e0012 */
[----:B------:R-:W-:Y:S02]  /*5e100*/  @P0 IMAD.MOV R63, RZ, RZ, R16 ;  /* 0x000000ffff3f0224 */ /* 0x000fe400078e0210 */
[----:B------:R-:W-:-:S04]  /*5e110*/  IMAD.WIDE.U32 R18, R43, R48, RZ ;  /* 0x000000302b127225 */ /* 0x000fc800078e00ff */
[----:B------:R-:W-:Y:S02]  /*5e120*/  IMAD.IADD R16, R18, 0x1, R63 ;  /* 0x0000000112107824 */ /* 0x000fe400078e023f */
[----:B------:R-:W-:Y:S01]  /*5e130*/  IMAD.HI.U32 R63, R43, R49, R66 ;  /* 0x000000312b3f7227 */ /* 0x000fe200078e0042 */
[----:B------:R-:W-:Y:S02]  /*5e140*/  IADD3 R67, PT, PT, R40, -0x3d1, RZ ;  /* 0xfffffc2f28437810 */ /* 0x000fe40007ffe0ff */
        /* <DEDUP_REMOVED lines=23> */
[----:B------:R-:W-:Y:S01]  /*5e2c0*/  @P0 IMAD.MOV R44, RZ, RZ, R19 ;  /* 0x000000ffff2c0224 */ /* 0x000fe200078e0213 */
[----:B------:R-:W-:Y:S01]  /*5e2d0*/  ISETP.GE.U32.AND P0, PT, R43, R20, PT ;  /* 0x000000142b00720c */ /* 0x000fe20003f06070 */
[----:B------:R-:W-:Y:S02]  /*5e2e0*/  IMAD R20, R15, R58, RZ ;  /* 0x0000003a0f147224 */ /* 0x000fe400078e02ff */
[----:B------:R-:W-:Y:S02]  /*5e2f0*/  VIADD R19, R16, 0xfffffffe ;  /* 0xfffffffe10137836 */ /* 0x000fe40000000000 */
[----:B------:R-:W-:Y:S01]  /*5e300*/  IMAD R43, R43, UR7, R44 ;  /* 0x000000072b2b7c24 */ /* 0x000fe2000f8e022c */
[----:B------:R-:W-:Y:S01]  /*5e310*/  ISETP.GE.U32.AND P1, PT, R20, R69, PT ;  /* 0x000000451400720c */ /* 0x000fe20003f26070 */
[----:B------:R-:W-:-:S03]  /*5e320*/  HFMA2 R44, -RZ, RZ, 0, 0 ;  /* 0x00000000ff2c7431 */ /* 0x000fc600000001ff */
[----:B------:R-:W-:-:S03]  /*5e330*/  SEL R18, RZ, 0x1, P1 ;  /* 0x00000001ff127807 */ /* 0x000fc60000800000 */
[----:B------:R-:W-:Y:S02]  /*5e340*/  @P0 IMAD.MOV R67, RZ, RZ, R40 ;  /* 0x000000ffff430224 */ /* 0x000fe400078e0228 */
        /* <DEDUP_REMOVED lines=24> */
[----:B------:R-:W-:Y:S02]  /*5e4d0*/  ISETP.NE.AND P1, PT, R68, RZ, PT ;  /* 0x000000ff4400720c */ /* 0x000fe40003f25270 */
[----:B------:R-:W-:Y:S02]  /*5e4e0*/  ISETP.GE.U32.AND P0, PT, R13, R68, PT ;  /* 0x000000440d00720c */ /* 0x000fe40003f06070 */
[----:B------:R-:W-:-:S04]  /*5e4f0*/  SEL R16, R16, RZ, !P1 ;  /* 0x000000ff10107207 */ /* 0x000fc80004800000 */
[----:B------:R-:W-:-:S04]  /*5e500*/  SEL R19, R16, 0x1, P0 ;  /* 0x0000000110137807 */ /* 0x000fc80000000000 */
[----:B------:R-:W-:Y:S01]  /*5e510*/  IADD3 R16, PT, PT, R19, R71, R18 ;  /* 0x0000004713107210 */ /* 0x000fe20007ffe012 */
[----:B------:R-:W-:-:S03]  /*5e520*/  IMAD.HI.U32 R71, R15, R56, R44 ;  /* 0x000000380f477227 */ /* 0x000fc600078e002c */
        /* <DEDUP_REMOVED lines=14> */
[----:B------:R-:W-:Y:S02]  /*5e610*/  IMAD.IADD R63, R18, 0x1, R63 ;  /* 0x00000001123f7824 */ /* 0x000fe400078e023f */
[----:B------:R-:W-:-:S03]  /*5e620*/  IMAD.HI.U32 R0, R58, R56, RZ ;  /* 0x000000383a007227 */ /* 0x000fc600078e00ff */
[C---:B------:R-:W-:Y:S01]  /*5e630*/  ISETP.GE.U32.AND P0, PT, R63.reuse, R18, PT ;  /* 0x000000123f00720c */ /* 0x040fe20003f06070 */
[----:B------:R-:W-:Y:S01]  /*5e640*/  IMAD.MOV.U32 R5, RZ, RZ, 0x1 ;  /* 0x00000001ff057424 */ /* 0x000fe200078e00ff */
[----:B------:R-:W-:-:S11]  /*5e650*/  IADD3 R67, PT, PT, R63, R54, -R67 ;  /* 0x000000363f437210 */ /* 0x000fd60007ffe843 */
[----:B------:R-:W-:-:S04]  /*5e660*/  @P0 IMAD.MOV R75, RZ, RZ, R19 ;  /* 0x000000ffff4b0224 */ /* 0x000fc800078e0213 */
[----:B------:R-:W-:Y:S02]  /*5e670*/  IMAD.IADD R44, R76, 0x1, R75 ;  /* 0x000000014c2c7824 */ /* 0x000fe400078e024b */
[----:B------:R-:W-:-:S03]  /*5e680*/  IMAD.MOV.U32 R75, RZ, RZ, 0x1 ;  /* 0x00000001ff4b7424 */ /* 0x000fc600078e00ff */
[----:B------:R-:W-:Y:S01]  /*5e690*/  ISETP.GE.U32.AND P0, PT, R44, R76, PT ;  /* 0x0000004c2c00720c */ /* 0x000fe20003f06070 */
[----:B------:R-:W-:Y:S01]  /*5e6a0*/  IMAD.HI.U32 R75, R56, R56, R74 ;  /* 0x00000038384b7227 */ /* 0x000fe200078e004a */
[----:B------:R-:W-:-:S03]  /*5e6b0*/  IADD3 R44, PT, PT, R44, R55, -R50 ;  /* 0x000000372c2c7210 */ /* 0x000fc60007ffe832 */
[----:B------:R-:W-:-:S08]  /*5e6c0*/  IMAD.MOV.U32 R55, RZ, RZ, 0x1 ;  /* 0x00000001ff377424 */ /* 0x000fd000078e00ff */
[----:B------:R-:W-:-:S05]  /*5e6d0*/  @P0 IMAD.MOV R75, RZ, RZ, R77 ;  /* 0x000000ffff4b0224 */ /* 0x000fca00078e024d */
[----:B------:R-:W-:Y:S01]  /*5e6e0*/  IADD3 R54, PT, PT, R52, R75, RZ ;  /* 0x0000004b34367210 */ /* 0x000fe20007ffe0ff */
[----:B------:R-:W-:-:S03]  /*5e6f0*/  IMAD.MOV.U32 R75, RZ, RZ, 0x1 ;  /* 0x00000001ff4b7424 */ /* 0x000fc600078e00ff */
[----:B------:R-:W-:Y:S01]  /*5e700*/  ISETP.GE.U32.AND P0, PT, R54, R52, PT ;  /* 0x000000343600720c */ /* 0x000fe20003f06070 */
        /* <DEDUP_REMOVED lines=11> */
[----:B------:R-:W-:-:S04]  /*5e7c0*/  IMAD.HI.U32 R66, R65, R56, R4 ;  /* 0x0000003841427227 */ /* 0x000fc800078e0004 */
[----:B------:R-:W-:Y:S01]  /*5e7d0*/  @P0 IADD3 R43, PT, PT, R0, RZ, RZ ;  /* 0x000000ff002b0210 */ /* 0x000fe20007ffe0ff */
[C---:B------:R-:W-:Y:S02]  /*5e7e0*/  IMAD R0, R56.reuse, R65, RZ ;  /* 0x0000004138007224 */ /* 0x040fe400078e02ff */
[----:B------:R-:W-:Y:S02]  /*5e7f0*/  IMAD R5, R56, R62, RZ ;  /* 0x0000003e38057224 */ /* 0x000fe400078e02ff */
[----:B------:R-:W-:-:S05]  /*5e800*/  IMAD.IADD R43, R0, 0x1, R43 ;  /* 0x00000001002b7824 */ /* 0x000fca00078e022b */
[----:B------:R-:W-:Y:S01]  /*5e810*/  ISETP.GE.U32.AND P0, PT, R43, R0, PT ;  /* 0x000000002b00720c */ /* 0x000fe20003f06070 */
[----:B------:R-:W-:Y:S01]  /*5e820*/  IMAD.HI.U32 R0, R65, R56, RZ ;  /* 0x0000003841007227 */ /* 0x000fe200078e00ff */
[----:B------:R-:W-:-:S03]  /*5e830*/  IADD3 R68, PT, PT, R43, R13, -R68 ;  /* 0x0000000d2b447210 */ /* 0x000fc60007ffe844 */
[----:B------:R-:W-:-:S08]  /*5e840*/  IMAD R43, R15, R56, RZ ;  /* 0x000000380f2b7224 */ /* 0x000fd000078e02ff */
[----:B------:R-:W-:Y:S02]  /*5e850*/  @P0 IMAD.MOV R66, RZ, RZ, R0 ;  /* 0x000000ffff420224 */ /* 0x000fe400078e0200 */
[----:B------:R-:W-:-:S04]  /*5e860*/  IMAD.HI.U32 R0, R62, R56, RZ ;  /* 0x000000383e007227 */ /* 0x000fc800078e00ff */
[----:B------:R-:W-:-:S05]  /*5e870*/  IMAD.IADD R66, R5, 0x1, R66 ;  /* 0x0000000105427824 */ /* 0x000fca00078e0242 */
[----:B------:R-:W-:Y:S01]  /*5e880*/  ISETP.GE.U32.AND P0, PT, R66, R5, PT ;  /* 0x000000054200720c */ /* 0x000fe20003f06070 */
[----:B------:R-:W-:Y:S02]  /*5e890*/  IMAD.MOV.U32 R5, RZ, RZ, 0x1 ;  /* 0x00000001ff057424 */ /* 0x000fe400078e00ff */
[----:B------:R-:W-:-:S04]  /*5e8a0*/  IMAD.HI.U32 R60, R62, R56, R4 ;  /* 0x000000383e3c7227 */ /* 0x000fc800078e0004 */
[----:B------:R-:W-:-:S06]  /*5e8b0*/  IMAD.MOV.U32 R4, RZ, RZ, RZ ;  /* 0x000000ffff047224 */ /* 0x000fcc00078e00ff */
[----:B------:R-:W-:-:S05]  /*5e8c0*/  @P0 IMAD.MOV R60, RZ, RZ, R0 ;  /* 0x000000ffff3c0224 */ /* 0x000fca00078e0200 */
[----:B------:R-:W-:-:S05]  /*5e8d0*/  IADD3 R53, PT, PT, R53, R60, RZ ;  /* 0x0000003c35357210 */ /* 0x000fca0007ffe0ff */
        /* <DEDUP_REMOVED lines=8> */
[----:B------:R-:W-:-:S04]  /*5e960*/  IMAD.HI.U32 R63, R53, R48, R4 ;  /* 0x00000030353f7227 */ /* 0x000fc800078e0004 */
[----:B------:R-:W-:Y:S02]  /*5e970*/  @P0 IMAD.MOV R19, RZ, RZ, R50 ;  /* 0x000000ffff130224 */ /* 0x000fe400078e0232 */
[----:B------:R-:W-:-:S04]  /*5e980*/  IMAD.WIDE.U32 R4, R53, R48, RZ ;  /* 0x0000003035047225 */ /* 0x000fc800078e00ff */
[----:B------:R-:W-:Y:S02]  /*5e990*/  IMAD.IADD R50, R4, 0x1, R19 ;  /* 0x0000000104327824 */ /* 0x000fe400078e0213 */
[----:B------:R-:W-:-:S03]  /*5e9a0*/  VIADD R13, R0, 0xfffffc2f ;  /* 0xfffffc2f000d7836 */ /* 0x000fc60000000000 */
        /* <DEDUP_REMOVED lines=24> */
[----:B------:R-:W-:Y:S01]  /*5eb30*/  @P0 IMAD.MOV R52, RZ, RZ, R5 ;  /* 0x000000ffff340224 */ /* 0x000fe200078e0205 */
[C---:B------:R-:W-:Y:S01]  /*5eb40*/  ISETP.GE.U32.AND P0, PT, R53.reuse, R60, PT ;  /* 0x0000003c3500720c */ /* 0x040fe20003f06070 */
[C---:B------:R-:W-:Y:S02]  /*5eb50*/  IMAD R60, R53.reuse, R2, RZ ;  /* 0x00000002353c7224 */ /* 0x040fe400078e02ff */
[----:B------:R-:W-:Y:S01]  /*5eb60*/  VIADD R5, R50, 0xfffffffe ;  /* 0xfffffffe32057836 */ /* 0x000fe20000000000 */
[----:B------:R-:W-:Y:S01]  /*5eb70*/  SEL R70, RZ, 0xffffffff, P0 ;  /* 0xffffffffff467807 */ /* 0x000fe20000000000 */
[----:B------:R-:W-:Y:S01]  /*5eb80*/  IMAD R52, R53, UR7, R52 ;  /* 0x0000000735347c24 */ /* 0x000fe2000f8e0234 */
[----:B------:R-:W-:Y:S01]  /*5eb90*/  ISETP.GE.U32.AND P1, PT, R43, R60, PT ;  /* 0x0000003c2b00720c */ /* 0x000fe20003f26070 */
[----:B------:R-:W-:-:S03]  /*5eba0*/  IMAD R53, R57, R59, RZ ;  /* 0x0000003b39357224 */ /* 0x000fc600078e02ff */
[----:B------:R-:W-:-:S03]  /*5ebb0*/  SEL R4, RZ, 0x1, P1 ;  /* 0x00000001ff047807 */ /* 0x000fc60000800000 */
[----:B------:R-:W-:Y:S01]  /*5ebc0*/  @P0 IADD3 R13, PT, PT, R0, RZ, RZ ;  /* 0x000000ff000d0210 */ /* 0x000fe20007ffe0ff */
[----:B------:R-:W-:Y:S01]  /*5ebd0*/  @P0 IMAD.MOV R5, RZ, RZ, R50 ;  /* 0x000000ffff050224 */ /* 0x000fe200078e0232 */
[----:B------:R-:W-:-:S03]  /*5ebe0*/  IADD3 R0, PT, PT, R71, R20, -R69 ;  /* 0x0000001447007210 */ /* 0x000fc60007ffe845 */
        /* <DEDUP_REMOVED lines=33> */
[----:B------:R-:W-:Y:S01]  /*5ee00*/  IMAD.HI.U32 R70, R57, R59, RZ ;  /* 0x0000003b39467227 */ /* 0x000fe200078e00ff */
[----:B------:R-:W-:-:S03]  /*5ee10*/  IADD3 R16, PT, PT, R16, R55, RZ ;  /* 0x0000003710107210 */ /* 0x000fc60007ffe0ff */
[----:B------:R-:W-:Y:S01]  /*5ee20*/  IMAD.HI.U32 R52, R15, R59, R52 ;  /* 0x0000003b0f347227 */ /* 0x000fe200078e0034 */
[----:B------:R-:W-:-:S03]  /*5ee30*/  IADD3 R77, PT, PT, -R16, R61, R66 ;  /* 0x0000003d104d7210 */ /* 0x000fc60007ffe142 */
[----:B------:R-:W-:Y:S01]  /*5ee40*/  IMAD.MOV.U32 R55, RZ, RZ, 0x1 ;  /* 0x00000001ff377424 */ /* 0x000fe200078e00ff */
[----:B------:R-:W-:Y:S01]  /*5ee50*/  ISETP.GE.U32.AND P0, PT, R52, R53, PT ;  /* 0x000000353400720c */ /* 0x000fe20003f06070 */
[----:B------:R-:W-:Y:S02]  /*5ee60*/  IMAD.MOV.U32 R66, RZ, RZ, 0x0 ;  /* 0x00000000ff427424 */ /* 0x000fe400078e00ff */
[----:B------:R-:W-:-:S04]  /*5ee70*/  IMAD.HI.U32 R69, R57, R59, R54 ;  /* 0x0000003b39457227 */ /* 0x000fc800078e0036 */
[----:B------:R-:W-:-:S06]  /*5ee80*/  IMAD.HI.U32 R55, R59, R59, R54 ;  /* 0x0000003b3b377227 */ /* 0x000fcc00078e0036 */
[----:B------:R-:W-:Y:S02]  /*5ee90*/  @P0 IMAD.MOV R69, RZ, RZ, R70 ;  /* 0x000000ffff450224 */ /* 0x000fe400078e0246 */
[----:B------:R-:W-:-:S04]  /*5eea0*/  IMAD.WIDE.U32 R70, R59, R59, RZ ;  /* 0x0000003b3b467225 */ /* 0x000fc800078e00ff */
[----:B------:R-:W-:-:S05]  /*5eeb0*/  IMAD.IADD R69, R70, 0x1, R69 ;  /* 0x0000000146457824 */ /* 0x000fca00078e0245 */
[C---:B------:R-:W-:Y:S02]  /*5eec0*/  ISETP.GE.U32.AND P0, PT, R69.reuse, R70, PT ;  /* 0x000000464500720c */ /* 0x040fe40003f06070 */
[----:B------:R-:W-:-:S11]  /*5eed0*/  IADD3 R0, PT, PT, R69, R0, -R13 ;  /* 0x0000000045007210 */ /* 0x000fd60007ffe80d */
[----:B------:R-:W-:-:S05]  /*5eee0*/  @P0 IMAD.MOV R55, RZ, RZ, R71 ;  /* 0x000000ffff370224 */ /* 0x000fca00078e0247 */
[----:B------:R-:W-:Y:S01]  /*5eef0*/  IADD3 R71, PT, PT, R18, R55, RZ ;  /* 0x0000003712477210 */ /* 0x000fe20007ffe0ff */
[----:B------:R-:W-:-:S03]  /*5ef00*/  IMAD.MOV.U32 R55, RZ, RZ, 0x1 ;  /* 0x00000001ff377424 */ /* 0x000fc600078e00ff */
[C---:B------:R-:W-:Y:S01]  /*5ef10*/  ISETP.GE.U32.AND P0, PT, R71.reuse, R18, PT ;  /* 0x000000124700720c */ /* 0x040fe20003f06070 */
[----:B------:R-:W-:Y:S01]  /*5ef20*/  IMAD.HI.U32 R18, R56, R59, RZ ;  /* 0x0000003b38127227 */ /* 0x000fe200078e00ff */
[----:B------:R-:W-:-:S03]  /*5ef30*/  IADD3 R50, PT, PT, R71, R67, -R50 ;  /* 0x0000004347327210 */ /* 0x000fc60007ffe832 */
[----:B------:R-:W-:-:S04]  /*5ef40*/  IMAD.HI.U32 R73, R56, R59, R54 ;  /* 0x0000003b38497227 */ /* 0x000fc800078e0036 */
[----:B------:R-:W-:-:S04]  /*5ef50*/  IMAD.HI.U32 R75, R58, R59, R54 ;  /* 0x0000003b3a4b7227 */ /* 0x000fc800078e0036 */
[----:B------:R-:W-:Y:S02]  /*5ef60*/  @P0 IMAD.MOV R73, RZ, RZ, R18 ;  /* 0x000000ffff490224 */ /* 0x000fe400078e0212 */
[----:B------:R-:W-:-:S04]  /*5ef70*/  IMAD.HI.U32 R18, R58, R59, RZ ;  /* 0x0000003b3a127227 */ /* 0x000fc800078e00ff */
[----:B------:R-:W-:Y:S02]  /*5ef80*/  IMAD.IADD R73, R38, 0x1, R73 ;  /* 0x0000000126497824 */ /* 0x000fe400078e0249 */
[----:B------:R-:W-:-:S03]  /*5ef90*/  IMAD.MOV.U32 R67, RZ, RZ, 0x1 ;  /* 0x00000001ff437424 */ /* 0x000fc600078e00ff */
[C---:B------:R-:W-:Y:S01]  /*5efa0*/  ISETP.GE.U32.AND P0, PT, R73.reuse, R38, PT ;  /* 0x000000264900720c */ /* 0x040fe20003f06070 */
[----:B------:R-:W-:Y:S01]  /*5efb0*/  IMAD.HI.U32 R38, R6, R59, RZ ;  /* 0x0000003b06267227 */ /* 0x000fe200078e00ff */
[----:B------:R-:W-:-:S11]  /*5efc0*/  IADD3 R44, PT, PT, R73, R44, -R63 ;  /* 0x0000002c492c7210 */ /* 0x000fd60007ffe83f */
[----:B------:R-:W-:Y:S02]  /*5efd0*/  @P0 IMAD.MOV R75, RZ, RZ, R18 ;  /* 0x000000ffff4b0224 */ /* 0x000fe400078e0212 */
[----:B------:R-:W-:-:S04]  /*5efe0*/  IMAD.HI.U32 R18, R6, R59, R54 ;  /* 0x0000003b06127227 */ /* 0x000fc800078e0036 */
[----:B------:R-:W-:Y:S02]  /*5eff0*/  IMAD.IADD R75, R42, 0x1, R75 ;  /* 0x000000012a4b7824 */ /* 0x000fe400078e024b */
[----:B------:R-:W-:-:S03]  /*5f000*/  IMAD R55, R59, R65, RZ ;  /* 0x000000413b377224 */ /* 0x000fc600078e02ff */
[C---:B------:R-:W-:Y:S02]  /*5f010*/  ISETP.GE.U32.AND P0, PT, R75.reuse, R42, PT ;  /* 0x0000002a4b00720c */ /* 0x040fe40003f06070 */
[----:B------:R-:W-:Y:S01]  /*5f020*/  IADD3 R75, PT, PT, R75, R39, -R4 ;  /* 0x000000274b4b7210 */ /* 0x000fe20007ffe804 */
[----:B------:R-:W-:-:S04]  /*5f030*/  IMAD.HI.U32 R4, R56, R57, RZ ;  /* 0x0000003938047227 */ /* 0x000fc800078e00ff */
[----:B------:R-:W-:-:S06]  /*5f040*/  IMAD.MOV.U32 R39, RZ, RZ, 0x1 ;  /* 0x00000001ff277424 */ /* 0x000fcc00078e00ff */
[----:B------:R-:W-:Y:S01]  /*5f050*/  @P0 IADD3 R18, PT, PT, R38, RZ, RZ ;  /* 0x000000ff26120210 */ /* 0x000fe20007ffe0ff */
[----:B------:R-:W-:-:S04]  /*5f060*/  IMAD.HI.U32 R38, R65, R59, RZ ;  /* 0x0000003b41267227 */ /* 0x000fc800078e00ff */
[----:B------:R-:W-:-:S05]  /*5f070*/  IMAD.IADD R18, R55, 0x1, R18 ;  /* 0x0000000137127824 */ /* 0x000fca00078e0212 */
[C---:B------:R-:W-:Y:S01]  /*5f080*/  ISETP.GE.U32.AND P0, PT, R18.reuse, R55, PT ;  /* 0x000000371200720c */ /* 0x040fe20003f06070 */
[----:B------:R-:W-:Y:S01]  /*5f090*/  IMAD.MOV.U32 R55, RZ, RZ, 0x1 ;  /* 0x00000001ff377424 */ /* 0x000fe200078e00ff */
[----:B------:R-:W-:Y:S01]  /*5f0a0*/  IADD3 R40, PT, PT, R18, R40, -R5 ;  /* 0x0000002812287210 */ /* 0x000fe20007ffe805 */
[----:B------:R-:W-:-:S04]  /*5f0b0*/  IMAD.HI.U32 R79, R65, R59, R54 ;  /* 0x0000003b414f7227 */ /* 0x000fc800078e0036 */
[----:B------:R-:W-:-:S06]  /*5f0c0*/  IMAD.HI.U32 R16, R62, R59, R54 ;  /* 0x0000003b3e107227 */ /* 0x000fcc00078e0036 */
[----:B------:R-:W-:Y:S02]  /*5f0d0*/  @P0 IMAD.MOV R79, RZ, RZ, R38 ;  /* 0x000000ffff4f0224 */ /* 0x000fe400078e0226 */
[----:B------:R-:W-:Y:S02]  /*5f0e0*/  IMAD R38, R59, R62, RZ ;  /* 0x0000003e3b267224 */ /* 0x000fe400078e02ff */
[----:B------:R-:W-:Y:S02]  /*5f0f0*/  IMAD.MOV.U32 R54, RZ, RZ, RZ ;  /* 0x000000ffff367224 */ /* 0x000fe400078e00ff */
[----:B------:R-:W-:-:S05]  /*5f100*/  IMAD.IADD R79, R38, 0x1, R79 ;  /* 0x00000001264f7824 */ /* 0x000fca00078e024f */
[----:B------:R-:W-:Y:S01]  /*5f110*/  ISETP.GE.U32.AND P0, PT, R79, R38, PT ;  /* 0x000000264f00720c */ /* 0x000fe20003f06070 */
[----:B------:R-:W-:-:S12]  /*5f120*/  IMAD.HI.U32 R38, R62, R59, RZ ;  /* 0x0000003b3e267227 */ /* 0x000fd800078e00ff */
[----:B------:R-:W-:-:S05]  /*5f130*/  @P0 IMAD.MOV R16, RZ, RZ, R38 ;  /* 0x000000ffff100224 */ /* 0x000fca00078e0226 */
[----:B------:R-:W-:-:S05]  /*5f140*/  IADD3 R77, PT, PT, R77, R16, RZ ;  /* 0x000000104d4d7210 */ /* 0x000fca0007ffe0ff */
[CC--:B------:R-:W-:Y:S02]  /*5f150*/  IMAD R55, R77.reuse, R3.reuse, RZ ;  /* 0x000000034d377224 */ /* 0x0c0fe400078e02ff */
[----:B------:R-:W-:-:S04]  /*5f160*/  IMAD.HI.U32 R38, R77, R3, RZ ;  /* 0x000000034d267227 */ /* 0x000fc800078e00ff */
[----:B------:R-:W-:-:S04]  /*5f170*/  IMAD.HI.U32 R61, R77, R2, R54 ;  /* 0x000000024d3d7227 */ /* 0x000fc800078e0036 */
[----:B------:R-:W-:Y:S01]  /*5f180*/  IMAD.HI.U32 R69, R77, R3, R66 ;  /* 0x000000034d457227 */ /* 0x000fe200078e0042 */
[----:B------:R-:W-:-:S03]  /*5f190*/  ISETP.GE.U32.AND P0, PT, R61, R55, PT ;  /* 0x000000373d00720c */ /* 0x000fc60003f06070 */
[----:B------:R-:W-:Y:S02]  /*5f1a0*/  IMAD R55, R57, R57, RZ ;  /* 0x0000003939377224 */ /* 0x000fe400078e02ff */
[----:B------:R-:W-:-:S04]  /*5f1b0*/  IMAD.WIDE.U32 R66, R77, R48, RZ ;  /* 0x000000304d427225 */ /* 0x000fc800078e00ff */
[----:B------:R-:W-:-:S04]  /*5f1c0*/  IMAD.HI.U32 R13, R15, R57, R54 ;  /* 0x000000390f0d7227 */ /* 0x000fc800078e0036 */
[----:B------:R-:W-:Y:S01]  /*5f1d0*/  @P0 IMAD.MOV R69, RZ, RZ, R38 ;  /* 0x000000ffff450224 */ /* 0x000fe200078e0226 */
[----:B------:R-:W-:Y:S01]  /*5f1e0*/  ISETP.GE.U32.AND P1, PT, R13, R55, PT ;  /* 0x000000370d00720c */ /* 0x000fe20003f26070 */
[----:B------:R-:W-:Y:S01]  /*5f1f0*/  IMAD.MOV.U32 R54, RZ, RZ, 0x0 ;  /* 0x00000000ff367424 */ /* 0x000fe200078e00ff */
[----:B------:R-:W-:Y:S01]  /*5f200*/  MOV R55, 0x1 ;  /* 0x0000000100377802 */ /* 0x000fe20000000f00 */
[----:B------:R-:W-:-:S04]  /*5f210*/  IMAD.HI.U32 R38, R57, R57, RZ ;  /* 0x0000003939267227 */ /* 0x000fc800078e00ff */
[----:B------:R-:W-:Y:S02]  /*5f220*/  IMAD.IADD R69, R66, 0x1, R69 ;  /* 0x0000000142457824 */ /* 0x000fe400078e0245 */
[----:B------:R-:W-:-:S03]  /*5f230*/  IMAD.HI.U32 R63, R57, R57, R54 ;  /* 0x00000039393f7227 */ /* 0x000fc600078e0036 */
[----:B------:R-:W-:Y:S01]  /*5f240*/  ISETP.GE.U32.AND P0, PT, R69, R66, PT ;  /* 0x000000424500720c */ /* 0x000fe20003f06070 */
[----:B------:R-:W-:Y:S02]  /*5f250*/  @P1 IMAD.MOV R63, RZ, RZ, R38 ;  /* 0x000000ffff3f1224 */ /* 0x000fe400078e0226 */
[----:B------:R-:W-:-:S04]  /*5f260*/  IMAD.HI.U32 R38, R77, R48, R54 ;  /* 0x000000304d267227 */ /* 0x000fc800078e0036 */
[----:B------:R-:W-:Y:S02]  /*5f270*/  IMAD.IADD R63, R53, 0x1, R63 ;  /* 0x00000001353f7824 */ /* 0x000fe400078e023f */
[----:B------:R-:W-:-:S03]  /*5f280*/  IMAD.HI.U32 R71, R59, R57, R54 ;  /* 0x000000393b477227 */ /* 0x000fc600078e0036 */
[----:B------:R-:W-:Y:S01]  /*5f290*/  ISETP.GE.U32.AND P1, PT, R63, R53, PT ;  /* 0x000000353f00720c */ /* 0x000fe20003f26070 */
[----:B------:R-:W-:Y:S02]  /*5f2a0*/  @P0 IMAD.MOV R38, RZ, RZ, R67 ;  /* 0x000000ffff260224 */ /* 0x000fe400078e0243 */
[----:B------:R-:W-:Y:S02]  /*5f2b0*/  HFMA2 R67, -RZ, RZ, 0, 5.9604644775390625e-08 ;  /* 0x00000001ff437431 */ /* 0x000fe400000001ff */
[----:B------:R-:W-:Y:S01]  /*5f2c0*/  IMAD.HI.U32 R53, R59, R57, RZ ;  /* 0x000000393b357227 */ /* 0x000fe200078e00ff */
[----:B------:R-:W-:-:S03]  /*5f2d0*/  ISETP.GE.U32.AND P0, PT, R77, R16, PT ;  /* 0x000000104d00720c */ /* 0x000fc60003f06070 */
[----:B------:R-:W-:Y:S01]  /*5f2e0*/  IMAD.WIDE.U32 R54, R77, R49, RZ ;  /* 0x000000314d367225 */ /* 0x000fe200078e00ff */
[----:B------:R-:W-:-:S03]  /*5f2f0*/  SEL R18, RZ, 0xffffffff, P0 ;  /* 0xffffffffff127807 */ /* 0x000fc60000000000 */
[----:B------:R-:W-:Y:S02]  /*5f300*/  IMAD.MOV.U32 R66, RZ, RZ, 0x0 ;  /* 0x00000000ff427424 */ /* 0x000fe400078e00ff */
[----:B------:R-:W-:Y:S02]  /*5f310*/  @P1 IMAD.MOV R71, RZ, RZ, R53 ;  /* 0x000000ffff471224 */ /* 0x000fe400078e0235 */
[----:B------:R-:W-:Y:S02]  /*5f320*/  IMAD.IADD R53, R54, 0x1, R38 ;  /* 0x0000000136357824 */ /* 0x000fe400078e0226 */
[----:B------:R-:W-:-:S03]  /*5f330*/  IMAD.HI.U32 R42, R77, R49, R66 ;  /* 0x000000314d2a7227 */ /* 0x000fc600078e0042 */
[----:B------:R-:W-:Y:S01]  /*5f340*/  ISETP.GE.U32.AND P1, PT, R53, R54, PT ;  /* 0x000000363500720c */ /* 0x000fe20003f26070 */
[----:B------:R-:W-:Y:S02]  /*5f350*/  IMAD.IADD R49, R45, 0x1, R71 ;  /* 0x000000012d317824 */ /* 0x000fe400078e0247 */
[----:B------:R-:W-:Y:S02]  /*5f360*/  IMAD R16, R77, R2, RZ ;  /* 0x000000024d107224 */ /* 0x000fe400078e02ff */
[----:B------:R-:W-:Y:S01]  /*5f370*/  IMAD.HI.U32 R67, R56, R57, R66 ;  /* 0x0000003938437227 */ /* 0x000fe200078e0042 */
[----:B------:R-:W-:-:S03]  /*5f380*/  ISETP.GE.U32.AND P2, PT, R49, R45, PT ;  /* 0x0000002d3100720c */ /* 0x000fc60003f46070 */
[----:B------:R-:W-:Y:S02]  /*5f390*/  IMAD R45, R15, R59, RZ ;  /* 0x0000003b0f2d7224 */ /* 0x000fe400078e02ff */
[----:B------:R-:W-:Y:S02]  /*5f3a0*/  IMAD.MOV.U32 R38, RZ, RZ, 0x0 ;  /* 0x00000000ff267424 */ /* 0x000fe400078e00ff */
[----:B------:R-:W-:Y:S01]  /*5f3b0*/  @P1 IMAD.MOV R42, RZ, RZ, R55 ;  /* 0x000000ffff2a1224 */ /* 0x000fe200078e0237 */
[----:B------:R-:W-:Y:S01]  /*5f3c0*/  ISETP.GE.U32.AND P1, PT, R45, R16, PT ;  /* 0x000000102d00720c */ /* 0x000fe20003f26070 */
[C---:B------:R-:W-:Y:S01]  /*5f3d0*/  VIADD R55, R61.reuse, 0xfffffc2f ;  /* 0xfffffc2f3d377836 */ /* 0x040fe20000000000 */
[----:B------:R-:W-:Y:S01]  /*5f3e0*/  @P0 IADD3 R55, PT, PT, R61, RZ, RZ ;  /* 0x000000ff3d370210 */ /* 0x000fe20007ffe0ff */
[-C--:B------:R-:W-:Y:S01]  /*5f3f0*/  IMAD.HI.U32 R71, R77, R46.reuse, R38 ;  /* 0x0000002e4d477227 */ /* 0x080fe200078e0026 */
[----:B------:R-:W-:Y:S02]  /*5f400*/  IADD3 R61, PT, PT, R52, R43, -R60 ;  /* 0x0000002b343d7210 */ /* 0x000fe40007ffe83c */
[----:B------:R-:W-:Y:S01]  /*5f410*/  IADD3 R13, PT, PT, R13, R45, -R16 ;  /* 0x0000002d0d0d7210 */ /* 0x000fe20007ffe810 */
[----:B------:R-:W-:Y:S01]  /*5f420*/  @P2 IMAD.MOV R67, RZ, RZ, R4 ;  /* 0x000000ffff432224 */ /* 0x000fe200078e0204 */
[----:B------:R-:W-:Y:S01]  /*5f430*/  SEL R4, RZ, 0x1, P1 ;  /* 0x00000001ff047807 */ /* 0x000fe20000800000 */
[----:B------:R-:W-:-:S04]  /*5f440*/  IMAD.WIDE.U32 R38, R77, R46, RZ ;  /* 0x0000002e4d267225 */ /* 0x000fc800078e00ff */
[----:B------:R-:W-:Y:S01]  /*5f450*/  IMAD.IADD R66, R4, 0x1, R55 ;  /* 0x0000000104427824 */ /* 0x000fe200078e0237 */
[----:B------:R-:W-:Y:S01]  /*5f460*/  IADD3 R73, PT, PT, R38, R42, RZ ;  /* 0x0000002a26497210 */ /* 0x000fe20007ffe0ff */
[----:B------:R-:W-:Y:S02]  /*5f470*/  IMAD.IADD R67, R51, 0x1, R67 ;  /* 0x0000000133437824 */ /* 0x000fe400078e0243 */
[----:B------:R-:W-:Y:S01]  /*5f480*/  VIADD R81, R69, 0xfffffffe ;  /* 0xfffffffe45517836 */ /* 0x000fe20000000000 */
[----:B------:R-:W-:Y:S01]  /*5f490*/  ISETP.NE.AND P2, PT, R66, RZ, PT ;  /* 0x000000ff4200720c */ /* 0x000fe20003f45270 */
[----:B------:R-:W-:Y:S01]  /*5f4a0*/  @P0 IMAD.MOV R81, RZ, RZ, R69 ;  /* 0x000000ffff510224 */ /* 0x000fe200078e0245 */
        /* <DEDUP_REMOVED lines=8> */
[----:B------:R-:W-:-:S02]  /*5f530*/  ISETP.GE.U32.AND P3, PT, R73, R38, PT ;  /* 0x000000264900720c */ /* 0x000fc40003f66070 */
[----:B------:R-:W-:Y:S01]  /*5f540*/  IADD3 R63, PT, PT, R63, R61, -R66 ;  /* 0x0000003d3f3f7210 */ /* 0x000fe20007ffe842 */
[----:B------:R-:W-:Y:S02]  /*5f550*/  IMAD.IADD R51, R4, 0x1, R81 ;  /* 0x0000000104337824 */ /* 0x000fe400078e0251 */
[----:B------:R-:W-:-:S03]  /*5f560*/  IMAD.MOV.U32 R61, RZ, RZ, 0x1 ;  /* 0x00000001ff3d7424 */ /* 0x000fc600078e00ff */
[----:B------:R-:W-:Y:S02]  /*5f570*/  ISETP.NE.AND P2, PT, R51, RZ, PT ;  /* 0x000000ff3300720c */ /* 0x000fe40003f45270 */
[----:B------:R-:W-:Y:S02]  /*5f580*/  ISETP.GE.U32.AND P1, PT, R0, R51, PT ;  /* 0x000000330000720c */ /* 0x000fe40003f26070 */
[----:B------:R-:W-:Y:S01]  /*5f590*/  SEL R38, R4, RZ, !P2 ;  /* 0x000000ff04267207 */ /* 0x000fe20005000000 */
[----:B------:R-:W-:Y:S01]  /*5f5a0*/  IMAD.WIDE.U32 R4, R77, R47, RZ ;  /* 0x0000002f4d047225 */ /* 0x000fe200078e00ff */
[----:B------:R-:W-:Y:S02]  /*5f5b0*/  @P3 IADD3 R71, PT, PT, R39, RZ, RZ ;  /* 0x000000ff27473210 */ /* 0x000fe40007ffe0ff */
[----:B------:R-:W-:Y:S01]  /*5f5c0*/  SEL R42, R38, 0x1, P1 ;  /* 0x00000001262a7807 */ /* 0x000fe20000800000 */
[----:B------:R-:W-:Y:S01]  /*5f5d0*/  IMAD.HI.U32 R39, R58, R57, RZ ;  /* 0x000000393a277227 */ /* 0x000fe200078e00ff */
[----:B------:R-:W-:-:S02]  /*5f5e0*/  IADD3 R0, PT, PT, R49, R0, -R51 ;  /* 0x0000000031007210 */ /* 0x000fc40007ffe833 */
[----:B------:R-:W-:Y:S01]  /*5f5f0*/  IADD3 R53, PT, PT, R42, R53, R18 ;  /* 0x000000352a357210 */ /* 0x000fe20007ffe012 */
[----:B------:R-:W-:Y:S02]  /*5f600*/  @P4 IMAD.MOV R55, RZ, RZ, R39 ;  /* 0x000000ffff374224 */ /* 0x000fe400078e0227 */
[----:B------:R-:W-:Y:S01]  /*5f610*/  IMAD.IADD R71, R4, 0x1, R71 ;  /* 0x0000000104477824 */ /* 0x000fe200078e0247 */
        /* <DEDUP_REMOVED lines=11> */
[----:B------:R-:W-:Y:S01]  /*5f6d0*/  IADD3 R73, PT, PT, R42, R73, R18 ;  /* 0x000000492a497210 */ /* 0x000fe20007ffe012 */
[CC--:B------:R-:W-:Y:S01]  /*5f6e0*/  IMAD.HI.U32 R17, R6.reuse, R57.reuse, RZ ;  /* 0x0000003906117227 */ /* 0x0c0fe200078e00ff */
[----:B------:R-:W-:Y:S02]  /*5f6f0*/  IADD3 R53, PT, PT, R67, R50, -R53 ;  /* 0x0000003243357210 */ /* 0x000fe40007ffe835 */
[----:B------:R-:W-:Y:S01]  /*5f700*/  ISETP.NE.AND P1, PT, R73, RZ, PT ;  /* 0x000000ff4900720c */ /* 0x000fe20003f25270 */
[----:B------:R-:W-:Y:S01]  /*5f710*/  IMAD.HI.U32 R38, R6, R57, R38 ;  /* 0x0000003906267227 */ /* 0x000fe200078e0026 */
[----:B------:R-:W-:Y:S02]  /*5f720*/  ISETP.GE.U32.AND P0, PT, R44, R73, PT ;  /* 0x000000492c00720c */ /* 0x000fe40003f06070 */
[----:B------:R-:W-:Y:S01]  /*5f730*/  SEL R42, R42, RZ, !P1 ;  /* 0x000000ff2a2a7207 */ /* 0x000fe20004800000 */
[----:B------:R-:W-:Y:S01]  /*5f740*/  IMAD R39, R57, R65, RZ ;  /* 0x0000004139277224 */ /* 0x000fe200078e02ff */
[----:B------:R-:W-:Y:S01]  /*5f750*/  @P2 IADD3 R47, PT, PT, R5, RZ, RZ ;  /* 0x000000ff052f2210 */ /* 0x000fe20007ffe0ff */
[----:B------:R-:W-:Y:S01]  /*5f760*/  IMAD.MOV.U32 R5, RZ, RZ, 0x1 ;  /* 0x00000001ff057424 */ /* 0x000fe200078e00ff */
[----:B------:R-:W-:Y:S01]  /*5f770*/  IADD3 R55, PT, PT, R55, R44, -R73 ;  /* 0x0000002c37377210 */ /* 0x000fe20007ffe849 */
[----:B------:R-:W-:Y:S01]  /*5f780*/  @P3 IMAD.MOV R38, RZ, RZ, R17 ;  /* 0x000000ffff263224 */ /* 0x000fe200078e0211 */
[----:B------:R-:W-:Y:S01]  /*5f790*/  SEL R17, R42, 0x1, P0 ;  /* 0x000000012a117807 */ /* 0x000fe20000000000 */
[----:B------:R-:W-:-:S04]  /*5f7a0*/  IMAD.HI.U32 R46, R77, R22, R4 ;  /* 0x000000164d2e7227 */ /* 0x000fc800078e0004 */
        /* <DEDUP_REMOVED lines=12> */
[----:B------:R-:W-:Y:S01]  /*5f870*/  IMAD.HI.U32 R4, R65, R57, RZ ;  /* 0x0000003941047227 */ /* 0x000fe200078e00ff */
[----:B------:R-:W-:-:S02]  /*5f880*/  SEL R17, R17, 0x1, P0 ;  /* 0x0000000111117807 */ /* 0x000fc40000000000 */
[----:B------:R-:W-:Y:S01]  /*5f890*/  MOV R38, 0x0 ;  /* 0x0000000000267802 */ /* 0x000fe20000000f00 */
[----:B------:R-:W-:Y:S01]  /*5f8a0*/  IMAD.MOV.U32 R44, RZ, RZ, 0x0 ;  /* 0x00000000ff2c7424 */ /* 0x000fe200078e00ff */
[----:B------:R-:W-:Y:S02]  /*5f8b0*/  IADD3 R69, PT, PT, R17, R47, R18 ;  /* 0x0000002f11457210 */ /* 0x000fe40007ffe012 */
[----:B------:R-:W-:Y:S01]  /*5f8c0*/  IADD3 R75, PT, PT, R42, R75, -R22 ;  /* 0x0000004b2a4b7210 */ /* 0x000fe20007ffe816 */
[----:B------:R-:W-:Y:S01]  /*5f8d0*/  IMAD.HI.U32 R71, R65, R57, R38 ;  /* 0x0000003941477227 */ /* 0x000fe200078e0026 */
[C---:B------:R-:W-:Y:S02]  /*5f8e0*/  ISETP.NE.AND P1, PT, R69.reuse, RZ, PT ;  /* 0x000000ff4500720c */ /* 0x040fe40003f25270 */
[----:B------:R-:W-:Y:S01]  /*5f8f0*/  ISETP.GT.U32.AND P0, PT, R69, R40, PT ;  /* 0x000000284500720c */ /* 0x000fe20003f04070 */
[----:B------:R-:W-:Y:S01]  /*5f900*/  @P3 IMAD.MOV R71, RZ, RZ, R4 ;  /* 0x000000ffff473224 */ /* 0x000fe200078e0204 */
[----:B------:R-:W-:Y:S01]  /*5f910*/  SEL R17, R17, RZ, !P1 ;  /* 0x000000ff11117207 */ /* 0x000fe20004800000 */
[----:B------:R-:W-:-:S02]  /*5f920*/  IMAD R4, R57, R62, RZ ;  /* 0x0000003e39047224 */ /* 0x000fc400078e02ff */
[----:B------:R-:W-:Y:S02]  /*5f930*/  @P2 IMAD.MOV R46, RZ, RZ, R5 ;  /* 0x000000ffff2e2224 */ /* 0x000fe400078e0205 */
[----:B------:R-:W-:Y:S02]  /*5f940*/  HFMA2 R5, -RZ, RZ, 0, 5.9604644775390625e-08 ;  /* 0x00000001ff057431 */ /* 0x000fe400000001ff */
[----:B------:R-:W-:Y:S01]  /*5f950*/  IMAD.IADD R71, R4, 0x1, R71 ;  /* 0x0000000104477824 */ /* 0x000fe200078e0247 */
[----:B------:R-:W-:Y:S01]  /*5f960*/  SEL R17, R17, 0x1, !P0 ;  /* 0x0000000111117807 */ /* 0x000fe20004000000 */
[----:B------:R-:W-:Y:S02]  /*5f970*/  IMAD R46, R77, UR7, R46 ;  /* 0x000000074d2e7c24 */ /* 0x000fe4000f8e022e */
[-C--:B------:R-:W-:Y:S01]  /*5f980*/  IMAD R39, R15, R57.reuse, RZ ;  /* 0x000000390f277224 */ /* 0x080fe200078e02ff */
[----:B------:R-:W-:Y:S01]  /*5f990*/  ISETP.GE.U32.AND P1, PT, R71, R4, PT ;  /* 0x000000044700720c */ /* 0x000fe20003f26070 */
[----:B------:R-:W-:Y:S01]  /*5f9a0*/  IMAD.MOV.U32 R4, RZ, RZ, 0x0 ;  /* 0x00000000ff047424 */ /* 0x000fe200078e00ff */
[----:B------:R-:W-:Y:S01]  /*5f9b0*/  IADD3 R46, PT, PT, R17, R46, R18 ;  /* 0x0000002e112e7210 */ /* 0x000fe20007ffe012 */
[----:B------:R-:W-:Y:S01]  /*5f9c0*/  IMAD.MOV.U32 R38, RZ, RZ, RZ ;  /* 0x000000ffff267224 */ /* 0x000fe200078e00ff */
[----:B------:R-:W-:Y:S01]  /*5f9d0*/  MOV R18, RZ ;  /* 0x000000ff00127202 */ /* 0x000fe20000000f00 */
[----:B------:R-:W-:-:S04]  /*5f9e0*/  IMAD.HI.U32 R17, R62, R57, R4 ;  /* 0x000000393e117227 */ /* 0x000fc800078e0004 */
[----:B------:R-:W-:Y:S02]  /*5f9f0*/  IMAD.IADD R46, R19, 0x1, R46 ;  /* 0x00000001132e7824 */ /* 0x000fe400078e022e */
[----:B------:R-:W-:-:S03]  /*5fa00*/  IMAD.HI.U32 R4, R62, R57, RZ ;  /* 0x000000393e047227 */ /* 0x000fc600078e00ff */
[----:B------:R-:W-:Y:S01]  /*5fa10*/  IADD3 R46, PT, PT, -R46, R68, R79 ;  /* 0x000000442e2e7210 */ /* 0x000fe20007ffe14f */
[----:B------:R-:W-:Y:S02]  /*5fa20*/  @P1 IMAD.MOV R17, RZ, RZ, R4 ;  /* 0x000000ffff111224 */ /* 0x000fe400078e0204 */
[----:B------:R-:W-:Y:S02]  /*5fa30*/  IMAD.MOV.U32 R4, RZ, RZ, 0x0 ;  /* 0x00000000ff047424 */ /* 0x000fe400078e00ff */
[----:B------:R-:W-:Y:S02]  /*5fa40*/  IMAD.IADD R52, R46, 0x1, R17 ;  /* 0x000000012e347824 */ /* 0x000fe400078e0211 */
[----:B------:R-:W-:-:S04]  /*5fa50*/  IMAD.WIDE.U32 R46, R15, R15, R38 ;  /* 0x0000000f0f2e7225 */ /* 0x000fc800078e0026 */
[C---:B------:R-:W-:Y:S01]  /*5fa60*/  IMAD R19, R52.reuse, R3, RZ ;  /* 0x0000000334137224 */ /* 0x040fe200078e02ff */
[----:B------:R-:W-:Y:S01]  /*5fa70*/  ISETP.GE.U32.AND P1, PT, R47, R39, PT ;  /* 0x000000272f00720c */ /* 0x000fe20003f26070 */
[----:B------:R-:W-:Y:S02]  /*5fa80*/  IMAD.HI.U32 R38, R57, R15, R4 ;  /* 0x0000000f39267227 */ /* 0x000fe400078e0004 */
[----:B------:R-:W0:Y:S02]  /*5fa90*/  LDC.64 R4, c[0x3][0xc8] ;  /* 0x00c03200ff047b82 */ /* 0x000e240000000a00 */
[----:B------:R-:W-:-:S04]  /*5faa0*/  IMAD.HI.U32 R77, R52, R2, R18 ;  /* 0x00000002344d7227 */ /* 0x000fc800078e0012 */
[----:B------:R-:W-:Y:S01]  /*5fab0*/  IMAD.HI.U32 R57, R57, R15, RZ ;  /* 0x0000000f39397227 */ /* 0x000fe200078e00ff */
[----:B------:R-:W-:-:S03]  /*5fac0*/  ISETP.GE.U32.AND P0, PT, R77, R19, PT ;  /* 0x000000134d00720c */ /* 0x000fc60003f06070 */
        /* <DEDUP_REMOVED lines=10> */
[----:B------:R-:W-:Y:S01]  /*5fb70*/  IMAD.MOV.U32 R79, RZ, RZ, 0x1 ;  /* 0x00000001ff4f7424 */ /* 0x000fe200078e00ff */
[----:B------:R-:W1:Y:S01]  /*5fb80*/  LDC.64 R16, c[0x3][0xc8] ;  /* 0x00c03200ff107b82 */ /* 0x000e620000000a00 */
[----:B------:R-:W-:Y:S02]  /*5fb90*/  IMAD.IADD R45, R18, 0x1, R57 ;  /* 0x00000001122d7824 */ /* 0x000fe400078e0239 */
[----:B------:R-:W-:-:S03]  /*5fba0*/  IMAD.HI.U32 R54, R59, R15, R78 ;  /* 0x0000000f3b367227 */ /* 0x000fc600078e004e */
[----:B------:R-:W-:Y:S01]  /*5fbb0*/  ISETP.GE.U32.AND P1, PT, R45, R18, PT ;  /* 0x000000122d00720c */ /* 0x000fe20003f26070 */
[----:B------:R-:W-:Y:S01]  /*5fbc0*/  IMAD.HI.U32 R59, R59, R15, RZ ;  /* 0x0000000f3b3b7227 */ /* 0x000fe200078e00ff */
[----:B------:R-:W-:-:S03]  /*5fbd0*/  MOV R18, 0x0 ;  /* 0x0000000000127802 */ /* 0x000fc60000000f00 */
[----:B------:R-:W-:Y:S02]  /*5fbe0*/  @P2 IMAD.MOV R54, RZ, RZ, R59 ;  /* 0x000000ffff362224 */ /* 0x000fe400078e023b */
[----:B0-----:R-:W-:-:S03]  /*5fbf0*/  IMAD.HI.U32 R59, R52, R4, R60 ;  /* 0x00000004343b7227 */ /* 0x001fc600078e003c */
[----:B------:R-:W-:Y:S01]  /*5fc00*/  IADD3 R54, PT, PT, R43, R54, RZ ;  /* 0x000000362b367210 */ /* 0x000fe20007ffe0ff */
[----:B------:R-:W-:-:S03]  /*5fc10*/  IMAD.WIDE.U32 R60, R52, R5, RZ ;  /* 0x00000005343c7225 */ /* 0x000fc600078e00ff */
[----:B------:R-:W-:Y:S01]  /*5fc20*/  ISETP.GE.U32.AND P2, PT, R54, R43, PT ;  /* 0x0000002b3600720c */ /* 0x000fe20003f46070 */
[----:B------:R-:W-:Y:S02]  /*5fc30*/  IMAD R5, R52, R2, RZ ;  /* 0x0000000234057224 */ /* 0x000fe400078e02ff */
[----:B------:R-:W-:Y:S02]  /*5fc40*/  @P1 IMAD.MOV R59, RZ, RZ, R19 ;  /* 0x000000ffff3b1224 */ /* 0x000fe400078e0213 */
[----:B------:R-:W-:Y:S01]  /*5fc50*/  IMAD.MOV.U32 R19, RZ, RZ, 0x1 ;  /* 0x00000001ff137424 */ /* 0x000fe200078e00ff */
[----:B------:R-:W-:Y:S01]  /*5fc60*/  ISETP.GE.U32.AND P1, PT, R39, R5, PT ;  /* 0x000000052700720c */ /* 0x000fe20003f26070 */
[----:B------:R-:W-:Y:S01]  /*5fc70*/  IMAD.IADD R43, R60, 0x1, R59 ;  /* 0x000000013c2b7824 */ /* 0x000fe200078e023b */
[----:B------:R-:W-:Y:S01]  /*5fc80*/  IADD3 R5, PT, PT, R47, R39, -R5 ;  /* 0x000000272f057210 */ /* 0x000fe20007ffe805 */
[----:B------:R-:W-:Y:S01]  /*5fc90*/  VIADD R57, R77, 0xfffffc2f ;  /* 0xfffffc2f4d397836 */ /* 0x000fe20000000000 */
[----:B------:R-:W-:Y:S01]  /*5fca0*/  SEL R66, RZ, 0x1, P1 ;  /* 0x00000001ff427807 */ /* 0x000fe20000800000 */
[----:B------:R-:W-:Y:S01]  /*5fcb0*/  @P0 IMAD.MOV R57, RZ, RZ, R77 ;  /* 0x000000ffff390224 */ /* 0x000fe200078e024d */
[----:B------:R-:W-:Y:S01]  /*5fcc0*/  ISETP.GE.U32.AND P3, PT, R43, R60, PT ;  /* 0x0000003c2b00720c */ /* 0x000fe20003f66070 */
[----:B------:R-:W-:-:S02]  /*5fcd0*/  IMAD.HI.U32 R59, R56, R15, R18 ;  /* 0x0000000f383b7227 */ /* 0x000fc400078e0012 */
[----:B------:R-:W0:Y:S02]  /*5fce0*/  LDC.64 R18, c[0x3][0xd0] ;  /* 0x00c03400ff127b82 */ /* 0x000e240000000a00 */
[----:B------:R-:W-:-:S04]  /*5fcf0*/  IMAD.HI.U32 R56, R56, R15, RZ ;  /* 0x0000000f38387227 */ /* 0x000fc800078e00ff */
[----:B------:R-:W-:Y:S01]  /*5fd00*/  IMAD.IADD R60, R66, 0x1, R57 ;  /* 0x00000001423c7824 */ /* 0x000fe200078e0239 */
[----:B------:R-:W-:Y:S01]  /*5fd10*/  @P2 IADD3 R59, PT, PT, R56, RZ, RZ ;  /* 0x000000ff383b2210 */ /* 0x000fe20007ffe0ff */
[----:B------:R-:W-:Y:S02]  /*5fd20*/  VIADD R51, R45, 0xfffffffe ;  /* 0xfffffffe2d337836 */ /* 0x000fe40000000000 */
[----:B------:R-:W-:Y:S01]  /*5fd30*/  @P0 IMAD.MOV R51, RZ, RZ, R45 ;  /* 0x000000ffff330224 */ /* 0x000fe200078e022d */
[----:B------:R-:W-:Y:S01]  /*5fd40*/  ISETP.NE.AND P2, PT, R60, RZ, PT ;  /* 0x000000ff3c00720c */ /* 0x000fe20003f45270 */
[----:B------:R-:W-:Y:S01]  /*5fd50*/  IMAD.IADD R59, R20, 0x1, R59 ;  /* 0x00000001143b7824 */ /* 0x000fe200078e023b */
[----:B------:R-:W-:Y:S01]  /*5fd60*/  ISETP.GE.U32.AND P1, PT, R13, R60, PT ;  /* 0x0000003c0d00720c */ /* 0x000fe20003f26070 */
[----:B------:R-:W-:Y:S01]  /*5fd70*/  IMAD.MOV.U32 R48, RZ, RZ, 0x0 ;  /* 0x00000000ff307424 */ /* 0x000fe200078e00ff */
[----:B------:R-:W-:Y:S01]  /*5fd80*/  SEL R66, R66, RZ, !P2 ;  /* 0x000000ff42427207 */ /* 0x000fe20005000000 */
[----:B------:R-:W-:Y:S01]  /*5fd90*/  IMAD.MOV.U32 R56, RZ, RZ, 0x0 ;  /* 0x00000000ff387424 */ /* 0x000fe200078e00ff */
[----:B------:R-:W-:Y:S01]  /*5fda0*/  ISETP.GE.U32.AND P4, PT, R59, R20, PT ;  /* 0x000000143b00720c */ /* 0x000fe20003f86070 */
[----:B-1----:R-:W-:Y:S01]  /*5fdb0*/  IMAD.HI.U32 R17, R52, R17, R48 ;  /* 0x0000001134117227 */ /* 0x002fe200078e0030 */
[----:B------:R-:W-:-:S02]  /*5fdc0*/  SEL R66, R66, 0x1, P1 ;  /* 0x0000000142427807 */ /* 0x000fc40000800000 */
[----:B------:R-:W-:Y:S01]  /*5fdd0*/  IADD3 R60, PT, PT, R38, R13, -R60 ;  /* 0x0000000d263c7210 */ /* 0x000fe20007ffe83c */
[----:B------:R-:W-:Y:S01]  /*5fde0*/  @P3 IMAD.MOV R17, RZ, RZ, R61 ;  /* 0x000000ffff113224 */ /* 0x000fe200078e023d */
[----:B------:R-:W-:Y:S01]  /*5fdf0*/  IADD3 R20, PT, PT, R66, R51, RZ ;  /* 0x0000003342147210 */ /* 0x000fe20007ffe0ff */
[----:B------:R-:W-:Y:S01]  /*5fe00*/  IMAD.WIDE.U32 R48, R52, UR4, RZ ;  /* 0x0000000434307c25 */ /* 0x000fe2000f8e00ff */
[----:B------:R-:W1:Y:S01]  /*5fe10*/  LDCU UR4, c[0x3][0xcc] ;  /* 0x00c01980ff0477ac */ /* 0x000e620008000800 */
[----:B------:R-:W2:Y:S01]  /*5fe20*/  LDC R13, c[0x3][0xcc] ;  /* 0x00c03300ff0d7b82 */ /* 0x000ea20000000800 */
[----:B------:R-:W-:Y:S01]  /*5fe30*/  ISETP.NE.AND P2, PT, R20, RZ, PT ;  /* 0x000000ff1400720c */ /* 0x000fe20003f45270 */
[----:B------:R-:W-:Y:S01]  /*5fe40*/  IMAD.IADD R17, R48, 0x1, R17 ;  /* 0x0000000130117824 */ /* 0x000fe200078e0211 */
[----:B------:R-:W-:Y:S01]  /*5fe50*/  ISETP.GE.U32.AND P1, PT, R63, R20, PT ;  /* 0x000000143f00720c */ /* 0x000fe20003f26070 */
[----:B------:R-:W-:Y:S01]  /*5fe60*/  IMAD.MOV.U32 R51, RZ, RZ, 0x1 ;  /* 0x00000001ff337424 */ /* 0x000fe200078e00ff */
[----:B------:R-:W-:Y:S01]  /*5fe70*/  SEL R66, R66, RZ, !P2 ;  /* 0x000000ff42427207 */ /* 0x000fe20005000000 */
[----:B------:R-:W-:Y:S01]  /*5fe80*/  IMAD.MOV.U32 R57, RZ, RZ, 0x1 ;  /* 0x00000001ff397424 */ /* 0x000fe200078e00ff */
[----:B------:R-:W-:Y:S01]  /*5fe90*/  ISETP.GE.U32.AND P3, PT, R17, R48, PT ;  /* 0x000000301100720c */ /* 0x000fe20003f66070 */
[----:B0-----:R-:W-:Y:S01]  /*5fea0*/  IMAD.HI.U32 R67, R52, R18, R50 ;  /* 0x0000001234437227 */ /* 0x001fe200078e0032 */
[----:B------:R-:W-:-:S02]  /*5feb0*/  SEL R50, RZ, 0xffffffff, P0 ;  /* 0xffffffffff327807 */ /* 0x000fc40000000000 */
[----:B------:R-:W-:Y:S01]  /*5fec0*/  SEL R66, R66, 0x1, P1 ;  /* 0x0000000142427807 */ /* 0x000fe20000800000 */
[----:B------:R-:W-:Y:S01]  /*5fed0*/  IMAD.HI.U32 R57, R58, R15, R56 ;  /* 0x0000000f3a397227 */ /* 0x000fe200078e0038 */
[----:B------:R-:W-:Y:S02]  /*5fee0*/  IADD3 R20, PT, PT, R54, R63, -R20 ;  /* 0x0000003f36147210 */ /* 0x000fe40007ffe814 */
[----:B------:R-:W-:Y:S01]  /*5fef0*/  IADD3 R43, PT, PT, R66, R43, R50 ;  /* 0x0000002b422b7210 */ /* 0x000fe20007ffe032 */
[----:B------:R-:W-:-:S03]  /*5ff00*/  IMAD.HI.U32 R58, R58, R15, RZ ;  /* 0x0000000f3a3a7227 */ /* 0x000fc600078e00ff */
[----:B------:R-:W-:Y:S01]  /*5ff10*/  ISETP.NE.AND P1, PT, R43, RZ, PT ;  /* 0x000000ff2b00720c */ /* 0x000fe20003f25270 */
[----:B------:R-:W-:Y:S01]  /*5ff20*/  @P3 IMAD.MOV R67, RZ, RZ, R49 ;  /* 0x000000ffff433224 */ /* 0x000fe200078e0231 */
        /* <DEDUP_REMOVED lines=8> */
[----:B------:R-:W-:Y:S01]  /*5ffb0*/  IMAD.IADD R67, R48, 0x1, R67 ;  /* 0x0000000130437824 */ /* 0x000fe200078e0243 */
[----:B------:R-:W-:Y:S01]  /*5ffc0*/  ISETP.GE.U32.AND P3, PT, R51, R64, PT ;  /* 0x000000403300720c */ /* 0x000fe20003f66070 */
[----:B------:R-:W-:Y:S01]  /*5ffd0*/  IMAD.HI.U32 R61, R52, R19, R44 ;  /* 0x00000013343d7227 */ /* 0x000fe200078e002c */
[----:B------:R-:W-:Y:S01]  /*5ffe0*/  IADD3 R56, PT, PT, R66, R17, R50 ;  /* 0x0000001142387210 */ /* 0x000fe20007ffe032 */
[----:B------:R-:W0:Y:S01]  /*5fff0*/  LDC.64 R18, c[0x3][0xd8] ;  /* 0x00c03600ff127b82 */ /* 0x000e220000000a00 */
[----:B------:R-:W-:Y:S01]  /*60000*/  ISETP.GE.U32.AND P2, PT, R67, R48, PT ;  /* 0x000000304300720c */ /* 0x000fe20003f46070 */
[----:B------:R-:W-:Y:S01]  /*60010*/  IMAD.HI.U32 R17, R6, R15, R44 ;  /* 0x0000000f06117227 */ /* 0x000fe200078e002c */
[----:B------:R-:W-:-:S02]  /*60020*/  ISETP.NE.AND P1, PT, R56, RZ, PT ;  /* 0x000000ff3800720c */ /* 0x000fc40003f25270 */
[----:B------:R-:W-:Y:S01]  /*60030*/  ISETP.GE.U32.AND P0, PT, R53, R56, PT ;  /* 0x000000383500720c */ /* 0x000fe20003f06070 */
[----:B------:R-:W-:Y:S01]  /*60040*/  IMAD.HI.U32 R6, R6, R15, RZ ;  /* 0x0000000f06067227 */ /* 0x000fe200078e00ff */
[----:B------:R-:W-:Y:S02]  /*60050*/  SEL R66, R66, RZ, !P1 ;  /* 0x000000ff42427207 */ /* 0x000fe40004800000 */
[----:B------:R-:W-:Y:S01]  /*60060*/  IADD3 R51, PT, PT, R51, R53, -R56 ;  /* 0x0000003533337210 */ /* 0x000fe20007ffe838 */
[----:B------:R-:W-:Y:S01]  /*60070*/  @P3 IMAD.MOV R17, RZ, RZ, R6 ;  /* 0x000000ffff113224 */ /* 0x000fe200078e0206 */
[----:B------:R-:W-:Y:S01]  /*60080*/  SEL R66, R66, 0x1, P0 ;  /* 0x0000000142427807 */ /* 0x000fe20000000000 */
[----:B------:R-:W-:Y:S02]  /*60090*/  IMAD R58, R15, R65, RZ ;  /* 0x000000410f3a7224 */ /* 0x000fe400078e02ff */
[----:B------:R-:W-:Y:S01]  /*600a0*/  @P2 IMAD.MOV R61, RZ, RZ, R49 ;  /* 0x000000ffff3d2224 */ /* 0x000fe200078e0231 */
[----:B------:R-:W-:Y:S01]  /*600b0*/  IADD3 R6, PT, PT, R66, R67, R50 ;  /* 0x0000004342067210 */ /* 0x000fe20007ffe032 */
[----:B------:R-:W-:-:S02]  /*600c0*/  IMAD.IADD R17, R58, 0x1, R17 ;  /* 0x000000013a117824 */ /* 0x000fc400078e0211 */
[----:B------:R-:W-:Y:S01]  /*600d0*/  IMAD.WIDE.U32 R48, R52, UR6, RZ ;  /* 0x0000000634307c25 */ /* 0x000fe2000f8e00ff */
[----:B------:R-:W-:Y:S02]  /*600e0*/  ISETP.NE.AND P1, PT, R6, RZ, PT ;  /* 0x000000ff0600720c */ /* 0x000fe40003f25270 */
[----:B------:R-:W-:Y:S01]  /*600f0*/  ISETP.GE.U32.AND P3, PT, R17, R58, PT ;  /* 0x0000003a1100720c */ /* 0x000fe20003f66070 */
[----:B------:R-:W-:Y:S01]  /*60100*/  IMAD R57, R15, R62, RZ ;  /* 0x0000003e0f397224 */ /* 0x000fe200078e02ff */
[----:B------:R-:W-:Y:S01]  /*60110*/  IADD3 R61, PT, PT, R48, R61, RZ ;  /* 0x0000003d303d7210 */ /* 0x000fe20007ffe0ff */
[--C-:B0-----:R-:W-:Y:S01]  /*60120*/  IMAD.HI.U32 R18, R52, R18, R44.reuse ;  /* 0x0000001234127227 */ /* 0x101fe200078e002c */
[----:B------:R-:W-:Y:S02]  /*60130*/  ISETP.GE.U32.AND P0, PT, R55, R6, PT ;  /* 0x000000063700720c */ /* 0x000fe40003f06070 */
[----:B------:R-:W-:Y:S01]  /*60140*/  SEL R66, R66, RZ, !P1 ;  /* 0x000000ff42427207 */ /* 0x000fe20004800000 */
[----:B------:R-:W-:Y:S01]  /*60150*/  IMAD.HI.U32 R44, R65, R15, R44 ;  /* 0x0000000f412c7227 */ /* 0x000fe200078e002c */
[----:B------:R-:W-:-:S02]  /*60160*/  ISETP.GE.U32.AND P2, PT, R61, R48, PT ;  /* 0x000000303d00720c */ /* 0x000fc40003f46070 */
[----:B------:R-:W-:Y:S01]  /*60170*/  SEL R45, R66, 0x1, P0 ;  /* 0x00000001422d7807 */ /* 0x000fe20000000000 */
[----:B------:R-:W-:Y:S01]  /*60180*/  IMAD.HI.U32 R65, R65, R15, RZ ;  /* 0x0000000f41417227 */ /* 0x000fe200078e00ff */
[----:B------:R-:W-:Y:S02]  /*60190*/  IADD3 R6, PT, PT, R17, R55, -R6 ;  /* 0x0000003711067210 */ /* 0x000fe40007ffe806 */
[----:B------:R-:W-:Y:S01]  /*601a0*/  IADD3 R48, PT, PT, R45, R61, R50 ;  /* 0x0000003d2d307210 */ /* 0x000fe20007ffe032 */
[----:B------:R-:W-:-:S03]  /*601b0*/  @P3 IMAD.MOV R44, RZ, RZ, R65 ;  /* 0x000000ffff2c3224 */ /* 0x000fc600078e0241 */
[C---:B------:R-:W-:Y:S01]  /*601c0*/  ISETP.NE.AND P1, PT, R48.reuse, RZ, PT ;  /* 0x000000ff3000720c */ /* 0x040fe20003f25270 */
[----:B------:R-:W-:Y:S01]  /*601d0*/  IMAD.IADD R22, R57, 0x1, R44 ;  /* 0x0000000139167824 */ /* 0x000fe200078e022c */
[----:B------:R-:W-:Y:S01]  /*601e0*/  ISETP.GT.U32.AND P0, PT, R48, R75, PT ;  /* 0x0000004b3000720c */ /* 0x000fe20003f04070 */
[----:B------:R-:W-:Y:S01]  /*601f0*/  @P2 IMAD.MOV R18, RZ, RZ, R49 ;  /* 0x000000ffff122224 */ /* 0x000fe200078e0231 */
[----:B------:R-:W-:Y:S01]  /*60200*/  SEL R45, R45, RZ, !P1 ;  /* 0x000000ff2d2d7207 */ /* 0x000fe20004800000 */
[----:B------:R-:W-:Y:S01]  /*60210*/  HFMA2 R44, -RZ, RZ, 0, 0 ;  /* 0x00000000ff2c7431 */ /* 0x000fe200000001ff */
[----:B------:R-:W-:Y:S01]  /*60220*/  ISETP.GE.U32.AND P1, PT, R22, R57, PT ;  /* 0x000000391600720c */ /* 0x000fe20003f26070 */
[----:B------:R-:W-:Y:S01]  /*60230*/  IMAD R52, R52, R19, R18 ;  /* 0x0000001334347224 */ /* 0x000fe200078e0212 */
[----:B------:R-:W-:Y:S01]  /*60240*/  SEL R45, R45, 0x1, !P0 ;  /* 0x000000012d2d7807 */ /* 0x000fe20004000000 */
[----:B------:R-:W-:Y:S02]  /*60250*/  IMAD.MOV.U32 R18, RZ, RZ, 0x0 ;  /* 0x00000000ff127424 */ /* 0x000fe400078e00ff */
[----:B------:R-:W-:Y:S01]  /*60260*/  IMAD.MOV.U32 R19, RZ, RZ, 0x1 ;  /* 0x00000001ff137424 */ /* 0x000fe200078e00ff */
[----:B------:R-:W-:Y:S01]  /*60270*/  IADD3 R52, PT, PT, R45, R52, R50 ;  /* 0x000000342d347210 */ /* 0x000fe20007ffe032 */
[----:B------:R-:W-:-:S03]  /*60280*/  IMAD.HI.U32 R42, R62, R15, R18 ;  /* 0x0000000f3e2a7227 */ /* 0x000fc600078e0012 */
[----:B------:R-:W-:Y:S01]  /*60290*/  IADD3 R52, PT, PT, R69, R52, RZ ;  /* 0x0000003445347210 */ /* 0x000fe20007ffe0ff */
[----:B------:R-:W-:-:S04]  /*602a0*/  IMAD.HI.U32 R15, R62, R15, RZ ;  /* 0x0000000f3e0f7227 */ /* 0x000fc800078e00ff */
[----:B------:R-:W-:Y:S01]  /*602b0*/  @P1 IMAD.MOV R42, RZ, RZ, R15 ;  /* 0x000000ffff2a1224 */ /* 0x000fe200078e020f */
[----:B------:R-:W-:Y:S01]  /*602c0*/  IADD3 R15, PT, PT, -R52, R40, R71 ;  /* 0x00000028340f7210 */ /* 0x000fe20007ffe147 */
[----:B------:R-:W-:-:S04]  /*602d0*/  IMAD.MOV.U32 R18, RZ, RZ, RZ ;  /* 0x000000ffff127224 */ /* 0x000fc800078e00ff */
[----:B------:R-:W-:-:S04]  /*602e0*/  IMAD.IADD R15, R15, 0x1, R42 ;  /* 0x000000010f0f7824 */ /* 0x000fc800078e022a */
[C---:B------:R-:W-:Y:S01]  /*602f0*/  IMAD R19, R15.reuse, R3, RZ ;  /* 0x000000030f137224 */ /* 0x040fe200078e02ff */
[C---:B------:R-:W-:Y:S01]  /*60300*/  ISETP.GE.U32.AND P1, PT, R15.reuse, R42, PT ;  /* 0x0000002a0f00720c */ /* 0x040fe20003f26070 */
[CC--:B------:R-:W-:Y:S02]  /*60310*/  IMAD R45, R15.reuse, R2.reuse, RZ ;  /* 0x000000020f2d7224 */ /* 0x0c0fe400078e02ff */
[----:B------:R-:W-:-:S03]  /*60320*/  IMAD.HI.U32 R57, R15, R2, R18 ;  /* 0x000000020f397227 */ /* 0x000fc600078e0012 */
[----:B------:R-:W-:Y:S01]  /*60330*/  IADD3 R40, PT, PT, -R45, R46, RZ ;  /* 0x0000002e2d287210 */ /* 0x000fe20007ffe1ff */
[----:B------:R-:W-:Y:S01]  /*60340*/  IMAD.MOV.U32 R18, RZ, RZ, 0x0 ;  /* 0x00000000ff127424 */ /* 0x000fe200078e00ff */
[----:B------:R-:W-:Y:S01]  /*60350*/  ISETP.GE.U32.AND P0, PT, R57, R19, PT ;  /* 0x000000133900720c */ /* 0x000fe20003f06070 */
[----:B------:R-:W-:Y:S01]  /*60360*/  IMAD.MOV.U32 R19, RZ, RZ, 0x1 ;  /* 0x00000001ff137424 */ /* 0x000fe200078e00ff */
[----:B------:R-:W-:Y:S01]  /*60370*/  ISETP.GE.U32.AND P2, PT, R46, R45, PT ;  /* 0x0000002d2e00720c */ /* 0x000fe20003f46070 */
[----:B------:R-:W-:Y:S02]  /*60380*/  IMAD.IADD R49, R40, 0x1, -R24 ;  /* 0x0000000128317824 */ /* 0x000fe400078e0a18 */
[----:B------:R-:W-:-:S04]  /*60390*/  IMAD.HI.U32 R61, R15, R3, R18 ;  /* 0x000000030f3d7227 */ /* 0x000fc800078e0012 */
[----:B------:R-:W-:-:S04]  /*603a0*/  IMAD.HI.U32 R18, R15, R3, RZ ;  /* 0x000000030f127227 */ /* 0x000fc800078e00ff */
[----:B------:R-:W-:Y:S01]  /*603b0*/  @P0 IMAD.MOV R61, RZ, RZ, R18 ;  /* 0x000000ffff3d0224 */ /* 0x000fe200078e0212 */
[----:B------:R-:W-:Y:S01]  /*603c0*/  ISETP.NE.AND P0, PT, R24, RZ, PT ;  /* 0x000000ff1800720c */ /* 0x000fe20003f05270 */
[----:B------:R-:W-:Y:S01]  /*603d0*/  IMAD.WIDE.U32 R18, R15, R4, RZ ;  /* 0x000000040f127225 */ /* 0x000fe200078e00ff */
[----:B------:R-:W-:Y:S02]  /*603e0*/  SEL R4, RZ, 0x1, P2 ;  /* 0x00000001ff047807 */ /* 0x000fe40001000000 */
[----:B------:R-:W-:Y:S01]  /*603f0*/  ISETP.GE.U32.AND P0, PT, R49, R40, P0 ;  /* 0x000000283100720c */ /* 0x000fe20000706070 */
[----:B------:R-:W-:Y:S02]  /*60400*/  IMAD.IADD R61, R18, 0x1, R61 ;  /* 0x00000001123d7824 */ /* 0x000fe400078e023d */
[----:B------:R-:W-:Y:S01]  /*60410*/  VIADD R65, R57, 0xfffffc2f ;  /* 0xfffffc2f39417836 */ /* 0x000fe20000000000 */
[----:B------:R-:W-:Y:S01]  /*60420*/  SEL R40, RZ, 0x1, !P0 ;  /* 0x00000001ff287807 */ /* 0x000fe20004000000 */
[----:B------:R-:W-:Y:S01]  /*60430*/  @P1 IMAD.MOV R65, RZ, RZ, R57 ;  /* 0x000000ffff411224 */ /* 0x000fe200078e0239 */
[----:B------:R-:W-:Y:S01]  /*60440*/  ISETP.GE.U32.AND P3, PT, R61, R18, PT ;  /* 0x000000123d00720c */ /* 0x000fe20003f66070 */
[----:B------:R-:W-:-:S02]  /*60450*/  IMAD.MOV.U32 R45, RZ, RZ, 0x1 ;  /* 0x00000001ff2d7424 */ /* 0x000fc400078e00ff */
[----:B------:R-:W-:Y:S02]  /*60460*/  IMAD.IADD R18, R4, 0x1, R65 ;  /* 0x0000000104127824 */ /* 0x000fe400078e0241 */
[----:B------:R-:W-:Y:S02]  /*60470*/  IMAD.IADD R38, R23, 0x1, R40 ;  /* 0x0000000117267824 */ /* 0x000fe400078e0228 */
[----:B------:R-:W-:Y:S01]  /*60480*/  IMAD.HI.U32 R45, R15, R16, R44 ;  /* 0x000000100f2d7227 */ /* 0x000fe200078e002c */
[----:B------:R-:W-:Y:S02]  /*60490*/  ISETP.NE.AND P2, PT, R18, RZ, PT ;  /* 0x000000ff1200720c */ /* 0x000fe40003f45270 */
[C---:B------:R-:W-:Y:S01]  /*604a0*/  ISETP.GE.U32.AND P0, PT, R5.reuse, R18, PT ;  /* 0x000000120500720c */ /* 0x040fe20003f06070 */
[----:B------:R-:W-:Y:S01]  /*604b0*/  IMAD.IADD R23, R5, 0x1, -R18 ;  /* 0x0000000105177824 */ /* 0x000fe200078e0a12 */
[----:B------:R-:W-:Y:S01]  /*604c0*/  SEL R18, R4, RZ, !P2 ;  /* 0x000000ff04127207 */ /* 0x000fe20005000000 */
[----:B------:R-:W-:Y:S01]  /*604d0*/  @P3 IMAD.MOV R45, RZ, RZ, R19 ;  /* 0x000000ffff2d3224 */ /* 0x000fe200078e0213 */
[----:B------:R-:W-:Y:S01]  /*604e0*/  ISETP.NE.AND P3, PT, R38, RZ, PT ;  /* 0x000000ff2600720c */ /* 0x000fe20003f65270 */
[----:B------:R-:W-:Y:S01]  /*604f0*/  IMAD.IADD R38, R23, 0x1, -R38 ;  /* 0x0000000117267824 */ /* 0x000fe200078e0a26 */
[----:B------:R-:W-:Y:S01]  /*60500*/  IADD3 R19, PT, PT, R61, -0x2, RZ ;  /* 0xfffffffe3d137810 */ /* 0x000fe20007ffe0ff */
[----:B-1----:R-:W-:Y:S01]  /*60510*/  IMAD.WIDE.U32 R4, R15, UR4, RZ ;  /* 0x000000040f047c25 */ /* 0x002fe2000f8e00ff */
[----:B------:R-:W-:Y:S01]  /*60520*/  SEL R24, R18, 0x1, P0 ;  /* 0x0000000112187807 */ /* 0x000fe20000000000 */
[----:B------:R-:W0:Y:S01]  /*60530*/  LDCU.128 UR4, c[0x3][0xd0] ;  /* 0x00c01a00ff0477ac */ /* 0x000e220008000c00 */
[----:B------:R-:W-:Y:S01]  /*60540*/  ISETP.GE.U32.AND P2, PT, R38, R23, PT ;  /* 0x000000172600720c */ /* 0x000fe20003f46070 */
[----:B------:R-:W-:Y:S01]  /*60550*/  IMAD.IADD R45, R4, 0x1, R45 ;  /* 0x00000001042d7824 */ /* 0x000fe200078e022d */
[----:B------:R-:W-:Y:S01]  /*60560*/  SEL R40, R40, 0x1, !P3 ;  /* 0x0000000128287807 */ /* 0x000fe20005800000 */
[----:B------:R-:W-:-:S02]  /*60570*/  @P1 IMAD.MOV R19, RZ, RZ, R61 ;  /* 0x000000ffff131224 */ /* 0x000fc400078e023d */
[----:B------:R-:W-:Y:S01]  /*60580*/  IMAD.MOV.U32 R18, RZ, RZ, 0x0 ;  /* 0x00000000ff127424 */ /* 0x000fe200078e00ff */
[----:B------:R-:W-:Y:S01]  /*60590*/  SEL R57, R40, RZ, P2 ;  /* 0x000000ff28397207 */ /* 0x000fe20001000000 */
[----:B------:R-:W-:Y:S01]  /*605a0*/  IMAD.IADD R39, R24, 0x1, R19 ;  /* 0x0000000118277824 */ /* 0x000fe200078e0213 */
[----:B------:R-:W-:Y:S02]  /*605b0*/  ISETP.GE.U32.AND P3, PT, R45, R4, PT ;  /* 0x000000042d00720c */ /* 0x000fe40003f66070 */
[----:B------:R-:W-:Y:S01]  /*605c0*/  MOV R19, 0x1 ;  /* 0x0000000100137802 */ /* 0x000fe20000000f00 */
[----:B------:R-:W-:Y:S01]  /*605d0*/  IMAD.IADD R61, R26, 0x1, R57 ;  /* 0x000000011a3d7824 */ /* 0x000fe200078e0239 */
[----:B------:R-:W-:Y:S01]  /*605e0*/  ISETP.NE.AND P2, PT, R39, RZ, PT ;  /* 0x000000ff2700720c */ /* 0x000fe20003f45270 */
[C---:B------:R-:W-:Y:S01]  /*605f0*/  IMAD.IADD R4, R60.reuse, 0x1, -R39 ;  /* 0x000000013c047824 */ /* 0x040fe200078e0a27 */
[----:B------:R-:W-:Y:S01]  /*60600*/  ISETP.GE.U32.AND P0, PT, R60, R39, PT ;  /* 0x000000273c00720c */ /* 0x000fe20003f06070 */
[----:B--2---:R-:W-:Y:S01]  /*60610*/  IMAD.HI.U32 R47, R15, R13, R18 ;  /* 0x0000000d0f2f7227 */ /* 0x004fe200078e0012 */
[----:B------:R-:W-:Y:S01]  /*60620*/  ISETP.NE.AND P5, PT, R61, RZ, PT ;  /* 0x000000ff3d00720c */ /* 0x000fe20003fa5270 */
[----:B------:R-:W1:Y:S01]  /*60630*/  LDC.64 R18, c[0x3][0xd0] ;  /* 0x00c03400ff127b82 */ /* 0x000e620000000a00 */
[----:B------:R-:W-:Y:S01]  /*60640*/  SEL R24, R24, RZ, !P2 ;  /* 0x000000ff18187207 */ /* 0x000fe20005000000 */
[----:B------:R-:W-:Y:S01]  /*60650*/  IMAD.IADD R23, R4, 0x1, -R61 ;  /* 0x0000000104177824 */ /* 0x000fe200078e0a3d */
[----:B------:R-:W-:Y:S01]  /*60660*/  SEL R40, R57, 0x1, !P5 ;  /* 0x0000000139287807 */ /* 0x000fe20006800000 */
[----:B------:R-:W-:Y:S01]  /*60670*/  @P3 IMAD.MOV R47, RZ, RZ, R5 ;  /* 0x000000ffff2f3224 */ /* 0x000fe200078e0205 */
[----:B------:R-:W-:-:S02]  /*60680*/  SEL R26, RZ, 0xffffffff, P1 ;  /* 0xffffffffff1a7807 */ /* 0x000fc40000800000 */
[----:B------:R-:W-:Y:S01]  /*60690*/  ISETP.GE.U32.AND P4, PT, R23, R4, PT ;  /* 0x000000041700720c */ /* 0x000fe20003f86070 */
[----:B0-----:R-:W-:Y:S01]  /*606a0*/  IMAD.WIDE.U32 R4, R15, UR4, RZ ;  /* 0x000000040f047c25 */ /* 0x001fe2000f8e00ff */
[----:B------:R-:W-:Y:S02]  /*606b0*/  SEL R39, R24, 0x1, P0 ;  /* 0x0000000118277807 */ /* 0x000fe40000000000 */
[----:B------:R-:W-:Y:S01]  /*606c0*/  SEL R40, R40, RZ, P4 ;  /* 0x000000ff28287207 */ /* 0x000fe20002000000 */
[----:B------:R-:W-:Y:S01]  /*606d0*/  IMAD.IADD R57, R4, 0x1, R47 ;  /* 0x0000000104397824 */ /* 0x000fe200078e022f */
[----:B------:R-:W-:Y:S01]  /*606e0*/  IADD3 R45, PT, PT, R39, R45, R26 ;  /* 0x0000002d272d7210 */ /* 0x000fe20007ffe01a */
[----:B------:R-:W-:-:S03]  /*606f0*/  IMAD.MOV.U32 R24, RZ, RZ, 0x0 ;  /* 0x00000000ff187424 */ /* 0x000fc600078e00ff */
[----:B------:R-:W-:Y:S01]  /*60700*/  ISETP.GE.U32.AND P2, PT, R57, R4, PT ;  /* 0x000000043900720c */ /* 0x000fe20003f46070 */
[C---:B------:R-:W-:Y:S01]  /*60710*/  IMAD.IADD R47, R20.reuse, 0x1, -R45 ;  /* 0x00000001142f7824 */ /* 0x040fe200078e0a2d */
[----:B------:R-:W-:Y:S01]  /*60720*/  IADD3 R4, PT, PT, R25, R40, RZ ;  /* 0x0000002819047210 */ /* 0x000fe20007ffe0ff */
[----:B------:R-:W-:Y:S01]  /*60730*/  IMAD.MOV.U32 R25, RZ, RZ, 0x1 ;  /* 0x00000001ff197424 */ /* 0x000fe200078e00ff */
[----:B------:R-:W-:Y:S02]  /*60740*/  ISETP.GE.U32.AND P0, PT, R20, R45, PT ;  /* 0x0000002d1400720c */ /* 0x000fe40003f06070 */
[----:B------:R-:W-:Y:S01]  /*60750*/  ISETP.NE.AND P1, PT, R45, RZ, PT ;  /* 0x000000ff2d00720c */ /* 0x000fe20003f25270 */
[----:B------:R-:W-:Y:S01]  /*60760*/  IMAD.IADD R20, R47, 0x1, -R4 ;  /* 0x000000012f147824 */ /* 0x000fe200078e0a04 */
[----:B------:R-:W-:Y:S01]  /*60770*/  ISETP.NE.AND P4, PT, R4, RZ, PT ;  /* 0x000000ff0400720c */ /* 0x000fe20003f85270 */
[----:B-1----:R-:W-:Y:S01]  /*60780*/  IMAD.HI.U32 R45, R15, R18, R24 ;  /* 0x000000120f2d7227 */ /* 0x002fe200078e0018 */
[----:B------:R-:W-:-:S02]  /*60790*/  SEL R39, R39, RZ, !P1 ;  /* 0x000000ff27277207 */ /* 0x000fc40004800000 */
[----:B------:R-:W-:Y:S01]  /*607a0*/  ISETP.GE.U32.AND P3, PT, R20, R47, PT ;  /* 0x0000002f1400720c */ /* 0x000fe20003f66070 */
[----:B------:R-:W-:Y:S01]  /*607b0*/  IMAD.WIDE.U32 R24, R15, UR5, RZ ;  /* 0x000000050f187c25 */ /* 0x000fe2000f8e00ff */
[----:B------:R-:W-:Y:S02]  /*607c0*/  SEL R40, R40, 0x1, !P4 ;  /* 0x0000000128287807 */ /* 0x000fe40006000000 */
[----:B------:R-:W-:Y:S01]  /*607d0*/  SEL R39, R39, 0x1, P0 ;  /* 0x0000000127277807 */ /* 0x000fe20000000000 */
[----:B------:R-:W-:Y:S01]  /*607e0*/  @P2 IMAD.MOV R45, RZ, RZ, R5 ;  /* 0x000000ffff2d2224 */ /* 0x000fe200078e0205 */
[----:B------:R-:W-:Y:S01]  /*607f0*/  SEL R40, R40, RZ, P3 ;  /* 0x000000ff28287207 */ /* 0x000fe20001800000 */
[----:B------:R-:W-:Y:S01]  /*60800*/  IMAD.MOV.U32 R4, RZ, RZ, 0x0 ;  /* 0x00000000ff047424 */ /* 0x000fe200078e00ff */
[----:B------:R-:W-:Y:S01]  /*60810*/  IADD3 R57, PT, PT, R39, R57, R26 ;  /* 0x0000003927397210 */ /* 0x000fe20007ffe01a */
[----:B------:R-:W-:Y:S01]  /*60820*/  IMAD.MOV.U32 R5, RZ, RZ, 0x1 ;  /* 0x00000001ff057424 */ /* 0x000fe200078e00ff */
[----:B------:R-:W-:Y:S01]  /*60830*/  IADD3 R45, PT, PT, R24, R45, RZ ;  /* 0x0000002d182d7210 */ /* 0x000fe20007ffe0ff */
[----:B------:R-:W-:Y:S01]  /*60840*/  IMAD.IADD R27, R27, 0x1, R40 ;  /* 0x000000011b1b7824 */ /* 0x000fe200078e0228 */
[----:B------:R-:W-:Y:S01]  /*60850*/  ISETP.NE.AND P1, PT, R57, RZ, PT ;  /* 0x000000ff3900720c */ /* 0x000fe20003f25270 */
[----:B------:R-:W-:Y:S01]  /*60860*/  IMAD.HI.U32 R43, R15, R19, R4 ;  /* 0x000000130f2b7227 */ /* 0x000fe200078e0004 */
[----:B------:R-:W-:-:S02]  /*60870*/  ISETP.GE.U32.AND P2, PT, R45, R24, PT ;  /* 0x000000182d00720c */ /* 0x000fc40003f46070 */
[----:B------:R-:W-:Y:S01]  /*60880*/  ISETP.NE.AND P3, PT, R27, RZ, PT ;  /* 0x000000ff1b00720c */ /* 0x000fe20003f65270 */
[C---:B------:R-:W-:Y:S01]  /*60890*/  IMAD.IADD R24, R0.reuse, 0x1, -R57 ;  /* 0x0000000100187824 */ /* 0x040fe200078e0a39 */
[----:B------:R-:W-:Y:S01]  /*608a0*/  ISETP.GE.U32.AND P0, PT, R0, R57, PT ;  /* 0x000000390000720c */ /* 0x000fe20003f06070 */
[----:B------:R-:W-:Y:S01]  /*608b0*/  IMAD.WIDE.U32 R4, R15, UR6, RZ ;  /* 0x000000060f047c25 */ /* 0x000fe2000f8e00ff */
[----:B------:R-:W-:Y:S01]  /*608c0*/  SEL R39, R39, RZ, !P1 ;  /* 0x000000ff27277207 */ /* 0x000fe20004800000 */
[----:B------:R-:W0:Y:S01]  /*608d0*/  LDC R0, c[0x3][0xd8] ;  /* 0x00c03600ff007b82 */ /* 0x000e220000000800 */
[----:B------:R-:W-:Y:S01]  /*608e0*/  SEL R40, R40, 0x1, !P3 ;  /* 0x0000000128287807 */ /* 0x000fe20005800000 */
[----:B------:R-:W-:Y:S01]  /*608f0*/  IMAD.IADD R27, R24, 0x1, -R27 ;  /* 0x00000001181b7824 */ /* 0x000fe200078e0a1b */
[----:B------:R-:W-:-:S03]  /*60900*/  SEL R39, R39, 0x1, P0 ;  /* 0x0000000127277807 */ /* 0x000fc60000000000 */
[----:B------:R-:W-:Y:S01]  /*60910*/  @P2 IADD3 R43, PT, PT, R25, RZ, RZ ;  /* 0x000000ff192b2210 */ /* 0x000fe20007ffe0ff */
[----:B------:R-:W-:Y:S01]  /*60920*/  HFMA2 R25, -RZ, RZ, 0, 5.9604644775390625e-08 ;  /* 0x00000001ff197431 */ /* 0x000fe200000001ff */
[----:B------:R-:W-:Y:S02]  /*60930*/  ISETP.GE.U32.AND P1, PT, R27, R24, PT ;  /* 0x000000181b00720c */ /* 0x000fe40003f26070 */
[----:B------:R-:W-:Y:S01]  /*60940*/  IADD3 R24, PT, PT, R39, R45, R26 ;  /* 0x0000002d27187210 */ /* 0x000fe20007ffe01a */
[----:B------:R-:W-:Y:S01]  /*60950*/  IMAD.IADD R43, R4, 0x1, R43 ;  /* 0x00000001042b7824 */ /* 0x000fe200078e022b */
[----:B------:R-:W-:Y:S02]  /*60960*/  SEL R47, R40, RZ, P1 ;  /* 0x000000ff282f7207 */ /* 0x000fe40000800000 */
[C---:B------:R-:W-:Y:S01]  /*60970*/  ISETP.GE.U32.AND P0, PT, R51.reuse, R24, PT ;  /* 0x000000183300720c */ /* 0x040fe20003f06070 */
[----:B------:R-:W-:Y:S01]  /*60980*/  IMAD.IADD R51, R51, 0x1, -R24 ;  /* 0x0000000133337824 */ /* 0x000fe200078e0a18 */
[----:B------:R-:W-:Y:S01]  /*60990*/  ISETP.NE.AND P1, PT, R24, RZ, PT ;  /* 0x000000ff1800720c */ /* 0x000fe20003f25270 */
[----:B------:R-:W-:Y:S01]  /*609a0*/  IMAD.IADD R28, R28, 0x1, R47 ;  /* 0x000000011c1c7824 */ /* 0x000fe200078e022f */
[----:B------:R-:W-:Y:S01]  /*609b0*/  ISETP.GE.U32.AND P2, PT, R43, R4, PT ;  /* 0x000000042b00720c */ /* 0x000fe20003f46070 */
[----:B------:R-:W-:Y:S01]  /*609c0*/  IMAD.MOV.U32 R24, RZ, RZ, 0x0 ;  /* 0x00000000ff187424 */ /* 0x000fe200078e00ff */
[----:B------:R-:W-:Y:S01]  /*609d0*/  SEL R39, R39, RZ, !P1 ;  /* 0x000000ff27277207 */ /* 0x000fe20004800000 */
[----:B------:R-:W-:Y:S01]  /*609e0*/  IMAD.IADD R4, R51, 0x1, -R28 ;  /* 0x0000000133047824 */ /* 0x000fe200078e0a1c */
[----:B------:R-:W-:-:S02]  /*609f0*/  ISETP.NE.AND P3, PT, R28, RZ, PT ;  /* 0x000000ff1c00720c */ /* 0x000fc40003f65270 */
[----:B------:R-:W-:Y:S01]  /*60a00*/  SEL R39, R39, 0x1, P0 ;  /* 0x0000000127277807 */ /* 0x000fe20000000000 */
[----:B0-----:R-:W-:Y:S01]  /*60a10*/  IMAD.HI.U32 R24, R15, R0, R24 ;  /* 0x000000000f187227 */ /* 0x001fe200078e0018 */
[----:B------:R-:W-:Y:S02]  /*60a20*/  ISETP.GE.U32.AND P1, PT, R4, R51, PT ;  /* 0x000000330400720c */ /* 0x000fe40003f26070 */
[----:B------:R-:W-:Y:S02]  /*60a30*/  SEL R47, R47, 0x1, !P3 ;  /* 0x000000012f2f7807 */ /* 0x000fe40005800000 */
[----:B------:R-:W-:Y:S01]  /*60a40*/  IADD3 R43, PT, PT, R39, R43, R26 ;  /* 0x0000002b272b7210 */ /* 0x000fe20007ffe01a */
[----:B------:R-:W-:Y:S01]  /*60a50*/  @P2 IMAD.MOV R24, RZ, RZ, R5 ;  /* 0x000000ffff182224 */ /* 0x000fe200078e0205 */
[----:B------:R-:W-:Y:S02]  /*60a60*/  SEL R40, R47, RZ, P1 ;  /* 0x000000ff2f287207 */ /* 0x000fe40000800000 */
[----:B------:R-:W-:Y:S01]  /*60a70*/  ISETP.NE.AND P1, PT, R43, RZ, PT ;  /* 0x000000ff2b00720c */ /* 0x000fe20003f25270 */
[C---:B------:R-:W-:Y:S01]  /*60a80*/  IMAD.IADD R28, R6.reuse, 0x1, -R43 ;  /* 0x00000001061c7824 */ /* 0x040fe200078e0a2b */
[----:B------:R-:W-:Y:S01]  /*60a90*/  ISETP.GE.U32.AND P0, PT, R6, R43, PT ;  /* 0x0000002b0600720c */ /* 0x000fe20003f06070 */
[----:B------:R-:W-:Y:S01]  /*60aa0*/  IMAD.IADD R5, R31, 0x1, R40 ;  /* 0x000000011f057824 */ /* 0x000fe200078e0228 */
[----:B------:R-:W-:Y:S01]  /*60ab0*/  SEL R39, R39, RZ, !P1 ;  /* 0x000000ff27277207 */ /* 0x000fe20004800000 */
[----:B------:R-:W-:-:S03]  /*60ac0*/  IMAD R24, R15, UR7, R24 ;  /* 0x000000070f187c24 */ /* 0x000fc6000f8e0218 */
        /* <DEDUP_REMOVED lines=9> */
[----:B------:R-:W-:Y:S02]  /*60b60*/  IADD3 R30, PT, PT, R30, R15, RZ ;  /* 0x0000000f1e1e7210 */ /* 0x000fe40007ffe0ff */
[----:B------:R-:W-:Y:S02]  /*60b70*/  IADD3 R39, PT, PT, -R39, R75, R22 ;  /* 0x0000004b27277210 */ /* 0x000fe40007ffe116 */
[----:B------:R-:W-:-:S03]  /*60b80*/  LOP3.LUT P1, RZ, R30, R15, RZ, 0xfc, !PT ;  /* 0x0000000f1eff7212 */ /* 0x000fc6000782fcff */
        /* <DEDUP_REMOVED lines=37> */
.L_x_202:
[----:B------:R-:W-:Y:S05]  /*60de0*/  BSYNC.RECONVERGENT B0 ;  /* 0x0000000000007941 */ /* 0x000fea0003800200 */
.L_x_201:
        /* <DEDUP_REMOVED lines=42> */
[----:B------:R-:W-:Y:S02]  /*61090*/  LOP3.LUT P0, RZ, R14, R7, RZ, 0xfc, !PT ;  /* 0x000000070eff7212 */ /* 0x000fe4000780fcff */
[----:B------:R-:W-:Y:S02]  /*610a0*/  MOV R7, 0xa60d7ea4 ;  /* 0xa60d7ea400077802 */ /* 0x000fe40000000f00 */
        /* <DEDUP_REMOVED lines=36> */
.L_x_204:
[----:B------:R-:W-:Y:S05]  /*612f0*/  BSYNC.RECONVERGENT B0 ;  /* 0x0000000000007941 */ /* 0x000fea0003800200 */
.L_x_203:
[----:B------:R-:W-:Y:S01]  /*61300*/  ISETP.GE.U32.AND P0, PT, R41, 0x16f81798, PT ;  /* 0x16f817982900780c */ /* 0x000fe20003f06070 */
[----:B------:R-:W-:Y:S01]  /*61310*/  IMAD.MOV.U32 R4, RZ, RZ, -0x2dce28d9 ;  /* 0xd231d727ff047424 */ /* 0x000fe200078e00ff */
[----:B------:R-:W0:Y:S01]  /*61320*/  S2R R17, SR_TID.X ;  /* 0x0000000000117919 */ /* 0x000e220000002100 */
[----:B------:R-:W1:Y:S01]  /*61330*/  LDC R8, c[0x0][0x360] ;  /* 0x0000d800ff087b82 */ /* 0x000e620000000800 */
[----:B------:R-:W-:Y:S01]  /*61340*/  SEL R7, R7, 0xa60d7ea5, !P0 ;  /* 0xa60d7ea507077807 */ /* 0x000fe20004000000 */
[----:B------:R-:W-:Y:S01]  /*61350*/  BSSY.RECONVERGENT B0, `(.L_x_205) ;  /* 0x000003e000007945 */ /* 0x000fe20003800200 */
[----:B------:R-:W-:-:S03]  /*61360*/  VIADD R41, R41, 0xe907e868 ;  /* 0xe907e86829297836 */ /* 0x000fc60000000000 */
[----:B------:R-:W-:-:S05]  /*61370*/  IMAD.IADD R24, R7, 0x1, R24 ;  /* 0x0000000107187824 */ /* 0x000fca00078e0218 */
[----:B------:R-:W-:Y:S01]  /*61380*/  ISETP.GE.U32.AND P0, PT, R24, R7, PT ;  /* 0x000000071800720c */ /* 0x000fe20003f06070 */
[----:B------:R-:W-:-:S03]  /*61390*/  IMAD.MOV.U32 R7, RZ, RZ, -0x29bfcdb ;  /* 0xfd640325ff077424 */ /* 0x000fc600078e00ff */
[----:B------:R-:W-:-:S05]  /*613a0*/  SEL R4, R4, 0xd231d726, !P0 ;  /* 0xd231d72604047807 */ /* 0x000fca0004000000 */
[----:B------:R-:W-:-:S05]  /*613b0*/  IMAD.IADD R15, R4, 0x1, R15 ;  /* 0x00000001040f7824 */ /* 0x000fca00078e020f */
[----:B------:R-:W-:Y:S01]  /*613c0*/  ISETP.GE.U32.AND P0, PT, R15, R4, PT ;  /* 0x000000040f00720c */ /* 0x000fe20003f06070 */
[----:B------:R-:W-:-:S03]  /*613d0*/  IMAD.MOV.U32 R4, RZ, RZ, 0x3178f4f9 ;  /* 0x3178f4f9ff047424 */ /* 0x000fc600078e00ff */
[----:B------:R-:W-:-:S04]  /*613e0*/  SEL R7, R7, 0xfd640324, !P0 ;  /* 0xfd64032407077807 */ /* 0x000fc80004000000 */
[----:B------:R-:W-:-:S04]  /*613f0*/  IADD3 R22, PT, PT, R7, R22, RZ ;  /* 0x0000001607167210 */ /* 0x000fc80007ffe0ff */
[----:B------:R-:W-:Y:S01]  /*61400*/  ISETP.GE.U32.AND P0, PT, R22, R7, PT ;  /* 0x000000071600720c */ /* 0x000fe20003f06070 */
[----:B------:R-:W-:-:S03]  /*61410*/  IMAD.MOV.U32 R7, RZ, RZ, -0x55a06295 ;  /* 0xaa5f9d6bff077424 */ /* 0x000fc600078e00ff */
[----:B------:R-:W-:-:S05]  /*61420*/  SEL R4, R4, 0x3178f4f8, !P0 ;  /* 0x3178f4f804047807 */ /* 0x000fca0004000000 */
[----:B------:R-:W-:-:S05]  /*61430*/  IMAD.IADD R11, R4, 0x1, R11 ;  /* 0x00000001040b7824 */ /* 0x000fca00078e020b */
[----:B------:R-:W-:Y:S01]  /*61440*/  ISETP.GE.U32.AND P0, PT, R11, R4, PT ;  /* 0x000000040b00720c */ /* 0x000fe20003f06070 */
[----:B------:R-:W-:-:S03]  /*61450*/  IMAD.MOV.U32 R4, RZ, RZ, 0x6234454 ;  /* 0x06234454ff047424 */ /* 0x000fc600078e00ff */
[----:B------:R-:W-:-:S05]  /*61460*/  SEL R7, R7, 0xaa5f9d6a, !P0 ;  /* 0xaa5f9d6a07077807 */ /* 0x000fca0004000000 */
[----:B------:R-:W-:-:S05]  /*61470*/  IMAD.IADD R6, R7, 0x1, R6 ;  /* 0x0000000107067824 */ /* 0x000fca00078e0206 */
[----:B------:R-:W-:Y:S01]  /*61480*/  ISETP.GE.U32.AND P0, PT, R6, R7, PT ;  /* 0x000000070600720c */ /* 0x000fe20003f06070 */
[----:B------:R-:W-:-:S03]  /*61490*/  IMAD.MOV.U32 R7, RZ, RZ, -0x79be667e ;  /* 0x86419982ff077424 */ /* 0x000fc600078e00ff */
[----:B------:R-:W-:-:S04]  /*614a0*/  SEL R4, R4, 0x6234453, !P0 ;  /* 0x0623445304047807 */ /* 0x000fc80004000000 */
[----:B------:R-:W-:-:S04]  /*614b0*/  IADD3 R9, PT, PT, R4, R9, RZ ;  /* 0x0000000904097210 */ /* 0x000fc80007ffe0ff */
[----:B------:R-:W-:-:S04]  /*614c0*/  ISETP.GE.U32.AND P0, PT, R9, R4, PT ;  /* 0x000000040900720c */ /* 0x000fc80003f06070 */
[----:B------:R-:W-:-:S05]  /*614d0*/  SEL R4, R7, 0x86419981, !P0 ;  /* 0x8641998107047807 */ /* 0x000fca0004000000 */
[----:B------:R-:W-:-:S05]  /*614e0*/  IMAD.IADD R7, R4, 0x1, R5 ;  /* 0x0000000104077824 */ /* 0x000fca00078e0205 */
[----:B------:R-:W-:-:S13]  /*614f0*/  ISETP.GE.U32.AND P0, PT, R7, R4, PT ;  /* 0x000000040700720c */ /* 0x000fda0003f06070 */
[----:B01----:R-:W-:Y:S05]  /*61500*/  @!P0 BRA `(.L_x_206) ;  /* 0x0000000000888947 */ /* 0x003fea0003800000 */
        /* <DEDUP_REMOVED lines=34> */
.L_x_206:
[----:B------:R-:W-:Y:S05]  /*61730*/  BSYNC.RECONVERGENT B0 ;  /* 0x0000000000007941 */ /* 0x000fea0003800200 */
.L_x_205:
[----:B------:R-:W0:Y:S08]  /*61740*/  S2UR UR4, SR_CTAID.X ;  /* 0x00000000000479c3 */ /* 0x000e300000002500 */
[----:B------:R-:W1:Y:S08]  /*61750*/  LDC.64 R2, c[0x0][0x388] ;  /* 0x0000e200ff027b82 */ /* 0x000e700000000a00 */
[----:B------:R-:W2:Y:S01]  /*61760*/  LDC.64 R4, c[0x0][0x390] ;  /* 0x0000e400ff047b82 */ /* 0x000ea20000000a00 */
[----:B0-----:R-:W-:-:S05]  /*61770*/  IMAD R13, R8, UR4, R17 ;  /* 0x00000004080d7c24 */ /* 0x001fca000f8e0211 */
[C---:B------:R-:W-:Y:S01]  /*61780*/  ISETP.NE.AND P0, PT, R13.reuse, RZ, PT ;  /* 0x000000ff0d00720c */ /* 0x040fe20003f05270 */
[----:B-1----:R-:W-:-:S05]  /*61790*/  IMAD.WIDE.U32 R2, R13, 0x20, R2 ;  /* 0x000000200d027825 */ /* 0x002fca00078e0002 */
[----:B------:R0:W-:Y:S01]  /*617a0*/  STG.E desc[UR10][R2.64], R41 ;  /* 0x0000002902007986 */ /* 0x0001e2000c10190a */
[----:B--2---:R-:W-:-:S03]  /*617b0*/  IMAD.WIDE.U32 R4, R13, 0x20, R4 ;  /* 0x000000200d047825 */ /* 0x004fc600078e0004 */
[----:B------:R0:W-:Y:S04]  /*617c0*/  STG.E desc[UR10][R2.64+0x4], R24 ;  /* 0x0000041802007986 */ /* 0x0001e8000c10190a */
        /* <DEDUP_REMOVED lines=13> */
[----:B------:R0:W-:Y:S01]  /*618a0*/  STG.E desc[UR10][R4.64+0x1c], R37 ;  /* 0x00001c2504007986 */ /* 0x0001e2000c10190a */
[----:B------:R-:W-:Y:S05]  /*618b0*/  @P0 EXIT ;  /* 0x000000000000094d */ /* 0x000fea0003800000 */
[----:B0-----:R-:W0:Y:S02]  /*618c0*/  LDC.64 R2, c[0x0][0x398] ;  /* 0x0000e600ff027b82 */ /* 0x001e240000000a00 */
[----:B0-----:R-:W-:Y:S04]  /*618d0*/  STG.E desc[UR10][R2.64], RZ ;  /* 0x000000ff02007986 */ /* 0x001fe8000c10190a */
[----:B------:R-:W-:Y:S04]  /*618e0*/  STG.E desc[UR10][R2.64+0x1c], RZ ;  /* 0x00001cff02007986 */ /* 0x000fe8000c10190a */
        /* <DEDUP_REMOVED lines=38> */
[----:B------:R-:W-:Y:S01]  /*61b50*/  STG.E desc[UR10][R2.64+0x460], RZ ;  /* 0x000460ff02007986 */ /* 0x000fe2000c10190a */
[----:B------:R-:W-:Y:S05]  /*61b60*/  EXIT ;  /* 0x000000000000794d */ /* 0x000fea0003800000 */
.L_x_207:
        /* <DEDUP_REMOVED lines=9> */
.L_x_219:


//--------------------- .nv.shared.reserved.0     --------------------------
	.section	.nv.shared.reserved.0,"aw",@nobits
	.weak		__nv_reservedSMEM_offset_0_alias
	.size		__nv_reservedSMEM_offset_0_alias, 0, 64
	.other		__nv_reservedSMEM_offset_0_alias,@"STO_CUDA_RESERVED_SHARED STV_DEFAULT"
__nv_reservedSMEM_offset_0_alias:
	.zero		0
	.zero		64


//--------------------- .nv.constant0.profanity_score_doubles --------------------------
	.section	.nv.constant0.profanity_score_doubles,"a",@progbits
	.sectionflags	@""
	.align	4
.nv.constant0.profanity_score_doubles:
	.zero		936


//--------------------- .nv.constant0.profanity_score_mirror --------------------------
	.section	.nv.constant0.profanity_score_mirror,"a",@progbits
	.sectionflags	@""
	.align	4
.nv.constant0.profanity_score_mirror:
	.zero		936


//--------------------- .nv.constant0.profanity_score_leadingrange --------------------------
	.section	.nv.constant0.profanity_score_leadingrange,"a",@progbits
	.sectionflags	@""
	.align	4
.nv.constant0.profanity_score_leadingrange:
	.zero		936


//--------------------- .nv.constant0.profanity_score_zerobytes --------------------------
	.section	.nv.constant0.profanity_score_zerobytes,"a",@progbits
	.sectionflags	@""
	.align	4
.nv.constant0.profanity_score_zerobytes:
	.zero		936


//--------------------- .nv.constant0.profanity_score_range --------------------------
	.section	.nv.constant0.profanity_score_range,"a",@progbits
	.sectionflags	@""
	.align	4
.nv.constant0.profanity_score_range:
	.zero		936


//--------------------- .nv.constant0.profanity_score_leading --------------------------
	.section	.nv.constant0.profanity_score_leading,"a",@progbits
	.sectionflags	@""
	.align	4
.nv.constant0.profanity_score_leading:
	.zero		936


//--------------------- .nv.constant0.profanity_score_matching --------------------------
	.section	.nv.constant0.profanity_score_matching,"a",@progbits
	.sectionflags	@""
	.align	4
.nv.constant0.profanity_score_matching:
	.zero		936


//--------------------- .nv.constant0.profanity_score_benchmark --------------------------
	.section	.nv.constant0.profanity_score_benchmark,"a",@progbits
	.sectionflags	@""
	.align	4
.nv.constant0.profanity_score_benchmark:
	.zero		936


//--------------------- .nv.constant0.profanity_transform_contract --------------------------
	.section	.nv.constant0.profanity_transform_contract,"a",@progbits
	.sectionflags	@""
	.align	4
.nv.constant0.profanity_transform_contract:
	.zero		908


//--------------------- .nv.constant0.profanity_iterate --------------------------
	.section	.nv.constant0.profanity_iterate,"a",@progbits
	.sectionflags	@""
	.align	4
.nv.constant0.profanity_iterate:
	.zero		924


//--------------------- .nv.constant0.profanity_inverse --------------------------
	.section	.nv.constant0.profanity_inverse,"a",@progbits
	.sectionflags	@""
	.align	4
.nv.constant0.profanity_inverse:
	.zero		920


//--------------------- .nv.constant0.profanity_init --------------------------
	.section	.nv.constant0.profanity_init,"a",@progbits
	.sectionflags	@""
	.align	4
.nv.constant0.profanity_init:
	.zero		1032


//--------------------- SYMBOLS --------------------------

	.type		.nv.reservedSmem.offset0,@object
	.size		.nv.reservedSmem.offset0,0x4
